	.target	sm_80

	.elftype	@"ET_EXEC"


//--------------------- .note.nv.tkinfo           --------------------------
	.section	.note.nv.tkinfo,"",@"SHT_NOTE"
	.sectionflags	@"SHF_NOTE_NV_TKINFO"
	.tkinfo
        /*0018*/ 	.word	0x00000002
        /*0030*/ 	.string	""
        /*0030*/ 	.string	"ptxas"
        /*0030*/ 	.string	"Cuda compilation tools, release 13.0, V13.0.88"
        /*0030*/ 	.string	"Build cuda_13.0.r13.0/compiler.36424714_0"
        /*0030*/ 	.string	"-v  -suppress-debug-info  -lineinfo  -arch sm_80 "



//--------------------- .note.nv.cuinfo           --------------------------
	.section	.note.nv.cuinfo,"",@"SHT_NOTE"
	.sectionflags	@"SHF_NOTE_NV_CUINFO"
        /*0018*/ 	.short	0x0002
        /*001a*/ 	.short	0x0050
        /*001c*/ 	.short	0x0082
	.zero		2


//--------------------- .nv.info                  --------------------------
	.section	.nv.info,"",@"SHT_CUDA_INFO"
	.align	4


	//----- nvinfo : EIATTR_REGCOUNT
	.align		4
        /*0000*/ 	.byte	0x04, 0x2f
        /*0002*/ 	.short	(.L_1 - .L_0)
	.align		4
.L_0:
        /*0004*/ 	.word	index@(matmul_kernel)
        /*0008*/ 	.word	0x000000ff


	//----- nvinfo : EIATTR_FRAME_SIZE
	.align		4
.L_1:
        /*000c*/ 	.byte	0x04, 0x11
        /*000e*/ 	.short	(.L_3 - .L_2)
	.align		4
.L_2:
        /*0010*/ 	.word	index@(matmul_kernel)
        /*0014*/ 	.word	0x00009128


	//----- nvinfo : EIATTR_MIN_STACK_SIZE
	.align		4
.L_3:
        /*0018*/ 	.byte	0x04, 0x12
        /*001a*/ 	.short	(.L_5 - .L_4)
	.align		4
.L_4:
        /*001c*/ 	.word	index@(matmul_kernel)
        /*0020*/ 	.word	0x00009128
.L_5:


//--------------------- .nv.info.matmul_kernel    --------------------------
	.section	.nv.info.matmul_kernel,"",@"SHT_CUDA_INFO"
	.sectionflags	@""
	.align	4


	//----- nvinfo : EIATTR_CUDA_API_VERSION
	.align		4
        /*0000*/ 	.byte	0x04, 0x37
        /*0002*/ 	.short	(.L_7 - .L_6)
.L_6:
        /*0004*/ 	.word	0x00000082


	//----- nvinfo : EIATTR_SW2861232_WAR
	.align		4
.L_7:
        /*0008*/ 	.byte	0x01, 0x35
	.zero		2


	//----- nvinfo : EIATTR_PARAM_CBANK
	.align		4
        /*000c*/ 	.byte	0x04, 0x0a
        /*000e*/ 	.short	(.L_9 - .L_8)
	.align		4
.L_8:
        /*0010*/ 	.word	index@(.nv.constant0.matmul_kernel)
        /*0014*/ 	.short	0x0160
        /*0016*/ 	.short	0x0050


	//----- nvinfo : EIATTR_CBANK_PARAM_SIZE
	.align		4
.L_9:
        /*0018*/ 	.byte	0x03, 0x19
        /*001a*/ 	.short	0x0050


	//----- nvinfo : EIATTR_KPARAM_INFO
	.align		4
        /*001c*/ 	.byte	0x04, 0x17
        /*001e*/ 	.short	(.L_11 - .L_10)
.L_10:
        /*0020*/ 	.word	0x00000000
        /*0024*/ 	.short	0x000d
        /*0026*/ 	.short	0x0048
        /*0028*/ 	.byte	0x00, 0xf4, 0x21, 0x00


	//----- nvinfo : EIATTR_KPARAM_INFO
	.align		4
.L_11:
        /*002c*/ 	.byte	0x04, 0x17
        /*002e*/ 	.short	(.L_13 - .L_12)
.L_12:
        /*0030*/ 	.word	0x00000000
        /*0034*/ 	.short	0x000c
        /*0036*/ 	.short	0x0040
        /*0038*/ 	.byte	0x00, 0xf4, 0x21, 0x00


	//----- nvinfo : EIATTR_KPARAM_INFO
	.align		4
.L_13:
        /*003c*/ 	.byte	0x04, 0x17
        /*003e*/ 	.short	(.L_15 - .L_14)
.L_14:
        /*0040*/ 	.word	0x00000000
        /*0044*/ 	.short	0x000b
        /*0046*/ 	.short	0x0038
        /*0048*/ 	.byte	0x00, 0xf0, 0x11, 0x00


	//----- nvinfo : EIATTR_KPARAM_INFO
	.align		4
.L_15:
        /*004c*/ 	.byte	0x04, 0x17
        /*004e*/ 	.short	(.L_17 - .L_16)
.L_16:
        /*0050*/ 	.word	0x00000000
        /*0054*/ 	.short	0x000a
        /*0056*/ 	.short	0x0034
        /*0058*/ 	.byte	0x00, 0xf0, 0x11, 0x00


	//----- nvinfo : EIATTR_KPARAM_INFO
	.align		4
.L_17:
        /*005c*/ 	.byte	0x04, 0x17
        /*005e*/ 	.short	(.L_19 - .L_18)
.L_18:
        /*0060*/ 	.word	0x00000000
        /*0064*/ 	.short	0x0009
        /*0066*/ 	.short	0x0030
        /*0068*/ 	.byte	0x00, 0xf0, 0x11, 0x00


	//----- nvinfo : EIATTR_KPARAM_INFO
	.align		4
.L_19:
        /*006c*/ 	.byte	0x04, 0x17
        /*006e*/ 	.short	(.L_21 - .L_20)
.L_20:
        /*0070*/ 	.word	0x00000000
        /*0074*/ 	.short	0x0008
        /*0076*/ 	.short	0x002c
        /*0078*/ 	.byte	0x00, 0xf0, 0x11, 0x00


	//----- nvinfo : EIATTR_KPARAM_INFO
	.align		4
.L_21:
        /*007c*/ 	.byte	0x04, 0x17
        /*007e*/ 	.short	(.L_23 - .L_22)
.L_22:
        /*0080*/ 	.word	0x00000000
        /*0084*/ 	.short	0x0007
        /*0086*/ 	.short	0x0028
        /*0088*/ 	.byte	0x00, 0xf0, 0x11, 0x00


	//----- nvinfo : EIATTR_KPARAM_INFO
	.align		4
.L_23:
        /*008c*/ 	.byte	0x04, 0x17
        /*008e*/ 	.short	(.L_25 - .L_24)
.L_24:
        /*0090*/ 	.word	0x00000000
        /*0094*/ 	.short	0x0006
        /*0096*/ 	.short	0x0024
        /*0098*/ 	.byte	0x00, 0xf0, 0x11, 0x00


	//----- nvinfo : EIATTR_KPARAM_INFO
	.align		4
.L_25:
        /*009c*/ 	.byte	0x04, 0x17
        /*009e*/ 	.short	(.L_27 - .L_26)
.L_26:
        /*00a0*/ 	.word	0x00000000
        /*00a4*/ 	.short	0x0005
        /*00a6*/ 	.short	0x0020
        /*00a8*/ 	.byte	0x00, 0xf0, 0x11, 0x00


	//----- nvinfo : EIATTR_KPARAM_INFO
	.align		4
.L_27:
        /*00ac*/ 	.byte	0x04, 0x17
        /*00ae*/ 	.short	(.L_29 - .L_28)
.L_28:
        /*00b0*/ 	.word	0x00000000
        /*00b4*/ 	.short	0x0004
        /*00b6*/ 	.short	0x001c
        /*00b8*/ 	.byte	0x00, 0xf0, 0x11, 0x00


	//----- nvinfo : EIATTR_KPARAM_INFO
	.align		4
.L_29:
        /*00bc*/ 	.byte	0x04, 0x17
        /*00be*/ 	.short	(.L_31 - .L_30)
.L_30:
        /*00c0*/ 	.word	0x00000000
        /*00c4*/ 	.short	0x0003
        /*00c6*/ 	.short	0x0018
        /*00c8*/ 	.byte	0x00, 0xf0, 0x11, 0x00


	//----- nvinfo : EIATTR_KPARAM_INFO
	.align		4
.L_31:
        /*00cc*/ 	.byte	0x04, 0x17
        /*00ce*/ 	.short	(.L_33 - .L_32)
.L_32:
        /*00d0*/ 	.word	0x00000000
        /*00d4*/ 	.short	0x0002
        /*00d6*/ 	.short	0x0010
        /*00d8*/ 	.byte	0x00, 0xf4, 0x21, 0x00


	//----- nvinfo : EIATTR_KPARAM_INFO
	.align		4
.L_33:
        /*00dc*/ 	.byte	0x04, 0x17
        /*00de*/ 	.short	(.L_35 - .L_34)
.L_34:
        /*00e0*/ 	.word	0x00000000
        /*00e4*/ 	.short	0x0001
        /*00e6*/ 	.short	0x0008
        /*00e8*/ 	.byte	0x00, 0xf4, 0x21, 0x00


	//----- nvinfo : EIATTR_KPARAM_INFO
	.align		4
.L_35:
        /*00ec*/ 	.byte	0x04, 0x17
        /*00ee*/ 	.short	(.L_37 - .L_36)
.L_36:
        /*00f0*/ 	.word	0x00000000
        /*00f4*/ 	.short	0x0000
        /*00f6*/ 	.short	0x0000
        /*00f8*/ 	.byte	0x00, 0xf4, 0x21, 0x00


	//----- nvinfo : EIATTR_MAXREG_COUNT
	.align		4
.L_37:
        /*00fc*/ 	.byte	0x03, 0x1b
        /*00fe*/ 	.short	0x00ff


	//----- nvinfo : EIATTR_NUM_BARRIERS
	.align		4
        /*0100*/ 	.byte	0x02, 0x4c
        /*0102*/ 	.byte	0x01
	.zero		1


	//----- nvinfo : EIATTR_ANNOTATIONS
	.align		4
        /*0104*/ 	.byte	0x04, 0x55
        /*0106*/ 	.short	(.L_39 - .L_38)


	//   ....[0]....
.L_38:
        /*0108*/ 	.word	0x00000001
        /*010c*/ 	.byte	0xa0, 0x05, 0x00, 0x00, 0x01, 0x00, 0x00, 0x00, 0xe0, 0x05, 0x00, 0x00, 0x01, 0x00, 0x00, 0x00
        /* <DEDUP_REMOVED lines=392> */
        /*199c*/ 	.byte	0x30, 0xd6, 0x00, 0x00, 0x01, 0x00, 0x00, 0x00, 0x40, 0xd7, 0x00, 0x00


	//----- nvinfo : EIATTR_MERCURY_ISA_VERSION
	.align		4
.L_39:
        /*19a8*/ 	.byte	0x03, 0x5f
        /*19aa*/ 	.short	0x0000


	//----- nvinfo : EIATTR_EXIT_INSTR_OFFSETS
	.align		4
        /*19ac*/ 	.byte	0x04, 0x1c
        /*19ae*/ 	.short	(.L_41 - .L_40)


	//   ....[0]....
.L_40:
        /*19b0*/ 	.word	0x0018ff10


	//   ....[1]....
        /*19b4*/ 	.word	0x0018ff30


	//----- nvinfo : EIATTR_REQNTID
	.align		4
.L_41:
        /*19b8*/ 	.byte	0x04, 0x10
        /*19ba*/ 	.short	(.L_43 - .L_42)
.L_42:
        /*19bc*/ 	.word	0x00000080
        /*19c0*/ 	.word	0x00000001
        /*19c4*/ 	.word	0x00000001
.L_43:


//--------------------- .nv.callgraph             --------------------------
	.section	.nv.callgraph,"",@"SHT_CUDA_CALLGRAPH"
	.align	4
	.sectionentsize	8
	.align		4
        /*0000*/ 	.word	0x00000000
	.align		4
        /*0004*/ 	.word	0xffffffff
	.align		4
        /*0008*/ 	.word	0x00000000
	.align		4
        /*000c*/ 	.word	0xfffffffe
	.align		4
        /*0010*/ 	.word	0x00000000
	.align		4
        /*0014*/ 	.word	0xfffffffd
	.align		4
        /*0018*/ 	.word	0x00000000
	.align		4
        /*001c*/ 	.word	0xfffffffc


//--------------------- .nv.rel.action            --------------------------
	.section	.nv.rel.action,"",@"SHT_CUDA_RELOCINFO"
	.align	8
	.sectionentsize	8
        /*0000*/ 	.byte	0x73, 0x00, 0x00, 0x00, 0x00, 0x00, 0x00, 0x00, 0x00, 0x00, 0x00, 0x11, 0x25, 0x00, 0x05, 0x36


//--------------------- .nv.constant0.matmul_kernel --------------------------
	.section	.nv.constant0.matmul_kernel,"a",@progbits
	.sectionflags	@""
	.align	4
.nv.constant0.matmul_kernel:
	.zero		432


//--------------------- .text.matmul_kernel       --------------------------
	.section	.text.matmul_kernel,"ax",@progbits
	.sectioninfo	@"SHI_REGISTERS=255"
	.align	128
        .global         matmul_kernel
        .type           matmul_kernel,@function
        .size           matmul_kernel,(.L_x_3 - matmul_kernel)
        .other          matmul_kernel,@"STO_CUDA_ENTRY STV_DEFAULT"
matmul_kernel:
.text.matmul_kernel:
[----:B------:R-:W-:Y:S02]  /*0000*/  IMAD.MOV.U32 R1, RZ, RZ, c[0x0][0x28] ;  /* 0x00000a00ff017624 */ /* 0x000fe400078e00ff */
[----:B------:R-:W-:Y:S01]  /*0010*/  IMAD.MOV.U32 R6, RZ, RZ, 0x1ff ;  /* 0x000001ffff067424 */ /* 0x000fe200078e00ff */
[----:B------:R-:W1:Y:S01]  /*0020*/  S2R R5, SR_CTAID.X ;  /* 0x0000000000057919 */ /* 0x000e620000002500 */
[----:B------:R-:W-:Y:S02]  /*0030*/  IABS R251, c[0x0][0x17c] ;  /* 0x00005f0000fb7a13 */ /* 0x000fe40000000000 */
[----:B------:R-:W-:Y:S02]  /*0040*/  IABS R12, c[0x0][0x178] ;  /* 0x00005e00000c7a13 */ /* 0x000fe40000000000 */
[----:B------:R-:W-:Y:S02]  /*0050*/  IADD3 R0, R6, c[0x0][0x17c], RZ ;  /* 0x00005f0006007a10 */ /* 0x000fe40007ffe0ff */
[----:B------:R-:W-:Y:S01]  /*0060*/  IADD3 R1, R1, -0x9128, RZ ;  /* 0xffff6ed801017810 */ /* 0x000fe20007ffe0ff */
[----:B------:R-:W-:Y:S01]  /*0070*/  IMAD.MOV.U32 R13, RZ, RZ, R12 ;  /* 0x000000ffff0d7224 */ /* 0x000fe200078e000c */
[----:B------:R-:W-:-:S04]  /*0080*/  SHF.R.S32.HI R3, RZ, 0x1f, R0 ;  /* 0x0000001fff037819 */ /* 0x000fc80000011400 */
[----:B------:R-:W-:-:S04]  /*0090*/  LEA.HI R3, R3, R0, RZ, 0x9 ;  /* 0x0000000003037211 */ /* 0x000fc800078f48ff */
[----:B------:R-:W-:-:S05]  /*00a0*/  SHF.R.S32.HI R3, RZ, 0x9, R3 ;  /* 0x00000009ff037819 */ /* 0x000fca0000011403 */
[----:B------:R-:W-:Y:S01]  /*00b0*/  IMAD.SHL.U32 R4, R3, 0x4, RZ ;  /* 0x0000000403047824 */ /* 0x000fe200078e00ff */
[----:B-1----:R-:W-:-:S04]  /*00c0*/  IABS R10, R5 ;  /* 0x00000005000a7213 */ /* 0x002fc80000000000 */
[-C--:B------:R-:W-:Y:S02]  /*00d0*/  IABS R7, R4.reuse ;  /* 0x0000000400077213 */ /* 0x080fe40000000000 */
[----:B------:R-:W-:Y:S02]  /*00e0*/  IABS R11, R4 ;  /* 0x00000004000b7213 */ /* 0x000fe40000000000 */
[----:B------:R-:W1:Y:S08]  /*00f0*/  I2F.RP R0, R7 ;  /* 0x0000000700007306 */ /* 0x000e700000209400 */
[----:B-1----:R-:W1:Y:S02]  /*0100*/  MUFU.RCP R0, R0 ;  /* 0x0000000000007308 */ /* 0x002e640000001000 */
[----:B-1----:R-:W-:Y:S01]  /*0110*/  IADD3 R2, R0, 0xffffffe, RZ ;  /* 0x0ffffffe00027810 */ /* 0x002fe20007ffe0ff */
[----:B------:R-:W-:-:S05]  /*0120*/  IMAD.MOV R0, RZ, RZ, -R11 ;  /* 0x000000ffff007224 */ /* 0x000fca00078e0a0b */
[----:B------:R1:W2:Y:S02]  /*0130*/  F2I.FTZ.U32.TRUNC.NTZ R3, R2 ;  /* 0x0000000200037305 */ /* 0x0002a4000021f000 */
[----:B-1----:R-:W-:Y:S01]  /*0140*/  IMAD.MOV.U32 R2, RZ, RZ, RZ ;  /* 0x000000ffff027224 */ /* 0x002fe200078e00ff */
[----:B--2---:R-:W-:-:S05]  /*0150*/  IADD3 R8, RZ, -R3, RZ ;  /* 0x80000003ff087210 */ /* 0x004fca0007ffe0ff */
[----:B------:R-:W-:Y:S02]  /*0160*/  IMAD R9, R8, R7, RZ ;  /* 0x0000000708097224 */ /* 0x000fe400078e02ff */
[----:B------:R-:W-:Y:S02]  /*0170*/  IMAD.MOV.U32 R8, RZ, RZ, R10 ;  /* 0x000000ffff087224 */ /* 0x000fe400078e000a */
[----:B------:R-:W-:-:S06]  /*0180*/  IMAD.HI.U32 R3, R3, R9, R2 ;  /* 0x0000000903037227 */ /* 0x000fcc00078e0002 */
[----:B------:R-:W-:-:S04]  /*0190*/  IMAD.HI.U32 R3, R3, R8, RZ ;  /* 0x0000000803037227 */ /* 0x000fc800078e00ff */
[----:B------:R-:W-:-:S05]  /*01a0*/  IMAD R0, R3, R0, R8 ;  /* 0x0000000003007224 */ /* 0x000fca00078e0208 */
[----:B------:R-:W-:-:S13]  /*01b0*/  ISETP.GT.U32.AND P1, PT, R7, R0, PT ;  /* 0x000000000700720c */ /* 0x000fda0003f24070 */
[-C--:B------:R-:W-:Y:S02]  /*01c0*/  @!P1 IADD3 R0, R0, -R7.reuse, RZ ;  /* 0x8000000700009210 */ /* 0x080fe40007ffe0ff */
[----:B------:R-:W-:Y:S02]  /*01d0*/  @!P1 IADD3 R3, R3, 0x1, RZ ;  /* 0x0000000103039810 */ /* 0x000fe40007ffe0ff */
[----:B------:R-:W-:Y:S02]  /*01e0*/  ISETP.GE.U32.AND P0, PT, R0, R7, PT ;  /* 0x000000070000720c */ /* 0x000fe40003f06070 */
[----:B------:R-:W-:Y:S02]  /*01f0*/  LOP3.LUT R0, R5, R4, RZ, 0x3c, !PT ;  /* 0x0000000405007212 */ /* 0x000fe400078e3cff */
[----:B------:R-:W-:Y:S02]  /*0200*/  ISETP.NE.AND P1, PT, R4, RZ, PT ;  /* 0x000000ff0400720c */ /* 0x000fe40003f25270 */
[----:B------:R-:W-:-:S02]  /*0210*/  ISETP.GE.AND P2, PT, R0, RZ, PT ;  /* 0x000000ff0000720c */ /* 0x000fc40003f46270 */
[----:B------:R-:W-:Y:S02]  /*0220*/  IADD3 R0, R6, c[0x0][0x178], RZ ;  /* 0x00005e0006007a10 */ /* 0x000fe40007ffe0ff */
[----:B------:R-:W1:Y:S03]  /*0230*/  I2F.RP R6, R251 ;  /* 0x000000fb00067306 */ /* 0x000e660000209400 */
[----:B------:R-:W-:-:S05]  /*0240*/  @P0 IADD3 R3, R3, 0x1, RZ ;  /* 0x0000000103030810 */ /* 0x000fca0007ffe0ff */
[----:B------:R-:W-:Y:S01]  /*0250*/  IMAD.MOV.U32 R2, RZ, RZ, R3 ;  /* 0x000000ffff027224 */ /* 0x000fe200078e0003 */
[----:B------:R-:W-:-:S03]  /*0260*/  SHF.R.S32.HI R3, RZ, 0x1f, R0 ;  /* 0x0000001fff037819 */ /* 0x000fc60000011400 */
[----:B------:R-:W-:Y:S01]  /*0270*/  @!P2 IMAD.MOV R2, RZ, RZ, -R2 ;  /* 0x000000ffff02a224 */ /* 0x000fe200078e0a02 */
[----:B------:R-:W-:Y:S02]  /*0280*/  @!P1 LOP3.LUT R2, RZ, R4, RZ, 0x33, !PT ;  /* 0x00000004ff029212 */ /* 0x000fe400078e33ff */
[----:B------:R-:W-:Y:S01]  /*0290*/  LEA.HI R3, R3, R0, RZ, 0x9 ;  /* 0x0000000003037211 */ /* 0x000fe200078f48ff */
[----:B-1----:R-:W-:Y:S02]  /*02a0*/  MUFU.RCP R6, R6 ;  /* 0x0000000600067308 */ /* 0x002fe40000001000 */
[C---:B------:R-:W-:Y:S01]  /*02b0*/  IMAD.SHL.U32 R9, R2.reuse, 0x4, RZ ;  /* 0x0000000402097824 */ /* 0x040fe200078e00ff */
[----:B------:R-:W-:-:S04]  /*02c0*/  IADD3 R2, -R2, RZ, RZ ;  /* 0x000000ff02027210 */ /* 0x000fc80007ffe1ff */
[----:B------:R-:W-:Y:S01]  /*02d0*/  LEA.HI.SX32 R3, R3, -R9, 0x17 ;  /* 0x8000000903037211 */ /* 0x000fe200078fbaff */
[----:B------:R-:W-:Y:S02]  /*02e0*/  IMAD R10, R4, R2, R5 ;  /* 0x00000002040a7224 */ /* 0x000fe400078e0205 */
[----:B------:R-:W-:Y:S01]  /*02f0*/  IMAD.MOV.U32 R2, RZ, RZ, RZ ;  /* 0x000000ffff027224 */ /* 0x000fe200078e00ff */
[----:B------:R-:W-:-:S04]  /*0300*/  IMNMX R11, R3, 0x4, PT ;  /* 0x00000004030b7817 */ /* 0x000fc80003800200 */
[-C--:B------:R-:W-:Y:S02]  /*0310*/  IABS R7, R11.reuse ;  /* 0x0000000b00077213 */ /* 0x080fe40000000000 */
[----:B------:R-:W-:Y:S02]  /*0320*/  IABS R4, R11 ;  /* 0x0000000b00047213 */ /* 0x000fe40000000000 */
[----:B------:R-:W1:Y:S08]  /*0330*/  I2F.RP R0, R7 ;  /* 0x0000000700007306 */ /* 0x000e700000209400 */
[----:B-1----:R-:W1:Y:S02]  /*0340*/  MUFU.RCP R0, R0 ;  /* 0x0000000000007308 */ /* 0x002e640000001000 */
[----:B-1----:R-:W-:-:S02]  /*0350*/  IADD3 R3, R0, 0xffffffe, RZ ;  /* 0x0ffffffe00037810 */ /* 0x002fc40007ffe0ff */
[----:B------:R-:W-:-:S04]  /*0360*/  IABS R0, R10 ;  /* 0x0000000a00007213 */ /* 0x000fc80000000000 */
[----:B------:R-:W1:Y:S02]  /*0370*/  F2I.FTZ.U32.TRUNC.NTZ R3, R3 ;  /* 0x0000000300037305 */ /* 0x000e64000021f000 */
[----:B-1----:R-:W-:-:S04]  /*0380*/  IMAD.MOV R8, RZ, RZ, -R3 ;  /* 0x000000ffff087224 */ /* 0x002fc800078e0a03 */
[----:B------:R-:W-:-:S04]  /*0390*/  IMAD R5, R8, R7, RZ ;  /* 0x0000000708057224 */ /* 0x000fc800078e02ff */
[----:B------:R-:W-:Y:S01]  /*03a0*/  IMAD.HI.U32 R2, R3, R5, R2 ;  /* 0x0000000503027227 */ /* 0x000fe200078e0002 */
[----:B------:R-:W-:Y:S01]  /*03b0*/  MOV R5, R0 ;  /* 0x0000000000057202 */ /* 0x000fe20000000f00 */
[----:B------:R-:W1:Y:S02]  /*03c0*/  I2F.RP R3, R13 ;  /* 0x0000000d00037306 */ /* 0x000e640000209400 */
[----:B------:R-:W-:Y:S01]  /*03d0*/  IMAD.MOV R0, RZ, RZ, -R4 ;  /* 0x000000ffff007224 */ /* 0x000fe200078e0a04 */
[----:B------:R-:W-:Y:S01]  /*03e0*/  IADD3 R4, R6, 0xffffffe, RZ ;  /* 0x0ffffffe06047810 */ /* 0x000fe20007ffe0ff */
[----:B------:R-:W-:-:S04]  /*03f0*/  IMAD.HI.U32 R2, R2, R5, RZ ;  /* 0x0000000502027227 */ /* 0x000fc800078e00ff */
[----:B------:R-:W-:Y:S02]  /*0400*/  IMAD R0, R2, R0, R5 ;  /* 0x0000000002007224 */ /* 0x000fe400078e0205 */
[----:B------:R2:W-:Y:S03]  /*0410*/  F2I.FTZ.U32.TRUNC.NTZ R5, R4 ;  /* 0x0000000400057305 */ /* 0x0005e6000021f000 */
[----:B------:R-:W-:-:S05]  /*0420*/  ISETP.GT.U32.AND P1, PT, R7, R0, PT ;  /* 0x000000000700720c */ /* 0x000fca0003f24070 */
[----:B-1----:R-:W1:Y:S01]  /*0430*/  MUFU.RCP R3, R3 ;  /* 0x0000000300037308 */ /* 0x002e620000001000 */
[----:B--2---:R-:W-:-:S07]  /*0440*/  IMAD.MOV.U32 R4, RZ, RZ, RZ ;  /* 0x000000ffff047224 */ /* 0x004fce00078e00ff */
[----:B------:R-:W-:Y:S01]  /*0450*/  @!P1 IMAD.IADD R0, R0, 0x1, -R7 ;  /* 0x0000000100009824 */ /* 0x000fe200078e0a07 */
[----:B------:R-:W-:Y:S02]  /*0460*/  @!P1 IADD3 R2, R2, 0x1, RZ ;  /* 0x0000000102029810 */ /* 0x000fe40007ffe0ff */
[----:B------:R-:W-:Y:S02]  /*0470*/  ISETP.NE.AND P1, PT, R11, RZ, PT ;  /* 0x000000ff0b00720c */ /* 0x000fe40003f25270 */
[----:B------:R-:W-:Y:S02]  /*0480*/  ISETP.GE.U32.AND P0, PT, R0, R7, PT ;  /* 0x000000070000720c */ /* 0x000fe40003f06070 */
[----:B------:R-:W-:Y:S02]  /*0490*/  LOP3.LUT R0, R10, R11, RZ, 0x3c, !PT ;  /* 0x0000000b0a007212 */ /* 0x000fe400078e3cff */
[----:B-1----:R-:W-:Y:S02]  /*04a0*/  IADD3 R3, R3, 0xffffffe, RZ ;  /* 0x0ffffffe03037810 */ /* 0x002fe40007ffe0ff */
[----:B------:R-:W-:Y:S01]  /*04b0*/  ISETP.GE.AND P2, PT, R0, RZ, PT ;  /* 0x000000ff0000720c */ /* 0x000fe20003f46270 */
[----:B------:R-:W-:-:S03]  /*04c0*/  IMAD.MOV R0, RZ, RZ, -R5 ;  /* 0x000000ffff007224 */ /* 0x000fc600078e0a05 */
[----:B------:R-:W1:Y:S01]  /*04d0*/  F2I.FTZ.U32.TRUNC.NTZ R3, R3 ;  /* 0x0000000300037305 */ /* 0x000e62000021f000 */
[----:B------:R-:W-:Y:S02]  /*04e0*/  IMAD R7, R0, R251, RZ ;  /* 0x000000fb00077224 */ /* 0x000fe400078e02ff */
[----:B------:R-:W-:Y:S02]  /*04f0*/  @P0 IADD3 R2, R2, 0x1, RZ ;  /* 0x0000000102020810 */ /* 0x000fe40007ffe0ff */
[----:B------:R-:W-:-:S04]  /*0500*/  IMAD.HI.U32 R252, R5, R7, R4 ;  /* 0x0000000705fc7227 */ /* 0x000fc800078e0004 */
[----:B------:R-:W-:Y:S02]  /*0510*/  @!P2 IADD3 R2, -R2, RZ, RZ ;  /* 0x000000ff0202a210 */ /* 0x000fe40007ffe1ff */
[----:B------:R-:W-:-:S05]  /*0520*/  @!P1 LOP3.LUT R2, RZ, R11, RZ, 0x33, !PT ;  /* 0x0000000bff029212 */ /* 0x000fca00078e33ff */
[----:B------:R-:W-:Y:S01]  /*0530*/  IMAD.SHL.U32 R246, R2, 0x200, RZ ;  /* 0x0000020002f67824 */ /* 0x000fe200078e00ff */
[----:B-1----:R-:W-:Y:S01]  /*0540*/  IADD3 R7, RZ, -R3, RZ ;  /* 0x80000003ff077210 */ /* 0x002fe20007ffe0ff */
[----:B------:R-:W-:Y:S02]  /*0550*/  IMAD.MOV R248, RZ, RZ, -R2 ;  /* 0x000000fffff87224 */ /* 0x000fe400078e0a02 */
[----:B------:R-:W-:Y:S01]  /*0560*/  IMAD.MOV.U32 R2, RZ, RZ, RZ ;  /* 0x000000ffff027224 */ /* 0x000fe200078e00ff */
[C---:B------:R-:W-:Y:S01]  /*0570*/  IADD3 R14, R246.reuse, 0x2, RZ ;  /* 0x00000002f60e7810 */ /* 0x040fe20007ffe0ff */
[----:B------:R-:W-:Y:S01]  /*0580*/  IMAD R7, R7, R13, RZ ;  /* 0x0000000d07077224 */ /* 0x000fe200078e02ff */
[----:B------:R-:W-:Y:S01]  /*0590*/  IADD3 R15, R246, 0x1, RZ ;  /* 0x00000001f60f7810 */ /* 0x000fe20007ffe0ff */
[----:B------:R-:W-:Y:S01]  /*05a0*/  STL [R1+0x3718], R246 ;  /* 0x003718f601007387 */ /* 0x000fe20000100800 */
[----:B------:R-:W-:Y:S01]  /*05b0*/  IABS R8, R14 ;  /* 0x0000000e00087213 */ /* 0x000fe20000000000 */
[----:B------:R-:W-:Y:S01]  /*05c0*/  IMAD.HI.U32 R245, R3, R7, R2 ;  /* 0x0000000703f57227 */ /* 0x000fe200078e0002 */
[----:B------:R-:W-:Y:S01]  /*05d0*/  IABS R6, R246 ;  /* 0x000000f600067213 */ /* 0x000fe20000000000 */
[----:B------:R-:W-:Y:S01]  /*05e0*/  STL [R1+0x589c], R15 ;  /* 0x00589c0f01007387 */ /* 0x000fe20000100800 */
[----:B------:R-:W-:Y:S01]  /*05f0*/  IABS R244, R15 ;  /* 0x0000000f00f47213 */ /* 0x000fe20000000000 */
[----:B------:R-:W-:Y:S01]  /*0600*/  IMAD.HI.U32 R5, R252, R8, RZ ;  /* 0x00000008fc057227 */ /* 0x000fe200078e00ff */
[C---:B------:R-:W-:Y:S01]  /*0610*/  IADD3 R3, R246.reuse, 0x5, RZ ;  /* 0x00000005f6037810 */ /* 0x040fe20007ffe0ff */
[----:B------:R-:W-:Y:S01]  /*0620*/  STL [R1+0x5898], R14 ;  /* 0x0058980e01007387 */ /* 0x000fe20000100800 */
[----:B------:R-:W-:Y:S01]  /*0630*/  IADD3 R2, R246, 0x6, RZ ;  /* 0x00000006f6027810 */ /* 0x000fe20007ffe0ff */
[----:B------:R-:W-:Y:S01]  /*0640*/  IMAD.HI.U32 R0, R252, R6, RZ ;  /* 0x00000006fc007227 */ /* 0x000fe200078e00ff */
[----:B------:R-:W-:-:S03]  /*0650*/  IADD3 R5, -R5, RZ, RZ ;  /* 0x000000ff05057210 */ /* 0x000fc60007ffe1ff */
[----:B------:R-:W-:-:S04]  /*0660*/  IMAD.HI.U32 R4, R252, R244, RZ ;  /* 0x000000f4fc047227 */ /* 0x000fc800078e00ff */
[----:B------:R-:W-:Y:S02]  /*0670*/  IMAD.MOV R0, RZ, RZ, -R0 ;  /* 0x000000ffff007224 */ /* 0x000fe400078e0a00 */
[----:B------:R-:W-:Y:S02]  /*0680*/  IMAD.MOV R4, RZ, RZ, -R4 ;  /* 0x000000ffff047224 */ /* 0x000fe400078e0a04 */
[C---:B------:R-:W-:Y:S01]  /*0690*/  IMAD R249, R251.reuse, R0, R6 ;  /* 0x00000000fbf97224 */ /* 0x040fe200078e0206 */
[C---:B------:R-:W-:Y:S01]  /*06a0*/  IADD3 R6, R246.reuse, 0x3, RZ ;  /* 0x00000003f6067810 */ /* 0x040fe20007ffe0ff */
[C---:B------:R-:W-:Y:S01]  /*06b0*/  IMAD R0, R251.reuse, R5, R8 ;  /* 0x00000005fb007224 */ /* 0x040fe200078e0208 */
[----:B------:R-:W-:Y:S01]  /*06c0*/  IABS R8, R3 ;  /* 0x0000000300087213 */ /* 0x000fe20000000000 */
[----:B------:R-:W-:Y:S01]  /*06d0*/  IMAD R244, R251, R4, R244 ;  /* 0x00000004fbf47224 */ /* 0x000fe200078e02f4 */
[C---:B------:R-:W-:Y:S01]  /*06e0*/  IADD3 R4, R246.reuse, 0x4, RZ ;  /* 0x00000004f6047810 */ /* 0x040fe20007ffe0ff */
[----:B------:R-:W-:Y:S01]  /*06f0*/  IMAD R248, R11, R248, R10 ;  /* 0x000000f80bf87224 */ /* 0x000fe200078e020a */
[----:B------:R1:W-:Y:S01]  /*0700*/  STL [R1+0x50], R0 ;  /* 0x0000500001007387 */ /* 0x0003e20000100800 */
[----:B------:R-:W-:-:S02]  /*0710*/  IADD3 R11, R246, 0xfd, RZ ;  /* 0x000000fdf60b7810 */ /* 0x000fc40007ffe0ff */
[----:B------:R-:W-:Y:S01]  /*0720*/  IABS R7, R4 ;  /* 0x0000000400077213 */ /* 0x000fe20000000000 */
[----:B------:R2:W-:Y:S01]  /*0730*/  STL [R1+0x58a0], R6 ;  /* 0x0058a00601007387 */ /* 0x0005e20000100800 */
[----:B------:R-:W-:Y:S01]  /*0740*/  IMAD.IADD R248, R9, 0x1, R248 ;  /* 0x0000000109f87824 */ /* 0x000fe200078e02f8 */
[----:B------:R-:W-:Y:S02]  /*0750*/  IABS R9, R2 ;  /* 0x0000000200097213 */ /* 0x000fe40000000000 */
[----:B------:R3:W-:Y:S01]  /*0760*/  STL [R1+0x58a4], R4 ;  /* 0x0058a40401007387 */ /* 0x0007e20000100800 */
[----:B------:R-:W-:Y:S02]  /*0770*/  IABS R226, R11 ;  /* 0x0000000b00e27213 */ /* 0x000fe40000000000 */
[----:B-1----:R-:W-:Y:S01]  /*0780*/  IADD3 R0, R246, 0x7, RZ ;  /* 0x00000007f6007810 */ /* 0x002fe20007ffe0ff */
[----:B------:R1:W-:Y:S01]  /*0790*/  STL [R1+0x58ac], R3 ;  /* 0x0058ac0301007387 */ /* 0x0003e20000100800 */
[----:B--2---:R-:W-:-:S03]  /*07a0*/  IABS R6, R6 ;  /* 0x0000000600067213 */ /* 0x004fc60000000000 */
[----:B------:R2:W-:Y:S01]  /*07b0*/  STL [R1+0x58a8], R2 ;  /* 0x0058a80201007387 */ /* 0x0005e20000100800 */
[----:B------:R-:W-:Y:S01]  /*07c0*/  IABS R10, R0 ;  /* 0x00000000000a7213 */ /* 0x000fe20000000000 */
[C---:B---3--:R-:W-:Y:S02]  /*07d0*/  IMAD.HI.U32 R4, R252.reuse, R9, RZ ;  /* 0x00000009fc047227 */ /* 0x048fe400078e00ff */
[----:B------:R3:W-:Y:S02]  /*07e0*/  STL [R1+0x58b0], R0 ;  /* 0x0058b00001007387 */ /* 0x0007e40000100800 */
[----:B-1----:R-:W-:-:S04]  /*07f0*/  IMAD.HI.U32 R3, R252, R8, RZ ;  /* 0x00000008fc037227 */ /* 0x002fc800078e00ff */
[----:B--2---:R-:W-:Y:S01]  /*0800*/  IMAD.HI.U32 R2, R252, R7, RZ ;  /* 0x00000007fc027227 */ /* 0x004fe200078e00ff */
[----:B------:R-:W-:-:S03]  /*0810*/  IADD3 R3, -R3, RZ, RZ ;  /* 0x000000ff03037210 */ /* 0x000fc60007ffe1ff */
[----:B---3--:R-:W-:-:S04]  /*0820*/  IMAD.HI.U32 R0, R252, R6, RZ ;  /* 0x00000006fc007227 */ /* 0x008fc800078e00ff */
[----:B------:R-:W-:Y:S02]  /*0830*/  IMAD.MOV R0, RZ, RZ, -R0 ;  /* 0x000000ffff007224 */ /* 0x000fe400078e0a00 */
[----:B------:R-:W-:Y:S02]  /*0840*/  IMAD.MOV R2, RZ, RZ, -R2 ;  /* 0x000000ffff027224 */ /* 0x000fe400078e0a02 */
[----:B------:R-:W-:-:S04]  /*0850*/  IMAD.HI.U32 R5, R252, R10, RZ ;  /* 0x0000000afc057227 */ /* 0x000fc800078e00ff */
[C---:B------:R-:W-:Y:S02]  /*0860*/  IMAD R6, R251.reuse, R0, R6 ;  /* 0x00000000fb067224 */ /* 0x040fe400078e0206 */
[C---:B------:R-:W-:Y:S02]  /*0870*/  IMAD R0, R251.reuse, R2, R7 ;  /* 0x00000002fb007224 */ /* 0x040fe400078e0207 */
[----:B------:R-:W-:Y:S01]  /*0880*/  IMAD.MOV R4, RZ, RZ, -R4 ;  /* 0x000000ffff047224 */ /* 0x000fe200078e0a04 */
[----:B------:R1:W-:Y:S01]  /*0890*/  STL [R1+0x4c], R6 ;  /* 0x00004c0601007387 */ /* 0x0003e20000100800 */
[----:B------:R-:W-:Y:S02]  /*08a0*/  IMAD.MOV R5, RZ, RZ, -R5 ;  /* 0x000000ffff057224 */ /* 0x000fe400078e0a05 */
[C---:B------:R-:W-:Y:S01]  /*08b0*/  IMAD R3, R251.reuse, R3, R8 ;  /* 0x00000003fb037224 */ /* 0x040fe200078e0208 */
[----:B------:R2:W-:Y:S01]  /*08c0*/  STL [R1+0x48], R0 ;  /* 0x0000480001007387 */ /* 0x0005e20000100800 */
[----:B------:R-:W-:Y:S01]  /*08d0*/  IMAD R2, R251, R4, R9 ;  /* 0x00000004fb027224 */ /* 0x000fe200078e0209 */
[----:B------:R-:W-:-:S02]  /*08e0*/  IADD3 R4, R246, 0x9, RZ ;  /* 0x00000009f6047810 */ /* 0x000fc40007ffe0ff */
[----:B------:R3:W-:Y:S01]  /*08f0*/  STL [R1+0x44], R3 ;  /* 0x0000440301007387 */ /* 0x0007e20000100800 */
[----:B-1----:R-:W-:-:S03]  /*0900*/  IADD3 R6, R246, 0x8, RZ ;  /* 0x00000008f6067810 */ /* 0x002fc60007ffe0ff */
[----:B------:R1:W-:Y:S01]  /*0910*/  STL [R1+0x40], R2 ;  /* 0x0000400201007387 */ /* 0x0003e20000100800 */
[----:B------:R-:W-:Y:S01]  /*0920*/  IABS R7, R4 ;  /* 0x0000000400077213 */ /* 0x000fe20000000000 */
[----:B--2---:R-:W-:Y:S01]  /*0930*/  IMAD R0, R251, R5, R10 ;  /* 0x00000005fb007224 */ /* 0x004fe200078e020a */
[----:B---3--:R-:W-:-:S04]  /*0940*/  IADD3 R3, R246, 0xa, RZ ;  /* 0x0000000af6037810 */ /* 0x008fc80007ffe0ff */
[----:B------:R2:W-:Y:S01]  /*0950*/  STL [R1+0x3c], R0 ;  /* 0x00003c0001007387 */ /* 0x0005e20000100800 */
[----:B-1----:R-:W-:-:S03]  /*0960*/  IADD3 R2, R246, 0xb, RZ ;  /* 0x0000000bf6027810 */ /* 0x002fc60007ffe0ff */
[----:B------:R1:W-:Y:S01]  /*0970*/  STL [R1+0x58b4], R6 ;  /* 0x0058b40601007387 */ /* 0x0003e20000100800 */
[----:B------:R-:W-:Y:S02]  /*0980*/  IABS R8, R3 ;  /* 0x0000000300087213 */ /* 0x000fe40000000000 */
[----:B------:R-:W-:Y:S01]  /*0990*/  IABS R9, R2 ;  /* 0x0000000200097213 */ /* 0x000fe20000000000 */
[----:B------:R3:W-:Y:S01]  /*09a0*/  STL [R1+0x58bc], R4 ;  /* 0x0058bc0401007387 */ /* 0x0007e20000100800 */
[----:B--2---:R-:W-:-:S03]  /*09b0*/  IADD3 R0, R246, 0xc, RZ ;  /* 0x0000000cf6007810 */ /* 0x004fc60007ffe0ff */
[----:B------:R2:W-:Y:S01]  /*09c0*/  STL [R1+0x58b8], R3 ;  /* 0x0058b80301007387 */ /* 0x0005e20000100800 */
[----:B-1----:R-:W-:-:S03]  /*09d0*/  IABS R6, R6 ;  /* 0x0000000600067213 */ /* 0x002fc60000000000 */
[----:B------:R1:W-:Y:S01]  /*09e0*/  STL [R1+0x58c0], R2 ;  /* 0x0058c00201007387 */ /* 0x0003e20000100800 */
[----:B------:R-:W-:Y:S01]  /*09f0*/  IABS R10, R0 ;  /* 0x00000000000a7213 */ /* 0x000fe20000000000 */
[C---:B---3--:R-:W-:Y:S02]  /*0a00*/  IMAD.HI.U32 R4, R252.reuse, R9, RZ ;  /* 0x00000009fc047227 */ /* 0x048fe400078e00ff */
[----:B------:R3:W-:Y:S02]  /*0a10*/  STL [R1+0x58c4], R0 ;  /* 0x0058c40001007387 */ /* 0x0007e40000100800 */
[----:B--2---:R-:W-:-:S04]  /*0a20*/  IMAD.HI.U32 R3, R252, R8, RZ ;  /* 0x00000008fc037227 */ /* 0x004fc800078e00ff */
[----:B-1----:R-:W-:-:S04]  /*0a30*/  IMAD.HI.U32 R2, R252, R7, RZ ;  /* 0x00000007fc027227 */ /* 0x002fc800078e00ff */
[----:B---3--:R-:W-:Y:S01]  /*0a40*/  IMAD.HI.U32 R0, R252, R6, RZ ;  /* 0x00000006fc007227 */ /* 0x008fe200078e00ff */
[----:B------:R-:W-:-:S03]  /*0a50*/  IADD3 R2, -R2, RZ, RZ ;  /* 0x000000ff02027210 */ /* 0x000fc60007ffe1ff */
[----:B------:R-:W-:Y:S02]  /*0a60*/  IMAD.MOV R0, RZ, RZ, -R0 ;  /* 0x000000ffff007224 */ /* 0x000fe400078e0a00 */
[----:B------:R-:W-:-:S04]  /*0a70*/  IMAD.HI.U32 R5, R252, R10, RZ ;  /* 0x0000000afc057227 */ /* 0x000fc800078e00ff */
[C---:B------:R-:W-:Y:S02]  /*0a80*/  IMAD R6, R251.reuse, R0, R6 ;  /* 0x00000000fb067224 */ /* 0x040fe400078e0206 */
[----:B------:R-:W-:Y:S02]  /*0a90*/  IMAD.MOV R3, RZ, RZ, -R3 ;  /* 0x000000ffff037224 */ /* 0x000fe400078e0a03 */
[C---:B------:R-:W-:Y:S01]  /*0aa0*/  IMAD R0, R251.reuse, R2, R7 ;  /* 0x00000002fb007224 */ /* 0x040fe200078e0207 */
[----:B------:R1:W-:Y:S01]  /*0ab0*/  STL [R1+0x38], R6 ;  /* 0x0000380601007387 */ /* 0x0003e20000100800 */
[----:B------:R-:W-:Y:S02]  /*0ac0*/  IMAD.MOV R4, RZ, RZ, -R4 ;  /* 0x000000ffff047224 */ /* 0x000fe400078e0a04 */
[----:B------:R-:W-:Y:S01]  /*0ad0*/  IMAD.MOV R5, RZ, RZ, -R5 ;  /* 0x000000ffff057224 */ /* 0x000fe200078e0a05 */
[----:B------:R2:W-:Y:S01]  /*0ae0*/  STL [R1+0x34], R0 ;  /* 0x0000340001007387 */ /* 0x0005e20000100800 */
[----:B------:R-:W-:-:S02]  /*0af0*/  IMAD R3, R251, R3, R8 ;  /* 0x00000003fb037224 */ /* 0x000fc400078e0208 */
[C---:B------:R-:W-:Y:S01]  /*0b00*/  IMAD R2, R251.reuse, R4, R9 ;  /* 0x00000004fb027224 */ /* 0x040fe200078e0209 */
[C---:B------:R-:W-:Y:S02]  /*0b10*/  IADD3 R4, R246.reuse, 0xe, RZ ;  /* 0x0000000ef6047810 */ /* 0x040fe40007ffe0ff */
[C---:B-1----:R-:W-:Y:S01]  /*0b20*/  IADD3 R6, R246.reuse, 0xd, RZ ;  /* 0x0000000df6067810 */ /* 0x042fe20007ffe0ff */
[----:B------:R1:W-:Y:S01]  /*0b30*/  STL [R1+0x30], R3 ;  /* 0x0000300301007387 */ /* 0x0003e20000100800 */
[----:B------:R-:W-:Y:S01]  /*0b40*/  IABS R7, R4 ;  /* 0x0000000400077213 */ /* 0x000fe20000000000 */
[----:B--2---:R-:W-:Y:S02]  /*0b50*/  IMAD R0, R251, R5, R10 ;  /* 0x00000005fb007224 */ /* 0x004fe400078e020a */
[----:B------:R2:W-:Y:S04]  /*0b60*/  STL [R1+0x2c], R2 ;  /* 0x00002c0201007387 */ /* 0x0005e80000100800 */
[----:B------:R3:W-:Y:S01]  /*0b70*/  STL [R1+0x28], R0 ;  /* 0x0000280001007387 */ /* 0x0007e20000100800 */
[----:B-1----:R-:W-:-:S03]  /*0b80*/  IADD3 R3, R246, 0xf, RZ ;  /* 0x0000000ff6037810 */ /* 0x002fc60007ffe0ff */
[----:B------:R1:W-:Y:S01]  /*0b90*/  STL [R1+0x58cc], R6 ;  /* 0x0058cc0601007387 */ /* 0x0003e20000100800 */
[----:B--2---:R-:W-:-:S03]  /*0ba0*/  IADD3 R2, R246, 0x10, RZ ;  /* 0x00000010f6027810 */ /* 0x004fc60007ffe0ff */
[----:B------:R2:W-:Y:S01]  /*0bb0*/  STL [R1+0x58c8], R4 ;  /* 0x0058c80401007387 */ /* 0x0005e20000100800 */
[----:B------:R-:W-:Y:S02]  /*0bc0*/  IABS R8, R3 ;  /* 0x0000000300087213 */ /* 0x000fe40000000000 */
[----:B---3--:R-:W-:Y:S01]  /*0bd0*/  IADD3 R0, R246, 0x11, RZ ;  /* 0x00000011f6007810 */ /* 0x008fe20007ffe0ff */
[----:B------:R3:W-:Y:S01]  /*0be0*/  STL [R1+0x58d0], R3 ;  /* 0x0058d00301007387 */ /* 0x0007e20000100800 */
[----:B------:R-:W-:Y:S02]  /*0bf0*/  IABS R9, R2 ;  /* 0x0000000200097213 */ /* 0x000fe40000000000 */
[----:B-1----:R-:W-:Y:S01]  /*0c00*/  IABS R6, R6 ;  /* 0x0000000600067213 */ /* 0x002fe20000000000 */
[----:B------:R1:W-:Y:S01]  /*0c10*/  STL [R1+0x58d4], R2 ;  /* 0x0058d40201007387 */ /* 0x0003e20000100800 */
[----:B------:R-:W-:Y:S01]  /*0c20*/  IABS R10, R0 ;  /* 0x00000000000a7213 */ /* 0x000fe20000000000 */
[----:B--2---:R-:W-:-:S02]  /*0c30*/  IMAD.HI.U32 R4, R252, R9, RZ ;  /* 0x00000009fc047227 */ /* 0x004fc400078e00ff */
[----:B------:R2:W-:Y:S02]  /*0c40*/  STL [R1+0x58dc], R0 ;  /* 0x0058dc0001007387 */ /* 0x0005e40000100800 */
[----:B---3--:R-:W-:-:S04]  /*0c50*/  IMAD.HI.U32 R3, R252, R8, RZ ;  /* 0x00000008fc037227 */ /* 0x008fc800078e00ff */
[----:B-1----:R-:W-:-:S04]  /*0c60*/  IMAD.HI.U32 R2, R252, R7, RZ ;  /* 0x00000007fc027227 */ /* 0x002fc800078e00ff */
[----:B--2---:R-:W-:-:S04]  /*0c70*/  IMAD.HI.U32 R0, R252, R6, RZ ;  /* 0x00000006fc007227 */ /* 0x004fc800078e00ff */
[----:B------:R-:W-:Y:S01]  /*0c80*/  IMAD.HI.U32 R5, R252, R10, RZ ;  /* 0x0000000afc057227 */ /* 0x000fe200078e00ff */
[----:B------:R-:W-:-:S03]  /*0c90*/  IADD3 R0, -R0, RZ, RZ ;  /* 0x000000ff00007210 */ /* 0x000fc60007ffe1ff */
[----:B------:R-:W-:Y:S01]  /*0ca0*/  IMAD.MOV R2, RZ, RZ, -R2 ;  /* 0x000000ffff027224 */ /* 0x000fe200078e0a02 */
[----:B------:R-:W-:Y:S01]  /*0cb0*/  IADD3 R5, -R5, RZ, RZ ;  /* 0x000000ff05057210 */ /* 0x000fe20007ffe1ff */
[C---:B------:R-:W-:Y:S02]  /*0cc0*/  IMAD R6, R251.reuse, R0, R6 ;  /* 0x00000000fb067224 */ /* 0x040fe400078e0206 */
[----:B------:R-:W-:Y:S02]  /*0cd0*/  IMAD.MOV R3, RZ, RZ, -R3 ;  /* 0x000000ffff037224 */ /* 0x000fe400078e0a03 */
[C---:B------:R-:W-:Y:S01]  /*0ce0*/  IMAD R0, R251.reuse, R2, R7 ;  /* 0x00000002fb007224 */ /* 0x040fe200078e0207 */
        /* <DEDUP_REMOVED lines=25> */
[----:B--2---:R-:W-:Y:S01]  /*0e80*/  IMAD.HI.U32 R3, R252, R7, RZ ;  /* 0x00000007fc037227 */ /* 0x004fe200078e00ff */
[----:B------:R-:W-:-:S03]  /*0e90*/  IADD3 R4, -R4, RZ, RZ ;  /* 0x000000ff04047210 */ /* 0x000fc60007ffe1ff */
[----:B-1----:R-:W-:-:S04]  /*0ea0*/  IMAD.HI.U32 R2, R252, R243, RZ ;  /* 0x000000f3fc027227 */ /* 0x002fc800078e00ff */
[----:B---3--:R-:W-:-:S04]  /*0eb0*/  IMAD.HI.U32 R0, R252, R6, RZ ;  /* 0x00000006fc007227 */ /* 0x008fc800078e00ff */
[----:B------:R-:W-:Y:S02]  /*0ec0*/  IMAD.MOV R0, RZ, RZ, -R0 ;  /* 0x000000ffff007224 */ /* 0x000fe400078e0a00 */
[----:B------:R-:W-:-:S04]  /*0ed0*/  IMAD.HI.U32 R5, R252, R10, RZ ;  /* 0x0000000afc057227 */ /* 0x000fc800078e00ff */
[----:B------:R-:W-:Y:S02]  /*0ee0*/  IMAD.MOV R2, RZ, RZ, -R2 ;  /* 0x000000ffff027224 */ /* 0x000fe400078e0a02 */
[----:B------:R-:W-:Y:S02]  /*0ef0*/  IMAD.MOV R8, RZ, RZ, -R3 ;  /* 0x000000ffff087224 */ /* 0x000fe400078e0a03 */
[C---:B------:R-:W-:Y:S01]  /*0f00*/  IMAD R0, R251.reuse, R0, R6 ;  /* 0x00000000fb007224 */ /* 0x040fe200078e0206 */
[----:B------:R-:W-:Y:S01]  /*0f10*/  IADD3 R6, R246, 0x17, RZ ;  /* 0x00000017f6067810 */ /* 0x000fe20007ffe0ff */
[----:B------:R-:W-:Y:S02]  /*0f20*/  IMAD.MOV R5, RZ, RZ, -R5 ;  /* 0x000000ffff057224 */ /* 0x000fe400078e0a05 */
[C---:B------:R-:W-:Y:S01]  /*0f30*/  IMAD R243, R251.reuse, R2, R243 ;  /* 0x00000002fbf37224 */ /* 0x040fe200078e02f3 */
[----:B------:R1:W-:Y:S01]  /*0f40*/  STL [R1+0x10], R0 ;  /* 0x0000100001007387 */ /* 0x0003e20000100800 */
[----:B------:R-:W-:-:S02]  /*0f50*/  IMAD R3, R251, R8, R7 ;  /* 0x00000008fb037224 */ /* 0x000fc400078e0207 */
[C---:B------:R-:W-:Y:S01]  /*0f60*/  IMAD R2, R251.reuse, R4, R9 ;  /* 0x00000004fb027224 */ /* 0x040fe200078e0209 */
[C---:B------:R-:W-:Y:S02]  /*0f70*/  IADD3 R4, R246.reuse, 0x18, RZ ;  /* 0x00000018f6047810 */ /* 0x040fe40007ffe0ff */
[----:B------:R2:W-:Y:S02]  /*0f80*/  STL [R1+0x94], R3 ;  /* 0x0000940301007387 */ /* 0x0005e40000100800 */
[----:B------:R-:W-:Y:S01]  /*0f90*/  IABS R7, R4 ;  /* 0x0000000400077213 */ /* 0x000fe20000000000 */
[----:B-1----:R-:W-:Y:S01]  /*0fa0*/  IMAD R0, R251, R5, R10 ;  /* 0x00000005fb007224 */ /* 0x002fe200078e020a */
[----:B------:R1:W-:Y:S04]  /*0fb0*/  STL [R1+0x90], R2 ;  /* 0x0000900201007387 */ /* 0x0003e80000100800 */
[----:B------:R3:W-:Y:S01]  /*0fc0*/  STL [R1+0x8c], R0 ;  /* 0x00008c0001007387 */ /* 0x0007e20000100800 */
[----:B--2---:R-:W-:-:S03]  /*0fd0*/  IADD3 R3, R246, 0x19, RZ ;  /* 0x00000019f6037810 */ /* 0x004fc60007ffe0ff */
[----:B------:R2:W-:Y:S01]  /*0fe0*/  STL [R1+0x58f0], R6 ;  /* 0x0058f00601007387 */ /* 0x0005e20000100800 */
[----:B------:R-:W-:Y:S02]  /*0ff0*/  IABS R8, R3 ;  /* 0x0000000300087213 */ /* 0x000fe40000000000 */
[C---:B-1----:R-:W-:Y:S01]  /*1000*/  IADD3 R2, R246.reuse, 0x1a, RZ ;  /* 0x0000001af6027810 */ /* 0x042fe20007ffe0ff */
[----:B------:R1:W-:Y:S01]  /*1010*/  STL [R1+0x58f4], R4 ;  /* 0x0058f40401007387 */ /* 0x0003e20000100800 */
[----:B---3--:R-:W-:-:S03]  /*1020*/  IADD3 R0, R246, 0x1b, RZ ;  /* 0x0000001bf6007810 */ /* 0x008fc60007ffe0ff */
[----:B------:R3:W-:Y:S01]  /*1030*/  STL [R1+0x58fc], R3 ;  /* 0x0058fc0301007387 */ /* 0x0007e20000100800 */
[----:B------:R-:W-:Y:S02]  /*1040*/  IABS R9, R2 ;  /* 0x0000000200097213 */ /* 0x000fe40000000000 */
[----:B--2---:R-:W-:Y:S01]  /*1050*/  IABS R6, R6 ;  /* 0x0000000600067213 */ /* 0x004fe20000000000 */
[----:B------:R2:W-:Y:S01]  /*1060*/  STL [R1+0x58f8], R2 ;  /* 0x0058f80201007387 */ /* 0x0005e20000100800 */
[----:B------:R-:W-:Y:S01]  /*1070*/  IABS R10, R0 ;  /* 0x00000000000a7213 */ /* 0x000fe20000000000 */
[C---:B-1----:R-:W-:Y:S02]  /*1080*/  IMAD.HI.U32 R4, R252.reuse, R9, RZ ;  /* 0x00000009fc047227 */ /* 0x042fe400078e00ff */
[----:B------:R1:W-:Y:S02]  /*1090*/  STL [R1+0x5900], R0 ;  /* 0x0059000001007387 */ /* 0x0003e40000100800 */
[----:B---3--:R-:W-:-:S04]  /*10a0*/  IMAD.HI.U32 R3, R252, R8, RZ ;  /* 0x00000008fc037227 */ /* 0x008fc800078e00ff */
[----:B--2---:R-:W-:Y:S01]  /*10b0*/  IMAD.HI.U32 R2, R252, R7, RZ ;  /* 0x00000007fc027227 */ /* 0x004fe200078e00ff */
[----:B------:R-:W-:-:S03]  /*10c0*/  IADD3 R3, -R3, RZ, RZ ;  /* 0x000000ff03037210 */ /* 0x000fc60007ffe1ff */
[----:B-1----:R-:W-:-:S04]  /*10d0*/  IMAD.HI.U32 R0, R252, R6, RZ ;  /* 0x00000006fc007227 */ /* 0x002fc800078e00ff */
        /* <DEDUP_REMOVED lines=69> */
[----:B------:R-:W-:Y:S01]  /*1530*/  IMAD.MOV R2, RZ, RZ, -R2 ;  /* 0x000000ffff027224 */ /* 0x000fe200078e0a02 */
[----:B------:R-:W-:Y:S01]  /*1540*/  IADD3 R0, -R0, RZ, RZ ;  /* 0x000000ff00007210 */ /* 0x000fe20007ffe1ff */
[----:B------:R-:W-:Y:S02]  /*1550*/  IMAD.MOV R3, RZ, RZ, -R3 ;  /* 0x000000ffff037224 */ /* 0x000fe400078e0a03 */
[----:B------:R-:W-:Y:S02]  /*1560*/  IMAD.MOV R4, RZ, RZ, -R4 ;  /* 0x000000ffff047224 */ /* 0x000fe400078e0a04 */
[C---:B------:R-:W-:Y:S02]  /*1570*/  IMAD R0, R251.reuse, R0, R6 ;  /* 0x00000000fb007224 */ /* 0x040fe400078e0206 */
[C---:B------:R-:W-:Y:S01]  /*1580*/  IMAD R6, R251.reuse, R2, R7 ;  /* 0x00000002fb067224 */ /* 0x040fe200078e0207 */
[C---:B------:R-:W-:Y:S01]  /*1590*/  IADD3 R7, R246.reuse, 0x27, RZ ;  /* 0x00000027f6077810 */ /* 0x040fe20007ffe0ff */
[----:B------:R-:W-:Y:S01]  /*15a0*/  IMAD R2, R251, R3, R8 ;  /* 0x00000003fb027224 */ /* 0x000fe200078e0208 */
[----:B------:R1:W-:Y:S01]  /*15b0*/  STL [R1+0x60], R0 ;  /* 0x0000600001007387 */ /* 0x0003e20000100800 */
[----:B------:R-:W-:Y:S01]  /*15c0*/  IADD3 R3, R246, 0x28, RZ ;  /* 0x00000028f6037810 */ /* 0x000fe20007ffe0ff */
[----:B------:R-:W-:-:S02]  /*15d0*/  IMAD.HI.U32 R5, R252, R242, RZ ;  /* 0x000000f2fc057227 */ /* 0x000fc400078e00ff */
[----:B------:R2:W-:Y:S01]  /*15e0*/  STL [R1+0x5c], R6 ;  /* 0x00005c0601007387 */ /* 0x0005e20000100800 */
[----:B------:R-:W-:Y:S02]  /*15f0*/  IABS R8, R3 ;  /* 0x0000000300087213 */ /* 0x000fe40000000000 */
[----:B------:R-:W-:Y:S01]  /*1600*/  IADD3 R5, -R5, RZ, RZ ;  /* 0x000000ff05057210 */ /* 0x000fe20007ffe1ff */
[----:B------:R3:W-:Y:S01]  /*1610*/  STL [R1+0x58], R2 ;  /* 0x0000580201007387 */ /* 0x0007e20000100800 */
[----:B-1----:R-:W-:-:S03]  /*1620*/  IMAD R0, R251, R4, R9 ;  /* 0x00000004fb007224 */ /* 0x002fc600078e0209 */
[----:B------:R-:W-:Y:S01]  /*1630*/  IMAD R242, R251, R5, R242 ;  /* 0x00000005fbf27224 */ /* 0x000fe200078e02f2 */
[C---:B--2---:R-:W-:Y:S01]  /*1640*/  IADD3 R6, R246.reuse, 0x26, RZ ;  /* 0x00000026f6067810 */ /* 0x044fe20007ffe0ff */
[----:B------:R1:W-:Y:S01]  /*1650*/  STL [R1+0x54], R0 ;  /* 0x0000540001007387 */ /* 0x0003e20000100800 */
[----:B---3--:R-:W-:-:S03]  /*1660*/  IADD3 R2, R246, 0x29, RZ ;  /* 0x00000029f6027810 */ /* 0x008fc60007ffe0ff */
[----:B------:R2:W-:Y:S01]  /*1670*/  STL [R1+0x5928], R6 ;  /* 0x0059280601007387 */ /* 0x0005e20000100800 */
[----:B------:R-:W-:-:S03]  /*1680*/  IABS R9, R2 ;  /* 0x0000000200097213 */ /* 0x000fc60000000000 */
[----:B------:R3:W-:Y:S01]  /*1690*/  STL [R1+0x5930], R7 ;  /* 0x0059300701007387 */ /* 0x0007e20000100800 */
[----:B-1----:R-:W-:-:S03]  /*16a0*/  IADD3 R0, R246, 0x2a, RZ ;  /* 0x0000002af6007810 */ /* 0x002fc60007ffe0ff */
[----:B------:R1:W-:Y:S01]  /*16b0*/  STL [R1+0x5934], R3 ;  /* 0x0059340301007387 */ /* 0x0003e20000100800 */
[----:B------:R-:W-:Y:S01]  /*16c0*/  IMAD.HI.U32 R4, R252, R9, RZ ;  /* 0x00000009fc047227 */ /* 0x000fe200078e00ff */
[----:B--2---:R-:W-:Y:S02]  /*16d0*/  IABS R6, R6 ;  /* 0x0000000600067213 */ /* 0x004fe40000000000 */
[----:B------:R2:W-:Y:S01]  /*16e0*/  STL [R1+0x593c], R2 ;  /* 0x00593c0201007387 */ /* 0x0005e20000100800 */
[----:B------:R-:W-:Y:S02]  /*16f0*/  IABS R10, R0 ;  /* 0x00000000000a7213 */ /* 0x000fe40000000000 */
[----:B---3--:R-:W-:Y:S01]  /*1700*/  IABS R7, R7 ;  /* 0x0000000700077213 */ /* 0x008fe20000000000 */
[----:B------:R3:W-:Y:S01]  /*1710*/  STL [R1+0x5938], R0 ;  /* 0x0059380001007387 */ /* 0x0007e20000100800 */
[----:B------:R-:W-:Y:S01]  /*1720*/  IADD3 R4, -R4, RZ, RZ ;  /* 0x000000ff04047210 */ /* 0x000fe20007ffe1ff */
[----:B-1----:R-:W-:-:S04]  /*1730*/  IMAD.HI.U32 R3, R252, R8, RZ ;  /* 0x00000008fc037227 */ /* 0x002fc800078e00ff */
[----:B--2---:R-:W-:-:S04]  /*1740*/  IMAD.HI.U32 R2, R252, R7, RZ ;  /* 0x00000007fc027227 */ /* 0x004fc800078e00ff */
[----:B---3--:R-:W-:-:S04]  /*1750*/  IMAD.HI.U32 R0, R252, R6, RZ ;  /* 0x00000006fc007227 */ /* 0x008fc800078e00ff */
[----:B------:R-:W-:Y:S02]  /*1760*/  IMAD.MOV R0, RZ, RZ, -R0 ;  /* 0x000000ffff007224 */ /* 0x000fe400078e0a00 */
[----:B------:R-:W-:Y:S02]  /*1770*/  IMAD.MOV R2, RZ, RZ, -R2 ;  /* 0x000000ffff027224 */ /* 0x000fe400078e0a02 */
[----:B------:R-:W-:-:S04]  /*1780*/  IMAD.HI.U32 R5, R252, R10, RZ ;  /* 0x0000000afc057227 */ /* 0x000fc800078e00ff */
        /* <DEDUP_REMOVED lines=29> */
[----:B-1----:R-:W-:Y:S01]  /*1960*/  IMAD.HI.U32 R2, R252, R7, RZ ;  /* 0x00000007fc027227 */ /* 0x002fe200078e00ff */
        /* <DEDUP_REMOVED lines=75> */
[----:B------:R-:W-:Y:S02]  /*1e20*/  IMAD.MOV R8, RZ, RZ, -R3 ;  /* 0x000000ffff087224 */ /* 0x000fe400078e0a03 */
[C---:B------:R-:W-:Y:S01]  /*1e30*/  IMAD R3, R251.reuse, R0, R6 ;  /* 0x00000000fb037224 */ /* 0x040fe200078e0206 */
[----:B------:R-:W-:Y:S01]  /*1e40*/  IADD3 R6, R246, 0x3a, RZ ;  /* 0x0000003af6067810 */ /* 0x000fe20007ffe0ff */
[C---:B------:R-:W-:Y:S02]  /*1e50*/  IMAD R0, R251.reuse, R2, R7 ;  /* 0x00000002fb007224 */ /* 0x040fe400078e0207 */
[----:B------:R-:W-:Y:S01]  /*1e60*/  IMAD.MOV R4, RZ, RZ, -R4 ;  /* 0x000000ffff047224 */ /* 0x000fe200078e0a04 */
[----:B------:R1:W-:Y:S01]  /*1e70*/  STL [R1+0x9c], R3 ;  /* 0x00009c0301007387 */ /* 0x0003e20000100800 */
[----:B------:R-:W-:-:S02]  /*1e80*/  IMAD R241, R251, R8, R241 ;  /* 0x00000008fbf17224 */ /* 0x000fc400078e02f1 */
[----:B------:R-:W-:Y:S01]  /*1e90*/  IMAD R2, R251, R4, R9 ;  /* 0x00000004fb027224 */ /* 0x000fe200078e0209 */
[----:B------:R2:W-:Y:S01]  /*1ea0*/  STL [R1+0x98], R0 ;  /* 0x0000980001007387 */ /* 0x0005e20000100800 */
[----:B------:R-:W-:-:S03]  /*1eb0*/  IADD3 R4, R246, 0x3b, RZ ;  /* 0x0000003bf6047810 */ /* 0x000fc60007ffe0ff */
[----:B------:R3:W-:Y:S01]  /*1ec0*/  STL [R1+0x11c], R2 ;  /* 0x00011c0201007387 */ /* 0x0007e20000100800 */
[----:B------:R-:W-:Y:S02]  /*1ed0*/  IABS R7, R4 ;  /* 0x0000000400077213 */ /* 0x000fe40000000000 */
[----:B-1----:R-:W-:Y:S01]  /*1ee0*/  IADD3 R3, R246, 0x3c, RZ ;  /* 0x0000003cf6037810 */ /* 0x002fe20007ffe0ff */
[----:B--2---:R-:W-:-:S03]  /*1ef0*/  IMAD R0, R251, R5, R10 ;  /* 0x00000005fb007224 */ /* 0x004fc600078e020a */
[----:B------:R-:W-:Y:S02]  /*1f00*/  IABS R8, R3 ;  /* 0x0000000300087213 */ /* 0x000fe40000000000 */
[C---:B---3--:R-:W-:Y:S01]  /*1f10*/  IADD3 R2, R246.reuse, 0x3d, RZ ;  /* 0x0000003df6027810 */ /* 0x048fe20007ffe0ff */
[----:B------:R1:W-:Y:S03]  /*1f20*/  STL [R1+0x118], R0 ;  /* 0x0001180001007387 */ /* 0x0003e60000100800 */
[----:B------:R-:W-:Y:S01]  /*1f30*/  IABS R9, R2 ;  /* 0x0000000200097213 */ /* 0x000fe20000000000 */
[----:B------:R2:W-:Y:S04]  /*1f40*/  STL [R1+0x5978], R6 ;  /* 0x0059780601007387 */ /* 0x0005e80000100800 */
[----:B------:R3:W-:Y:S01]  /*1f50*/  STL [R1+0x5980], R4 ;  /* 0x0059800401007387 */ /* 0x0007e20000100800 */
[----:B-1----:R-:W-:-:S03]  /*1f60*/  IADD3 R0, R246, 0x3e, RZ ;  /* 0x0000003ef6007810 */ /* 0x002fc60007ffe0ff */
[----:B------:R1:W-:Y:S01]  /*1f70*/  STL [R1+0x5984], R3 ;  /* 0x0059840301007387 */ /* 0x0003e20000100800 */
[----:B--2---:R-:W-:-:S03]  /*1f80*/  IABS R6, R6 ;  /* 0x0000000600067213 */ /* 0x004fc60000000000 */
[----:B------:R2:W-:Y:S01]  /*1f90*/  STL [R1+0x598c], R2 ;  /* 0x00598c0201007387 */ /* 0x0005e20000100800 */
[----:B------:R-:W-:Y:S01]  /*1fa0*/  IABS R10, R0 ;  /* 0x00000000000a7213 */ /* 0x000fe20000000000 */
[C---:B---3--:R-:W-:Y:S02]  /*1fb0*/  IMAD.HI.U32 R4, R252.reuse, R9, RZ ;  /* 0x00000009fc047227 */ /* 0x048fe400078e00ff */
[----:B------:R3:W-:Y:S02]  /*1fc0*/  STL [R1+0x5988], R0 ;  /* 0x0059880001007387 */ /* 0x0007e40000100800 */
[----:B-1----:R-:W-:Y:S01]  /*1fd0*/  IMAD.HI.U32 R3, R252, R8, RZ ;  /* 0x00000008fc037227 */ /* 0x002fe200078e00ff */
[----:B------:R-:W-:-:S03]  /*1fe0*/  IADD3 R4, -R4, RZ, RZ ;  /* 0x000000ff04047210 */ /* 0x000fc60007ffe1ff */
        /* <DEDUP_REMOVED lines=84> */
[----:B-1----:R-:W-:Y:S01]  /*2530*/  IADD3 R6, R246, 0x49, RZ ;  /* 0x00000049f6067810 */ /* 0x002fe20007ffe0ff */
[----:B------:R1:W-:Y:S01]  /*2540*/  STL [R1+0xe4], R3 ;  /* 0x0000e40301007387 */ /* 0x0003e20000100800 */
[----:B--2---:R-:W-:-:S03]  /*2550*/  IMAD R0, R251, R5, R10 ;  /* 0x00000005fb007224 */ /* 0x004fc600078e020a */
[----:B------:R2:W-:Y:S01]  /*2560*/  STL [R1+0xe0], R2 ;  /* 0x0000e00201007387 */ /* 0x0005e20000100800 */
[----:B------:R-:W-:-:S03]  /*2570*/  IABS R240, R6 ;  /* 0x0000000600f07213 */ /* 0x000fc60000000000 */
        /* <DEDUP_REMOVED lines=24> */
[C---:B------:R-:W-:Y:S01]  /*2700*/  IADD3 R6, R246.reuse, 0x4e, RZ ;  /* 0x0000004ef6067810 */ /* 0x040fe20007ffe0ff */
[----:B------:R-:W-:Y:S02]  /*2710*/  IMAD.MOV R4, RZ, RZ, -R4 ;  /* 0x000000ffff047224 */ /* 0x000fe400078e0a04 */
[C---:B------:R-:W-:Y:S01]  /*2720*/  IMAD R3, R251.reuse, R8, R7 ;  /* 0x00000008fb037224 */ /* 0x040fe200078e0207 */
[----:B------:R1:W-:Y:S01]  /*2730*/  STL [R1+0x160], R0 ;  /* 0x0001600001007387 */ /* 0x0003e20000100800 */
[----:B------:R-:W-:Y:S01]  /*2740*/  IMAD R2, R251, R4, R9 ;  /* 0x00000004fb027224 */ /* 0x000fe200078e0209 */
[----:B------:R-:W-:-:S02]  /*2750*/  IADD3 R4, R246, 0x4f, RZ ;  /* 0x0000004ff6047810 */ /* 0x000fc40007ffe0ff */
[----:B------:R2:W-:Y:S02]  /*2760*/  STL [R1+0x15c], R3 ;  /* 0x00015c0301007387 */ /* 0x0005e40000100800 */
[----:B------:R-:W-:Y:S02]  /*2770*/  IABS R7, R4 ;  /* 0x0000000400077213 */ /* 0x000fe40000000000 */
[----:B------:R3:W-:Y:S01]  /*2780*/  STL [R1+0x158], R2 ;  /* 0x0001580201007387 */ /* 0x0007e20000100800 */
[----:B-1----:R-:W-:Y:S01]  /*2790*/  IMAD R0, R251, R5, R10 ;  /* 0x00000005fb007224 */ /* 0x002fe200078e020a */
[----:B--2---:R-:W-:-:S04]  /*27a0*/  IADD3 R3, R246, 0x50, RZ ;  /* 0x00000050f6037810 */ /* 0x004fc80007ffe0ff */
[----:B------:R1:W-:Y:S01]  /*27b0*/  STL [R1+0x154], R0 ;  /* 0x0001540001007387 */ /* 0x0003e20000100800 */
[----:B---3--:R-:W-:-:S03]  /*27c0*/  IADD3 R2, R246, 0x51, RZ ;  /* 0x00000051f6027810 */ /* 0x008fc60007ffe0ff */
[----:B------:R2:W-:Y:S01]  /*27d0*/  STL [R1+0x59c8], R6 ;  /* 0x0059c80601007387 */ /* 0x0005e20000100800 */
[----:B------:R-:W-:Y:S02]  /*27e0*/  IABS R8, R3 ;  /* 0x0000000300087213 */ /* 0x000fe40000000000 */
[----:B------:R-:W-:Y:S01]  /*27f0*/  IABS R9, R2 ;  /* 0x0000000200097213 */ /* 0x000fe20000000000 */
        /* <DEDUP_REMOVED lines=72> */
[----:B------:R-:W-:Y:S01]  /*2c80*/  STL [R1+0x59f8], R3 ;  /* 0x0059f80301007387 */ /* 0x000fe20000100800 */
[----:B-1----:R-:W-:-:S03]  /*2c90*/  IABS R6, R6 ;  /* 0x0000000600067213 */ /* 0x002fc60000000000 */
[----:B------:R1:W-:Y:S01]  /*2ca0*/  STL [R1+0x5a00], R2 ;  /* 0x005a000201007387 */ /* 0x0003e20000100800 */
[----:B------:R-:W-:Y:S01]  /*2cb0*/  IABS R9, R0 ;  /* 0x0000000000097213 */ /* 0x000fe20000000000 */
[C---:B---3--:R-:W-:Y:S02]  /*2cc0*/  IMAD.HI.U32 R4, R252.reuse, R239, RZ ;  /* 0x000000effc047227 */ /* 0x048fe400078e00ff */
[----:B------:R2:W-:Y:S02]  /*2cd0*/  STL [R1+0x5a04], R0 ;  /* 0x005a040001007387 */ /* 0x0005e40000100800 */
[----:B------:R-:W-:-:S04]  /*2ce0*/  IMAD.HI.U32 R5, R252, R9, RZ ;  /* 0x00000009fc057227 */ /* 0x000fc800078e00ff */
[----:B-1----:R-:W-:-:S04]  /*2cf0*/  IMAD.HI.U32 R2, R252, R7, RZ ;  /* 0x00000007fc027227 */ /* 0x002fc800078e00ff */
[----:B--2---:R-:W-:Y:S01]  /*2d00*/  IMAD.HI.U32 R0, R252, R6, RZ ;  /* 0x00000006fc007227 */ /* 0x004fe200078e00ff */
[----:B------:R-:W-:-:S03]  /*2d10*/  IADD3 R2, -R2, RZ, RZ ;  /* 0x000000ff02027210 */ /* 0x000fc60007ffe1ff */
[----:B------:R-:W-:Y:S02]  /*2d20*/  IMAD.MOV R0, RZ, RZ, -R0 ;  /* 0x000000ffff007224 */ /* 0x000fe400078e0a00 */
[----:B------:R-:W-:-:S04]  /*2d30*/  IMAD.HI.U32 R3, R252, R8, RZ ;  /* 0x00000008fc037227 */ /* 0x000fc800078e00ff */
[----:B------:R-:W-:Y:S02]  /*2d40*/  IMAD.MOV R10, RZ, RZ, -R5 ;  /* 0x000000ffff0a7224 */ /* 0x000fe400078e0a05 */
        /* <DEDUP_REMOVED lines=10> */
[C---:B------:R-:W-:Y:S02]  /*2df0*/  IADD3 R3, R246.reuse, 0x5f, RZ ;  /* 0x0000005ff6037810 */ /* 0x040fe40007ffe0ff */
[C---:B-1----:R-:W-:Y:S02]  /*2e00*/  IADD3 R5, R246.reuse, 0x5d, RZ ;  /* 0x0000005df6057810 */ /* 0x042fe40007ffe0ff */
[----:B------:R-:W-:Y:S01]  /*2e10*/  IABS R7, R4 ;  /* 0x0000000400077213 */ /* 0x000fe20000000000 */
[----:B--2---:R-:W-:Y:S01]  /*2e20*/  IMAD R0, R251, R10, R9 ;  /* 0x0000000afb007224 */ /* 0x004fe200078e0209 */
[----:B------:R-:W-:Y:S02]  /*2e30*/  IABS R6, R5 ;  /* 0x0000000500067213 */ /* 0x000fe40000000000 */
[----:B------:R-:W-:Y:S02]  /*2e40*/  IABS R8, R3 ;  /* 0x0000000300087213 */ /* 0x000fe40000000000 */
[----:B------:R1:W-:Y:S01]  /*2e50*/  STL [R1+0x1a4], R0 ;  /* 0x0001a40001007387 */ /* 0x0003e20000100800 */
[----:B---3--:R-:W-:-:S03]  /*2e60*/  IADD3 R2, R246, 0x60, RZ ;  /* 0x00000060f6027810 */ /* 0x008fc60007ffe0ff */
[----:B------:R-:W-:Y:S01]  /*2e70*/  STL [R1+0x5a0c], R5 ;  /* 0x005a0c0501007387 */ /* 0x000fe20000100800 */
[----:B------:R-:W-:-:S03]  /*2e80*/  IABS R9, R2 ;  /* 0x0000000200097213 */ /* 0x000fc60000000000 */
[----:B------:R2:W-:Y:S01]  /*2e90*/  STL [R1+0x5a08], R4 ;  /* 0x005a080401007387 */ /* 0x0005e20000100800 */
[----:B-1----:R-:W-:-:S03]  /*2ea0*/  IADD3 R0, R246, 0x61, RZ ;  /* 0x00000061f6007810 */ /* 0x002fc60007ffe0ff */
[----:B------:R1:W-:Y:S01]  /*2eb0*/  STL [R1+0x5a10], R3 ;  /* 0x005a100301007387 */ /* 0x0003e20000100800 */
[----:B------:R-:W-:-:S03]  /*2ec0*/  IABS R10, R0 ;  /* 0x00000000000a7213 */ /* 0x000fc60000000000 */
[----:B------:R3:W-:Y:S01]  /*2ed0*/  STL [R1+0x5a14], R2 ;  /* 0x005a140201007387 */ /* 0x0007e20000100800 */
[----:B--2---:R-:W-:-:S03]  /*2ee0*/  IMAD.HI.U32 R4, R252, R9, RZ ;  /* 0x00000009fc047227 */ /* 0x004fc600078e00ff */
[----:B------:R2:W-:Y:S01]  /*2ef0*/  STL [R1+0x5a1c], R0 ;  /* 0x005a1c0001007387 */ /* 0x0005e20000100800 */
[----:B-1----:R-:W-:-:S04]  /*2f00*/  IMAD.HI.U32 R3, R252, R8, RZ ;  /* 0x00000008fc037227 */ /* 0x002fc800078e00ff */
[----:B---3--:R-:W-:-:S04]  /*2f10*/  IMAD.HI.U32 R2, R252, R7, RZ ;  /* 0x00000007fc027227 */ /* 0x008fc800078e00ff */
        /* <DEDUP_REMOVED lines=109> */
[----:B------:R-:W-:Y:S02]  /*35f0*/  IMAD.MOV R8, RZ, RZ, -R3 ;  /* 0x000000ffff087224 */ /* 0x000fe400078e0a03 */
[C---:B------:R-:W-:Y:S01]  /*3600*/  IMAD R0, R251.reuse, R0, R6 ;  /* 0x00000000fb007224 */ /* 0x040fe200078e0206 */
[----:B------:R-:W-:Y:S01]  /*3610*/  IADD3 R6, R246, 0x72, RZ ;  /* 0x00000072f6067810 */ /* 0x000fe20007ffe0ff */
[----:B------:R-:W-:Y:S02]  /*3620*/  IMAD.MOV R4, RZ, RZ, -R4 ;  /* 0x000000ffff047224 */ /* 0x000fe400078e0a04 */
[----:B------:R-:W-:Y:S01]  /*3630*/  IMAD.MOV R5, RZ, RZ, -R5 ;  /* 0x000000ffff057224 */ /* 0x000fe200078e0a05 */
[----:B------:R1:W-:Y:S01]  /*3640*/  STL [R1+0x164], R0 ;  /* 0x0001640001007387 */ /* 0x0003e20000100800 */
[C---:B------:R-:W-:Y:S02]  /*3650*/  IMAD R238, R251.reuse, R2, R238 ;  /* 0x00000002fbee7224 */ /* 0x040fe400078e02ee */
[----:B------:R-:W-:-:S02]  /*3660*/  IMAD R3, R251, R8, R7 ;  /* 0x00000008fb037224 */ /* 0x000fc400078e0207 */
[C---:B------:R-:W-:Y:S01]  /*3670*/  IMAD R2, R251.reuse, R4, R9 ;  /* 0x00000004fb027224 */ /* 0x040fe200078e0209 */
[----:B------:R-:W-:Y:S02]  /*3680*/  IADD3 R4, R246, 0x71, RZ ;  /* 0x00000071f6047810 */ /* 0x000fe40007ffe0ff */
[----:B------:R2:W-:Y:S01]  /*3690*/  STL [R1+0x1e8], R3 ;  /* 0x0001e80301007387 */ /* 0x0005e20000100800 */
[----:B-1----:R-:W-:Y:S01]  /*36a0*/  IMAD R0, R251, R5, R10 ;  /* 0x00000005fb007224 */ /* 0x002fe200078e020a */
[----:B------:R-:W-:Y:S02]  /*36b0*/  IABS R5, R6 ;  /* 0x0000000600057213 */ /* 0x000fe40000000000 */
[----:B------:R1:W-:Y:S04]  /*36c0*/  STL [R1+0x1e4], R2 ;  /* 0x0001e40201007387 */ /* 0x0003e80000100800 */
[----:B------:R3:W-:Y:S01]  /*36d0*/  STL [R1+0x1e0], R0 ;  /* 0x0001e00001007387 */ /* 0x0007e20000100800 */
[----:B------:R-:W-:Y:S01]  /*36e0*/  IMAD.HI.U32 R7, R252, R5, RZ ;  /* 0x00000005fc077227 */ /* 0x000fe200078e00ff */
[----:B--2---:R-:W-:-:S02]  /*36f0*/  IADD3 R3, R246, 0x73, RZ ;  /* 0x00000073f6037810 */ /* 0x004fc40007ffe0ff */
[----:B------:R2:W-:Y:S01]  /*3700*/  STL [R1+0x5a5c], R4 ;  /* 0x005a5c0401007387 */ /* 0x0005e20000100800 */
[----:B------:R-:W-:Y:S01]  /*3710*/  IMAD.MOV R12, RZ, RZ, -R7 ;  /* 0x000000ffff0c7224 */ /* 0x000fe200078e0a07 */
[C---:B-1----:R-:W-:Y:S02]  /*3720*/  IADD3 R2, R246.reuse, 0x74, RZ ;  /* 0x00000074f6027810 */ /* 0x042fe40007ffe0ff */
[----:B------:R1:W-:Y:S01]  /*3730*/  STL [R1+0x5a58], R6 ;  /* 0x005a580601007387 */ /* 0x0003e20000100800 */
[----:B---3--:R-:W-:-:S03]  /*3740*/  IADD3 R0, R246, 0x75, RZ ;  /* 0x00000075f6007810 */ /* 0x008fc60007ffe0ff */
[----:B------:R3:W-:Y:S01]  /*3750*/  STL [R1+0x5a60], R3 ;  /* 0x005a600301007387 */ /* 0x0007e20000100800 */
[----:B--2---:R-:W-:-:S03]  /*3760*/  IABS R4, R4 ;  /* 0x0000000400047213 */ /* 0x004fc60000000000 */
[----:B------:R2:W-:Y:S02]  /*3770*/  STL [R1+0x5a64], R2 ;  /* 0x005a640201007387 */ /* 0x0005e40000100800 */
[----:B-1----:R-:W-:Y:S02]  /*3780*/  IMAD.HI.U32 R6, R252, R4, RZ ;  /* 0x00000004fc067227 */ /* 0x002fe400078e00ff */
[----:B------:R1:W-:Y:S01]  /*3790*/  STL [R1+0x5a6c], R0 ;  /* 0x005a6c0001007387 */ /* 0x0003e20000100800 */
[----:B---3--:R-:W-:Y:S02]  /*37a0*/  IABS R3, R3 ;  /* 0x0000000300037213 */ /* 0x008fe40000000000 */
[----:B------:R-:W-:Y:S02]  /*37b0*/  IADD3 R6, -R6, RZ, RZ ;  /* 0x000000ff06067210 */ /* 0x000fe40007ffe1ff */
[----:B--2---:R-:W-:Y:S01]  /*37c0*/  IABS R2, R2 ;  /* 0x0000000200027213 */ /* 0x004fe20000000000 */
[----:B------:R-:W-:Y:S01]  /*37d0*/  IMAD.HI.U32 R8, R252, R3, RZ ;  /* 0x00000003fc087227 */ /* 0x000fe200078e00ff */
[----:B-1----:R-:W-:-:S03]  /*37e0*/  IABS R0, R0 ;  /* 0x0000000000007213 */ /* 0x002fc60000000000 */
[----:B------:R-:W-:-:S04]  /*37f0*/  IMAD.HI.U32 R9, R252, R2, RZ ;  /* 0x00000002fc097227 */ /* 0x000fc800078e00ff */
[----:B------:R-:W-:-:S04]  /*3800*/  IMAD.HI.U32 R10, R252, R0, RZ ;  /* 0x00000000fc0a7227 */ /* 0x000fc800078e00ff */
[----:B------:R-:W-:Y:S01]  /*3810*/  IMAD.MOV R8, RZ, RZ, -R8 ;  /* 0x000000ffff087224 */ /* 0x000fe200078e0a08 */
[----:B------:R-:W-:Y:S01]  /*3820*/  IADD3 R10, -R10, RZ, RZ ;  /* 0x000000ff0a0a7210 */ /* 0x000fe20007ffe1ff */
[----:B------:R-:W-:Y:S02]  /*3830*/  IMAD.MOV R9, RZ, RZ, -R9 ;  /* 0x000000ffff097224 */ /* 0x000fe400078e0a09 */
[C---:B------:R-:W-:Y:S02]  /*3840*/  IMAD R6, R251.reuse, R6, R4 ;  /* 0x00000006fb067224 */ /* 0x040fe400078e0204 */
[C---:B------:R-:W-:Y:S01]  /*3850*/  IMAD R4, R251.reuse, R12, R5 ;  /* 0x0000000cfb047224 */ /* 0x040fe200078e0205 */
[----:B------:R-:W-:Y:S01]  /*3860*/  IADD3 R5, R246, 0x77, RZ ;  /* 0x00000077f6057810 */ /* 0x000fe20007ffe0ff */
[C---:B------:R-:W-:Y:S01]  /*3870*/  IMAD R3, R251.reuse, R8, R3 ;  /* 0x00000008fb037224 */ /* 0x040fe200078e0203 */
[----:B------:R1:W-:Y:S01]  /*3880*/  STL [R1+0x1dc], R6 ;  /* 0x0001dc0601007387 */ /* 0x0003e20000100800 */
[C---:B------:R-:W-:Y:S01]  /*3890*/  IMAD R2, R251.reuse, R9, R2 ;  /* 0x00000009fb027224 */ /* 0x040fe200078e0202 */
[----:B------:R-:W-:Y:S01]  /*38a0*/  IABS R7, R5 ;  /* 0x0000000500077213 */ /* 0x000fe20000000000 */
[----:B------:R-:W-:Y:S01]  /*38b0*/  IMAD R0, R251, R10, R0 ;  /* 0x0000000afb007224 */ /* 0x000fe200078e0200 */
[----:B------:R2:W-:Y:S03]  /*38c0*/  STL [R1+0x1d8], R4 ;  /* 0x0001d80401007387 */ /* 0x0005e60000100800 */
[----:B------:R-:W-:Y:S01]  /*38d0*/  IMAD.HI.U32 R8, R252, R7, RZ ;  /* 0x00000007fc087227 */ /* 0x000fe200078e00ff */
[----:B------:R3:W-:Y:S01]  /*38e0*/  STL [R1+0x1d4], R3 ;  /* 0x0001d40301007387 */ /* 0x0007e20000100800 */
[----:B-1----:R-:W-:-:S02]  /*38f0*/  IADD3 R6, R246, 0x76, RZ ;  /* 0x00000076f6067810 */ /* 0x002fc40007ffe0ff */
[----:B------:R-:W-:Y:S01]  /*3900*/  IMAD.MOV R8, RZ, RZ, -R8 ;  /* 0x000000ffff087224 */ /* 0x000fe200078e0a08 */
[----:B------:R1:W-:Y:S01]  /*3910*/  STL [R1+0x1d0], R2 ;  /* 0x0001d00201007387 */ /* 0x0003e20000100800 */
[C---:B--2---:R-:W-:Y:S02]  /*3920*/  IADD3 R4, R246.reuse, 0x78, RZ ;  /* 0x00000078f6047810 */ /* 0x044fe40007ffe0ff */
[----:B------:R-:W-:Y:S01]  /*3930*/  IMAD R7, R251, R8, R7 ;  /* 0x00000008fb077224 */ /* 0x000fe200078e0207 */
[----:B------:R2:W-:Y:S01]  /*3940*/  STL [R1+0x1cc], R0 ;  /* 0x0001cc0001007387 */ /* 0x0005e20000100800 */
[----:B------:R-:W-:Y:S02]  /*3950*/  IABS R9, R6 ;  /* 0x0000000600097213 */ /* 0x000fe40000000000 */
[C---:B---3--:R-:W-:Y:S01]  /*3960*/  IADD3 R3, R246.reuse, 0x79, RZ ;  /* 0x00000079f6037810 */ /* 0x048fe20007ffe0ff */
[----:B------:R-:W-:Y:S01]  /*3970*/  STL [R1+0x5a68], R6 ;  /* 0x005a680601007387 */ /* 0x000fe20000100800 */
[----:B-1----:R-:W-:Y:S01]  /*3980*/  IADD3 R2, R246, 0x7a, RZ ;  /* 0x0000007af6027810 */ /* 0x002fe20007ffe0ff */
[----:B------:R-:W-:-:S02]  /*3990*/  IMAD.HI.U32 R10, R252, R9, RZ ;  /* 0x00000009fc0a7227 */ /* 0x000fc400078e00ff */
[----:B------:R1:W-:Y:S01]  /*39a0*/  STL [R1+0x5a70], R5 ;  /* 0x005a700501007387 */ /* 0x0003e20000100800 */
[----:B--2---:R-:W-:Y:S01]  /*39b0*/  IABS R0, R2 ;  /* 0x0000000200007213 */ /* 0x004fe20000000000 */
[----:B------:R-:W-:Y:S02]  /*39c0*/  IMAD.MOV R10, RZ, RZ, -R10 ;  /* 0x000000ffff0a7224 */ /* 0x000fe400078e0a0a */
[----:B------:R-:W-:Y:S02]  /*39d0*/  STL [R1+0x5a74], R4 ;  /* 0x005a740401007387 */ /* 0x000fe40000100800 */
[----:B------:R-:W-:Y:S02]  /*39e0*/  IMAD R9, R251, R10, R9 ;  /* 0x0000000afb097224 */ /* 0x000fe400078e0209 */
[----:B------:R2:W-:Y:S01]  /*39f0*/  STL [R1+0x5a80], R3 ;  /* 0x005a800301007387 */ /* 0x0005e20000100800 */
[----:B-1----:R-:W-:-:S03]  /*3a00*/  IABS R5, R4 ;  /* 0x0000000400057213 */ /* 0x002fc60000000000 */
[----:B------:R1:W-:Y:S02]  /*3a10*/  STL [R1+0x5a7c], R2 ;  /* 0x005a7c0201007387 */ /* 0x0003e40000100800 */
[C---:B------:R-:W-:Y:S02]  /*3a20*/  IMAD.HI.U32 R6, R252.reuse, R5, RZ ;  /* 0x00000005fc067227 */ /* 0x040fe400078e00ff */
[----:B------:R-:W-:Y:S01]  /*3a30*/  STL [R1+0x1c8], R9 ;  /* 0x0001c80901007387 */ /* 0x000fe20000100800 */
[----:B--2---:R-:W-:Y:S01]  /*3a40*/  IABS R3, R3 ;  /* 0x0000000300037213 */ /* 0x004fe20000000000 */
[----:B------:R-:W-:Y:S02]  /*3a50*/  IMAD.MOV R6, RZ, RZ, -R6 ;  /* 0x000000ffff067224 */ /* 0x000fe400078e0a06 */
[----:B------:R2:W-:Y:S01]  /*3a60*/  STL [R1+0x1c4], R7 ;  /* 0x0001c40701007387 */ /* 0x0005e20000100800 */
[----:B-1----:R-:W-:-:S04]  /*3a70*/  IMAD.HI.U32 R2, R252, R0, RZ ;  /* 0x00000000fc027227 */ /* 0x002fc800078e00ff */
[----:B------:R-:W-:-:S04]  /*3a80*/  IMAD.HI.U32 R4, R252, R3, RZ ;  /* 0x00000003fc047227 */ /* 0x000fc800078e00ff */
[----:B------:R-:W-:Y:S01]  /*3a90*/  IMAD.MOV R2, RZ, RZ, -R2 ;  /* 0x000000ffff027224 */ /* 0x000fe200078e0a02 */
[----:B------:R-:W-:Y:S01]  /*3aa0*/  IADD3 R4, -R4, RZ, RZ ;  /* 0x000000ff04047210 */ /* 0x000fe20007ffe1ff */
[C---:B------:R-:W-:Y:S01]  /*3ab0*/  IMAD R5, R251.reuse, R6, R5 ;  /* 0x00000006fb057224 */ /* 0x040fe200078e0205 */
[C---:B--2---:R-:W-:Y:S01]  /*3ac0*/  IADD3 R7, R246.reuse, 0x7b, RZ ;  /* 0x0000007bf6077810 */ /* 0x044fe20007ffe0ff */
[C---:B------:R-:W-:Y:S01]  /*3ad0*/  IMAD R0, R251.reuse, R2, R0 ;  /* 0x00000002fb007224 */ /* 0x040fe200078e0200 */
[C---:B------:R-:W-:Y:S01]  /*3ae0*/  IADD3 R6, R246.reuse, 0x7c, RZ ;  /* 0x0000007cf6067810 */ /* 0x040fe20007ffe0ff */
[----:B------:R-:W-:Y:S01]  /*3af0*/  IMAD R3, R251, R4, R3 ;  /* 0x00000004fb037224 */ /* 0x000fe200078e0203 */
[----:B------:R1:W-:Y:S01]  /*3b00*/  STL [R1+0x1c0], R5 ;  /* 0x0001c00501007387 */ /* 0x0003e20000100800 */
[----:B------:R-:W-:Y:S02]  /*3b10*/  IADD3 R4, R246, 0x7d, RZ ;  /* 0x0000007df6047810 */ /* 0x000fe40007ffe0ff */
[----:B------:R-:W-:Y:S01]  /*3b20*/  IABS R8, R7 ;  /* 0x0000000700087213 */ /* 0x000fe20000000000 */
[----:B------:R2:W-:Y:S04]  /*3b30*/  STL [R1+0x1bc], R3 ;  /* 0x0001bc0301007387 */ /* 0x0005e80000100800 */
[----:B------:R3:W-:Y:S01]  /*3b40*/  STL [R1+0x1b8], R0 ;  /* 0x0001b80001007387 */ /* 0x0007e20000100800 */
[----:B------:R-:W-:Y:S01]  /*3b50*/  IMAD.HI.U32 R9, R252, R8, RZ ;  /* 0x00000008fc097227 */ /* 0x000fe200078e00ff */
[----:B-1----:R-:W-:-:S02]  /*3b60*/  IADD3 R5, R246, 0x7e, RZ ;  /* 0x0000007ef6057810 */ /* 0x002fc40007ffe0ff */
[----:B------:R-:W-:Y:S01]  /*3b70*/  STL [R1+0x5a78], R7 ;  /* 0x005a780701007387 */ /* 0x000fe20000100800 */
[----:B------:R-:W-:Y:S01]  /*3b80*/  IMAD.MOV R9, RZ, RZ, -R9 ;  /* 0x000000ffff097224 */ /* 0x000fe200078e0a09 */
[----:B--2---:R-:W-:Y:S02]  /*3b90*/  IADD3 R3, R246, 0x7f, RZ ;  /* 0x0000007ff6037810 */ /* 0x004fe40007ffe0ff */
[----:B------:R1:W-:Y:S01]  /*3ba0*/  STL [R1+0x5a84], R6 ;  /* 0x005a840601007387 */ /* 0x0003e20000100800 */
[----:B------:R-:W-:Y:S01]  /*3bb0*/  IABS R2, R5 ;  /* 0x0000000500027213 */ /* 0x000fe20000000000 */
[----:B------:R-:W-:Y:S01]  /*3bc0*/  IMAD R8, R251, R9, R8 ;  /* 0x00000009fb087224 */ /* 0x000fe200078e0208 */
[----:B------:R-:W-:Y:S01]  /*3bd0*/  IABS R237, R3 ;  /* 0x0000000300ed7213 */ /* 0x000fe20000000000 */
[----:B------:R2:W-:Y:S04]  /*3be0*/  STL [R1+0x5a8c], R4 ;  /* 0x005a8c0401007387 */ /* 0x0005e80000100800 */
[----:B------:R4:W-:Y:S01]  /*3bf0*/  STL [R1+0x5a88], R5 ;  /* 0x005a880501007387 */ /* 0x0009e20000100800 */
[----:B---3--:R-:W-:Y:S01]  /*3c00*/  IMAD.HI.U32 R0, R252, R237, RZ ;  /* 0x000000edfc007227 */ /* 0x008fe200078e00ff */
[----:B-1----:R-:W-:-:S02]  /*3c10*/  IABS R6, R6 ;  /* 0x0000000600067213 */ /* 0x002fc40000000000 */
[----:B------:R1:W-:Y:S01]  /*3c20*/  STL [R1+0x5a94], R3 ;  /* 0x005a940301007387 */ /* 0x0003e20000100800 */
[----:B------:R-:W-:Y:S01]  /*3c30*/  IMAD.MOV R0, RZ, RZ, -R0 ;  /* 0x000000ffff007224 */ /* 0x000fe200078e0a00 */
[----:B--2---:R-:W-:Y:S01]  /*3c40*/  IABS R4, R4 ;  /* 0x0000000400047213 */ /* 0x004fe20000000000 */
[C---:B------:R-:W-:Y:S01]  /*3c50*/  IMAD.HI.U32 R7, R252.reuse, R6, RZ ;  /* 0x00000006fc077227 */ /* 0x040fe200078e00ff */
[----:B------:R2:W-:Y:S03]  /*3c60*/  STL [R1+0x1b4], R8 ;  /* 0x0001b40801007387 */ /* 0x0005e60000100800 */
[----:B----4-:R-:W-:-:S04]  /*3c70*/  IMAD.HI.U32 R5, R252, R4, RZ ;  /* 0x00000004fc057227 */ /* 0x010fc800078e00ff */
[----:B-1----:R-:W-:Y:S01]  /*3c80*/  IMAD.HI.U32 R3, R252, R2, RZ ;  /* 0x00000002fc037227 */ /* 0x002fe200078e00ff */
[----:B------:R-:W-:Y:S02]  /*3c90*/  IADD3 R5, -R5, RZ, RZ ;  /* 0x000000ff05057210 */ /* 0x000fe40007ffe1ff */
[C---:B--2---:R-:W-:Y:S01]  /*3ca0*/  IADD3 R8, R246.reuse, 0x80, RZ ;  /* 0x00000080f6087810 */ /* 0x044fe20007ffe0ff */
[----:B------:R-:W-:Y:S02]  /*3cb0*/  IMAD.MOV R7, RZ, RZ, -R7 ;  /* 0x000000ffff077224 */ /* 0x000fe400078e0a07 */
[----:B------:R-:W-:Y:S01]  /*3cc0*/  IMAD.MOV R3, RZ, RZ, -R3 ;  /* 0x000000ffff037224 */ /* 0x000fe200078e0a03 */
[----:B------:R-:W-:Y:S01]  /*3cd0*/  IABS R9, R8 ;  /* 0x0000000800097213 */ /* 0x000fe20000000000 */
[C---:B------:R-:W-:Y:S01]  /*3ce0*/  IMAD R6, R251.reuse, R7, R6 ;  /* 0x00000007fb067224 */ /* 0x040fe200078e0206 */
[C---:B------:R-:W-:Y:S01]  /*3cf0*/  IADD3 R7, R246.reuse, 0x81, RZ ;  /* 0x00000081f6077810 */ /* 0x040fe20007ffe0ff */
[C---:B------:R-:W-:Y:S01]  /*3d00*/  IMAD R4, R251.reuse, R5, R4 ;  /* 0x00000005fb047224 */ /* 0x040fe200078e0204 */
[----:B------:R-:W-:Y:S01]  /*3d10*/  IADD3 R5, R246, 0x82, RZ ;  /* 0x00000082f6057810 */ /* 0x000fe20007ffe0ff */
[----:B------:R-:W-:Y:S01]  /*3d20*/  IMAD R2, R251, R3, R2 ;  /* 0x00000003fb027224 */ /* 0x000fe200078e0202 */
[----:B------:R1:W-:Y:S01]  /*3d30*/  STL [R1+0x1b0], R6 ;  /* 0x0001b00601007387 */ /* 0x0003e20000100800 */
[----:B------:R-:W-:-:S03]  /*3d40*/  IMAD.HI.U32 R10, R252, R9, RZ ;  /* 0x00000009fc0a7227 */ /* 0x000fc600078e00ff */
[----:B------:R2:W-:Y:S01]  /*3d50*/  STL [R1+0x1ac], R4 ;  /* 0x0001ac0401007387 */ /* 0x0005e20000100800 */
[C---:B------:R-:W-:Y:S02]  /*3d60*/  IMAD R237, R251.reuse, R0, R237 ;  /* 0x00000000fbed7224 */ /* 0x040fe400078e02ed */
[----:B------:R-:W-:Y:S01]  /*3d70*/  IMAD.MOV R10, RZ, RZ, -R10 ;  /* 0x000000ffff0a7224 */ /* 0x000fe200078e0a0a */
[----:B------:R3:W-:Y:S01]  /*3d80*/  STL [R1+0x1a8], R2 ;  /* 0x0001a80201007387 */ /* 0x0007e20000100800 */
[C---:B-1----:R-:W-:Y:S02]  /*3d90*/  IADD3 R6, R246.reuse, 0x83, RZ ;  /* 0x00000083f6067810 */ /* 0x042fe40007ffe0ff */
[----:B------:R-:W-:Y:S01]  /*3da0*/  IMAD R9, R251, R10, R9 ;  /* 0x0000000afb097224 */ /* 0x000fe200078e0209 */
[----:B------:R-:W-:Y:S01]  /*3db0*/  STL [R1+0x5a90], R8 ;  /* 0x005a900801007387 */ /* 0x000fe20000100800 */
[----:B--2---:R-:W-:-:S03]  /*3dc0*/  IADD3 R4, R246, 0x84, RZ ;  /* 0x00000084f6047810 */ /* 0x004fc60007ffe0ff */
[----:B------:R1:W-:Y:S01]  /*3dd0*/  STL [R1+0x5a9c], R7 ;  /* 0x005a9c0701007387 */ /* 0x0003e20000100800 */
[----:B------:R-:W-:Y:S02]  /*3de0*/  IABS R3, R6 ;  /* 0x0000000600037213 */ /* 0x000fe40000000000 */
        /* <DEDUP_REMOVED lines=9> */
[----:B------:R-:W-:Y:S03]  /*3e80*/  STL [R1+0x22c], R9 ;  /* 0x00022c0901007387 */ /* 0x000fe60000100800 */
[----:B----4-:R-:W-:Y:S01]  /*3e90*/  IMAD.HI.U32 R6, R252, R5, RZ ;  /* 0x00000005fc067227 */ /* 0x010fe200078e00ff */
[----:B------:R-:W-:-:S03]  /*3ea0*/  IADD3 R8, -R8, RZ, RZ ;  /* 0x000000ff08087210 */ /* 0x000fc60007ffe1ff */
[----:B-1----:R-:W-:-:S04]  /*3eb0*/  IMAD.HI.U32 R4, R252, R3, RZ ;  /* 0x00000003fc047227 */ /* 0x002fc800078e00ff */
[----:B------:R-:W-:Y:S02]  /*3ec0*/  IMAD.MOV R6, RZ, RZ, -R6 ;  /* 0x000000ffff067224 */ /* 0x000fe400078e0a06 */
[----:B------:R-:W-:Y:S02]  /*3ed0*/  IMAD.MOV R4, RZ, RZ, -R4 ;  /* 0x000000ffff047224 */ /* 0x000fe400078e0a04 */
[C---:B------:R-:W-:Y:S02]  /*3ee0*/  IMAD R7, R251.reuse, R8, R7 ;  /* 0x00000008fb077224 */ /* 0x040fe400078e0207 */
[C---:B------:R-:W-:Y:S01]  /*3ef0*/  IMAD R5, R251.reuse, R6, R5 ;  /* 0x00000006fb057224 */ /* 0x040fe200078e0205 */
[C---:B------:R-:W-:Y:S01]  /*3f00*/  IADD3 R6, R246.reuse, 0x86, RZ ;  /* 0x00000086f6067810 */ /* 0x040fe20007ffe0ff */
[C---:B------:R-:W-:Y:S01]  /*3f10*/  IMAD R3, R251.reuse, R4, R3 ;  /* 0x00000004fb037224 */ /* 0x040fe200078e0203 */
[----:B------:R1:W-:Y:S01]  /*3f20*/  STL [R1+0x228], R7 ;  /* 0x0002280701007387 */ /* 0x0003e20000100800 */
[----:B------:R-:W-:Y:S01]  /*3f30*/  IMAD R0, R251, R2, R0 ;  /* 0x00000002fb007224 */ /* 0x000fe200078e0200 */
[----:B------:R-:W-:-:S02]  /*3f40*/  IADD3 R4, R246, 0x89, RZ ;  /* 0x00000089f6047810 */ /* 0x000fc40007ffe0ff */
[----:B------:R2:W-:Y:S04]  /*3f50*/  STL [R1+0x224], R5 ;  /* 0x0002240501007387 */ /* 0x0005e80000100800 */
[----:B------:R3:W-:Y:S01]  /*3f60*/  STL [R1+0x220], R3 ;  /* 0x0002200301007387 */ /* 0x0007e20000100800 */
[----:B-1----:R-:W-:-:S03]  /*3f70*/  IADD3 R7, R246, 0x85, RZ ;  /* 0x00000085f6077810 */ /* 0x002fc60007ffe0ff */
[----:B------:R1:W-:Y:S01]  /*3f80*/  STL [R1+0x21c], R0 ;  /* 0x00021c0001007387 */ /* 0x0003e20000100800 */
[C---:B--2---:R-:W-:Y:S02]  /*3f90*/  IADD3 R5, R246.reuse, 0x87, RZ ;  /* 0x00000087f6057810 */ /* 0x044fe40007ffe0ff */
[----:B------:R-:W-:Y:S01]  /*3fa0*/  IABS R9, R7 ;  /* 0x0000000700097213 */ /* 0x000fe20000000000 */
[----:B------:R2:W-:Y:S01]  /*3fb0*/  STL [R1+0x5aa8], R7 ;  /* 0x005aa80701007387 */ /* 0x0005e20000100800 */
[----:B---3--:R-:W-:-:S03]  /*3fc0*/  IADD3 R3, R246, 0x88, RZ ;  /* 0x00000088f6037810 */ /* 0x008fc60007ffe0ff */
[----:B------:R-:W-:Y:S01]  /*3fd0*/  STL [R1+0x5aa4], R6 ;  /* 0x005aa40601007387 */ /* 0x000fe20000100800 */
[C---:B------:R-:W-:Y:S01]  /*3fe0*/  IMAD.HI.U32 R10, R252.reuse, R9, RZ ;  /* 0x00000009fc0a7227 */ /* 0x040fe200078e00ff */
[----:B-1----:R-:W-:Y:S02]  /*3ff0*/  IABS R0, R4 ;  /* 0x0000000400007213 */ /* 0x002fe40000000000 */
[----:B------:R1:W-:Y:S01]  /*4000*/  STL [R1+0x5aac], R5 ;  /* 0x005aac0501007387 */ /* 0x0003e20000100800 */
[----:B--2---:R-:W-:Y:S02]  /*4010*/  IABS R7, R6 ;  /* 0x0000000600077213 */ /* 0x004fe40000000000 */
[----:B------:R-:W-:Y:S01]  /*4020*/  IMAD.HI.U32 R2, R252, R0, RZ ;  /* 0x00000000fc027227 */ /* 0x000fe200078e00ff */
[----:B------:R2:W-:Y:S01]  /*4030*/  STL [R1+0x5abc], R3 ;  /* 0x005abc0301007387 */ /* 0x0005e20000100800 */
[----:B------:R-:W-:Y:S02]  /*4040*/  IADD3 R10, -R10, RZ, RZ ;  /* 0x000000ff0a0a7210 */ /* 0x000fe40007ffe1ff */
[----:B------:R-:W-:Y:S01]  /*4050*/  IMAD.HI.U32 R8, R252, R7, RZ ;  /* 0x00000007fc087227 */ /* 0x000fe200078e00ff */
[----:B------:R3:W-:Y:S01]  /*4060*/  STL [R1+0x5ac0], R4 ;  /* 0x005ac00401007387 */ /* 0x0007e20000100800 */
[----:B------:R-:W-:-:S02]  /*4070*/  IADD3 R2, -R2, RZ, RZ ;  /* 0x000000ff02027210 */ /* 0x000fc40007ffe1ff */
[----:B-1----:R-:W-:Y:S01]  /*4080*/  IABS R5, R5 ;  /* 0x0000000500057213 */ /* 0x002fe20000000000 */
[----:B------:R-:W-:Y:S01]  /*4090*/  IMAD.MOV R8, RZ, RZ, -R8 ;  /* 0x000000ffff087224 */ /* 0x000fe200078e0a08 */
[----:B--2---:R-:W-:Y:S01]  /*40a0*/  IABS R3, R3 ;  /* 0x0000000300037213 */ /* 0x004fe20000000000 */
[----:B------:R-:W-:Y:S02]  /*40b0*/  IMAD R9, R251, R10, R9 ;  /* 0x0000000afb097224 */ /* 0x000fe400078e0209 */
[----:B------:R-:W-:-:S03]  /*40c0*/  IMAD.HI.U32 R6, R252, R5, RZ ;  /* 0x00000005fc067227 */ /* 0x000fc600078e00ff */
[----:B------:R-:W-:Y:S01]  /*40d0*/  STL [R1+0x218], R9 ;  /* 0x0002180901007387 */ /* 0x000fe20000100800 */
[----:B---3--:R-:W-:-:S04]  /*40e0*/  IMAD.HI.U32 R4, R252, R3, RZ ;  /* 0x00000003fc047227 */ /* 0x008fc800078e00ff */
        /* <DEDUP_REMOVED lines=17> */
[----:B------:R-:W-:Y:S02]  /*4200*/  STL [R1+0x5ab8], R6 ;  /* 0x005ab80601007387 */ /* 0x000fe40000100800 */
[----:B------:R-:W-:Y:S01]  /*4210*/  IMAD.HI.U32 R10, R252, R9, RZ ;  /* 0x00000009fc0a7227 */ /* 0x000fe200078e00ff */
[----:B-1----:R-:W-:Y:S01]  /*4220*/  IABS R0, R4 ;  /* 0x0000000400007213 */ /* 0x002fe20000000000 */
[----:B------:R1:W-:Y:S01]  /*4230*/  STL [R1+0x5ac8], R5 ;  /* 0x005ac80501007387 */ /* 0x0003e20000100800 */
[----:B--2---:R-:W-:Y:S01]  /*4240*/  IABS R7, R6 ;  /* 0x0000000600077213 */ /* 0x004fe20000000000 */
[----:B------:R-:W-:-:S02]  /*4250*/  IMAD.MOV R10, RZ, RZ, -R10 ;  /* 0x000000ffff0a7224 */ /* 0x000fc400078e0a0a */
[----:B------:R2:W-:Y:S01]  /*4260*/  STL [R1+0x5ad0], R3 ;  /* 0x005ad00301007387 */ /* 0x0005e20000100800 */
[----:B------:R-:W-:-:S03]  /*4270*/  IMAD.HI.U32 R2, R252, R0, RZ ;  /* 0x00000000fc027227 */ /* 0x000fc600078e00ff */
[----:B------:R3:W-:Y:S01]  /*4280*/  STL [R1+0x5acc], R4 ;  /* 0x005acc0401007387 */ /* 0x0007e20000100800 */
[----:B------:R-:W-:Y:S01]  /*4290*/  IMAD.HI.U32 R8, R252, R7, RZ ;  /* 0x00000007fc087227 */ /* 0x000fe200078e00ff */
[----:B-1----:R-:W-:-:S03]  /*42a0*/  IABS R5, R5 ;  /* 0x0000000500057213 */ /* 0x002fc60000000000 */
[----:B------:R-:W-:Y:S01]  /*42b0*/  IMAD.MOV R8, RZ, RZ, -R8 ;  /* 0x000000ffff087224 */ /* 0x000fe200078e0a08 */
[----:B--2---:R-:W-:Y:S01]  /*42c0*/  IABS R3, R3 ;  /* 0x0000000300037213 */ /* 0x004fe20000000000 */
[----:B------:R-:W-:-:S04]  /*42d0*/  IMAD.HI.U32 R6, R252, R5, RZ ;  /* 0x00000005fc067227 */ /* 0x000fc800078e00ff */
[----:B---3--:R-:W-:-:S04]  /*42e0*/  IMAD.HI.U32 R4, R252, R3, RZ ;  /* 0x00000003fc047227 */ /* 0x008fc800078e00ff */
[----:B------:R-:W-:Y:S01]  /*42f0*/  IMAD.MOV R6, RZ, RZ, -R6 ;  /* 0x000000ffff067224 */ /* 0x000fe200078e0a06 */
[----:B------:R-:W-:Y:S01]  /*4300*/  IADD3 R4, -R4, RZ, RZ ;  /* 0x000000ff04047210 */ /* 0x000fe20007ffe1ff */
[C---:B------:R-:W-:Y:S02]  /*4310*/  IMAD R9, R251.reuse, R10, R9 ;  /* 0x0000000afb097224 */ /* 0x040fe400078e0209 */
[C---:B------:R-:W-:Y:S02]  /*4320*/  IMAD R7, R251.reuse, R8, R7 ;  /* 0x00000008fb077224 */ /* 0x040fe400078e0207 */
[----:B------:R-:W-:Y:S01]  /*4330*/  IMAD.MOV R2, RZ, RZ, -R2 ;  /* 0x000000ffff027224 */ /* 0x000fe200078e0a02 */
[----:B------:R-:W-:Y:S01]  /*4340*/  STL [R1+0x204], R9 ;  /* 0x0002040901007387 */ /* 0x000fe20000100800 */
        /* <DEDUP_REMOVED lines=11> */
[----:B------:R-:W-:Y:S01]  /*4400*/  STL [R1+0x5ac4], R7 ;  /* 0x005ac40701007387 */ /* 0x000fe20000100800 */
[----:B------:R-:W-:Y:S02]  /*4410*/  IABS R8, R7 ;  /* 0x0000000700087213 */ /* 0x000fe40000000000 */
[----:B---3--:R-:W-:Y:S01]  /*4420*/  IADD3 R3, R246, 0x92, RZ ;  /* 0x00000092f6037810 */ /* 0x008fe20007ffe0ff */
[----:B------:R2:W-:Y:S01]  /*4430*/  STL [R1+0x5ad4], R6 ;  /* 0x005ad40601007387 */ /* 0x0005e20000100800 */
[----:B------:R-:W-:Y:S01]  /*4440*/  IABS R236, R5 ;  /* 0x0000000500ec7213 */ /* 0x000fe20000000000 */
[----:B------:R-:W-:Y:S01]  /*4450*/  IMAD.HI.U32 R9, R252, R8, RZ ;  /* 0x00000008fc097227 */ /* 0x000fe200078e00ff */
[----:B-1----:R-:W-:Y:S01]  /*4460*/  IABS R0, R4 ;  /* 0x0000000400007213 */ /* 0x002fe20000000000 */
[----:B------:R-:W-:Y:S02]  /*4470*/  STL [R1+0x5adc], R5 ;  /* 0x005adc0501007387 */ /* 0x000fe40000100800 */
[----:B------:R-:W-:-:S02]  /*4480*/  IMAD.MOV R9, RZ, RZ, -R9 ;  /* 0x000000ffff097224 */ /* 0x000fc400078e0a09 */
[----:B------:R1:W-:Y:S01]  /*4490*/  STL [R1+0x5ad8], R3 ;  /* 0x005ad80301007387 */ /* 0x0003e20000100800 */
[C---:B------:R-:W-:Y:S01]  /*44a0*/  IMAD.HI.U32 R2, R252.reuse, R0, RZ ;  /* 0x00000000fc027227 */ /* 0x040fe200078e00ff */
[----:B--2---:R-:W-:Y:S02]  /*44b0*/  IABS R6, R6 ;  /* 0x0000000600067213 */ /* 0x004fe40000000000 */
[----:B------:R2:W-:Y:S01]  /*44c0*/  STL [R1+0x5ae4], R4 ;  /* 0x005ae40401007387 */ /* 0x0005e20000100800 */
[----:B------:R-:W-:Y:S02]  /*44d0*/  IMAD.MOV R2, RZ, RZ, -R2 ;  /* 0x000000ffff027224 */ /* 0x000fe400078e0a02 */
[----:B------:R-:W-:Y:S01]  /*44e0*/  IMAD.HI.U32 R7, R252, R6, RZ ;  /* 0x00000006fc077227 */ /* 0x000fe200078e00ff */
[----:B-1----:R-:W-:-:S03]  /*44f0*/  IABS R3, R3 ;  /* 0x0000000300037213 */ /* 0x002fc60000000000 */
[----:B------:R-:W-:Y:S02]  /*4500*/  IMAD.MOV R7, RZ, RZ, -R7 ;  /* 0x000000ffff077224 */ /* 0x000fe400078e0a07 */
[----:B------:R-:W-:-:S04]  /*4510*/  IMAD.HI.U32 R5, R252, R236, RZ ;  /* 0x000000ecfc057227 */ /* 0x000fc800078e00ff */
[----:B--2---:R-:W-:Y:S01]  /*4520*/  IMAD.HI.U32 R4, R252, R3, RZ ;  /* 0x00000003fc047227 */ /* 0x004fe200078e00ff */
[----:B------:R-:W-:-:S03]  /*4530*/  IADD3 R5, -R5, RZ, RZ ;  /* 0x000000ff05057210 */ /* 0x000fc60007ffe1ff */
[----:B------:R-:W-:Y:S02]  /*4540*/  IMAD.MOV R4, RZ, RZ, -R4 ;  /* 0x000000ffff047224 */ /* 0x000fe400078e0a04 */
[C---:B------:R-:W-:Y:S02]  /*4550*/  IMAD R8, R251.reuse, R9, R8 ;  /* 0x00000009fb087224 */ /* 0x040fe400078e0208 */
[C---:B------:R-:W-:Y:S01]  /*4560*/  IMAD R6, R251.reuse, R7, R6 ;  /* 0x00000007fb067224 */ /* 0x040fe200078e0206 */
[C---:B------:R-:W-:Y:S01]  /*4570*/  IADD3 R7, R246.reuse, 0x94, RZ ;  /* 0x00000094f6077810 */ /* 0x040fe20007ffe0ff */
[C---:B------:R-:W-:Y:S01]  /*4580*/  IMAD R3, R251.reuse, R4, R3 ;  /* 0x00000004fb037224 */ /* 0x040fe200078e0203 */
[----:B------:R-:W-:Y:S01]  /*4590*/  STL [R1+0x1f0], R8 ;  /* 0x0001f00801007387 */ /* 0x000fe20000100800 */
[C---:B------:R-:W-:Y:S01]  /*45a0*/  IMAD R0, R251.reuse, R2, R0 ;  /* 0x00000002fb007224 */ /* 0x040fe200078e0200 */
[----:B------:R-:W-:Y:S01]  /*45b0*/  IABS R9, R7 ;  /* 0x0000000700097213 */ /* 0x000fe20000000000 */
[----:B------:R-:W-:Y:S01]  /*45c0*/  IMAD R236, R251, R5, R236 ;  /* 0x00000005fbec7224 */ /* 0x000fe200078e02ec */
[----:B------:R1:W-:Y:S01]  /*45d0*/  STL [R1+0x1ec], R6 ;  /* 0x0001ec0601007387 */ /* 0x0003e20000100800 */
[----:B------:R-:W-:-:S02]  /*45e0*/  IADD3 R5, R246, 0x96, RZ ;  /* 0x00000096f6057810 */ /* 0x000fc40007ffe0ff */
[----:B------:R-:W-:Y:S01]  /*45f0*/  IADD3 R4, R246, 0x98, RZ ;  /* 0x00000098f6047810 */ /* 0x000fe20007ffe0ff */
[----:B------:R2:W-:Y:S01]  /*4600*/  STL [R1+0x270], R3 ;  /* 0x0002700301007387 */ /* 0x0005e20000100800 */
[----:B------:R-:W-:-:S03]  /*4610*/  IMAD.HI.U32 R10, R252, R9, RZ ;  /* 0x00000009fc0a7227 */ /* 0x000fc600078e00ff */
[----:B------:R3:W-:Y:S01]  /*4620*/  STL [R1+0x26c], R0 ;  /* 0x00026c0001007387 */ /* 0x0007e20000100800 */
[----:B------:R-:W-:Y:S01]  /*4630*/  IMAD.MOV R10, RZ, RZ, -R10 ;  /* 0x000000ffff0a7224 */ /* 0x000fe200078e0a0a */
[C---:B-1----:R-:W-:Y:S02]  /*4640*/  IADD3 R6, R246.reuse, 0x95, RZ ;  /* 0x00000095f6067810 */ /* 0x042fe40007ffe0ff */
[----:B------:R1:W-:Y:S01]  /*4650*/  STL [R1+0x5ae0], R7 ;  /* 0x005ae00701007387 */ /* 0x0003e20000100800 */
[----:B------:R-:W-:Y:S01]  /*4660*/  IMAD R9, R251, R10, R9 ;  /* 0x0000000afb097224 */ /* 0x000fe200078e0209 */
[----:B--2---:R-:W-:Y:S02]  /*4670*/  IADD3 R3, R246, 0x97, RZ ;  /* 0x00000097f6037810 */ /* 0x004fe40007ffe0ff */
[----:B------:R-:W-:Y:S01]  /*4680*/  STL [R1+0x5aec], R6 ;  /* 0x005aec0601007387 */ /* 0x000fe20000100800 */
[----:B---3--:R-:W-:-:S03]  /*4690*/  IABS R0, R4 ;  /* 0x0000000400007213 */ /* 0x008fc60000000000 */
[----:B------:R2:W-:Y:S01]  /*46a0*/  STL [R1+0x5ae8], R5 ;  /* 0x005ae80501007387 */ /* 0x0005e20000100800 */
[----:B-1----:R-:W-:Y:S01]  /*46b0*/  IABS R7, R6 ;  /* 0x0000000600077213 */ /* 0x002fe20000000000 */
[C---:B------:R-:W-:Y:S02]  /*46c0*/  IMAD.HI.U32 R2, R252.reuse, R0, RZ ;  /* 0x00000000fc027227 */ /* 0x040fe400078e00ff */
[----:B------:R1:W-:Y:S02]  /*46d0*/  STL [R1+0x5af0], R3 ;  /* 0x005af00301007387 */ /* 0x0003e40000100800 */
[----:B------:R-:W-:Y:S02]  /*46e0*/  IMAD.HI.U32 R8, R252, R7, RZ ;  /* 0x00000007fc087227 */ /* 0x000fe400078e00ff */
[----:B------:R3:W-:Y:S01]  /*46f0*/  STL [R1+0x5b04], R4 ;  /* 0x005b040401007387 */ /* 0x0007e20000100800 */
[----:B--2---:R-:W-:Y:S01]  /*4700*/  IABS R5, R5 ;  /* 0x0000000500057213 */ /* 0x004fe20000000000 */
[----:B------:R-:W-:Y:S01]  /*4710*/  IMAD.MOV R2, RZ, RZ, -R2 ;  /* 0x000000ffff027224 */ /* 0x000fe200078e0a02 */
[----:B------:R-:W-:Y:S01]  /*4720*/  IADD3 R8, -R8, RZ, RZ ;  /* 0x000000ff08087210 */ /* 0x000fe20007ffe1ff */
[----:B------:R-:W-:Y:S01]  /*4730*/  STL [R1+0x268], R9 ;  /* 0x0002680901007387 */ /* 0x000fe20000100800 */
[----:B-1----:R-:W-:Y:S01]  /*4740*/  IABS R3, R3 ;  /* 0x0000000300037213 */ /* 0x002fe20000000000 */
[----:B------:R-:W-:-:S04]  /*4750*/  IMAD.HI.U32 R6, R252, R5, RZ ;  /* 0x00000005fc067227 */ /* 0x000fc800078e00ff */
        /* <DEDUP_REMOVED lines=88> */
[----:B------:R-:W-:Y:S01]  /*4ce0*/  STL [R1+0x5b24], R6 ;  /* 0x005b240601007387 */ /* 0x000fe20000100800 */
[----:B-1----:R-:W-:Y:S01]  /*4cf0*/  IABS R0, R4 ;  /* 0x0000000400007213 */ /* 0x002fe20000000000 */
[C---:B------:R-:W-:Y:S02]  /*4d00*/  IMAD.HI.U32 R9, R252.reuse, R235, RZ ;  /* 0x000000ebfc097227 */ /* 0x040fe400078e00ff */
[----:B------:R1:W-:Y:S01]  /*4d10*/  STL [R1+0x5b2c], R5 ;  /* 0x005b2c0501007387 */ /* 0x0003e20000100800 */
[----:B--2---:R-:W-:Y:S01]  /*4d20*/  IABS R7, R6 ;  /* 0x0000000600077213 */ /* 0x004fe20000000000 */
[----:B------:R-:W-:-:S02]  /*4d30*/  IMAD.HI.U32 R2, R252, R0, RZ ;  /* 0x00000000fc027227 */ /* 0x000fc400078e00ff */
[----:B------:R2:W-:Y:S02]  /*4d40*/  STL [R1+0x5b28], R3 ;  /* 0x005b280301007387 */ /* 0x0005e40000100800 */
[C---:B------:R-:W-:Y:S02]  /*4d50*/  IMAD.HI.U32 R8, R252.reuse, R7, RZ ;  /* 0x00000007fc087227 */ /* 0x040fe400078e00ff */
[----:B------:R3:W-:Y:S01]  /*4d60*/  STL [R1+0x5b34], R4 ;  /* 0x005b340401007387 */ /* 0x0007e20000100800 */
[----:B-1----:R-:W-:Y:S01]  /*4d70*/  IABS R5, R5 ;  /* 0x0000000500057213 */ /* 0x002fe20000000000 */
[----:B------:R-:W-:Y:S02]  /*4d80*/  IMAD.MOV R8, RZ, RZ, -R8 ;  /* 0x000000ffff087224 */ /* 0x000fe400078e0a08 */
[----:B------:R-:W-:Y:S01]  /*4d90*/  IMAD.MOV R2, RZ, RZ, -R2 ;  /* 0x000000ffff027224 */ /* 0x000fe200078e0a02 */
[----:B--2---:R-:W-:Y:S01]  /*4da0*/  IABS R3, R3 ;  /* 0x0000000300037213 */ /* 0x004fe20000000000 */
[----:B------:R-:W-:-:S04]  /*4db0*/  IMAD.HI.U32 R6, R252, R5, RZ ;  /* 0x00000005fc067227 */ /* 0x000fc800078e00ff */
[----:B---3--:R-:W-:Y:S01]  /*4dc0*/  IMAD.HI.U32 R4, R252, R3, RZ ;  /* 0x00000003fc047227 */ /* 0x008fe200078e00ff */
[----:B------:R-:W-:-:S03]  /*4dd0*/  IADD3 R6, -R6, RZ, RZ ;  /* 0x000000ff06067210 */ /* 0x000fc60007ffe1ff */
[----:B------:R-:W-:Y:S02]  /*4de0*/  IMAD.MOV R4, RZ, RZ, -R4 ;  /* 0x000000ffff047224 */ /* 0x000fe400078e0a04 */
[C---:B------:R-:W-:Y:S02]  /*4df0*/  IMAD R7, R251.reuse, R8, R7 ;  /* 0x00000008fb077224 */ /* 0x040fe400078e0207 */
[C---:B------:R-:W-:Y:S01]  /*4e00*/  IMAD R5, R251.reuse, R6, R5 ;  /* 0x00000006fb057224 */ /* 0x040fe200078e0205 */
[C---:B------:R-:W-:Y:S01]  /*4e10*/  IADD3 R6, R246.reuse, 0xa9, RZ ;  /* 0x000000a9f6067810 */ /* 0x040fe20007ffe0ff */
[C---:B------:R-:W-:Y:S01]  /*4e20*/  IMAD R3, R251.reuse, R4, R3 ;  /* 0x00000004fb037224 */ /* 0x040fe200078e0203 */
[----:B------:R1:W-:Y:S01]  /*4e30*/  STL [R1+0x2b4], R7 ;  /* 0x0002b40701007387 */ /* 0x0003e20000100800 */
[C---:B------:R-:W-:Y:S01]  /*4e40*/  IMAD R0, R251.reuse, R2, R0 ;  /* 0x00000002fb007224 */ /* 0x040fe200078e0200 */
[C---:B------:R-:W-:Y:S01]  /*4e50*/  IADD3 R4, R246.reuse, 0xac, RZ ;  /* 0x000000acf6047810 */ /* 0x040fe20007ffe0ff */
[----:B------:R-:W-:Y:S01]  /*4e60*/  IMAD.MOV R9, RZ, RZ, -R9 ;  /* 0x000000ffff097224 */ /* 0x000fe200078e0a09 */
[----:B------:R2:W-:Y:S03]  /*4e70*/  STL [R1+0x2b0], R5 ;  /* 0x0002b00501007387 */ /* 0x0005e60000100800 */
[----:B------:R-:W-:Y:S01]  /*4e80*/  IMAD R235, R251, R9, R235 ;  /* 0x00000009fbeb7224 */ /* 0x000fe200078e02eb */
[----:B------:R3:W-:Y:S01]  /*4e90*/  STL [R1+0x2ac], R3 ;  /* 0x0002ac0301007387 */ /* 0x0007e20000100800 */
[----:B-1----:R-:W-:-:S03]  /*4ea0*/  IADD3 R7, R246, 0xa8, RZ ;  /* 0x000000a8f6077810 */ /* 0x002fc60007ffe0ff */
[----:B------:R1:W-:Y:S01]  /*4eb0*/  STL [R1+0x2a8], R0 ;  /* 0x0002a80001007387 */ /* 0x0003e20000100800 */
[----:B------:R-:W-:-:S03]  /*4ec0*/  IABS R9, R7 ;  /* 0x0000000700097213 */ /* 0x000fc60000000000 */
[----:B------:R4:W-:Y:S01]  /*4ed0*/  STL [R1+0x5b30], R7 ;  /* 0x005b300701007387 */ /* 0x0009e20000100800 */
[C---:B--2---:R-:W-:Y:S02]  /*4ee0*/  IADD3 R5, R246.reuse, 0xaa, RZ ;  /* 0x000000aaf6057810 */ /* 0x044fe40007ffe0ff */
[----:B---3--:R-:W-:Y:S01]  /*4ef0*/  IADD3 R3, R246, 0xab, RZ ;  /* 0x000000abf6037810 */ /* 0x008fe20007ffe0ff */
[----:B------:R-:W-:Y:S01]  /*4f00*/  STL [R1+0x5b3c], R6 ;  /* 0x005b3c0601007387 */ /* 0x000fe20000100800 */
[C---:B------:R-:W-:Y:S01]  /*4f10*/  IMAD.HI.U32 R10, R252.reuse, R9, RZ ;  /* 0x00000009fc0a7227 */ /* 0x040fe200078e00ff */
[----:B-1----:R-:W-:Y:S02]  /*4f20*/  IABS R0, R4 ;  /* 0x0000000400007213 */ /* 0x002fe40000000000 */
[----:B------:R1:W-:Y:S01]  /*4f30*/  STL [R1+0x5b38], R5 ;  /* 0x005b380501007387 */ /* 0x0003e20000100800 */
[----:B------:R-:W-:Y:S01]  /*4f40*/  IMAD.MOV R10, RZ, RZ, -R10 ;  /* 0x000000ffff0a7224 */ /* 0x000fe200078e0a0a */
[----:B----4-:R-:W-:Y:S01]  /*4f50*/  IABS R7, R6 ;  /* 0x0000000600077213 */ /* 0x010fe20000000000 */
[C---:B------:R-:W-:Y:S01]  /*4f60*/  IMAD.HI.U32 R2, R252.reuse, R0, RZ ;  /* 0x00000000fc027227 */ /* 0x040fe200078e00ff */
[----:B------:R2:W-:Y:S03]  /*4f70*/  STL [R1+0x5b40], R3 ;  /* 0x005b400301007387 */ /* 0x0005e60000100800 */
[----:B------:R-:W-:Y:S01]  /*4f80*/  IMAD.HI.U32 R8, R252, R7, RZ ;  /* 0x00000007fc087227 */ /* 0x000fe200078e00ff */
[----:B------:R3:W-:Y:S01]  /*4f90*/  STL [R1+0x5b54], R4 ;  /* 0x005b540401007387 */ /* 0x0007e20000100800 */
[----:B-1----:R-:W-:-:S02]  /*4fa0*/  IABS R5, R5 ;  /* 0x0000000500057213 */ /* 0x002fc40000000000 */
[----:B------:R-:W-:Y:S01]  /*4fb0*/  IMAD R9, R251, R10, R9 ;  /* 0x0000000afb097224 */ /* 0x000fe200078e0209 */
[----:B------:R-:W-:Y:S01]  /*4fc0*/  IADD3 R8, -R8, RZ, RZ ;  /* 0x000000ff08087210 */ /* 0x000fe20007ffe1ff */
[----:B------:R-:W-:Y:S01]  /*4fd0*/  IMAD.MOV R2, RZ, RZ, -R2 ;  /* 0x000000ffff027224 */ /* 0x000fe200078e0a02 */
[----:B--2---:R-:W-:Y:S01]  /*4fe0*/  IABS R3, R3 ;  /* 0x0000000300037213 */ /* 0x004fe20000000000 */
[C---:B------:R-:W-:Y:S01]  /*4ff0*/  IMAD.HI.U32 R6, R252.reuse, R5, RZ ;  /* 0x00000005fc067227 */ /* 0x040fe200078e00ff */
[----:B------:R-:W-:Y:S03]  /*5000*/  STL [R1+0x2a4], R9 ;  /* 0x0002a40901007387 */ /* 0x000fe60000100800 */
[----:B---3--:R-:W-:-:S04]  /*5010*/  IMAD.HI.U32 R4, R252, R3, RZ ;  /* 0x00000003fc047227 */ /* 0x008fc800078e00ff */
[----:B------:R-:W-:Y:S02]  /*5020*/  IMAD.MOV R6, RZ, RZ, -R6 ;  /* 0x000000ffff067224 */ /* 0x000fe400078e0a06 */
[C---:B------:R-:W-:Y:S02]  /*5030*/  IMAD R7, R251.reuse, R8, R7 ;  /* 0x00000008fb077224 */ /* 0x040fe400078e0207 */
[----:B------:R-:W-:Y:S02]  /*5040*/  IMAD.MOV R4, RZ, RZ, -R4 ;  /* 0x000000ffff047224 */ /* 0x000fe400078e0a04 */
[C---:B------:R-:W-:Y:S01]  /*5050*/  IMAD R5, R251.reuse, R6, R5 ;  /* 0x00000006fb057224 */ /* 0x040fe200078e0205 */
[----:B------:R1:W-:Y:S01]  /*5060*/  STL [R1+0x2a0], R7 ;  /* 0x0002a00701007387 */ /* 0x0003e20000100800 */
[C---:B------:R-:W-:Y:S01]  /*5070*/  IMAD R3, R251.reuse, R4, R3 ;  /* 0x00000004fb037224 */ /* 0x040fe200078e0203 */
[C---:B------:R-:W-:Y:S01]  /*5080*/  IADD3 R6, R246.reuse, 0xae, RZ ;  /* 0x000000aef6067810 */ /* 0x040fe20007ffe0ff */
[----:B------:R-:W-:Y:S01]  /*5090*/  IMAD R0, R251, R2, R0 ;  /* 0x00000002fb007224 */ /* 0x000fe200078e0200 */
[----:B------:R2:W-:Y:S01]  /*50a0*/  STL [R1+0x29c], R5 ;  /* 0x00029c0501007387 */ /* 0x0005e20000100800 */
[----:B------:R-:W-:-:S03]  /*50b0*/  IADD3 R4, R246, 0xb1, RZ ;  /* 0x000000b1f6047810 */ /* 0x000fc60007ffe0ff */
        /* <DEDUP_REMOVED lines=38> */
[----:B------:R-:W-:-:S03]  /*5320*/  IABS R8, R7 ;  /* 0x0000000700087213 */ /* 0x000fc60000000000 */
[----:B------:R-:W-:Y:S01]  /*5330*/  STL [R1+0x5b50], R7 ;  /* 0x005b500701007387 */ /* 0x000fe20000100800 */
[C---:B--2---:R-:W-:Y:S02]  /*5340*/  IADD3 R5, R246.reuse, 0xb5, RZ ;  /* 0x000000b5f6057810 */ /* 0x044fe40007ffe0ff */
[----:B---3--:R-:W-:Y:S01]  /*5350*/  IADD3 R3, R246, 0xb6, RZ ;  /* 0x000000b6f6037810 */ /* 0x008fe20007ffe0ff */
[----:B------:R2:W-:Y:S01]  /*5360*/  STL [R1+0x5b58], R6 ;  /* 0x005b580601007387 */ /* 0x0005e20000100800 */
[----:B------:R-:W-:Y:S01]  /*5370*/  IMAD.HI.U32 R9, R252, R8, RZ ;  /* 0x00000008fc097227 */ /* 0x000fe200078e00ff */
[----:B------:R-:W-:Y:S02]  /*5380*/  IABS R234, R5 ;  /* 0x0000000500ea7213 */ /* 0x000fe40000000000 */
[----:B------:R3:W-:Y:S01]  /*5390*/  STL [R1+0x5b68], R4 ;  /* 0x005b680401007387 */ /* 0x0007e20000100800 */
[----:B-1----:R-:W-:Y:S01]  /*53a0*/  IABS R0, R3 ;  /* 0x0000000300007213 */ /* 0x002fe20000000000 */
[----:B------:R-:W-:-:S02]  /*53b0*/  IMAD.MOV R9, RZ, RZ, -R9 ;  /* 0x000000ffff097224 */ /* 0x000fc400078e0a09 */
[----:B------:R1:W-:Y:S01]  /*53c0*/  STL [R1+0x5b70], R5 ;  /* 0x005b700501007387 */ /* 0x0003e20000100800 */
[----:B--2---:R-:W-:Y:S01]  /*53d0*/  IABS R6, R6 ;  /* 0x0000000600067213 */ /* 0x004fe20000000000 */
[C---:B------:R-:W-:Y:S02]  /*53e0*/  IMAD.HI.U32 R2, R252.reuse, R0, RZ ;  /* 0x00000000fc027227 */ /* 0x040fe400078e00ff */
[----:B------:R2:W-:Y:S01]  /*53f0*/  STL [R1+0x5b6c], R3 ;  /* 0x005b6c0301007387 */ /* 0x0005e20000100800 */
[----:B---3--:R-:W-:Y:S01]  /*5400*/  IABS R4, R4 ;  /* 0x0000000400047213 */ /* 0x008fe20000000000 */
[----:B------:R-:W-:-:S04]  /*5410*/  IMAD.HI.U32 R7, R252, R6, RZ ;  /* 0x00000006fc077227 */ /* 0x000fc800078e00ff */
[----:B-1----:R-:W-:-:S04]  /*5420*/  IMAD.HI.U32 R5, R252, R4, RZ ;  /* 0x00000004fc057227 */ /* 0x002fc800078e00ff */
[----:B------:R-:W-:Y:S02]  /*5430*/  IMAD.MOV R7, RZ, RZ, -R7 ;  /* 0x000000ffff077224 */ /* 0x000fe400078e0a07 */
[----:B--2---:R-:W-:-:S04]  /*5440*/  IMAD.HI.U32 R3, R252, R234, RZ ;  /* 0x000000eafc037227 */ /* 0x004fc800078e00ff */
[----:B------:R-:W-:Y:S01]  /*5450*/  IMAD.MOV R5, RZ, RZ, -R5 ;  /* 0x000000ffff057224 */ /* 0x000fe200078e0a05 */
[----:B------:R-:W-:Y:S01]  /*5460*/  IADD3 R3, -R3, RZ, RZ ;  /* 0x000000ff03037210 */ /* 0x000fe20007ffe1ff */
[C---:B------:R-:W-:Y:S02]  /*5470*/  IMAD R8, R251.reuse, R9, R8 ;  /* 0x00000009fb087224 */ /* 0x040fe400078e0208 */
[----:B------:R-:W-:Y:S02]  /*5480*/  IMAD.MOV R2, RZ, RZ, -R2 ;  /* 0x000000ffff027224 */ /* 0x000fe400078e0a02 */
[C---:B------:R-:W-:Y:S01]  /*5490*/  IMAD R6, R251.reuse, R7, R6 ;  /* 0x00000007fb067224 */ /* 0x040fe200078e0206 */
[----:B------:R-:W-:Y:S01]  /*54a0*/  STL [R1+0x27c], R8 ;  /* 0x00027c0801007387 */ /* 0x000fe20000100800 */
[C---:B------:R-:W-:Y:S01]  /*54b0*/  IMAD R4, R251.reuse, R5, R4 ;  /* 0x00000005fb047224 */ /* 0x040fe200078e0204 */
[C---:B------:R-:W-:Y:S01]  /*54c0*/  IADD3 R7, R246.reuse, 0xb7, RZ ;  /* 0x000000b7f6077810 */ /* 0x040fe20007ffe0ff */
[C---:B------:R-:W-:Y:S01]  /*54d0*/  IMAD R0, R251.reuse, R2, R0 ;  /* 0x00000002fb007224 */ /* 0x040fe200078e0200 */
[----:B------:R1:W-:Y:S01]  /*54e0*/  STL [R1+0x278], R6 ;  /* 0x0002780601007387 */ /* 0x0003e20000100800 */
[C---:B------:R-:W-:Y:S01]  /*54f0*/  IADD3 R5, R246.reuse, 0xb9, RZ ;  /* 0x000000b9f6057810 */ /* 0x040fe20007ffe0ff */
[----:B------:R-:W-:Y:S01]  /*5500*/  IMAD R234, R251, R3, R234 ;  /* 0x00000003fbea7224 */ /* 0x000fe200078e02ea */
[----:B------:R-:W-:Y:S01]  /*5510*/  IADD3 R3, R246, 0xba, RZ ;  /* 0x000000baf6037810 */ /* 0x000fe20007ffe0ff */
[----:B------:R2:W-:Y:S01]  /*5520*/  STL [R1+0x274], R4 ;  /* 0x0002740401007387 */ /* 0x0005e20000100800 */
[----:B------:R-:W-:-:S03]  /*5530*/  IABS R9, R7 ;  /* 0x0000000700097213 */ /* 0x000fc60000000000 */
[----:B------:R3:W-:Y:S01]  /*5540*/  STL [R1+0x2f8], R0 ;  /* 0x0002f80001007387 */ /* 0x0007e20000100800 */
[----:B-1----:R-:W-:Y:S01]  /*5550*/  IADD3 R6, R246, 0xb8, RZ ;  /* 0x000000b8f6067810 */ /* 0x002fe20007ffe0ff */
[----:B------:R-:W-:Y:S02]  /*5560*/  IMAD.HI.U32 R10, R252, R9, RZ ;  /* 0x00000009fc0a7227 */ /* 0x000fe400078e00ff */
[----:B------:R1:W-:Y:S01]  /*5570*/  STL [R1+0x5b64], R7 ;  /* 0x005b640701007387 */ /* 0x0003e20000100800 */
[----:B--2---:R-:W-:Y:S01]  /*5580*/  IADD3 R4, R246, 0xbb, RZ ;  /* 0x000000bbf6047810 */ /* 0x004fe20007ffe0ff */
[----:B------:R-:W-:Y:S02]  /*5590*/  IMAD.MOV R10, RZ, RZ, -R10 ;  /* 0x000000ffff0a7224 */ /* 0x000fe400078e0a0a */
[----:B------:R-:W-:Y:S01]  /*55a0*/  STL [R1+0x5b74], R6 ;  /* 0x005b740601007387 */ /* 0x000fe20000100800 */
[----:B---3--:R-:W-:Y:S01]  /*55b0*/  IABS R0, R4 ;  /* 0x0000000400007213 */ /* 0x008fe20000000000 */
[----:B------:R-:W-:-:S02]  /*55c0*/  IMAD R9, R251, R10, R9 ;  /* 0x0000000afb097224 */ /* 0x000fc400078e0209 */
[----:B------:R2:W-:Y:S01]  /*55d0*/  STL [R1+0x5b7c], R5 ;  /* 0x005b7c0501007387 */ /* 0x0005e20000100800 */
[----:B-1----:R-:W-:Y:S01]  /*55e0*/  IABS R7, R6 ;  /* 0x0000000600077213 */ /* 0x002fe20000000000 */
[C---:B------:R-:W-:Y:S02]  /*55f0*/  IMAD.HI.U32 R2, R252.reuse, R0, RZ ;  /* 0x00000000fc027227 */ /* 0x040fe400078e00ff */
[----:B------:R1:W-:Y:S02]  /*5600*/  STL [R1+0x5b78], R3 ;  /* 0x005b780301007387 */ /* 0x0003e40000100800 */
[----:B------:R-:W-:Y:S02]  /*5610*/  IMAD.HI.U32 R8, R252, R7, RZ ;  /* 0x00000007fc087227 */ /* 0x000fe400078e00ff */
[----:B------:R3:W-:Y:S01]  /*5620*/  STL [R1+0x5b84], R4 ;  /* 0x005b840401007387 */ /* 0x0007e20000100800 */
[----:B--2---:R-:W-:Y:S01]  /*5630*/  IABS R5, R5 ;  /* 0x0000000500057213 */ /* 0x004fe20000000000 */
[----:B------:R-:W-:-:S02]  /*5640*/  IMAD.MOV R8, RZ, RZ, -R8 ;  /* 0x000000ffff087224 */ /* 0x000fc400078e0a08 */
[----:B------:R-:W-:Y:S01]  /*5650*/  STL [R1+0x2f4], R9 ;  /* 0x0002f40901007387 */ /* 0x000fe20000100800 */
[----:B------:R-:W-:Y:S01]  /*5660*/  IMAD.MOV R2, RZ, RZ, -R2 ;  /* 0x000000ffff027224 */ /* 0x000fe200078e0a02 */
[----:B-1----:R-:W-:Y:S01]  /*5670*/  IABS R3, R3 ;  /* 0x0000000300037213 */ /* 0x002fe20000000000 */
        /* <DEDUP_REMOVED lines=9> */
[----:B------:R-:W-:Y:S01]  /*5710*/  IMAD R0, R251, R2, R0 ;  /* 0x00000002fb007224 */ /* 0x000fe200078e0200 */
[C---:B------:R-:W-:Y:S02]  /*5720*/  IADD3 R4, R246.reuse, 0xc0, RZ ;  /* 0x000000c0f6047810 */ /* 0x040fe40007ffe0ff */
        /* <DEDUP_REMOVED lines=19> */
[----:B------:R-:W-:Y:S01]  /*5860*/  IMAD R9, R251, R10, R9 ;  /* 0x0000000afb097224 */ /* 0x000fe200078e0209 */
[----:B--2---:R-:W-:Y:S01]  /*5870*/  IABS R3, R3 ;  /* 0x0000000300037213 */ /* 0x004fe20000000000 */
[----:B------:R-:W-:Y:S01]  /*5880*/  IMAD.HI.U32 R6, R252, R5, RZ ;  /* 0x00000005fc067227 */ /* 0x000fe200078e00ff */
[----:B------:R-:W-:Y:S02]  /*5890*/  IADD3 R8, -R8, RZ, RZ ;  /* 0x000000ff08087210 */ /* 0x000fe40007ffe1ff */
[----:B------:R-:W-:Y:S01]  /*58a0*/  STL [R1+0x2e0], R9 ;  /* 0x0002e00901007387 */ /* 0x000fe20000100800 */
[----:B---3--:R-:W-:-:S04]  /*58b0*/  IMAD.HI.U32 R4, R252, R3, RZ ;  /* 0x00000003fc047227 */ /* 0x008fc800078e00ff */
[----:B------:R-:W-:Y:S02]  /*58c0*/  IMAD.MOV R6, RZ, RZ, -R6 ;  /* 0x000000ffff067224 */ /* 0x000fe400078e0a06 */
        /* <DEDUP_REMOVED lines=56> */
[----:B------:R1:W-:Y:S02]  /*5c50*/  STL [R1+0x5bb8], R5 ;  /* 0x005bb80501007387 */ /* 0x0003e40000100800 */
[----:B--2---:R-:W-:-:S02]  /*5c60*/  IMAD.HI.U32 R7, R252, R233, RZ ;  /* 0x000000e9fc077227 */ /* 0x004fc400078e00ff */
        /* <DEDUP_REMOVED lines=8> */
[----:B---3--:R-:W-:-:S04]  /*5cf0*/  IMAD.HI.U32 R4, R252, R3, RZ ;  /* 0x00000003fc047227 */ /* 0x008fc800078e00ff */
[----:B------:R-:W-:Y:S01]  /*5d00*/  IMAD.MOV R6, RZ, RZ, -R6 ;  /* 0x000000ffff067224 */ /* 0x000fe200078e0a06 */
[----:B------:R-:W-:Y:S01]  /*5d10*/  IADD3 R4, -R4, RZ, RZ ;  /* 0x000000ff04047210 */ /* 0x000fe20007ffe1ff */
[----:B------:R-:W-:Y:S02]  /*5d20*/  IMAD.MOV R2, RZ, RZ, -R2 ;  /* 0x000000ffff027224 */ /* 0x000fe400078e0a02 */
[C---:B------:R-:W-:Y:S02]  /*5d30*/  IMAD R8, R251.reuse, R9, R8 ;  /* 0x00000009fb087224 */ /* 0x040fe400078e0208 */
[C---:B------:R-:W-:Y:S01]  /*5d40*/  IMAD R5, R251.reuse, R6, R5 ;  /* 0x00000006fb057224 */ /* 0x040fe200078e0205 */
[C---:B------:R-:W-:Y:S01]  /*5d50*/  IADD3 R6, R246.reuse, 0xcc, RZ ;  /* 0x000000ccf6067810 */ /* 0x040fe20007ffe0ff */
[C---:B------:R-:W-:Y:S01]  /*5d60*/  IMAD R3, R251.reuse, R4, R3 ;  /* 0x00000004fb037224 */ /* 0x040fe200078e0203 */
[----:B------:R-:W-:Y:S01]  /*5d70*/  STL [R1+0x2b8], R8 ;  /* 0x0002b80801007387 */ /* 0x000fe20000100800 */
[C---:B------:R-:W-:Y:S01]  /*5d80*/  IMAD R233, R251.reuse, R7, R233 ;  /* 0x00000007fbe97224 */ /* 0x040fe200078e02e9 */
[C---:B------:R-:W-:Y:S01]  /*5d90*/  IADD3 R7, R246.reuse, 0xcb, RZ ;  /* 0x000000cbf6077810 */ /* 0x040fe20007ffe0ff */
[----:B------:R-:W-:Y:S01]  /*5da0*/  IMAD R0, R251, R2, R0 ;  /* 0x00000002fb007224 */ /* 0x000fe200078e0200 */
[----:B------:R1:W-:Y:S01]  /*5db0*/  STL [R1+0x33c], R5 ;  /* 0x00033c0501007387 */ /* 0x0003e20000100800 */
[----:B------:R-:W-:-:S02]  /*5dc0*/  IADD3 R4, R246, 0xcf, RZ ;  /* 0x000000cff6047810 */ /* 0x000fc40007ffe0ff */
[----:B------:R-:W-:Y:S01]  /*5dd0*/  IABS R9, R7 ;  /* 0x0000000700097213 */ /* 0x000fe20000000000 */
[----:B------:R2:W-:Y:S04]  /*5de0*/  STL [R1+0x338], R3 ;  /* 0x0003380301007387 */ /* 0x0005e80000100800 */
[----:B------:R3:W-:Y:S01]  /*5df0*/  STL [R1+0x334], R0 ;  /* 0x0003340001007387 */ /* 0x0007e20000100800 */
[----:B------:R-:W-:Y:S01]  /*5e00*/  IMAD.HI.U32 R10, R252, R9, RZ ;  /* 0x00000009fc0a7227 */ /* 0x000fe200078e00ff */
[C---:B-1----:R-:W-:Y:S02]  /*5e10*/  IADD3 R5, R246.reuse, 0xcd, RZ ;  /* 0x000000cdf6057810 */ /* 0x042fe40007ffe0ff */
[----:B------:R1:W-:Y:S01]  /*5e20*/  STL [R1+0x5bb4], R7 ;  /* 0x005bb40701007387 */ /* 0x0003e20000100800 */
[----:B------:R-:W-:Y:S01]  /*5e30*/  IMAD.MOV R10, RZ, RZ, -R10 ;  /* 0x000000ffff0a7224 */ /* 0x000fe200078e0a0a */
[----:B--2---:R-:W-:-:S02]  /*5e40*/  IADD3 R3, R246, 0xce, RZ ;  /* 0x000000cef6037810 */ /* 0x004fc40007ffe0ff */
[----:B------:R-:W-:Y:S01]  /*5e50*/  STL [R1+0x5bc4], R6 ;  /* 0x005bc40601007387 */ /* 0x000fe20000100800 */
[----:B------:R-:W-:Y:S01]  /*5e60*/  IMAD R9, R251, R10, R9 ;  /* 0x0000000afb097224 */ /* 0x000fe200078e0209 */
[----:B---3--:R-:W-:Y:S02]  /*5e70*/  IABS R0, R4 ;  /* 0x0000000400007213 */ /* 0x008fe40000000000 */
[----:B------:R2:W-:Y:S01]  /*5e80*/  STL [R1+0x5bcc], R5 ;  /* 0x005bcc0501007387 */ /* 0x0005e20000100800 */
[----:B-1----:R-:W-:Y:S02]  /*5e90*/  IABS R7, R6 ;  /* 0x0000000600077213 */ /* 0x002fe40000000000 */
[C---:B------:R-:W-:Y:S01]  /*5ea0*/  IMAD.HI.U32 R2, R252.reuse, R0, RZ ;  /* 0x00000000fc027227 */ /* 0x040fe200078e00ff */
[----:B------:R1:W-:Y:S03]  /*5eb0*/  STL [R1+0x5bc8], R3 ;  /* 0x005bc80301007387 */ /* 0x0003e60000100800 */
[----:B------:R-:W-:Y:S01]  /*5ec0*/  IMAD.HI.U32 R8, R252, R7, RZ ;  /* 0x00000007fc087227 */ /* 0x000fe200078e00ff */
[----:B------:R3:W-:Y:S01]  /*5ed0*/  STL [R1+0x5bd4], R4 ;  /* 0x005bd40401007387 */ /* 0x0007e20000100800 */
[----:B--2---:R-:W-:-:S02]  /*5ee0*/  IABS R5, R5 ;  /* 0x0000000500057213 */ /* 0x004fc40000000000 */
[----:B------:R-:W-:Y:S01]  /*5ef0*/  IMAD.MOV R8, RZ, RZ, -R8 ;  /* 0x000000ffff087224 */ /* 0x000fe200078e0a08 */
        /* <DEDUP_REMOVED lines=40> */
[C---:B------:R-:W-:Y:S02]  /*6180*/  IMAD R7, R251.reuse, R8, R7 ;  /* 0x00000008fb077224 */ /* 0x040fe400078e0207 */
[----:B------:R-:W-:Y:S02]  /*6190*/  IMAD.MOV R6, RZ, RZ, -R6 ;  /* 0x000000ffff067224 */ /* 0x000fe400078e0a06 */
[----:B------:R-:W-:Y:S01]  /*61a0*/  IMAD.MOV R4, RZ, RZ, -R4 ;  /* 0x000000ffff047224 */ /* 0x000fe200078e0a04 */
[----:B------:R1:W-:Y:S01]  /*61b0*/  STL [R1+0x318], R7 ;  /* 0x0003180701007387 */ /* 0x0003e20000100800 */
[C---:B------:R-:W-:Y:S01]  /*61c0*/  IMAD R5, R251.reuse, R6, R5 ;  /* 0x00000006fb057224 */ /* 0x040fe200078e0205 */
[C---:B------:R-:W-:Y:S01]  /*61d0*/  IADD3 R6, R246.reuse, 0xd6, RZ ;  /* 0x000000d6f6067810 */ /* 0x040fe20007ffe0ff */
[C---:B------:R-:W-:Y:S01]  /*61e0*/  IMAD R3, R251.reuse, R4, R3 ;  /* 0x00000004fb037224 */ /* 0x040fe200078e0203 */
[C---:B------:R-:W-:Y:S01]  /*61f0*/  IADD3 R4, R246.reuse, 0xd7, RZ ;  /* 0x000000d7f6047810 */ /* 0x040fe20007ffe0ff */
[----:B------:R-:W-:Y:S01]  /*6200*/  IMAD R0, R251, R2, R0 ;  /* 0x00000002fb007224 */ /* 0x000fe200078e0200 */
[----:B------:R2:W-:Y:S01]  /*6210*/  STL [R1+0x314], R5 ;  /* 0x0003140501007387 */ /* 0x0005e20000100800 */
[----:B-1----:R-:W-:-:S03]  /*6220*/  IADD3 R7, R246, 0xd5, RZ ;  /* 0x000000d5f6077810 */ /* 0x002fc60007ffe0ff */
[----:B------:R1:W-:Y:S01]  /*6230*/  STL [R1+0x310], R3 ;  /* 0x0003100301007387 */ /* 0x0003e20000100800 */
[----:B------:R-:W-:-:S03]  /*6240*/  IABS R8, R7 ;  /* 0x0000000700087213 */ /* 0x000fc60000000000 */
[----:B------:R-:W-:Y:S01]  /*6250*/  STL [R1+0x30c], R0 ;  /* 0x00030c0001007387 */ /* 0x000fe20000100800 */
[----:B--2---:R-:W-:-:S03]  /*6260*/  IADD3 R5, R246, 0xd8, RZ ;  /* 0x000000d8f6057810 */ /* 0x004fc60007ffe0ff */
[----:B------:R-:W-:Y:S01]  /*6270*/  STL [R1+0x5be8], R7 ;  /* 0x005be80701007387 */ /* 0x000fe20000100800 */
[----:B------:R-:W-:Y:S01]  /*6280*/  IMAD.HI.U32 R9, R252, R8, RZ ;  /* 0x00000008fc097227 */ /* 0x000fe200078e00ff */
[----:B-1----:R-:W-:Y:S02]  /*6290*/  IADD3 R3, R246, 0xd9, RZ ;  /* 0x000000d9f6037810 */ /* 0x002fe40007ffe0ff */
[----:B------:R1:W-:Y:S01]  /*62a0*/  STL [R1+0x5be4], R6 ;  /* 0x005be40601007387 */ /* 0x0003e20000100800 */
[----:B------:R-:W-:Y:S02]  /*62b0*/  IABS R2, R5 ;  /* 0x0000000500027213 */ /* 0x000fe40000000000 */
[----:B------:R-:W-:Y:S01]  /*62c0*/  IADD3 R9, -R9, RZ, RZ ;  /* 0x000000ff09097210 */ /* 0x000fe20007ffe1ff */
[----:B------:R2:W-:Y:S01]  /*62d0*/  STL [R1+0x5bec], R4 ;  /* 0x005bec0401007387 */ /* 0x0005e20000100800 */
[----:B------:R-:W-:-:S03]  /*62e0*/  IABS R232, R3 ;  /* 0x0000000300e87213 */ /* 0x000fc60000000000 */
[----:B------:R3:W-:Y:S01]  /*62f0*/  STL [R1+0x5bfc], R5 ;  /* 0x005bfc0501007387 */ /* 0x0007e20000100800 */
[----:B------:R-:W-:Y:S01]  /*6300*/  IMAD R8, R251, R9, R8 ;  /* 0x00000009fb087224 */ /* 0x000fe200078e0208 */
[----:B-1----:R-:W-:Y:S01]  /*6310*/  IABS R6, R6 ;  /* 0x0000000600067213 */ /* 0x002fe20000000000 */
[C---:B------:R-:W-:Y:S01]  /*6320*/  IMAD.HI.U32 R0, R252.reuse, R232, RZ ;  /* 0x000000e8fc007227 */ /* 0x040fe200078e00ff */
[----:B------:R1:W-:Y:S01]  /*6330*/  STL [R1+0x5c00], R3 ;  /* 0x005c000301007387 */ /* 0x0003e20000100800 */
[----:B--2---:R-:W-:Y:S02]  /*6340*/  IABS R4, R4 ;  /* 0x0000000400047213 */ /* 0x004fe40000000000 */
[----:B------:R-:W-:Y:S01]  /*6350*/  IMAD.HI.U32 R7, R252, R6, RZ ;  /* 0x00000006fc077227 */ /* 0x000fe200078e00ff */
[----:B------:R2:W-:Y:S01]  /*6360*/  STL [R1+0x308], R8 ;  /* 0x0003080801007387 */ /* 0x0005e20000100800 */
[----:B------:R-:W-:Y:S02]  /*6370*/  IADD3 R0, -R0, RZ, RZ ;  /* 0x000000ff00007210 */ /* 0x000fe40007ffe1ff */
[----:B---3--:R-:W-:-:S04]  /*6380*/  IMAD.HI.U32 R5, R252, R4, RZ ;  /* 0x00000004fc057227 */ /* 0x008fc800078e00ff */
[----:B-1----:R-:W-:Y:S01]  /*6390*/  IMAD.HI.U32 R3, R252, R2, RZ ;  /* 0x00000002fc037227 */ /* 0x002fe200078e00ff */
[----:B--2---:R-:W-:-:S03]  /*63a0*/  IADD3 R8, R246, 0xda, RZ ;  /* 0x000000daf6087810 */ /* 0x004fc60007ffe0ff */
[----:B------:R-:W-:Y:S02]  /*63b0*/  IMAD.MOV R7, RZ, RZ, -R7 ;  /* 0x000000ffff077224 */ /* 0x000fe400078e0a07 */
[----:B------:R-:W-:Y:S01]  /*63c0*/  IMAD.MOV R5, RZ, RZ, -R5 ;  /* 0x000000ffff057224 */ /* 0x000fe200078e0a05 */
[----:B------:R-:W-:Y:S01]  /*63d0*/  IABS R9, R8 ;  /* 0x0000000800097213 */ /* 0x000fe20000000000 */
[----:B------:R-:W-:Y:S02]  /*63e0*/  IMAD.MOV R3, RZ, RZ, -R3 ;  /* 0x000000ffff037224 */ /* 0x000fe400078e0a03 */
[C---:B------:R-:W-:Y:S01]  /*63f0*/  IMAD R6, R251.reuse, R7, R6 ;  /* 0x00000007fb067224 */ /* 0x040fe200078e0206 */
[C---:B------:R-:W-:Y:S01]  /*6400*/  IADD3 R7, R246.reuse, 0xdb, RZ ;  /* 0x000000dbf6077810 */ /* 0x040fe20007ffe0ff */
[C---:B------:R-:W-:Y:S01]  /*6410*/  IMAD R4, R251.reuse, R5, R4 ;  /* 0x00000005fb047224 */ /* 0x040fe200078e0204 */
[----:B------:R-:W-:Y:S01]  /*6420*/  IADD3 R5, R246, 0xdc, RZ ;  /* 0x000000dcf6057810 */ /* 0x000fe20007ffe0ff */
[C---:B------:R-:W-:Y:S01]  /*6430*/  IMAD R2, R251.reuse, R3, R2 ;  /* 0x00000003fb027224 */ /* 0x040fe200078e0202 */
[----:B------:R1:W-:Y:S01]  /*6440*/  STL [R1+0x304], R6 ;  /* 0x0003040601007387 */ /* 0x0003e20000100800 */
[----:B------:R-:W-:-:S02]  /*6450*/  IMAD R232, R251, R0, R232 ;  /* 0x00000000fbe87224 */ /* 0x000fc400078e02e8 */
[----:B------:R-:W-:Y:S01]  /*6460*/  IMAD.HI.U32 R10, R252, R9, RZ ;  /* 0x00000009fc0a7227 */ /* 0x000fe200078e00ff */
[----:B------:R2:W-:Y:S03]  /*6470*/  STL [R1+0x300], R4 ;  /* 0x0003000401007387 */ /* 0x0005e60000100800 */
        /* <DEDUP_REMOVED lines=18> */
[----:B----4-:R-:W-:-:S04]  /*65a0*/  IMAD.HI.U32 R6, R252, R5, RZ ;  /* 0x00000005fc067227 */ /* 0x010fc800078e00ff */
[----:B-1----:R-:W-:-:S04]  /*65b0*/  IMAD.HI.U32 R4, R252, R3, RZ ;  /* 0x00000003fc047227 */ /* 0x002fc800078e00ff */
[----:B------:R-:W-:Y:S01]  /*65c0*/  IMAD.MOV R8, RZ, RZ, -R8 ;  /* 0x000000ffff087224 */ /* 0x000fe200078e0a08 */
[----:B------:R-:W-:Y:S01]  /*65d0*/  IADD3 R4, -R4, RZ, RZ ;  /* 0x000000ff04047210 */ /* 0x000fe20007ffe1ff */
        /* <DEDUP_REMOVED lines=30> */
[----:B---3--:R-:W-:Y:S01]  /*67c0*/  IMAD.HI.U32 R4, R252, R3, RZ ;  /* 0x00000003fc047227 */ /* 0x008fe200078e00ff */
[----:B------:R-:W-:-:S03]  /*67d0*/  IADD3 R6, -R6, RZ, RZ ;  /* 0x000000ff06067210 */ /* 0x000fc60007ffe1ff */
[C---:B------:R-:W-:Y:S02]  /*67e0*/  IMAD R9, R251.reuse, R10, R9 ;  /* 0x0000000afb097224 */ /* 0x040fe400078e0209 */
[----:B------:R-:W-:Y:S02]  /*67f0*/  IMAD.MOV R4, RZ, RZ, -R4 ;  /* 0x000000ffff047224 */ /* 0x000fe400078e0a04 */
[C---:B------:R-:W-:Y:S01]  /*6800*/  IMAD R7, R251.reuse, R8, R7 ;  /* 0x00000008fb077224 */ /* 0x040fe200078e0207 */
[----:B------:R-:W-:Y:S01]  /*6810*/  STL [R1+0x36c], R9 ;  /* 0x00036c0901007387 */ /* 0x000fe20000100800 */
        /* <DEDUP_REMOVED lines=48> */
[----:B------:R-:W-:Y:S01]  /*6b20*/  STL [R1+0x5c38], R7 ;  /* 0x005c380701007387 */ /* 0x000fe20000100800 */
[----:B---3--:R-:W-:Y:S02]  /*6b30*/  IADD3 R3, R246, 0xec, RZ ;  /* 0x000000ecf6037810 */ /* 0x008fe40007ffe0ff */
[----:B------:R-:W-:Y:S01]  /*6b40*/  IABS R231, R5 ;  /* 0x0000000500e77213 */ /* 0x000fe20000000000 */
[----:B------:R2:W-:Y:S01]  /*6b50*/  STL [R1+0x5c34], R6 ;  /* 0x005c340601007387 */ /* 0x0005e20000100800 */
[----:B------:R-:W-:Y:S01]  /*6b60*/  IMAD.HI.U32 R9, R252, R8, RZ ;  /* 0x00000008fc097227 */ /* 0x000fe200078e00ff */
[----:B-1----:R-:W-:-:S02]  /*6b70*/  IABS R0, R4 ;  /* 0x0000000400007213 */ /* 0x002fc40000000000 */
[----:B------:R1:W-:Y:S02]  /*6b80*/  STL [R1+0x5c3c], R5 ;  /* 0x005c3c0501007387 */ /* 0x0003e40000100800 */
[----:B------:R-:W-:Y:S01]  /*6b90*/  IADD3 R9, -R9, RZ, RZ ;  /* 0x000000ff09097210 */ /* 0x000fe20007ffe1ff */
[----:B------:R-:W-:Y:S01]  /*6ba0*/  IMAD.HI.U32 R2, R252, R0, RZ ;  /* 0x00000000fc027227 */ /* 0x000fe200078e00ff */
[----:B------:R3:W-:Y:S01]  /*6bb0*/  STL [R1+0x5c4c], R3 ;  /* 0x005c4c0301007387 */ /* 0x0007e20000100800 */
[----:B--2---:R-:W-:Y:S02]  /*6bc0*/  IABS R6, R6 ;  /* 0x0000000600067213 */ /* 0x004fe40000000000 */
[----:B------:R-:W-:Y:S01]  /*6bd0*/  IMAD R8, R251, R9, R8 ;  /* 0x00000009fb087224 */ /* 0x000fe200078e0208 */
[----:B------:R2:W-:Y:S01]  /*6be0*/  STL [R1+0x5c50], R4 ;  /* 0x005c500401007387 */ /* 0x0005e20000100800 */
[----:B------:R-:W-:Y:S01]  /*6bf0*/  IADD3 R2, -R2, RZ, RZ ;  /* 0x000000ff02027210 */ /* 0x000fe20007ffe1ff */
[----:B-1----:R-:W-:-:S02]  /*6c00*/  IMAD.HI.U32 R5, R252, R231, RZ ;  /* 0x000000e7fc057227 */ /* 0x002fc400078e00ff */
[----:B------:R-:W-:Y:S01]  /*6c10*/  STL [R1+0x344], R8 ;  /* 0x0003440801007387 */ /* 0x000fe20000100800 */
[----:B---3--:R-:W-:Y:S01]  /*6c20*/  IABS R3, R3 ;  /* 0x0000000300037213 */ /* 0x008fe20000000000 */
[----:B------:R-:W-:-:S04]  /*6c30*/  IMAD.HI.U32 R7, R252, R6, RZ ;  /* 0x00000006fc077227 */ /* 0x000fc800078e00ff */
[----:B--2---:R-:W-:-:S04]  /*6c40*/  IMAD.HI.U32 R4, R252, R3, RZ ;  /* 0x00000003fc047227 */ /* 0x004fc800078e00ff */
[----:B------:R-:W-:Y:S02]  /*6c50*/  IMAD.MOV R5, RZ, RZ, -R5 ;  /* 0x000000ffff057224 */ /* 0x000fe400078e0a05 */
[----:B------:R-:W-:Y:S02]  /*6c60*/  IMAD.MOV R7, RZ, RZ, -R7 ;  /* 0x000000ffff077224 */ /* 0x000fe400078e0a07 */
[----:B------:R-:W-:Y:S02]  /*6c70*/  IMAD.MOV R4, RZ, RZ, -R4 ;  /* 0x000000ffff047224 */ /* 0x000fe400078e0a04 */
[C---:B------:R-:W-:Y:S01]  /*6c80*/  IMAD R231, R251.reuse, R5, R231 ;  /* 0x00000005fbe77224 */ /* 0x040fe200078e02e7 */
[C---:B------:R-:W-:Y:S01]  /*6c90*/  IADD3 R5, R246.reuse, 0xf0, RZ ;  /* 0x000000f0f6057810 */ /* 0x040fe20007ffe0ff */
[C---:B------:R-:W-:Y:S01]  /*6ca0*/  IMAD R6, R251.reuse, R7, R6 ;  /* 0x00000007fb067224 */ /* 0x040fe200078e0206 */
[----:B------:R-:W-:Y:S01]  /*6cb0*/  IADD3 R7, R246, 0xee, RZ ;  /* 0x000000eef6077810 */ /* 0x000fe20007ffe0ff */
[C---:B------:R-:W-:Y:S01]  /*6cc0*/  IMAD R3, R251.reuse, R4, R3 ;  /* 0x00000004fb037224 */ /* 0x040fe200078e0203 */
[----:B------:R-:W-:Y:S01]  /*6cd0*/  STL [R1+0x63ec], R231 ;  /* 0x0063ece701007387 */ /* 0x000fe20000100800 */
[----:B------:R-:W-:Y:S01]  /*6ce0*/  IMAD R0, R251, R2, R0 ;  /* 0x00000002fb007224 */ /* 0x000fe200078e0200 */
[----:B------:R-:W-:-:S02]  /*6cf0*/  IABS R9, R7 ;  /* 0x0000000700097213 */ /* 0x000fc40000000000 */
[----:B------:R1:W-:Y:S01]  /*6d00*/  STL [R1+0x340], R6 ;  /* 0x0003400601007387 */ /* 0x0003e20000100800 */
[----:B------:R-:W-:Y:S02]  /*6d10*/  IADD3 R4, R246, 0xf2, RZ ;  /* 0x000000f2f6047810 */ /* 0x000fe40007ffe0ff */
[----:B------:R-:W-:Y:S01]  /*6d20*/  IMAD.HI.U32 R10, R252, R9, RZ ;  /* 0x00000009fc0a7227 */ /* 0x000fe200078e00ff */
[----:B------:R2:W-:Y:S03]  /*6d30*/  STL [R1+0x3b4], R3 ;  /* 0x0003b40301007387 */ /* 0x0005e60000100800 */
[----:B------:R-:W-:Y:S01]  /*6d40*/  IMAD.MOV R10, RZ, RZ, -R10 ;  /* 0x000000ffff0a7224 */ /* 0x000fe200078e0a0a */
[----:B------:R3:W-:Y:S01]  /*6d50*/  STL [R1+0x3b0], R0 ;  /* 0x0003b00001007387 */ /* 0x0007e20000100800 */
[C---:B-1----:R-:W-:Y:S02]  /*6d60*/  IADD3 R6, R246.reuse, 0xef, RZ ;  /* 0x000000eff6067810 */ /* 0x042fe40007ffe0ff */
[----:B------:R-:W-:Y:S01]  /*6d70*/  IMAD R9, R251, R10, R9 ;  /* 0x0000000afb097224 */ /* 0x000fe200078e0209 */
[----:B------:R1:W-:Y:S01]  /*6d80*/  STL [R1+0x5c40], R7 ;  /* 0x005c400701007387 */ /* 0x0003e20000100800 */
[----:B--2---:R-:W-:-:S03]  /*6d90*/  IADD3 R3, R246, 0xf1, RZ ;  /* 0x000000f1f6037810 */ /* 0x004fc60007ffe0ff */
        /* <DEDUP_REMOVED lines=14> */
[----:B---3--:R-:W-:-:S04]  /*6e80*/  IMAD.HI.U32 R4, R252, R3, RZ ;  /* 0x00000003fc047227 */ /* 0x008fc800078e00ff */
[----:B------:R-:W-:Y:S01]  /*6e90*/  IMAD.MOV R6, RZ, RZ, -R6 ;  /* 0x000000ffff067224 */ /* 0x000fe200078e0a06 */
[----:B------:R-:W-:Y:S01]  /*6ea0*/  IADD3 R4, -R4, RZ, RZ ;  /* 0x000000ff04047210 */ /* 0x000fe20007ffe1ff */
        /* <DEDUP_REMOVED lines=11> */
[C---:B--2---:R-:W-:Y:S02]  /*6f60*/  IADD3 R5, R246.reuse, 0xf3, RZ ;  /* 0x000000f3f6057810 */ /* 0x044fe40007ffe0ff */
[----:B------:R-:W-:Y:S02]  /*6f70*/  IABS R2, R7 ;  /* 0x0000000700027213 */ /* 0x000fe40000000000 */
[----:B---3--:R-:W-:Y:S01]  /*6f80*/  IADD3 R3, R246, 0xf5, RZ ;  /* 0x000000f5f6037810 */ /* 0x008fe20007ffe0ff */
[----:B------:R2:W-:Y:S02]  /*6f90*/  STL [R1+0x5c54], R5 ;  /* 0x005c540501007387 */ /* 0x0005e40000100800 */
[----:B------:R-:W-:Y:S01]  /*6fa0*/  IMAD.HI.U32 R9, R252, R2, RZ ;  /* 0x00000002fc097227 */ /* 0x000fe200078e00ff */
[----:B-1----:R-:W-:Y:S01]  /*6fb0*/  IABS R0, R6 ;  /* 0x0000000600007213 */ /* 0x002fe20000000000 */
[----:B------:R1:W-:Y:S02]  /*6fc0*/  STL [R1+0x5c64], R4 ;  /* 0x005c640401007387 */ /* 0x0003e40000100800 */
[----:B------:R-:W-:-:S02]  /*6fd0*/  IMAD.MOV R9, RZ, RZ, -R9 ;  /* 0x000000ffff097224 */ /* 0x000fc400078e0a09 */
[----:B------:R3:W-:Y:S01]  /*6fe0*/  STL [R1+0x5c6c], R3 ;  /* 0x005c6c0301007387 */ /* 0x0007e20000100800 */
[----:B------:R-:W-:Y:S01]  /*6ff0*/  IMAD.HI.U32 R10, R252, R0, RZ ;  /* 0x00000000fc0a7227 */ /* 0x000fe200078e00ff */
[----:B--2---:R-:W-:Y:S02]  /*7000*/  IABS R5, R5 ;  /* 0x0000000500057213 */ /* 0x004fe40000000000 */
[----:B------:R2:W-:Y:S01]  /*7010*/  STL [R1+0x5c68], R7 ;  /* 0x005c680701007387 */ /* 0x0005e20000100800 */
[----:B------:R-:W-:Y:S01]  /*7020*/  IMAD.MOV R10, RZ, RZ, -R10 ;  /* 0x000000ffff0a7224 */ /* 0x000fe200078e0a0a */
[----:B-1----:R-:W-:Y:S01]  /*7030*/  IABS R4, R4 ;  /* 0x0000000400047213 */ /* 0x002fe20000000000 */
[C---:B------:R-:W-:Y:S01]  /*7040*/  IMAD R2, R251.reuse, R9, R2 ;  /* 0x00000009fb027224 */ /* 0x040fe200078e0202 */
[----:B------:R1:W-:Y:S01]  /*7050*/  STL [R1+0x5c74], R6 ;  /* 0x005c740601007387 */ /* 0x0003e20000100800 */
[----:B------:R-:W-:Y:S01]  /*7060*/  IMAD R0, R251, R10, R0 ;  /* 0x0000000afb007224 */ /* 0x000fe200078e0200 */
[----:B---3--:R-:W-:-:S02]  /*7070*/  IABS R3, R3 ;  /* 0x0000000300037213 */ /* 0x008fc40000000000 */
[----:B------:R-:W-:Y:S01]  /*7080*/  IADD3 R10, R246, 0xfe, RZ ;  /* 0x000000fef60a7810 */ /* 0x000fe20007ffe0ff */
[----:B--2---:R-:W-:Y:S01]  /*7090*/  IMAD.HI.U32 R7, R252, R4, RZ ;  /* 0x00000004fc077227 */ /* 0x004fe200078e00ff */
[----:B------:R-:W-:Y:S02]  /*70a0*/  IADD3 R9, R246, 0xff, RZ ;  /* 0x000000fff6097810 */ /* 0x000fe40007ffe0ff */
[----:B------:R-:W-:Y:S01]  /*70b0*/  IABS R225, R10 ;  /* 0x0000000a00e17213 */ /* 0x000fe20000000000 */
[----:B-1----:R-:W-:Y:S01]  /*70c0*/  IMAD.HI.U32 R6, R252, R5, RZ ;  /* 0x00000005fc067227 */ /* 0x002fe200078e00ff */
[----:B------:R-:W-:-:S03]  /*70d0*/  IABS R224, R9 ;  /* 0x0000000900e07213 */ /* 0x000fc60000000000 */
[----:B------:R-:W-:-:S04]  /*70e0*/  IMAD.HI.U32 R8, R252, R3, RZ ;  /* 0x00000003fc087227 */ /* 0x000fc800078e00ff */
[----:B------:R-:W-:Y:S01]  /*70f0*/  IMAD.MOV R6, RZ, RZ, -R6 ;  /* 0x000000ffff067224 */ /* 0x000fe200078e0a06 */
[----:B------:R-:W-:Y:S01]  /*7100*/  IADD3 R8, -R8, RZ, RZ ;  /* 0x000000ff08087210 */ /* 0x000fe20007ffe1ff */
[----:B------:R-:W-:Y:S02]  /*7110*/  IMAD.MOV R7, RZ, RZ, -R7 ;  /* 0x000000ffff077224 */ /* 0x000fe400078e0a07 */
[C---:B------:R-:W-:Y:S01]  /*7120*/  IMAD R5, R251.reuse, R6, R5 ;  /* 0x00000006fb057224 */ /* 0x040fe200078e0205 */
[C---:B------:R-:W-:Y:S01]  /*7130*/  IADD3 R6, R246.reuse, 0xf8, RZ ;  /* 0x000000f8f6067810 */ /* 0x040fe20007ffe0ff */
[C---:B------:R-:W-:Y:S01]  /*7140*/  IMAD R4, R251.reuse, R7, R4 ;  /* 0x00000007fb047224 */ /* 0x040fe200078e0204 */
[C---:B------:R-:W-:Y:S01]  /*7150*/  IADD3 R7, R246.reuse, 0x101, RZ ;  /* 0x00000101f6077810 */ /* 0x040fe20007ffe0ff */
[----:B------:R-:W-:Y:S01]  /*7160*/  IMAD R3, R251, R8, R3 ;  /* 0x00000008fb037224 */ /* 0x000fe200078e0203 */
[----:B------:R1:W-:Y:S01]  /*7170*/  STL [R1+0x398], R5 ;  /* 0x0003980501007387 */ /* 0x0003e20000100800 */
[----:B------:R-:W-:-:S02]  /*7180*/  IADD3 R8, R246, 0x100, RZ ;  /* 0x00000100f6087810 */ /* 0x000fc40007ffe0ff */
[----:B------:R-:W-:Y:S01]  /*7190*/  IABS R222, R7 ;  /* 0x0000000700de7213 */ /* 0x000fe20000000000 */
        /* <DEDUP_REMOVED lines=8> */
[C---:B---3--:R-:W-:Y:S01]  /*7220*/  IADD3 R3, R246.reuse, 0xfb, RZ ;  /* 0x000000fbf6037810 */ /* 0x048fe20007ffe0ff */
[----:B------:R-:W-:Y:S01]  /*7230*/  STL [R1+0x5c70], R6 ;  /* 0x005c700601007387 */ /* 0x000fe20000100800 */
[----:B------:R-:W-:Y:S02]  /*7240*/  IABS R229, R4 ;  /* 0x0000000400e57213 */ /* 0x000fe40000000000 */
[----:B-1----:R-:W-:Y:S01]  /*7250*/  IADD3 R2, R246, 0xfc, RZ ;  /* 0x000000fcf6027810 */ /* 0x002fe20007ffe0ff */
[----:B------:R1:W-:Y:S01]  /*7260*/  STL [R1+0x5c7c], R5 ;  /* 0x005c7c0501007387 */ /* 0x0003e20000100800 */
[----:B------:R-:W-:Y:S02]  /*7270*/  IABS R228, R3 ;  /* 0x0000000300e47213 */ /* 0x000fe40000000000 */
[----:B--2---:R-:W-:Y:S01]  /*7280*/  IABS R0, R6 ;  /* 0x0000000600007213 */ /* 0x004fe20000000000 */
[----:B------:R2:W-:Y:S01]  /*7290*/  STL [R1+0x5c78], R4 ;  /* 0x005c780401007387 */ /* 0x0005e20000100800 */
[----:B------:R-:W-:-:S03]  /*72a0*/  IABS R227, R2 ;  /* 0x0000000200e37213 */ /* 0x000fc60000000000 */
[----:B------:R3:W-:Y:S01]  /*72b0*/  STL [R1+0x5c80], R3 ;  /* 0x005c800301007387 */ /* 0x0007e20000100800 */
[----:B-1----:R-:W-:-:S03]  /*72c0*/  IMAD.HI.U32 R5, R252, R228, RZ ;  /* 0x000000e4fc057227 */ /* 0x002fc600078e00ff */
[----:B------:R1:W-:Y:S01]  /*72d0*/  STL [R1+0x5c94], R2 ;  /* 0x005c940201007387 */ /* 0x0003e20000100800 */
[----:B--2---:R-:W-:-:S04]  /*72e0*/  IMAD.HI.U32 R4, R252, R229, RZ ;  /* 0x000000e5fc047227 */ /* 0x004fc800078e00ff */
[----:B---3--:R-:W-:-:S04]  /*72f0*/  IMAD.HI.U32 R3, R252, R230, RZ ;  /* 0x000000e6fc037227 */ /* 0x008fc800078e00ff */
[----:B-1----:R-:W-:Y:S01]  /*7300*/  IMAD.HI.U32 R2, R252, R0, RZ ;  /* 0x00000000fc027227 */ /* 0x002fe200078e00ff */
[----:B------:R-:W-:-:S03]  /*7310*/  IADD3 R3, -R3, RZ, RZ ;  /* 0x000000ff03037210 */ /* 0x000fc60007ffe1ff */
[----:B------:R-:W-:Y:S02]  /*7320*/  IMAD.MOV R2, RZ, RZ, -R2 ;  /* 0x000000ffff027224 */ /* 0x000fe400078e0a02 */
[----:B------:R-:W-:-:S04]  /*7330*/  IMAD.HI.U32 R6, R252, R227, RZ ;  /* 0x000000e3fc067227 */ /* 0x000fc800078e00ff */
[C---:B------:R-:W-:Y:S02]  /*7340*/  IMAD R230, R251.reuse, R3, R230 ;  /* 0x00000003fbe67224 */ /* 0x040fe400078e02e6 */
[----:B------:R-:W-:Y:S02]  /*7350*/  IMAD.MOV R4, RZ, RZ, -R4 ;  /* 0x000000ffff047224 */ /* 0x000fe400078e0a04 */
[C---:B------:R-:W-:Y:S01]  /*7360*/  IMAD R0, R251.reuse, R2, R0 ;  /* 0x00000002fb007224 */ /* 0x040fe200078e0200 */
[----:B------:R-:W-:Y:S01]  /*7370*/  STL [R1+0x63c0], R230 ;  /* 0x0063c0e601007387 */ /* 0x000fe20000100800 */
[----:B------:R-:W-:Y:S02]  /*7380*/  IMAD.MOV R5, RZ, RZ, -R5 ;  /* 0x000000ffff057224 */ /* 0x000fe400078e0a05 */
[----:B------:R-:W-:Y:S01]  /*7390*/  IMAD.MOV R6, RZ, RZ, -R6 ;  /* 0x000000ffff067224 */ /* 0x000fe200078e0a06 */
[----:B------:R1:W-:Y:S01]  /*73a0*/  STL [R1+0x384], R0 ;  /* 0x0003840001007387 */ /* 0x0003e20000100800 */
[----:B------:R-:W-:-:S02]  /*73b0*/  IMAD R229, R251, R4, R229 ;  /* 0x00000004fbe57224 */ /* 0x000fc400078e02e5 */
[C---:B------:R-:W-:Y:S02]  /*73c0*/  IMAD R228, R251.reuse, R5, R228 ;  /* 0x00000005fbe47224 */ /* 0x040fe400078e02e4 */
[----:B------:R-:W-:Y:S01]  /*73d0*/  IMAD R227, R251, R6, R227 ;  /* 0x00000006fbe37224 */ /* 0x000fe200078e02e3 */
[----:B------:R-:W-:Y:S01]  /*73e0*/  STL [R1+0x63c4], R229 ;  /* 0x0063c4e501007387 */ /* 0x000fe20000100800 */
[----:B------:R-:W-:Y:S01]  /*73f0*/  IMAD.HI.U32 R2, R252, R225, RZ ;  /* 0x000000e1fc027227 */ /* 0x000fe200078e00ff */
[----:B------:R-:W-:Y:S02]  /*7400*/  IADD3 R6, R246, 0x106, RZ ;  /* 0x00000106f6067810 */ /* 0x000fe40007ffe0ff */
[----:B------:R-:W-:Y:S01]  /*7410*/  STL [R1+0x63c8], R228 ;  /* 0x0063c8e401007387 */ /* 0x000fe20000100800 */
[C---:B-1----:R-:W-:Y:S01]  /*7420*/  IMAD.HI.U32 R0, R252.reuse, R226, RZ ;  /* 0x000000e2fc007227 */ /* 0x042fe200078e00ff */
[----:B------:R-:W-:Y:S02]  /*7430*/  IABS R217, R6 ;  /* 0x0000000600d97213 */ /* 0x000fe40000000000 */
[----:B------:R-:W-:Y:S01]  /*7440*/  STL [R1+0x63cc], R227 ;  /* 0x0063cce301007387 */ /* 0x000fe20000100800 */
[----:B------:R-:W-:Y:S01]  /*7450*/  IMAD.HI.U32 R3, R252, R224, RZ ;  /* 0x000000e0fc037227 */ /* 0x000fe200078e00ff */
[----:B------:R-:W-:-:S02]  /*7460*/  IADD3 R0, -R0, RZ, RZ ;  /* 0x000000ff00007210 */ /* 0x000fc40007ffe1ff */
[----:B------:R-:W-:Y:S01]  /*7470*/  STL [R1+0x5c88], R11 ;  /* 0x005c880b01007387 */ /* 0x000fe20000100800 */
[----:B------:R-:W-:-:S03]  /*7480*/  IMAD.HI.U32 R5, R252, R222, RZ ;  /* 0x000000defc057227 */ /* 0x000fc600078e00ff */
[----:B------:R1:W-:Y:S01]  /*7490*/  STL [R1+0x5c84], R10 ;  /* 0x005c840a01007387 */ /* 0x0003e20000100800 */
[----:B------:R-:W-:Y:S01]  /*74a0*/  IMAD.HI.U32 R4, R252, R223, RZ ;  /* 0x000000dffc047227 */ /* 0x000fe200078e00ff */
[----:B------:R-:W-:Y:S02]  /*74b0*/  IADD3 R5, -R5, RZ, RZ ;  /* 0x000000ff05057210 */ /* 0x000fe40007ffe1ff */
[----:B------:R2:W-:Y:S01]  /*74c0*/  STL [R1+0x5c8c], R9 ;  /* 0x005c8c0901007387 */ /* 0x0005e20000100800 */
[----:B------:R-:W-:Y:S02]  /*74d0*/  IMAD.MOV R2, RZ, RZ, -R2 ;  /* 0x000000ffff027224 */ /* 0x000fe400078e0a02 */
[----:B------:R-:W-:Y:S01]  /*74e0*/  IMAD.MOV R3, RZ, RZ, -R3 ;  /* 0x000000ffff037224 */ /* 0x000fe200078e0a03 */
[----:B------:R3:W-:Y:S01]  /*74f0*/  STL [R1+0x5c9c], R8 ;  /* 0x005c9c0801007387 */ /* 0x0007e20000100800 */
[----:B------:R-:W-:Y:S01]  /*7500*/  IMAD.MOV R4, RZ, RZ, -R4 ;  /* 0x000000ffff047224 */ /* 0x000fe200078e0a04 */
[C---:B-1----:R-:W-:Y:S01]  /*7510*/  IADD3 R10, R246.reuse, 0x102, RZ ;  /* 0x00000102f60a7810 */ /* 0x042fe20007ffe0ff */
[C---:B------:R-:W-:Y:S01]  /*7520*/  IMAD R226, R251.reuse, R0, R226 ;  /* 0x00000000fbe27224 */ /* 0x040fe200078e02e2 */
[----:B------:R1:W-:Y:S01]  /*7530*/  STL [R1+0x5ca0], R7 ;  /* 0x005ca00701007387 */ /* 0x0003e20000100800 */
[C---:B------:R-:W-:Y:S01]  /*7540*/  IMAD R225, R251.reuse, R2, R225 ;  /* 0x00000002fbe17224 */ /* 0x040fe200078e02e1 */
[C---:B--2---:R-:W-:Y:S01]  /*7550*/  IADD3 R9, R246.reuse, 0x103, RZ ;  /* 0x00000103f6097810 */ /* 0x044fe20007ffe0ff */
[C---:B------:R-:W-:Y:S01]  /*7560*/  IMAD R224, R251.reuse, R3, R224 ;  /* 0x00000003fbe07224 */ /* 0x040fe200078e02e0 */
[----:B------:R-:W-:Y:S01]  /*7570*/  IABS R221, R10 ;  /* 0x0000000a00dd7213 */ /* 0x000fe20000000000 */
[C---:B------:R-:W-:Y:S01]  /*7580*/  IMAD R223, R251.reuse, R4, R223 ;  /* 0x00000004fbdf7224 */ /* 0x040fe200078e02df */
[----:B---3--:R-:W-:Y:S01]  /*7590*/  IADD3 R8, R246, 0x104, RZ ;  /* 0x00000104f6087810 */ /* 0x008fe20007ffe0ff */
[----:B------:R-:W-:Y:S01]  /*75a0*/  IMAD R222, R251, R5, R222 ;  /* 0x00000005fbde7224 */ /* 0x000fe200078e02de */
[----:B------:R-:W-:Y:S01]  /*75b0*/  STL [R1+0x63d0], R226 ;  /* 0x0063d0e201007387 */ /* 0x000fe20000100800 */
[----:B------:R-:W-:Y:S01]  /*75c0*/  IABS R220, R9 ;  /* 0x0000000900dc7213 */ /* 0x000fe20000000000 */
[----:B------:R-:W-:Y:S01]  /*75d0*/  IMAD.HI.U32 R0, R252, R221, RZ ;  /* 0x000000ddfc007227 */ /* 0x000fe200078e00ff */
[----:B-1----:R-:W-:Y:S01]  /*75e0*/  IADD3 R7, R246, 0x105, RZ ;  /* 0x00000105f6077810 */ /* 0x002fe20007ffe0ff */
[----:B------:R-:W-:Y:S01]  /*75f0*/  STL [R1+0x63ac], R225 ;  /* 0x0063ace101007387 */ /* 0x000fe20000100800 */
[----:B------:R-:W-:Y:S01]  /*7600*/  IABS R219, R8 ;  /* 0x0000000800db7213 */ /* 0x000fe20000000000 */
[C---:B------:R-:W-:Y:S01]  /*7610*/  IMAD.HI.U32 R2, R252.reuse, R220, RZ ;  /* 0x000000dcfc027227 */ /* 0x040fe200078e00ff */
[----:B------:R-:W-:Y:S01]  /*7620*/  IABS R218, R7 ;  /* 0x0000000700da7213 */ /* 0x000fe20000000000 */
[----:B------:R-:W-:Y:S02]  /*7630*/  STL [R1+0x63b0], R224 ;  /* 0x0063b0e001007387 */ /* 0x000fe40000100800 */
[----:B------:R-:W-:-:S02]  /*7640*/  IMAD.HI.U32 R3, R252, R219, RZ ;  /* 0x000000dbfc037227 */ /* 0x000fc400078e00ff */
[----:B------:R-:W-:Y:S02]  /*7650*/  STL [R1+0x63b4], R223 ;  /* 0x0063b4df01007387 */ /* 0x000fe40000100800 */
[C---:B------:R-:W-:Y:S02]  /*7660*/  IMAD.HI.U32 R4, R252.reuse, R218, RZ ;  /* 0x000000dafc047227 */ /* 0x040fe400078e00ff */
[----:B------:R-:W-:Y:S02]  /*7670*/  STL [R1+0x63b8], R222 ;  /* 0x0063b8de01007387 */ /* 0x000fe40000100800 */
[----:B------:R-:W-:Y:S01]  /*7680*/  IMAD.HI.U32 R5, R252, R217, RZ ;  /* 0x000000d9fc057227 */ /* 0x000fe200078e00ff */
[----:B------:R-:W-:Y:S01]  /*7690*/  IADD3 R4, -R4, RZ, RZ ;  /* 0x000000ff04047210 */ /* 0x000fe20007ffe1ff */
[----:B------:R1:W-:Y:S02]  /*76a0*/  STL [R1+0x5c90], R10 ;  /* 0x005c900a01007387 */ /* 0x0003e40000100800 */
[----:B------:R-:W-:-:S02]  /*76b0*/  IMAD.MOV R0, RZ, RZ, -R0 ;  /* 0x000000ffff007224 */ /* 0x000fc400078e0a00 */
        /* <DEDUP_REMOVED lines=11> */
[----:B------:R2:W-:Y:S01]  /*7770*/  STL [R1+0x5cac], R6 ;  /* 0x005cac0601007387 */ /* 0x0005e20000100800 */
[----:B------:R-:W-:Y:S01]  /*7780*/  IABS R216, R10 ;  /* 0x0000000a00d87213 */ /* 0x000fe20000000000 */
[C---:B------:R-:W-:Y:S01]  /*7790*/  IMAD R218, R251.reuse, R4, R218 ;  /* 0x00000004fbda7224 */ /* 0x040fe200078e02da */
[C---:B---3--:R-:W-:Y:S01]  /*77a0*/  IADD3 R8, R246.reuse, 0x109, RZ ;  /* 0x00000109f6087810 */ /* 0x048fe20007ffe0ff */
[----:B------:R-:W-:Y:S01]  /*77b0*/  IMAD R217, R251, R5, R217 ;  /* 0x00000005fbd97224 */ /* 0x000fe200078e02d9 */
[----:B------:R-:W-:Y:S01]  /*77c0*/  IABS R215, R9 ;  /* 0x0000000900d77213 */ /* 0x000fe20000000000 */
[----:B------:R-:W-:Y:S01]  /*77d0*/  STL [R1+0x63bc], R221 ;  /* 0x0063bcdd01007387 */ /* 0x000fe20000100800 */
[----:B-1----:R-:W-:Y:S01]  /*77e0*/  IADD3 R7, R246, 0x10a, RZ ;  /* 0x0000010af6077810 */ /* 0x002fe20007ffe0ff */
[----:B------:R-:W-:Y:S01]  /*77f0*/  IMAD.HI.U32 R0, R252, R216, RZ ;  /* 0x000000d8fc007227 */ /* 0x000fe200078e00ff */
[----:B------:R-:W-:Y:S01]  /*7800*/  IABS R214, R8 ;  /* 0x0000000800d67213 */ /* 0x000fe20000000000 */
[----:B------:R-:W-:Y:S01]  /*7810*/  STL [R1+0x63d4], R220 ;  /* 0x0063d4dc01007387 */ /* 0x000fe20000100800 */
[----:B--2---:R-:W-:Y:S01]  /*7820*/  IADD3 R6, R246, 0x10b, RZ ;  /* 0x0000010bf6067810 */ /* 0x004fe20007ffe0ff */
[C---:B------:R-:W-:Y:S01]  /*7830*/  IMAD.HI.U32 R2, R252.reuse, R215, RZ ;  /* 0x000000d7fc027227 */ /* 0x040fe200078e00ff */
[----:B------:R-:W-:Y:S01]  /*7840*/  IABS R213, R7 ;  /* 0x0000000700d57213 */ /* 0x000fe20000000000 */
[----:B------:R-:W-:Y:S01]  /*7850*/  STL [R1+0x63a8], R219 ;  /* 0x0063a8db01007387 */ /* 0x000fe20000100800 */
[----:B------:R-:W-:Y:S01]  /*7860*/  IABS R212, R6 ;  /* 0x0000000600d47213 */ /* 0x000fe20000000000 */
[----:B------:R-:W-:-:S02]  /*7870*/  IMAD.HI.U32 R3, R252, R214, RZ ;  /* 0x000000d6fc037227 */ /* 0x000fc400078e00ff */
[----:B------:R-:W-:Y:S02]  /*7880*/  STL [R1+0x63d8], R218 ;  /* 0x0063d8da01007387 */ /* 0x000fe40000100800 */
[C---:B------:R-:W-:Y:S01]  /*7890*/  IMAD.HI.U32 R4, R252.reuse, R213, RZ ;  /* 0x000000d5fc047227 */ /* 0x040fe200078e00ff */
[----:B------:R-:W-:Y:S01]  /*78a0*/  IADD3 R3, -R3, RZ, RZ ;  /* 0x000000ff03037210 */ /* 0x000fe20007ffe1ff */
[----:B------:R-:W-:Y:S02]  /*78b0*/  STL [R1+0x63a0], R217 ;  /* 0x0063a0d901007387 */ /* 0x000fe40000100800 */
[----:B------:R-:W-:Y:S02]  /*78c0*/  IMAD.HI.U32 R5, R252, R212, RZ ;  /* 0x000000d4fc057227 */ /* 0x000fe400078e00ff */
[----:B------:R1:W-:Y:S02]  /*78d0*/  STL [R1+0x5ca4], R10 ;  /* 0x005ca40a01007387 */ /* 0x0003e40000100800 */
[----:B------:R-:W-:-:S02]  /*78e0*/  IMAD.MOV R0, RZ, RZ, -R0 ;  /* 0x000000ffff007224 */ /* 0x000fc400078e0a00 */
[----:B------:R-:W-:Y:S01]  /*78f0*/  IMAD.MOV R2, RZ, RZ, -R2 ;  /* 0x000000ffff027224 */ /* 0x000fe200078e0a02 */
[----:B------:R2:W-:Y:S01]  /*7900*/  STL [R1+0x5cb4], R9 ;  /* 0x005cb40901007387 */ /* 0x0005e20000100800 */
[----:B------:R-:W-:Y:S02]  /*7910*/  IMAD.MOV R4, RZ, RZ, -R4 ;  /* 0x000000ffff047224 */ /* 0x000fe400078e0a04 */
[----:B------:R-:W-:Y:S01]  /*7920*/  IMAD.MOV R5, RZ, RZ, -R5 ;  /* 0x000000ffff057224 */ /* 0x000fe200078e0a05 */
[----:B------:R3:W-:Y:S01]  /*7930*/  STL [R1+0x5cbc], R8 ;  /* 0x005cbc0801007387 */ /* 0x0007e20000100800 */
[C---:B-1----:R-:W-:Y:S01]  /*7940*/  IADD3 R10, R246.reuse, 0x10c, RZ ;  /* 0x0000010cf60a7810 */ /* 0x042fe20007ffe0ff */
[C---:B------:R-:W-:Y:S02]  /*7950*/  IMAD R216, R251.reuse, R0, R216 ;  /* 0x00000000fbd87224 */ /* 0x040fe400078e02d8 */
[C---:B------:R-:W-:Y:S01]  /*7960*/  IMAD R215, R251.reuse, R2, R215 ;  /* 0x00000002fbd77224 */ /* 0x040fe200078e02d7 */
[----:B------:R-:W-:Y:S01]  /*7970*/  IABS R211, R10 ;  /* 0x0000000a00d37213 */ /* 0x000fe20000000000 */
[C---:B------:R-:W-:Y:S01]  /*7980*/  IMAD R214, R251.reuse, R3, R214 ;  /* 0x00000003fbd67224 */ /* 0x040fe200078e02d6 */
[----:B------:R1:W-:Y:S01]  /*7990*/  STL [R1+0x5cb8], R7 ;  /* 0x005cb80701007387 */ /* 0x0003e20000100800 */
[C---:B------:R-:W-:Y:S01]  /*79a0*/  IMAD R213, R251.reuse, R4, R213 ;  /* 0x00000004fbd57224 */ /* 0x040fe200078e02d5 */
[----:B--2---:R-:W-:Y:S01]  /*79b0*/  IADD3 R9, R246, 0x10d, RZ ;  /* 0x0000010df6097810 */ /* 0x004fe20007ffe0ff */
[----:B------:R-:W-:Y:S01]  /*79c0*/  IMAD R212, R251, R5, R212 ;  /* 0x00000005fbd47224 */ /* 0x000fe200078e02d4 */
[----:B------:R2:W-:Y:S01]  /*79d0*/  STL [R1+0x5cc4], R6 ;  /* 0x005cc40601007387 */ /* 0x0005e20000100800 */
[----:B------:R-:W-:Y:S01]  /*79e0*/  IMAD.HI.U32 R0, R252, R211, RZ ;  /* 0x000000d3fc007227 */ /* 0x000fe200078e00ff */
[----:B---3--:R-:W-:-:S02]  /*79f0*/  IADD3 R8, R246, 0x10e, RZ ;  /* 0x0000010ef6087810 */ /* 0x008fc40007ffe0ff */
[----:B------:R-:W-:Y:S01]  /*7a00*/  STL [R1+0x63a4], R216 ;  /* 0x0063a4d801007387 */ /* 0x000fe20000100800 */
[----:B------:R-:W-:Y:S01]  /*7a10*/  IMAD.MOV R0, RZ, RZ, -R0 ;  /* 0x000000ffff007224 */ /* 0x000fe200078e0a00 */
[C---:B-1----:R-:W-:Y:S02]  /*7a20*/  IADD3 R7, R246.reuse, 0x10f, RZ ;  /* 0x0000010ff6077810 */ /* 0x042fe40007ffe0ff */
[----:B------:R-:W-:Y:S01]  /*7a30*/  STL [R1+0x63dc], R215 ;  /* 0x0063dcd701007387 */ /* 0x000fe20000100800 */
[----:B------:R-:W-:Y:S01]  /*7a40*/  IMAD R211, R251, R0, R211 ;  /* 0x00000000fbd37224 */ /* 0x000fe200078e02d3 */
[----:B--2---:R-:W-:Y:S02]  /*7a50*/  IADD3 R6, R246, 0x110, RZ ;  /* 0x00000110f6067810 */ /* 0x004fe40007ffe0ff */
[----:B------:R-:W-:Y:S01]  /*7a60*/  STL [R1+0x63e0], R214 ;  /* 0x0063e0d601007387 */ /* 0x000fe20000100800 */
[----:B------:R-:W-:Y:S02]  /*7a70*/  IABS R210, R9 ;  /* 0x0000000900d27213 */ /* 0x000fe40000000000 */
[----:B------:R-:W-:Y:S01]  /*7a80*/  IABS R207, R6 ;  /* 0x0000000600cf7213 */ /* 0x000fe20000000000 */
[----:B------:R-:W-:Y:S01]  /*7a90*/  STL [R1+0x63e4], R213 ;  /* 0x0063e4d501007387 */ /* 0x000fe20000100800 */
[----:B------:R-:W-:Y:S01]  /*7aa0*/  IABS R209, R8 ;  /* 0x0000000800d17213 */ /* 0x000fe20000000000 */
[C---:B------:R-:W-:Y:S01]  /*7ab0*/  IMAD.HI.U32 R2, R252.reuse, R210, RZ ;  /* 0x000000d2fc027227 */ /* 0x040fe200078e00ff */
[----:B------:R-:W-:Y:S01]  /*7ac0*/  IABS R208, R7 ;  /* 0x0000000700d07213 */ /* 0x000fe20000000000 */
[----:B------:R-:W-:Y:S02]  /*7ad0*/  STL [R1+0x63e8], R212 ;  /* 0x0063e8d401007387 */ /* 0x000fe40000100800 */
[----:B------:R-:W-:Y:S01]  /*7ae0*/  IMAD.HI.U32 R5, R252, R207, RZ ;  /* 0x000000cffc057227 */ /* 0x000fe200078e00ff */
[----:B------:R-:W-:Y:S01]  /*7af0*/  IADD3 R2, -R2, RZ, RZ ;  /* 0x000000ff02027210 */ /* 0x000fe20007ffe1ff */
[----:B------:R1:W-:Y:S02]  /*7b00*/  STL [R1+0x5cc0], R10 ;  /* 0x005cc00a01007387 */ /* 0x0003e40000100800 */
[----:B------:R-:W-:-:S02]  /*7b10*/  IMAD.MOV R5, RZ, RZ, -R5 ;  /* 0x000000ffff057224 */ /* 0x000fc400078e0a05 */
[----:B------:R2:W-:Y:S01]  /*7b20*/  STL [R1+0x5ccc], R9 ;  /* 0x005ccc0901007387 */ /* 0x0005e20000100800 */
[----:B------:R-:W-:-:S03]  /*7b30*/  IMAD.HI.U32 R3, R252, R209, RZ ;  /* 0x000000d1fc037227 */ /* 0x000fc600078e00ff */
[----:B------:R3:W-:Y:S01]  /*7b40*/  STL [R1+0x5cc8], R8 ;  /* 0x005cc80801007387 */ /* 0x0007e20000100800 */
[C---:B------:R-:W-:Y:S01]  /*7b50*/  IMAD R207, R251.reuse, R5, R207 ;  /* 0x00000005fbcf7224 */ /* 0x040fe200078e02cf */
[----:B-1----:R-:W-:Y:S01]  /*7b60*/  IADD3 R10, R246, 0x111, RZ ;  /* 0x00000111f60a7810 */ /* 0x002fe20007ffe0ff */
[----:B------:R-:W-:Y:S01]  /*7b70*/  IMAD.MOV R3, RZ, RZ, -R3 ;  /* 0x000000ffff037224 */ /* 0x000fe200078e0a03 */
[----:B------:R1:W-:Y:S01]  /*7b80*/  STL [R1+0x5cd0], R7 ;  /* 0x005cd00701007387 */ /* 0x0003e20000100800 */
[----:B------:R-:W-:Y:S01]  /*7b90*/  IMAD.HI.U32 R4, R252, R208, RZ ;  /* 0x000000d0fc047227 */ /* 0x000fe200078e00ff */
[----:B------:R-:W-:Y:S02]  /*7ba0*/  IABS R206, R10 ;  /* 0x0000000a00ce7213 */ /* 0x000fe40000000000 */
[----:B------:R4:W-:Y:S01]  /*7bb0*/  STL [R1+0x5ce4], R6 ;  /* 0x005ce40601007387 */ /* 0x0009e20000100800 */
[C---:B--2---:R-:W-:Y:S01]  /*7bc0*/  IADD3 R9, R246.reuse, 0x112, RZ ;  /* 0x00000112f6097810 */ /* 0x044fe20007ffe0ff */
[----:B------:R-:W-:Y:S01]  /*7bd0*/  IMAD R209, R251, R3, R209 ;  /* 0x00000003fbd17224 */ /* 0x000fe200078e02d1 */
[----:B---3--:R-:W-:Y:S01]  /*7be0*/  IADD3 R8, R246, 0x113, RZ ;  /* 0x00000113f6087810 */ /* 0x008fe20007ffe0ff */
[----:B------:R-:W-:Y:S01]  /*7bf0*/  STL [R1+0x63f0], R211 ;  /* 0x0063f0d301007387 */ /* 0x000fe20000100800 */
[----:B------:R-:W-:Y:S01]  /*7c00*/  IMAD.HI.U32 R0, R252, R206, RZ ;  /* 0x000000cefc007227 */ /* 0x000fe200078e00ff */
[----:B-1----:R-:W-:-:S02]  /*7c10*/  IADD3 R7, R246, 0x114, RZ ;  /* 0x00000114f6077810 */ /* 0x002fc40007ffe0ff */
[----:B------:R1:W-:Y:S01]  /*7c20*/  STL [R1+0x5cd8], R10 ;  /* 0x005cd80a01007387 */ /* 0x0003e20000100800 */
[----:B------:R-:W-:Y:S01]  /*7c30*/  IABS R205, R9 ;  /* 0x0000000900cd7213 */ /* 0x000fe20000000000 */
[C---:B------:R-:W-:Y:S01]  /*7c40*/  IMAD R210, R251.reuse, R2, R210 ;  /* 0x00000002fbd27224 */ /* 0x040fe200078e02d2 */
[----:B----4-:R-:W-:Y:S01]  /*7c50*/  IADD3 R6, R246, 0x115, RZ ;  /* 0x00000115f6067810 */ /* 0x010fe20007ffe0ff */
[----:B------:R2:W-:Y:S01]  /*7c60*/  STL [R1+0x5cd4], R9 ;  /* 0x005cd40901007387 */ /* 0x0005e20000100800 */
[----:B------:R-:W-:Y:S01]  /*7c70*/  IADD3 R0, -R0, RZ, RZ ;  /* 0x000000ff00007210 */ /* 0x000fe20007ffe1ff */
[----:B------:R-:W-:Y:S01]  /*7c80*/  IMAD.HI.U32 R2, R252, R205, RZ ;  /* 0x000000cdfc027227 */ /* 0x000fe200078e00ff */
[----:B------:R-:W-:Y:S01]  /*7c90*/  IABS R202, R6 ;  /* 0x0000000600ca7213 */ /* 0x000fe20000000000 */
[----:B------:R3:W-:Y:S01]  /*7ca0*/  STL [R1+0x5cdc], R8 ;  /* 0x005cdc0801007387 */ /* 0x0007e20000100800 */
[----:B------:R-:W-:Y:S01]  /*7cb0*/  IABS R204, R8 ;  /* 0x0000000800cc7213 */ /* 0x000fe20000000000 */
[----:B------:R-:W-:Y:S01]  /*7cc0*/  IMAD R206, R251, R0, R206 ;  /* 0x00000000fbce7224 */ /* 0x000fe200078e02ce */
[----:B-1----:R-:W-:Y:S01]  /*7cd0*/  IADD3 R10, R246, 0x116, RZ ;  /* 0x00000116f60a7810 */ /* 0x002fe20007ffe0ff */
[----:B------:R1:W-:Y:S01]  /*7ce0*/  STL [R1+0x5cec], R7 ;  /* 0x005cec0701007387 */ /* 0x0003e20000100800 */
[----:B------:R-:W-:Y:S01]  /*7cf0*/  IMAD.HI.U32 R5, R252, R202, RZ ;  /* 0x000000cafc057227 */ /* 0x000fe200078e00ff */
[----:B--2---:R-:W-:-:S02]  /*7d00*/  IADD3 R9, R246, 0x117, RZ ;  /* 0x00000117f6097810 */ /* 0x004fc40007ffe0ff */
[----:B------:R2:W-:Y:S01]  /*7d10*/  STL [R1+0x5cf0], R6 ;  /* 0x005cf00601007387 */ /* 0x0005e20000100800 */
[----:B------:R-:W-:Y:S01]  /*7d20*/  IABS R201, R10 ;  /* 0x0000000a00c97213 */ /* 0x000fe20000000000 */
[----:B------:R-:W-:Y:S01]  /*7d30*/  IMAD.HI.U32 R3, R252, R204, RZ ;  /* 0x000000ccfc037227 */ /* 0x000fe200078e00ff */
[----:B------:R-:W-:Y:S01]  /*7d40*/  IABS R203, R7 ;  /* 0x0000000700cb7213 */ /* 0x000fe20000000000 */
[----:B------:R4:W-:Y:S01]  /*7d50*/  STL [R1+0x5ce0], R10 ;  /* 0x005ce00a01007387 */ /* 0x0009e20000100800 */
[----:B---3--:R-:W-:Y:S01]  /*7d60*/  IADD3 R8, R246, 0x118, RZ ;  /* 0x00000118f6087810 */ /* 0x008fe20007ffe0ff */
[----:B------:R-:W-:Y:S01]  /*7d70*/  IMAD.HI.U32 R0, R252, R201, RZ ;  /* 0x000000c9fc007227 */ /* 0x000fe200078e00ff */
[C---:B-1----:R-:W-:Y:S01]  /*7d80*/  IADD3 R7, R246.reuse, 0x119, RZ ;  /* 0x00000119f6077810 */ /* 0x042fe20007ffe0ff */
[----:B------:R1:W-:Y:S01]  /*7d90*/  STL [R1+0x5ce8], R9 ;  /* 0x005ce80901007387 */ /* 0x0003e20000100800 */
[----:B------:R-:W-:Y:S01]  /*7da0*/  IADD3 R5, -R5, RZ, RZ ;  /* 0x000000ff05057210 */ /* 0x000fe20007ffe1ff */
[----:B------:R-:W-:Y:S01]  /*7db0*/  IMAD.MOV R0, RZ, RZ, -R0 ;  /* 0x000000ffff007224 */ /* 0x000fe200078e0a00 */
[C---:B--2---:R-:W-:Y:S01]  /*7dc0*/  IADD3 R6, R246.reuse, 0x11a, RZ ;  /* 0x0000011af6067810 */ /* 0x044fe20007ffe0ff */
[----:B------:R2:W-:Y:S01]  /*7dd0*/  STL [R1+0x5cf8], R8 ;  /* 0x005cf80801007387 */ /* 0x0005e20000100800 */
[----:B------:R-:W-:Y:S01]  /*7de0*/  IABS R200, R9 ;  /* 0x0000000900c87213 */ /* 0x000fe20000000000 */
[C---:B------:R-:W-:Y:S01]  /*7df0*/  IMAD R202, R251.reuse, R5, R202 ;  /* 0x00000005fbca7224 */ /* 0x040fe200078e02ca */
[----:B------:R-:W-:Y:S01]  /*7e00*/  IABS R197, R6 ;  /* 0x0000000600c57213 */ /* 0x000fe20000000000 */
[----:B------:R3:W-:Y:S01]  /*7e10*/  STL [R1+0x5d00], R7 ;  /* 0x005d000701007387 */ /* 0x0007e20000100800 */
[----:B----4-:R-:W-:Y:S01]  /*7e20*/  IADD3 R10, R246, 0x11b, RZ ;  /* 0x0000011bf60a7810 */ /* 0x010fe20007ffe0ff */
[C---:B------:R-:W-:Y:S01]  /*7e30*/  IMAD R201, R251.reuse, R0, R201 ;  /* 0x00000000fbc97224 */ /* 0x040fe200078e02c9 */
[----:B------:R-:W-:Y:S01]  /*7e40*/  IABS R199, R8 ;  /* 0x0000000800c77213 */ /* 0x000fe20000000000 */
[----:B------:R4:W-:Y:S01]  /*7e50*/  STL [R1+0x5cfc], R6 ;  /* 0x005cfc0601007387 */ /* 0x0009e20000100800 */
[----:B------:R-:W-:Y:S01]  /*7e60*/  IABS R196, R10 ;  /* 0x0000000a00c47213 */ /* 0x000fe20000000000 */
[----:B------:R-:W-:Y:S01]  /*7e70*/  IMAD.HI.U32 R5, R252, R197, RZ ;  /* 0x000000c5fc057227 */ /* 0x000fe200078e00ff */
[C---:B-1----:R-:W-:Y:S01]  /*7e80*/  IADD3 R9, R246.reuse, 0x11c, RZ ;  /* 0x0000011cf6097810 */ /* 0x042fe20007ffe0ff */
[----:B------:R1:W-:Y:S01]  /*7e90*/  STL [R1+0x5cf4], R10 ;  /* 0x005cf40a01007387 */ /* 0x0003e20000100800 */
[----:B------:R-:W-:Y:S01]  /*7ea0*/  IABS R198, R7 ;  /* 0x0000000700c67213 */ /* 0x000fe20000000000 */
[----:B------:R-:W-:Y:S01]  /*7eb0*/  IMAD.MOV R5, RZ, RZ, -R5 ;  /* 0x000000ffff057224 */ /* 0x000fe200078e0a05 */
[----:B--2---:R-:W-:Y:S01]  /*7ec0*/  IADD3 R8, R246, 0x11d, RZ ;  /* 0x0000011df6087810 */ /* 0x004fe20007ffe0ff */
[----:B------:R-:W-:Y:S01]  /*7ed0*/  IMAD.HI.U32 R0, R252, R196, RZ ;  /* 0x000000c4fc007227 */ /* 0x000fe200078e00ff */
[C---:B---3--:R-:W-:Y:S01]  /*7ee0*/  IADD3 R7, R246.reuse, 0x11e, RZ ;  /* 0x0000011ef6077810 */ /* 0x048fe20007ffe0ff */
[----:B------:R2:W-:Y:S01]  /*7ef0*/  STL [R1+0x5d04], R9 ;  /* 0x005d040901007387 */ /* 0x0005e20000100800 */
[C---:B----4-:R-:W-:Y:S01]  /*7f00*/  IADD3 R6, R246.reuse, 0x11f, RZ ;  /* 0x0000011ff6067810 */ /* 0x050fe20007ffe0ff */
[----:B------:R-:W-:Y:S01]  /*7f10*/  IMAD.MOV R3, RZ, RZ, -R3 ;  /* 0x000000ffff037224 */ /* 0x000fe200078e0a03 */
[----:B------:R-:W-:Y:S01]  /*7f20*/  IABS R195, R9 ;  /* 0x0000000900c37213 */ /* 0x000fe20000000000 */
[----:B------:R3:W-:Y:S01]  /*7f30*/  STL [R1+0x5d0c], R8 ;  /* 0x005d0c0801007387 */ /* 0x0007e20000100800 */
[----:B------:R-:W-:Y:S01]  /*7f40*/  IABS R192, R6 ;  /* 0x0000000600c07213 */ /* 0x000fe20000000000 */
[----:B------:R-:W-:Y:S01]  /*7f50*/  IMAD R197, R251, R5, R197 ;  /* 0x00000005fbc57224 */ /* 0x000fe200078e02c5 */
[----:B-1----:R-:W-:Y:S01]  /*7f60*/  IADD3 R10, R246, 0x120, RZ ;  /* 0x00000120f60a7810 */ /* 0x002fe20007ffe0ff */
[----:B------:R1:W-:Y:S01]  /*7f70*/  STL [R1+0x5d08], R7 ;  /* 0x005d080701007387 */ /* 0x0003e20000100800 */
[----:B------:R-:W-:Y:S01]  /*7f80*/  IMAD.MOV R0, RZ, RZ, -R0 ;  /* 0x000000ffff007224 */ /* 0x000fe200078e0a00 */
[----:B------:R-:W-:Y:S01]  /*7f90*/  IABS R194, R8 ;  /* 0x0000000800c27213 */ /* 0x000fe20000000000 */
[----:B------:R-:W-:Y:S01]  /*7fa0*/  IMAD.HI.U32 R5, R252, R192, RZ ;  /* 0x000000c0fc057227 */ /* 0x000fe200078e00ff */
[----:B------:R4:W-:Y:S01]  /*7fb0*/  STL [R1+0x5d14], R6 ;  /* 0x005d140601007387 */ /* 0x0009e20000100800 */
[----:B------:R-:W-:-:S02]  /*7fc0*/  IABS R191, R10 ;  /* 0x0000000a00bf7213 */ /* 0x000fc40000000000 */
[C---:B--2---:R-:W-:Y:S01]  /*7fd0*/  IADD3 R9, R246.reuse, 0x121, RZ ;  /* 0x00000121f6097810 */ /* 0x044fe20007ffe0ff */
[C---:B------:R-:W-:Y:S01]  /*7fe0*/  IMAD R204, R251.reuse, R3, R204 ;  /* 0x00000003fbcc7224 */ /* 0x040fe200078e02cc */
[----:B------:R-:W-:Y:S01]  /*7ff0*/  IABS R193, R7 ;  /* 0x0000000700c17213 */ /* 0x000fe20000000000 */
[----:B------:R-:W-:Y:S01]  /*8000*/  IMAD R196, R251, R0, R196 ;  /* 0x00000000fbc47224 */ /* 0x000fe200078e02c4 */
[C---:B---3--:R-:W-:Y:S01]  /*8010*/  IADD3 R8, R246.reuse, 0x122, RZ ;  /* 0x00000122f6087810 */ /* 0x048fe20007ffe0ff */
[----:B------:R2:W-:Y:S01]  /*8020*/  STL [R1+0x5d10], R10 ;  /* 0x005d100a01007387 */ /* 0x0005e20000100800 */
[----:B-1----:R-:W-:Y:S01]  /*8030*/  IADD3 R7, R246, 0x123, RZ ;  /* 0x00000123f6077810 */ /* 0x002fe20007ffe0ff */
[----:B------:R-:W-:Y:S01]  /*8040*/  IMAD.HI.U32 R3, R252, R199, RZ ;  /* 0x000000c7fc037227 */ /* 0x000fe200078e00ff */
[----:B----4-:R-:W-:Y:S01]  /*8050*/  IADD3 R6, R246, 0x124, RZ ;  /* 0x00000124f6067810 */ /* 0x010fe20007ffe0ff */
[----:B------:R1:W-:Y:S01]  /*8060*/  STL [R1+0x5d1c], R9 ;  /* 0x005d1c0901007387 */ /* 0x0003e20000100800 */
[----:B------:R-:W-:Y:S01]  /*8070*/  IABS R190, R9 ;  /* 0x0000000900be7213 */ /* 0x000fe20000000000 */
[----:B------:R-:W-:Y:S01]  /*8080*/  IMAD.MOV R5, RZ, RZ, -R5 ;  /* 0x000000ffff057224 */ /* 0x000fe200078e0a05 */
[----:B------:R-:W-:Y:S01]  /*8090*/  IABS R187, R6 ;  /* 0x0000000600bb7213 */ /* 0x000fe20000000000 */
[----:B------:R-:W-:Y:S01]  /*80a0*/  IMAD.HI.U32 R0, R252, R191, RZ ;  /* 0x000000bffc007227 */ /* 0x000fe200078e00ff */
[----:B------:R3:W-:Y:S01]  /*80b0*/  STL [R1+0x5d18], R8 ;  /* 0x005d180801007387 */ /* 0x0007e20000100800 */
[----:B--2---:R-:W-:-:S02]  /*80c0*/  IADD3 R10, R246, 0x125, RZ ;  /* 0x00000125f60a7810 */ /* 0x004fc40007ffe0ff */
[----:B------:R-:W-:Y:S01]  /*80d0*/  IMAD.MOV R3, RZ, RZ, -R3 ;  /* 0x000000ffff037224 */ /* 0x000fe200078e0a03 */
[----:B------:R-:W-:Y:S01]  /*80e0*/  STL [R1+0x5d20], R7 ;  /* 0x005d200701007387 */ /* 0x000fe20000100800 */
[C---:B------:R-:W-:Y:S01]  /*80f0*/  IMAD R192, R251.reuse, R5, R192 ;  /* 0x00000005fbc07224 */ /* 0x040fe200078e02c0 */
[----:B------:R-:W-:Y:S01]  /*8100*/  IABS R186, R10 ;  /* 0x0000000a00ba7213 */ /* 0x000fe20000000000 */
[----:B------:R-:W-:Y:S01]  /*8110*/  IMAD.MOV R0, RZ, RZ, -R0 ;  /* 0x000000ffff007224 */ /* 0x000fe200078e0a00 */
[----:B------:R2:W-:Y:S01]  /*8120*/  STL [R1+0x5d34], R6 ;  /* 0x005d340601007387 */ /* 0x0005e20000100800 */
[----:B------:R-:W-:Y:S01]  /*8130*/  IMAD.HI.U32 R5, R252, R187, RZ ;  /* 0x000000bbfc057227 */ /* 0x000fe200078e00ff */
[----:B------:R-:W-:Y:S02]  /*8140*/  IABS R189, R8 ;  /* 0x0000000800bd7213 */ /* 0x000fe40000000000 */
[C---:B-1----:R-:W-:Y:S01]  /*8150*/  IADD3 R9, R246.reuse, 0x126, RZ ;  /* 0x00000126f6097810 */ /* 0x042fe20007ffe0ff */
[C---:B------:R-:W-:Y:S01]  /*8160*/  IMAD R199, R251.reuse, R3, R199 ;  /* 0x00000003fbc77224 */ /* 0x040fe200078e02c7 */
[----:B------:R-:W-:Y:S01]  /*8170*/  IABS R188, R7 ;  /* 0x0000000700bc7213 */ /* 0x000fe20000000000 */
[----:B------:R-:W-:Y:S01]  /*8180*/  IMAD R191, R251, R0, R191 ;  /* 0x00000000fbbf7224 */ /* 0x000fe200078e02bf */
[----:B---3--:R-:W-:Y:S01]  /*8190*/  IADD3 R8, R246, 0x127, RZ ;  /* 0x00000127f6087810 */ /* 0x008fe20007ffe0ff */
[----:B------:R-:W-:Y:S01]  /*81a0*/  IMAD.HI.U32 R3, R252, R194, RZ ;  /* 0x000000c2fc037227 */ /* 0x000fe200078e00ff */
[C---:B--2---:R-:W-:Y:S01]  /*81b0*/  IADD3 R6, R246.reuse, 0x129, RZ ;  /* 0x00000129f6067810 */ /* 0x044fe20007ffe0ff */
[----:B------:R1:W-:Y:S01]  /*81c0*/  STL [R1+0x5d28], R10 ;  /* 0x005d280a01007387 */ /* 0x0003e20000100800 */
[----:B------:R-:W-:Y:S01]  /*81d0*/  IADD3 R7, R246, 0x128, RZ ;  /* 0x00000128f6077810 */ /* 0x000fe20007ffe0ff */
[----:B------:R-:W-:Y:S01]  /*81e0*/  IMAD.MOV R5, RZ, RZ, -R5 ;  /* 0x000000ffff057224 */ /* 0x000fe200078e0a05 */
[----:B------:R-:W-:Y:S01]  /*81f0*/  IABS R182, R6 ;  /* 0x0000000600b67213 */ /* 0x000fe20000000000 */
[----:B------:R-:W-:Y:S01]  /*8200*/  IMAD.HI.U32 R0, R252, R186, RZ ;  /* 0x000000bafc007227 */ /* 0x000fe200078e00ff */
[----:B------:R2:W-:Y:S01]  /*8210*/  STL [R1+0x5d24], R9 ;  /* 0x005d240901007387 */ /* 0x0005e20000100800 */
[----:B------:R-:W-:-:S02]  /*8220*/  IADD3 R3, -R3, RZ, RZ ;  /* 0x000000ff03037210 */ /* 0x000fc40007ffe1ff */
[C---:B------:R-:W-:Y:S01]  /*8230*/  IMAD R187, R251.reuse, R5, R187 ;  /* 0x00000005fbbb7224 */ /* 0x040fe200078e02bb */
[----:B------:R3:W-:Y:S01]  /*8240*/  STL [R1+0x5d2c], R8 ;  /* 0x005d2c0801007387 */ /* 0x0007e20000100800 */
[----:B-1----:R-:W-:Y:S01]  /*8250*/  IADD3 R10, R246, 0x12a, RZ ;  /* 0x0000012af60a7810 */ /* 0x002fe20007ffe0ff */
[----:B------:R-:W-:Y:S01]  /*8260*/  IMAD.HI.U32 R5, R252, R182, RZ ;  /* 0x000000b6fc057227 */ /* 0x000fe200078e00ff */
[----:B------:R-:W-:Y:S01]  /*8270*/  IADD3 R0, -R0, RZ, RZ ;  /* 0x000000ff00007210 */ /* 0x000fe20007ffe1ff */
[----:B------:R1:W-:Y:S01]  /*8280*/  STL [R1+0x5d3c], R7 ;  /* 0x005d3c0701007387 */ /* 0x0003e20000100800 */
[----:B------:R-:W-:Y:S01]  /*8290*/  IABS R185, R9 ;  /* 0x0000000900b97213 */ /* 0x000fe20000000000 */
[C---:B------:R-:W-:Y:S01]  /*82a0*/  IMAD R194, R251.reuse, R3, R194 ;  /* 0x00000003fbc27224 */ /* 0x040fe200078e02c2 */
[----:B------:R-:W-:Y:S01]  /*82b0*/  IABS R181, R10 ;  /* 0x0000000a00b57213 */ /* 0x000fe20000000000 */
[----:B------:R4:W-:Y:S01]  /*82c0*/  STL [R1+0x5d40], R6 ;  /* 0x005d400601007387 */ /* 0x0009e20000100800 */
[----:B------:R-:W-:Y:S01]  /*82d0*/  IABS R184, R8 ;  /* 0x0000000800b87213 */ /* 0x000fe20000000000 */
[----:B------:R-:W-:Y:S01]  /*82e0*/  IMAD R186, R251, R0, R186 ;  /* 0x00000000fbba7224 */ /* 0x000fe200078e02ba */
[----:B--2---:R-:W-:Y:S01]  /*82f0*/  IADD3 R9, R246, 0x12b, RZ ;  /* 0x0000012bf6097810 */ /* 0x004fe20007ffe0ff */
[----:B------:R2:W-:Y:S01]  /*8300*/  STL [R1+0x5d30], R10 ;  /* 0x005d300a01007387 */ /* 0x0005e20000100800 */
[----:B------:R-:W-:Y:S01]  /*8310*/  IABS R183, R7 ;  /* 0x0000000700b77213 */ /* 0x000fe20000000000 */
[----:B------:R-:W-:Y:S01]  /*8320*/  IMAD.HI.U32 R3, R252, R189, RZ ;  /* 0x000000bdfc037227 */ /* 0x000fe200078e00ff */
[C---:B---3--:R-:W-:Y:S01]  /*8330*/  IADD3 R8, R246.reuse, 0x12c, RZ ;  /* 0x0000012cf6087810 */ /* 0x048fe20007ffe0ff */
[----:B------:R3:W-:Y:S01]  /*8340*/  STL [R1+0x5d38], R9 ;  /* 0x005d380901007387 */ /* 0x0007e20000100800 */
[----:B-1----:R-:W-:Y:S01]  /*8350*/  IADD3 R7, R246, 0x12d, RZ ;  /* 0x0000012df6077810 */ /* 0x002fe20007ffe0ff */
[----:B------:R-:W-:Y:S01]  /*8360*/  IMAD.HI.U32 R0, R252, R181, RZ ;  /* 0x000000b5fc007227 */ /* 0x000fe200078e00ff */
[C---:B----4-:R-:W-:Y:S01]  /*8370*/  IADD3 R6, R246.reuse, 0x12e, RZ ;  /* 0x0000012ef6067810 */ /* 0x050fe20007ffe0ff */
[----:B------:R-:W-:Y:S01]  /*8380*/  STL [R1+0x5d48], R8 ;  /* 0x005d480801007387 */ /* 0x000fe20000100800 */
[----:B------:R-:W-:Y:S01]  /*8390*/  IADD3 R5, -R5, RZ, RZ ;  /* 0x000000ff05057210 */ /* 0x000fe20007ffe1ff */
[----:B------:R-:W-:Y:S01]  /*83a0*/  IMAD.MOV R3, RZ, RZ, -R3 ;  /* 0x000000ffff037224 */ /* 0x000fe200078e0a03 */
[----:B------:R-:W-:Y:S01]  /*83b0*/  IABS R177, R6 ;  /* 0x0000000600b17213 */ /* 0x000fe20000000000 */
[----:B------:R-:W-:Y:S01]  /*83c0*/  STL [R1+0x5d50], R7 ;  /* 0x005d500701007387 */ /* 0x000fe20000100800 */
[----:B--2---:R-:W-:Y:S01]  /*83d0*/  IADD3 R10, R246, 0x12f, RZ ;  /* 0x0000012ff60a7810 */ /* 0x004fe20007ffe0ff */
[C---:B------:R-:W-:Y:S01]  /*83e0*/  IMAD R182, R251.reuse, R5, R182 ;  /* 0x00000005fbb67224 */ /* 0x040fe200078e02b6 */
[----:B------:R-:W-:Y:S01]  /*83f0*/  IABS R180, R9 ;  /* 0x0000000900b47213 */ /* 0x000fe20000000000 */
[----:B------:R1:W-:Y:S01]  /*8400*/  STL [R1+0x5d4c], R6 ;  /* 0x005d4c0601007387 */ /* 0x0003e20000100800 */
[----:B------:R-:W-:Y:S01]  /*8410*/  IMAD.MOV R0, RZ, RZ, -R0 ;  /* 0x000000ffff007224 */ /* 0x000fe200078e0a00 */
[----:B------:R-:W-:Y:S01]  /*8420*/  IABS R176, R10 ;  /* 0x0000000a00b07213 */ /* 0x000fe20000000000 */
[----:B------:R-:W-:Y:S01]  /*8430*/  IMAD.HI.U32 R5, R252, R177, RZ ;  /* 0x000000b1fc057227 */ /* 0x000fe200078e00ff */
[----:B------:R-:W-:Y:S01]  /*8440*/  IABS R179, R8 ;  /* 0x0000000800b37213 */ /* 0x000fe20000000000 */
[----:B------:R2:W-:Y:S01]  /*8450*/  STL [R1+0x5d44], R10 ;  /* 0x005d440a01007387 */ /* 0x0005e20000100800 */
[C---:B---3--:R-:W-:Y:S01]  /*8460*/  IADD3 R9, R246.reuse, 0x130, RZ ;  /* 0x00000130f6097810 */ /* 0x048fe20007ffe0ff */
[C---:B------:R-:W-:Y:S01]  /*8470*/  IMAD R189, R251.reuse, R3, R189 ;  /* 0x00000003fbbd7224 */ /* 0x040fe200078e02bd */
[----:B------:R-:W-:Y:S01]  /*8480*/  IABS R178, R7 ;  /* 0x0000000700b27213 */ /* 0x000fe20000000000 */
[C---:B------:R-:W-:Y:S01]  /*8490*/  IMAD R181, R251.reuse, R0, R181 ;  /* 0x00000000fbb57224 */ /* 0x040fe200078e02b5 */
[----:B-1----:R-:W-:Y:S01]  /*84a0*/  IADD3 R6, R246, 0x133, RZ ;  /* 0x00000133f6067810 */ /* 0x002fe20007ffe0ff */
[----:B------:R-:W-:Y:S01]  /*84b0*/  IMAD.HI.U32 R3, R252, R184, RZ ;  /* 0x000000b8fc037227 */ /* 0x000fe200078e00ff */
[C---:B------:R-:W-:Y:S01]  /*84c0*/  IADD3 R8, R246.reuse, 0x131, RZ ;  /* 0x00000131f6087810 */ /* 0x040fe20007ffe0ff */
[----:B------:R1:W-:Y:S01]  /*84d0*/  STL [R1+0x5d58], R9 ;  /* 0x005d580901007387 */ /* 0x0003e20000100800 */
[----:B------:R-:W-:Y:S01]  /*84e0*/  IADD3 R7, R246, 0x132, RZ ;  /* 0x00000132f6077810 */ /* 0x000fe20007ffe0ff */
[----:B------:R-:W-:Y:S01]  /*84f0*/  IMAD.MOV R5, RZ, RZ, -R5 ;  /* 0x000000ffff057224 */ /* 0x000fe200078e0a05 */
[----:B------:R-:W-:Y:S01]  /*8500*/  IABS R172, R6 ;  /* 0x0000000600ac7213 */ /* 0x000fe20000000000 */
[----:B------:R-:W-:Y:S01]  /*8510*/  IMAD.HI.U32 R0, R252, R176, RZ ;  /* 0x000000b0fc007227 */ /* 0x000fe200078e00ff */
[----:B--2---:R-:W-:Y:S01]  /*8520*/  IADD3 R10, R246, 0x134, RZ ;  /* 0x00000134f60a7810 */ /* 0x004fe20007ffe0ff */
[----:B------:R2:W-:Y:S01]  /*8530*/  STL [R1+0x5d60], R8 ;  /* 0x005d600801007387 */ /* 0x0005e20000100800 */
[----:B------:R-:W-:Y:S01]  /*8540*/  IABS R175, R9 ;  /* 0x0000000900af7213 */ /* 0x000fe20000000000 */
[----:B------:R-:W-:Y:S01]  /*8550*/  IMAD.MOV R3, RZ, RZ, -R3 ;  /* 0x000000ffff037224 */ /* 0x000fe200078e0a03 */
[----:B------:R-:W-:Y:S01]  /*8560*/  IABS R171, R10 ;  /* 0x0000000a00ab7213 */ /* 0x000fe20000000000 */
[----:B------:R3:W-:Y:S01]  /*8570*/  STL [R1+0x5d5c], R7 ;  /* 0x005d5c0701007387 */ /* 0x0007e20000100800 */
[----:B------:R-:W-:Y:S01]  /*8580*/  IMAD R177, R251, R5, R177 ;  /* 0x00000005fbb17224 */ /* 0x000fe200078e02b1 */
[----:B------:R-:W-:Y:S01]  /*8590*/  IABS R174, R8 ;  /* 0x0000000800ae7213 */ /* 0x000fe20000000000 */
[----:B------:R-:W-:Y:S01]  /*85a0*/  IMAD.MOV R0, RZ, RZ, -R0 ;  /* 0x000000ffff007224 */ /* 0x000fe200078e0a00 */
[----:B------:R4:W-:Y:S01]  /*85b0*/  STL [R1+0x5d68], R6 ;  /* 0x005d680601007387 */ /* 0x0009e20000100800 */
[----:B------:R-:W-:Y:S01]  /*85c0*/  IMAD.HI.U32 R5, R252, R172, RZ ;  /* 0x000000acfc057227 */ /* 0x000fe200078e00ff */
[----:B-1----:R-:W-:-:S02]  /*85d0*/  IADD3 R9, R246, 0x135, RZ ;  /* 0x00000135f6097810 */ /* 0x002fc40007ffe0ff */
[----:B------:R-:W-:Y:S01]  /*85e0*/  IABS R173, R7 ;  /* 0x0000000700ad7213 */ /* 0x000fe20000000000 */
[C---:B------:R-:W-:Y:S01]  /*85f0*/  IMAD R184, R251.reuse, R3, R184 ;  /* 0x00000003fbb87224 */ /* 0x040fe200078e02b8 */
[C---:B--2---:R-:W-:Y:S01]  /*8600*/  IADD3 R8, R246.reuse, 0x136, RZ ;  /* 0x00000136f6087810 */ /* 0x044fe20007ffe0ff */
[----:B------:R-:W-:Y:S01]  /*8610*/  IMAD R176, R251, R0, R176 ;  /* 0x00000000fbb07224 */ /* 0x000fe200078e02b0 */
[C---:B---3--:R-:W-:Y:S01]  /*8620*/  IADD3 R7, R246.reuse, 0x137, RZ ;  /* 0x00000137f6077810 */ /* 0x048fe20007ffe0ff */
[----:B------:R1:W-:Y:S01]  /*8630*/  STL [R1+0x5d64], R10 ;  /* 0x005d640a01007387 */ /* 0x0003e20000100800 */
[----:B----4-:R-:W-:Y:S01]  /*8640*/  IADD3 R6, R246, 0x138, RZ ;  /* 0x00000138f6067810 */ /* 0x010fe20007ffe0ff */
[C---:B------:R-:W-:Y:S01]  /*8650*/  IMAD.HI.U32 R3, R252.reuse, R179, RZ ;  /* 0x000000b3fc037227 */ /* 0x040fe200078e00ff */
[----:B------:R-:W-:Y:S01]  /*8660*/  IABS R170, R9 ;  /* 0x0000000900aa7213 */ /* 0x000fe20000000000 */
[----:B------:R2:W-:Y:S01]  /*8670*/  STL [R1+0x5d74], R9 ;  /* 0x005d740901007387 */ /* 0x0005e20000100800 */
[----:B------:R-:W-:Y:S01]  /*8680*/  IABS R167, R6 ;  /* 0x0000000600a77213 */ /* 0x000fe20000000000 */
[----:B------:R-:W-:Y:S01]  /*8690*/  IMAD.MOV R5, RZ, RZ, -R5 ;  /* 0x000000ffff057224 */ /* 0x000fe200078e0a05 */
[----:B------:R-:W-:Y:S01]  /*86a0*/  IABS R169, R8 ;  /* 0x0000000800a97213 */ /* 0x000fe20000000000 */
[----:B------:R-:W-:Y:S01]  /*86b0*/  IMAD.HI.U32 R0, R252, R171, RZ ;  /* 0x000000abfc007227 */ /* 0x000fe200078e00ff */
[----:B------:R3:W-:Y:S01]  /*86c0*/  STL [R1+0x5d6c], R8 ;  /* 0x005d6c0801007387 */ /* 0x0007e20000100800 */
[----:B-1----:R-:W-:-:S02]  /*86d0*/  IADD3 R10, R246, 0x139, RZ ;  /* 0x00000139f60a7810 */ /* 0x002fc40007ffe0ff */
[----:B------:R-:W-:Y:S01]  /*86e0*/  IMAD.MOV R3, RZ, RZ, -R3 ;  /* 0x000000ffff037224 */ /* 0x000fe200078e0a03 */
[----:B------:R1:W-:Y:S01]  /*86f0*/  STL [R1+0x5d78], R7 ;  /* 0x005d780701007387 */ /* 0x0003e20000100800 */
[C---:B------:R-:W-:Y:S01]  /*8700*/  IMAD R172, R251.reuse, R5, R172 ;  /* 0x00000005fbac7224 */ /* 0x040fe200078e02ac */
[----:B------:R-:W-:Y:S01]  /*8710*/  IABS R166, R10 ;  /* 0x0000000a00a67213 */ /* 0x000fe20000000000 */
[----:B------:R-:W-:Y:S01]  /*8720*/  IMAD.MOV R0, RZ, RZ, -R0 ;  /* 0x000000ffff007224 */ /* 0x000fe200078e0a00 */
[----:B------:R4:W-:Y:S01]  /*8730*/  STL [R1+0x5d8c], R6 ;  /* 0x005d8c0601007387 */ /* 0x0009e20000100800 */
[----:B------:R-:W-:Y:S01]  /*8740*/  IMAD.HI.U32 R5, R252, R167, RZ ;  /* 0x000000a7fc057227 */ /* 0x000fe200078e00ff */
[C---:B--2---:R-:W-:Y:S02]  /*8750*/  IADD3 R9, R246.reuse, 0x13a, RZ ;  /* 0x0000013af6097810 */ /* 0x044fe40007ffe0ff */
[----:B------:R-:W-:Y:S01]  /*8760*/  IABS R168, R7 ;  /* 0x0000000700a87213 */ /* 0x000fe20000000000 */
[C---:B------:R-:W-:Y:S01]  /*8770*/  IMAD R179, R251.reuse, R3, R179 ;  /* 0x00000003fbb37224 */ /* 0x040fe200078e02b3 */
[C---:B---3--:R-:W-:Y:S01]  /*8780*/  IADD3 R8, R246.reuse, 0x13b, RZ ;  /* 0x0000013bf6087810 */ /* 0x048fe20007ffe0ff */
[----:B------:R-:W-:Y:S01]  /*8790*/  IMAD R171, R251, R0, R171 ;  /* 0x00000000fbab7224 */ /* 0x000fe200078e02ab */
        /* <DEDUP_REMOVED lines=20> */
[C---:B--2---:R-:W-:Y:S01]  /*88e0*/  IADD3 R9, R246.reuse, 0x13f, RZ ;  /* 0x0000013ff6097810 */ /* 0x044fe20007ffe0ff */
[----:B------:R-:W-:Y:S01]  /*88f0*/  IMAD R166, R251, R0, R166 ;  /* 0x00000000fba67224 */ /* 0x000fe200078e02a6 */
[----:B------:R-:W-:Y:S01]  /*8900*/  IABS R163, R7 ;  /* 0x0000000700a37213 */ /* 0x000fe20000000000 */
[----:B------:R2:W-:Y:S01]  /*8910*/  STL [R1+0x5d88], R10 ;  /* 0x005d880a01007387 */ /* 0x0005e20000100800 */
[----:B---3--:R-:W-:Y:S01]  /*8920*/  IADD3 R8, R246, 0x140, RZ ;  /* 0x00000140f6087810 */ /* 0x008fe20007ffe0ff */
[----:B------:R-:W-:Y:S01]  /*8930*/  IMAD.HI.U32 R3, R252, R169, RZ ;  /* 0x000000a9fc037227 */ /* 0x000fe200078e00ff */
[----:B-1----:R-:W-:Y:S01]  /*8940*/  IADD3 R7, R246, 0x141, RZ ;  /* 0x00000141f6077810 */ /* 0x002fe20007ffe0ff */
[----:B------:R1:W-:Y:S01]  /*8950*/  STL [R1+0x5d94], R9 ;  /* 0x005d940901007387 */ /* 0x0003e20000100800 */
[----:B------:R-:W-:Y:S01]  /*8960*/  IADD3 R5, -R5, RZ, RZ ;  /* 0x000000ff05057210 */ /* 0x000fe20007ffe1ff */
[----:B------:R-:W-:Y:S01]  /*8970*/  IMAD.HI.U32 R0, R252, R161, RZ ;  /* 0x000000a1fc007227 */ /* 0x000fe200078e00ff */
[C---:B----4-:R-:W-:Y:S01]  /*8980*/  IADD3 R6, R246.reuse, 0x142, RZ ;  /* 0x00000142f6067810 */ /* 0x050fe20007ffe0ff */
[----:B------:R3:W-:Y:S01]  /*8990*/  STL [R1+0x5da8], R8 ;  /* 0x005da80801007387 */ /* 0x0007e20000100800 */
[----:B------:R-:W-:Y:S01]  /*89a0*/  IABS R160, R9 ;  /* 0x0000000900a07213 */ /* 0x000fe20000000000 */
        /* <DEDUP_REMOVED lines=10> */
[C---:B-1----:R-:W-:Y:S01]  /*8a50*/  IADD3 R9, R246.reuse, 0x144, RZ ;  /* 0x00000144f6097810 */ /* 0x042fe20007ffe0ff */
[----:B------:R1:W-:Y:S01]  /*8a60*/  STL [R1+0x5da4], R10 ;  /* 0x005da40a01007387 */ /* 0x0003e20000100800 */
[----:B------:R-:W-:Y:S01]  /*8a70*/  IABS R158, R7 ;  /* 0x00000007009e7213 */ /* 0x000fe20000000000 */
[C---:B------:R-:W-:Y:S01]  /*8a80*/  IMAD R169, R251.reuse, R3, R169 ;  /* 0x00000003fba97224 */ /* 0x040fe200078e02a9 */
[C---:B---3--:R-:W-:Y:S01]  /*8a90*/  IADD3 R8, R246.reuse, 0x145, RZ ;  /* 0x00000145f6087810 */ /* 0x048fe20007ffe0ff */
[----:B------:R-:W-:Y:S01]  /*8aa0*/  IMAD R161, R251, R0, R161 ;  /* 0x00000000fba17224 */ /* 0x000fe200078e02a1 */
[----:B--2---:R-:W-:Y:S01]  /*8ab0*/  IADD3 R6, R246, 0x147, RZ ;  /* 0x00000147f6067810 */ /* 0x004fe20007ffe0ff */
[----:B------:R-:W-:Y:S01]  /*8ac0*/  IMAD.HI.U32 R3, R252, R164, RZ ;  /* 0x000000a4fc037227 */ /* 0x000fe200078e00ff */
[C---:B------:R-:W-:Y:S01]  /*8ad0*/  IADD3 R7, R246.reuse, 0x146, RZ ;  /* 0x00000146f6077810 */ /* 0x040fe20007ffe0ff */
[----:B------:R2:W-:Y:S01]  /*8ae0*/  STL [R1+0x5db4], R9 ;  /* 0x005db40901007387 */ /* 0x0005e20000100800 */
[----:B------:R-:W-:Y:S01]  /*8af0*/  IABS R152, R6 ;  /* 0x0000000600987213 */ /* 0x000fe20000000000 */
[----:B------:R-:W-:Y:S01]  /*8b00*/  IMAD.MOV R5, RZ, RZ, -R5 ;  /* 0x000000ffff057224 */ /* 0x000fe200078e0a05 */
[----:B-1----:R-:W-:Y:S01]  /*8b10*/  IADD3 R10, R246, 0x148, RZ ;  /* 0x00000148f60a7810 */ /* 0x002fe20007ffe0ff */
[----:B------:R-:W-:Y:S01]  /*8b20*/  IMAD.HI.U32 R0, R252, R156, RZ ;  /* 0x0000009cfc007227 */ /* 0x000fe200078e00ff */
[----:B------:R1:W-:Y:S01]  /*8b30*/  STL [R1+0x5dc0], R8 ;  /* 0x005dc00801007387 */ /* 0x0003e20000100800 */
[----:B------:R-:W-:-:S02]  /*8b40*/  IABS R155, R9 ;  /* 0x00000009009b7213 */ /* 0x000fc40000000000 */
[----:B------:R-:W-:Y:S01]  /*8b50*/  IMAD.MOV R3, RZ, RZ, -R3 ;  /* 0x000000ffff037224 */ /* 0x000fe200078e0a03 */
[----:B------:R3:W-:Y:S01]  /*8b60*/  STL [R1+0x5db8], R7 ;  /* 0x005db80701007387 */ /* 0x0007e20000100800 */
[C---:B------:R-:W-:Y:S01]  /*8b70*/  IMAD R157, R251.reuse, R5, R157 ;  /* 0x00000005fb9d7224 */ /* 0x040fe200078e029d */
[----:B------:R-:W-:Y:S01]  /*8b80*/  IABS R151, R10 ;  /* 0x0000000a00977213 */ /* 0x000fe20000000000 */
[----:B------:R-:W-:Y:S01]  /*8b90*/  IMAD.MOV R0, RZ, RZ, -R0 ;  /* 0x000000ffff007224 */ /* 0x000fe200078e0a00 */
[----:B------:R4:W-:Y:S01]  /*8ba0*/  STL [R1+0x5dc8], R6 ;  /* 0x005dc80601007387 */ /* 0x0009e20000100800 */
[----:B------:R-:W-:Y:S01]  /*8bb0*/  IABS R154, R8 ;  /* 0x00000008009a7213 */ /* 0x000fe20000000000 */
[----:B------:R-:W-:Y:S01]  /*8bc0*/  IMAD.HI.U32 R5, R252, R152, RZ ;  /* 0x00000098fc057227 */ /* 0x000fe200078e00ff */
[C---:B--2---:R-:W-:Y:S01]  /*8bd0*/  IADD3 R9, R246.reuse, 0x149, RZ ;  /* 0x00000149f6097810 */ /* 0x044fe20007ffe0ff */
[----:B------:R2:W-:Y:S01]  /*8be0*/  STL [R1+0x5dc4], R10 ;  /* 0x005dc40a01007387 */ /* 0x0005e20000100800 */
[----:B------:R-:W-:Y:S01]  /*8bf0*/  IABS R153, R7 ;  /* 0x0000000700997213 */ /* 0x000fe20000000000 */
[C---:B------:R-:W-:Y:S01]  /*8c00*/  IMAD R164, R251.reuse, R3, R164 ;  /* 0x00000003fba47224 */ /* 0x040fe200078e02a4 */
[C---:B-1----:R-:W-:Y:S01]  /*8c10*/  IADD3 R8, R246.reuse, 0x14a, RZ ;  /* 0x0000014af6087810 */ /* 0x042fe20007ffe0ff */
[C---:B------:R-:W-:Y:S01]  /*8c20*/  IMAD R156, R251.reuse, R0, R156 ;  /* 0x00000000fb9c7224 */ /* 0x040fe200078e029c */
[----:B---3--:R-:W-:Y:S01]  /*8c30*/  IADD3 R7, R246, 0x14b, RZ ;  /* 0x0000014bf6077810 */ /* 0x008fe20007ffe0ff */
[----:B------:R-:W-:Y:S01]  /*8c40*/  IMAD.HI.U32 R3, R252, R159, RZ ;  /* 0x0000009ffc037227 */ /* 0x000fe200078e00ff */
[----:B----4-:R-:W-:Y:S01]  /*8c50*/  IADD3 R6, R246, 0x14c, RZ ;  /* 0x0000014cf6067810 */ /* 0x010fe20007ffe0ff */
[----:B------:R1:W-:Y:S01]  /*8c60*/  STL [R1+0x5dd0], R9 ;  /* 0x005dd00901007387 */ /* 0x0003e20000100800 */
[----:B------:R-:W-:Y:S01]  /*8c70*/  IABS R150, R9 ;  /* 0x0000000900967213 */ /* 0x000fe20000000000 */
[----:B------:R-:W-:Y:S01]  /*8c80*/  IMAD.MOV R5, RZ, RZ, -R5 ;  /* 0x000000ffff057224 */ /* 0x000fe200078e0a05 */
[----:B------:R-:W-:Y:S01]  /*8c90*/  IABS R147, R6 ;  /* 0x0000000600937213 */ /* 0x000fe20000000000 */
[----:B------:R-:W-:Y:S01]  /*8ca0*/  IMAD.HI.U32 R0, R252, R151, RZ ;  /* 0x00000097fc007227 */ /* 0x000fe200078e00ff */
[C---:B--2---:R-:W-:Y:S01]  /*8cb0*/  IADD3 R10, R246.reuse, 0x14d, RZ ;  /* 0x0000014df60a7810 */ /* 0x044fe20007ffe0ff */
[----:B------:R2:W-:Y:S01]  /*8cc0*/  STL [R1+0x5dcc], R8 ;  /* 0x005dcc0801007387 */ /* 0x0005e20000100800 */
[----:B------:R-:W-:Y:S01]  /*8cd0*/  IABS R149, R8 ;  /* 0x0000000800957213 */ /* 0x000fe20000000000 */
[----:B------:R-:W-:Y:S01]  /*8ce0*/  IMAD.MOV R3, RZ, RZ, -R3 ;  /* 0x000000ffff037224 */ /* 0x000fe200078e0a03 */
[----:B------:R-:W-:Y:S01]  /*8cf0*/  IABS R146, R10 ;  /* 0x0000000a00927213 */ /* 0x000fe20000000000 */
[----:B------:R3:W-:Y:S01]  /*8d00*/  STL [R1+0x5dd4], R7 ;  /* 0x005dd40701007387 */ /* 0x0007e20000100800 */
[----:B------:R-:W-:Y:S01]  /*8d10*/  IMAD R152, R251, R5, R152 ;  /* 0x00000005fb987224 */ /* 0x000fe200078e0298 */
[----:B-1----:R-:W-:Y:S01]  /*8d20*/  IADD3 R9, R246, 0x14e, RZ ;  /* 0x0000014ef6097810 */ /* 0x002fe20007ffe0ff */
[----:B------:R-:W-:Y:S01]  /*8d30*/  IMAD.MOV R0, RZ, RZ, -R0 ;  /* 0x000000ffff007224 */ /* 0x000fe200078e0a00 */
[----:B------:R1:W-:Y:S01]  /*8d40*/  STL [R1+0x5dec], R6 ;  /* 0x005dec0601007387 */ /* 0x0003e20000100800 */
[----:B------:R-:W-:Y:S01]  /*8d50*/  IMAD.HI.U32 R5, R252, R147, RZ ;  /* 0x00000093fc057227 */ /* 0x000fe200078e00ff */
[----:B------:R-:W-:-:S02]  /*8d60*/  IABS R148, R7 ;  /* 0x0000000700947213 */ /* 0x000fc40000000000 */
[C---:B--2---:R-:W-:Y:S01]  /*8d70*/  IADD3 R8, R246.reuse, 0x14f, RZ ;  /* 0x0000014ff6087810 */ /* 0x044fe20007ffe0ff */
[C---:B------:R-:W-:Y:S01]  /*8d80*/  IMAD R159, R251.reuse, R3, R159 ;  /* 0x00000003fb9f7224 */ /* 0x040fe200078e029f */
[----:B---3--:R-:W-:Y:S01]  /*8d90*/  IADD3 R7, R246, 0x150, RZ ;  /* 0x00000150f6077810 */ /* 0x008fe20007ffe0ff */
[----:B------:R-:W-:Y:S01]  /*8da0*/  IMAD R151, R251, R0, R151 ;  /* 0x00000000fb977224 */ /* 0x000fe200078e0297 */
[----:B------:R2:W-:Y:S01]  /*8db0*/  STL [R1+0x5de0], R10 ;  /* 0x005de00a01007387 */ /* 0x0005e20000100800 */
[----:B------:R-:W-:Y:S01]  /*8dc0*/  IMAD.HI.U32 R3, R252, R154, RZ ;  /* 0x0000009afc037227 */ /* 0x000fe200078e00ff */
[----:B-1----:R-:W-:Y:S02]  /*8dd0*/  IADD3 R6, R246, 0x151, RZ ;  /* 0x00000151f6067810 */ /* 0x002fe40007ffe0ff */
[----:B------:R1:W-:Y:S01]  /*8de0*/  STL [R1+0x5ddc], R9 ;  /* 0x005ddc0901007387 */ /* 0x0003e20000100800 */
[----:B------:R-:W-:Y:S01]  /*8df0*/  IMAD.MOV R5, RZ, RZ, -R5 ;  /* 0x000000ffff057224 */ /* 0x000fe200078e0a05 */
[----:B------:R-:W-:Y:S01]  /*8e00*/  IABS R142, R6 ;  /* 0x00000006008e7213 */ /* 0x000fe20000000000 */
[----:B------:R-:W-:Y:S01]  /*8e10*/  IMAD.HI.U32 R0, R252, R146, RZ ;  /* 0x00000092fc007227 */ /* 0x000fe200078e00ff */
[----:B------:R3:W-:Y:S01]  /*8e20*/  STL [R1+0x5de4], R8 ;  /* 0x005de40801007387 */ /* 0x0007e20000100800 */
[----:B------:R-:W-:-:S02]  /*8e30*/  IADD3 R3, -R3, RZ, RZ ;  /* 0x000000ff03037210 */ /* 0x000fc40007ffe1ff */
[----:B--2---:R-:W-:Y:S01]  /*8e40*/  IADD3 R10, R246, 0x152, RZ ;  /* 0x00000152f60a7810 */ /* 0x004fe20007ffe0ff */
[C---:B------:R-:W-:Y:S01]  /*8e50*/  IMAD R147, R251.reuse, R5, R147 ;  /* 0x00000005fb937224 */ /* 0x040fe200078e0293 */
[----:B------:R-:W-:Y:S01]  /*8e60*/  STL [R1+0x5df8], R7 ;  /* 0x005df80701007387 */ /* 0x000fe20000100800 */
[----:B------:R-:W-:Y:S01]  /*8e70*/  IMAD.HI.U32 R5, R252, R142, RZ ;  /* 0x0000008efc057227 */ /* 0x000fe200078e00ff */
[----:B------:R-:W-:Y:S02]  /*8e80*/  IADD3 R0, -R0, RZ, RZ ;  /* 0x000000ff00007210 */ /* 0x000fe40007ffe1ff */
[----:B------:R-:W-:Y:S01]  /*8e90*/  IABS R145, R9 ;  /* 0x0000000900917213 */ /* 0x000fe20000000000 */
[----:B------:R2:W-:Y:S01]  /*8ea0*/  STL [R1+0x5dfc], R6 ;  /* 0x005dfc0601007387 */ /* 0x0005e20000100800 */
[----:B------:R-:W-:Y:S01]  /*8eb0*/  IABS R141, R10 ;  /* 0x0000000a008d7213 */ /* 0x000fe20000000000 */
[C---:B------:R-:W-:Y:S01]  /*8ec0*/  IMAD R154, R251.reuse, R3, R154 ;  /* 0x00000003fb9a7224 */ /* 0x040fe200078e029a */
[----:B------:R-:W-:Y:S01]  /*8ed0*/  IABS R144, R8 ;  /* 0x0000000800907213 */ /* 0x000fe20000000000 */
[----:B------:R-:W-:Y:S01]  /*8ee0*/  IMAD R146, R251, R0, R146 ;  /* 0x00000000fb927224 */ /* 0x000fe200078e0292 */
[----:B-1----:R-:W-:Y:S01]  /*8ef0*/  IADD3 R9, R246, 0x153, RZ ;  /* 0x00000153f6097810 */ /* 0x002fe20007ffe0ff */
[----:B------:R1:W-:Y:S01]  /*8f00*/  STL [R1+0x5de8], R10 ;  /* 0x005de80a01007387 */ /* 0x0003e20000100800 */
[----:B------:R-:W-:Y:S01]  /*8f10*/  IABS R143, R7 ;  /* 0x00000007008f7213 */ /* 0x000fe20000000000 */
[----:B------:R-:W-:Y:S01]  /*8f20*/  IMAD.HI.U32 R3, R252, R149, RZ ;  /* 0x00000095fc037227 */ /* 0x000fe200078e00ff */
[C---:B---3--:R-:W-:Y:S01]  /*8f30*/  IADD3 R8, R246.reuse, 0x154, RZ ;  /* 0x00000154f6087810 */ /* 0x048fe20007ffe0ff */
[----:B------:R3:W-:Y:S01]  /*8f40*/  STL [R1+0x5df4], R9 ;  /* 0x005df40901007387 */ /* 0x0007e20000100800 */
[----:B--2---:R-:W-:Y:S01]  /*8f50*/  IADD3 R6, R246, 0x156, RZ ;  /* 0x00000156f6067810 */ /* 0x004fe20007ffe0ff */
[----:B------:R-:W-:Y:S01]  /*8f60*/  IMAD.HI.U32 R0, R252, R141, RZ ;  /* 0x0000008dfc007227 */ /* 0x000fe200078e00ff */
[C---:B------:R-:W-:Y:S01]  /*8f70*/  IADD3 R7, R246.reuse, 0x155, RZ ;  /* 0x00000155f6077810 */ /* 0x040fe20007ffe0ff */
[----:B------:R-:W-:Y:S01]  /*8f80*/  STL [R1+0x5e04], R8 ;  /* 0x005e040801007387 */ /* 0x000fe20000100800 */
[----:B------:R-:W-:Y:S01]  /*8f90*/  IADD3 R5, -R5, RZ, RZ ;  /* 0x000000ff05057210 */ /* 0x000fe20007ffe1ff */
[----:B------:R-:W-:Y:S01]  /*8fa0*/  IMAD.MOV R3, RZ, RZ, -R3 ;  /* 0x000000ffff037224 */ /* 0x000fe200078e0a03 */
[----:B------:R-:W-:Y:S01]  /*8fb0*/  IABS R137, R6 ;  /* 0x0000000600897213 */ /* 0x000fe20000000000 */
[----:B------:R-:W-:Y:S01]  /*8fc0*/  STL [R1+0x5e10], R7 ;  /* 0x005e100701007387 */ /* 0x000fe20000100800 */
[----:B-1----:R-:W-:Y:S01]  /*8fd0*/  IADD3 R10, R246, 0x157, RZ ;  /* 0x00000157f60a7810 */ /* 0x002fe20007ffe0ff */
        /* <DEDUP_REMOVED lines=481> */
[----:B------:R-:W-:Y:S01]  /*adf0*/  IMAD.MOV R3, RZ, RZ, -R3 ;  /* 0x000000ffff037224 */ /* 0x000fe200078e0a03 */
[----:B------:R-:W-:Y:S01]  /*ae00*/  IABS R39, R8 ;  /* 0x0000000800277213 */ /* 0x000fe20000000000 */
[C---:B------:R-:W-:Y:S01]  /*ae10*/  IMAD R42, R251.reuse, R5, R42 ;  /* 0x00000005fb2a7224 */ /* 0x040fe200078e022a */
[----:B------:R2:W-:Y:S01]  /*ae20*/  STL [R1+0x5fe8], R6 ;  /* 0x005fe80601007387 */ /* 0x0005e20000100800 */
[----:B------:R-:W-:Y:S01]  /*ae30*/  IMAD.MOV R0, RZ, RZ, -R0 ;  /* 0x000000ffff007224 */ /* 0x000fe200078e0a00 */
[----:B------:R-:W-:Y:S01]  /*ae40*/  IABS R36, R10 ;  /* 0x0000000a00247213 */ /* 0x000fe20000000000 */
[----:B------:R-:W-:Y:S01]  /*ae50*/  IMAD.HI.U32 R5, R252, R37, RZ ;  /* 0x00000025fc057227 */ /* 0x000fe200078e00ff */
[C---:B-1----:R-:W-:Y:S01]  /*ae60*/  IADD3 R9, R246.reuse, 0x1bc, RZ ;  /* 0x000001bcf6097810 */ /* 0x042fe20007ffe0ff */
[----:B------:R1:W-:Y:S01]  /*ae70*/  STL [R1+0x5fdc], R10 ;  /* 0x005fdc0a01007387 */ /* 0x0003e20000100800 */
[----:B------:R-:W-:Y:S01]  /*ae80*/  IABS R38, R7 ;  /* 0x0000000700267213 */ /* 0x000fe20000000000 */
[----:B------:R-:W-:Y:S01]  /*ae90*/  IMAD.MOV R2, RZ, RZ, -R2 ;  /* 0x000000ffff027224 */ /* 0x000fe200078e0a02 */
[C---:B---3--:R-:W-:Y:S01]  /*aea0*/  IADD3 R8, R246.reuse, 0x1bd, RZ ;  /* 0x000001bdf6087810 */ /* 0x048fe20007ffe0ff */
[C---:B------:R-:W-:Y:S01]  /*aeb0*/  IMAD R208, R251.reuse, R4, R208 ;  /* 0x00000004fbd07224 */ /* 0x040fe200078e02d0 */
[C---:B--2---:R-:W-:Y:S01]  /*aec0*/  IADD3 R6, R246.reuse, 0x1bf, RZ ;  /* 0x000001bff6067810 */ /* 0x044fe20007ffe0ff */
[C---:B------:R-:W-:Y:S01]  /*aed0*/  IMAD R49, R251.reuse, R3, R49 ;  /* 0x00000003fb317224 */ /* 0x040fe200078e0231 */
[----:B------:R-:W-:Y:S01]  /*aee0*/  IADD3 R7, R246, 0x1be, RZ ;  /* 0x000001bef6077810 */ /* 0x000fe20007ffe0ff */
[----:B------:R-:W-:Y:S01]  /*aef0*/  IMAD R41, R251, R0, R41 ;  /* 0x00000000fb297224 */ /* 0x000fe200078e0229 */
[----:B------:R-:W-:Y:S01]  /*af00*/  IABS R32, R6 ;  /* 0x0000000600207213 */ /* 0x000fe20000000000 */
[----:B------:R-:W-:Y:S01]  /*af10*/  IMAD.HI.U32 R4, R252, R203, RZ ;  /* 0x000000cbfc047227 */ /* 0x000fe200078e00ff */
[----:B-1----:R-:W-:Y:S01]  /*af20*/  IADD3 R10, R246, 0x1c0, RZ ;  /* 0x000001c0f60a7810 */ /* 0x002fe20007ffe0ff */
[----:B------:R1:W-:Y:S01]  /*af30*/  STL [R1+0x5fec], R9 ;  /* 0x005fec0901007387 */ /* 0x0003e20000100800 */
[----:B------:R-:W-:Y:S01]  /*af40*/  IABS R35, R9 ;  /* 0x0000000900237213 */ /* 0x000fe20000000000 */
        /* <DEDUP_REMOVED lines=9> */
[C---:B------:R-:W-:Y:S01]  /*afe0*/  IMAD R205, R251.reuse, R2, R205 ;  /* 0x00000002fbcd7224 */ /* 0x040fe200078e02cd */
[----:B------:R1:W-:Y:S01]  /*aff0*/  STL [R1+0x6008], R6 ;  /* 0x0060080601007387 */ /* 0x0003e20000100800 */
[----:B------:R-:W-:Y:S01]  /*b000*/  IMAD.HI.U32 R2, R252, R200, RZ ;  /* 0x000000c8fc027227 */ /* 0x000fe200078e00ff */
[C---:B--2---:R-:W-:Y:S02]  /*b010*/  IADD3 R8, R246.reuse, 0x1c2, RZ ;  /* 0x000001c2f6087810 */ /* 0x044fe40007ffe0ff */
[----:B------:R2:W-:Y:S01]  /*b020*/  STL [R1+0x6004], R10 ;  /* 0x0060040a01007387 */ /* 0x0005e20000100800 */
[----:B------:R-:W-:Y:S01]  /*b030*/  IMAD.MOV R4, RZ, RZ, -R4 ;  /* 0x000000ffff047224 */ /* 0x000fe200078e0a04 */
[C---:B---3--:R-:W-:Y:S01]  /*b040*/  IADD3 R7, R246.reuse, 0x1c3, RZ ;  /* 0x000001c3f6077810 */ /* 0x048fe20007ffe0ff */
[----:B------:R-:W-:Y:S01]  /*b050*/  IMAD.MOV R3, RZ, RZ, -R3 ;  /* 0x000000ffff037224 */ /* 0x000fe200078e0a03 */
[----:B------:R3:W-:Y:S01]  /*b060*/  STL [R1+0x600c], R9 ;  /* 0x00600c0901007387 */ /* 0x0007e20000100800 */
[----:B------:R-:W-:Y:S01]  /*b070*/  IMAD R37, R251, R5, R37 ;  /* 0x00000005fb257224 */ /* 0x000fe200078e0225 */
[----:B-1----:R-:W-:Y:S01]  /*b080*/  IADD3 R6, R246, 0x1c4, RZ ;  /* 0x000001c4f6067810 */ /* 0x002fe20007ffe0ff */
[----:B------:R-:W-:Y:S01]  /*b090*/  IMAD.MOV R0, RZ, RZ, -R0 ;  /* 0x000000ffff007224 */ /* 0x000fe200078e0a00 */
[----:B------:R-:W-:Y:S01]  /*b0a0*/  STL [R1+0x6014], R8 ;  /* 0x0060140801007387 */ /* 0x000fe20000100800 */
[----:B------:R-:W-:Y:S01]  /*b0b0*/  IMAD.HI.U32 R5, R252, R32, RZ ;  /* 0x00000020fc057227 */ /* 0x000fe200078e00ff */
[----:B------:R-:W-:-:S02]  /*b0c0*/  IABS R27, R6 ;  /* 0x00000006001b7213 */ /* 0x000fc40000000000 */
[----:B--2---:R-:W-:Y:S01]  /*b0d0*/  IADD3 R10, R246, 0x1c5, RZ ;  /* 0x000001c5f60a7810 */ /* 0x004fe20007ffe0ff */
[----:B------:R-:W-:Y:S01]  /*b0e0*/  IMAD.MOV R2, RZ, RZ, -R2 ;  /* 0x000000ffff027224 */ /* 0x000fe200078e0a02 */
[----:B------:R-:W-:Y:S01]  /*b0f0*/  STL [R1+0x601c], R7 ;  /* 0x00601c0701007387 */ /* 0x000fe20000100800 */
[C---:B------:R-:W-:Y:S01]  /*b100*/  IMAD R203, R251.reuse, R4, R203 ;  /* 0x00000004fbcb7224 */ /* 0x040fe200078e02cb */
[----:B------:R-:W-:Y:S01]  /*b110*/  IABS R26, R10 ;  /* 0x0000000a001a7213 */ /* 0x000fe20000000000 */
[C---:B------:R-:W-:Y:S01]  /*b120*/  IMAD R44, R251.reuse, R3, R44 ;  /* 0x00000003fb2c7224 */ /* 0x040fe200078e022c */
[----:B------:R1:W-:Y:S01]  /*b130*/  STL [R1+0x6034], R6 ;  /* 0x0060340601007387 */ /* 0x0003e20000100800 */
[----:B------:R-:W-:Y:S01]  /*b140*/  IMAD R36, R251, R0, R36 ;  /* 0x00000000fb247224 */ /* 0x000fe200078e0224 */
[----:B------:R-:W-:Y:S01]  /*b150*/  IABS R30, R9 ;  /* 0x00000009001e7213 */ /* 0x000fe20000000000 */
[----:B------:R-:W-:Y:S01]  /*b160*/  IMAD.HI.U32 R4, R252, R198, RZ ;  /* 0x000000c6fc047227 */ /* 0x000fe200078e00ff */
[----:B------:R-:W-:Y:S01]  /*b170*/  IABS R29, R8 ;  /* 0x00000008001d7213 */ /* 0x000fe20000000000 */
[----:B------:R2:W-:Y:S01]  /*b180*/  STL [R1+0x6020], R10 ;  /* 0x0060200a01007387 */ /* 0x0005e20000100800 */
[----:B---3--:R-:W-:Y:S01]  /*b190*/  IADD3 R9, R246, 0x1c6, RZ ;  /* 0x000001c6f6097810 */ /* 0x008fe20007ffe0ff */
[----:B------:R-:W-:Y:S01]  /*b1a0*/  IMAD.HI.U32 R3, R252, R39, RZ ;  /* 0x00000027fc037227 */ /* 0x000fe200078e00ff */
[----:B------:R-:W-:-:S02]  /*b1b0*/  IADD3 R4, -R4, RZ, RZ ;  /* 0x000000ff04047210 */ /* 0x000fc40007ffe1ff */
[----:B-1----:R-:W-:Y:S01]  /*b1c0*/  IADD3 R6, R246, 0x1c9, RZ ;  /* 0x000001c9f6067810 */ /* 0x002fe20007ffe0ff */
[----:B------:R-:W-:Y:S01]  /*b1d0*/  IMAD.MOV R5, RZ, RZ, -R5 ;  /* 0x000000ffff057224 */ /* 0x000fe200078e0a05 */
[----:B------:R-:W-:Y:S01]  /*b1e0*/  IABS R28, R7 ;  /* 0x00000007001c7213 */ /* 0x000fe20000000000 */
[----:B------:R-:W-:Y:S01]  /*b1f0*/  IMAD.HI.U32 R0, R252, R31, RZ ;  /* 0x0000001ffc007227 */ /* 0x000fe200078e00ff */
[C---:B------:R-:W-:Y:S01]  /*b200*/  IADD3 R8, R246.reuse, 0x1c7, RZ ;  /* 0x000001c7f6087810 */ /* 0x040fe20007ffe0ff */
[----:B------:R1:W-:Y:S01]  /*b210*/  STL [R1+0x602c], R9 ;  /* 0x00602c0901007387 */ /* 0x0003e20000100800 */
[----:B------:R-:W-:Y:S01]  /*b220*/  IADD3 R7, R246, 0x1c8, RZ ;  /* 0x000001c8f6077810 */ /* 0x000fe20007ffe0ff */
[C---:B------:R-:W-:Y:S01]  /*b230*/  IMAD R200, R251.reuse, R2, R200 ;  /* 0x00000002fbc87224 */ /* 0x040fe200078e02c8 */
[----:B------:R-:W-:Y:S01]  /*b240*/  IABS R22, R6 ;  /* 0x0000000600167213 */ /* 0x000fe20000000000 */
[----:B------:R-:W-:Y:S01]  /*b250*/  IMAD.HI.U32 R2, R252, R195, RZ ;  /* 0x000000c3fc027227 */ /* 0x000fe200078e00ff */
[----:B--2---:R-:W-:Y:S01]  /*b260*/  IADD3 R10, R246, 0x1ca, RZ ;  /* 0x000001caf60a7810 */ /* 0x004fe20007ffe0ff */
[----:B------:R2:W-:Y:S01]  /*b270*/  STL [R1+0x6030], R8 ;  /* 0x0060300801007387 */ /* 0x0005e20000100800 */
[----:B------:R-:W-:Y:S01]  /*b280*/  IABS R25, R9 ;  /* 0x0000000900197213 */ /* 0x000fe20000000000 */
[----:B------:R-:W-:Y:S01]  /*b290*/  IMAD.MOV R3, RZ, RZ, -R3 ;  /* 0x000000ffff037224 */ /* 0x000fe200078e0a03 */
[----:B------:R-:W-:Y:S01]  /*b2a0*/  IABS R21, R10 ;  /* 0x0000000a00157213 */ /* 0x000fe20000000000 */
[----:B------:R-:W-:Y:S01]  /*b2b0*/  IMAD R32, R251, R5, R32 ;  /* 0x00000005fb207224 */ /* 0x000fe200078e0220 */
[----:B------:R3:W-:Y:S01]  /*b2c0*/  STL [R1+0x6044], R7 ;  /* 0x0060440701007387 */ /* 0x0007e20000100800 */
[----:B------:R-:W-:Y:S01]  /*b2d0*/  IMAD.MOV R0, RZ, RZ, -R0 ;  /* 0x000000ffff007224 */ /* 0x000fe200078e0a00 */
[----:B------:R-:W-:Y:S01]  /*b2e0*/  IABS R24, R8 ;  /* 0x0000000800187213 */ /* 0x000fe20000000000 */
[----:B------:R-:W-:Y:S01]  /*b2f0*/  IMAD.HI.U32 R5, R252, R27, RZ ;  /* 0x0000001bfc057227 */ /* 0x000fe200078e00ff */
[----:B------:R4:W-:Y:S01]  /*b300*/  STL [R1+0x6048], R6 ;  /* 0x0060480601007387 */ /* 0x0009e20000100800 */
[----:B-1----:R-:W-:-:S02]  /*b310*/  IADD3 R9, R246, 0x1cb, RZ ;  /* 0x000001cbf6097810 */ /* 0x002fc40007ffe0ff */
[----:B------:R-:W-:Y:S01]  /*b320*/  IMAD.MOV R2, RZ, RZ, -R2 ;  /* 0x000000ffff027224 */ /* 0x000fe200078e0a02 */
[----:B------:R-:W-:Y:S01]  /*b330*/  IABS R23, R7 ;  /* 0x0000000700177213 */ /* 0x000fe20000000000 */
[C---:B------:R-:W-:Y:S01]  /*b340*/  IMAD R39, R251.reuse, R3, R39 ;  /* 0x00000003fb277224 */ /* 0x040fe200078e0227 */
[C---:B--2---:R-:W-:Y:S01]  /*b350*/  IADD3 R8, R246.reuse, 0x1cc, RZ ;  /* 0x000001ccf6087810 */ /* 0x044fe20007ffe0ff */
[----:B------:R-:W-:Y:S01]  /*b360*/  IMAD R31, R251, R0, R31 ;  /* 0x00000000fb1f7224 */ /* 0x000fe200078e021f */
[----:B---3--:R-:W-:Y:S01]  /*b370*/  IADD3 R7, R246, 0x1cd, RZ ;  /* 0x000001cdf6077810 */ /* 0x008fe20007ffe0ff */
[----:B------:R-:W-:Y:S01]  /*b380*/  IMAD.HI.U32 R3, R252, R34, RZ ;  /* 0x00000022fc037227 */ /* 0x000fe200078e00ff */
[----:B----4-:R-:W-:Y:S01]  /*b390*/  IADD3 R6, R246, 0x1ce, RZ ;  /* 0x000001cef6067810 */ /* 0x010fe20007ffe0ff */
[----:B------:R1:W-:Y:S01]  /*b3a0*/  STL [R1+0x6038], R10 ;  /* 0x0060380a01007387 */ /* 0x0003e20000100800 */
[----:B------:R-:W-:Y:S01]  /*b3b0*/  IABS R20, R9 ;  /* 0x0000000900147213 */ /* 0x000fe20000000000 */
[----:B------:R-:W-:Y:S01]  /*b3c0*/  IMAD.MOV R5, RZ, RZ, -R5 ;  /* 0x000000ffff057224 */ /* 0x000fe200078e0a05 */
[----:B------:R-:W-:Y:S01]  /*b3d0*/  IADD3 R3, -R3, RZ, RZ ;  /* 0x000000ff03037210 */ /* 0x000fe20007ffe1ff */
[----:B------:R-:W-:Y:S01]  /*b3e0*/  IMAD.HI.U32 R0, R252, R26, RZ ;  /* 0x0000001afc007227 */ /* 0x000fe200078e00ff */
[----:B------:R-:W-:Y:S01]  /*b3f0*/  IABS R17, R6 ;  /* 0x0000000600117213 */ /* 0x000fe20000000000 */
[----:B------:R2:W-:Y:S01]  /*b400*/  STL [R1+0x603c], R9 ;  /* 0x00603c0901007387 */ /* 0x0005e20000100800 */
[----:B------:R-:W-:Y:S01]  /*b410*/  IABS R19, R8 ;  /* 0x0000000800137213 */ /* 0x000fe20000000000 */
[C---:B------:R-:W-:Y:S01]  /*b420*/  IMAD R198, R251.reuse, R4, R198 ;  /* 0x00000004fbc67224 */ /* 0x040fe200078e02c6 */
[----:B------:R-:W-:Y:S01]  /*b430*/  IADD3 R0, -R0, RZ, RZ ;  /* 0x000000ff00007210 */ /* 0x000fe20007ffe1ff */
[----:B------:R-:W-:Y:S01]  /*b440*/  IMAD.HI.U32 R4, R252, R193, RZ ;  /* 0x000000c1fc047227 */ /* 0x000fe200078e00ff */
[----:B-1----:R-:W-:Y:S01]  /*b450*/  IADD3 R10, R246, 0x1cf, RZ ;  /* 0x000001cff60a7810 */ /* 0x002fe20007ffe0ff */
[----:B------:R1:W-:Y:S01]  /*b460*/  STL [R1+0x6050], R8 ;  /* 0x0060500801007387 */ /* 0x0003e20000100800 */
[----:B------:R-:W-:Y:S01]  /*b470*/  IABS R18, R7 ;  /* 0x0000000700127213 */ /* 0x000fe20000000000 */
[----:B------:R-:W-:Y:S01]  /*b480*/  IMAD R195, R251, R2, R195 ;  /* 0x00000002fbc37224 */ /* 0x000fe200078e02c3 */
[----:B------:R-:W-:Y:S01]  /*b490*/  IABS R16, R10 ;  /* 0x0000000a00107213 */ /* 0x000fe20000000000 */
[----:B------:R-:W-:Y:S01]  /*b4a0*/  IMAD.HI.U32 R2, R252, R190, RZ ;  /* 0x000000befc027227 */ /* 0x000fe200078e00ff */
[----:B------:R3:W-:Y:S01]  /*b4b0*/  STL [R1+0x605c], R7 ;  /* 0x00605c0701007387 */ /* 0x0007e20000100800 */
[----:B--2---:R-:W-:-:S02]  /*b4c0*/  IADD3 R9, R246, 0x1d0, RZ ;  /* 0x000001d0f6097810 */ /* 0x004fc40007ffe0ff */
[----:B------:R-:W-:Y:S01]  /*b4d0*/  IMAD R27, R251, R5, R27 ;  /* 0x00000005fb1b7224 */ /* 0x000fe200078e021b */
[----:B------:R-:W-:Y:S01]  /*b4e0*/  IADD3 R2, -R2, RZ, RZ ;  /* 0x000000ff02027210 */ /* 0x000fe20007ffe1ff */
[----:B------:R-:W-:Y:S01]  /*b4f0*/  IMAD.HI.U32 R5, R252, R22, RZ ;  /* 0x00000016fc057227 */ /* 0x000fe200078e00ff */
[----:B------:R2:W-:Y:S01]  /*b500*/  STL [R1+0x6064], R6 ;  /* 0x0060640601007387 */ /* 0x0005e20000100800 */
[C---:B-1----:R-:W-:Y:S02]  /*b510*/  IADD3 R8, R246.reuse, 0x1d1, RZ ;  /* 0x000001d1f6087810 */ /* 0x042fe40007ffe0ff */
[----:B------:R-:W-:Y:S01]  /*b520*/  IMAD.MOV R4, RZ, RZ, -R4 ;  /* 0x000000ffff047224 */ /* 0x000fe200078e0a04 */
[----:B------:R-:W-:Y:S01]  /*b530*/  IADD3 R5, -R5, RZ, RZ ;  /* 0x000000ff05057210 */ /* 0x000fe20007ffe1ff */
[C---:B------:R-:W-:Y:S01]  /*b540*/  IMAD R34, R251.reuse, R3, R34 ;  /* 0x00000003fb227224 */ /* 0x040fe200078e0222 */
[C---:B---3--:R-:W-:Y:S01]  /*b550*/  IADD3 R7, R246.reuse, 0x1d2, RZ ;  /* 0x000001d2f6077810 */ /* 0x048fe20007ffe0ff */
[C---:B------:R-:W-:Y:S01]  /*b560*/  IMAD R193, R251.reuse, R4, R193 ;  /* 0x00000004fbc17224 */ /* 0x040fe200078e02c1 */
[----:B------:R-:W-:Y:S01]  /*b570*/  STL [R1+0x604c], R10 ;  /* 0x00604c0a01007387 */ /* 0x000fe20000100800 */
[----:B------:R-:W-:Y:S01]  /*b580*/  IMAD R26, R251, R0, R26 ;  /* 0x00000000fb1a7224 */ /* 0x000fe200078e021a */
[----:B--2---:R-:W-:Y:S01]  /*b590*/  IADD3 R6, R246, 0x1d3, RZ ;  /* 0x000001d3f6067810 */ /* 0x004fe20007ffe0ff */
[----:B------:R-:W-:Y:S01]  /*b5a0*/  IMAD.HI.U32 R4, R252, R188, RZ ;  /* 0x000000bcfc047227 */ /* 0x000fe200078e00ff */
[----:B------:R-:W-:Y:S01]  /*b5b0*/  STL [R1+0x6068], R9 ;  /* 0x0060680901007387 */ /* 0x000fe20000100800 */
[----:B------:R-:W-:-:S02]  /*b5c0*/  IABS R14, R8 ;  /* 0x00000008000e7213 */ /* 0x000fc40000000000 */
[C---:B------:R-:W-:Y:S01]  /*b5d0*/  IMAD.HI.U32 R3, R252.reuse, R29, RZ ;  /* 0x0000001dfc037227 */ /* 0x040fe200078e00ff */
[----:B------:R-:W-:Y:S01]  /*b5e0*/  IABS R12, R6 ;  /* 0x00000006000c7213 */ /* 0x000fe20000000000 */
[----:B------:R1:W-:Y:S01]  /*b5f0*/  STL [R1+0x606c], R8 ;  /* 0x00606c0801007387 */ /* 0x0003e20000100800 */
[----:B------:R-:W-:Y:S01]  /*b600*/  IABS R13, R7 ;  /* 0x00000007000d7213 */ /* 0x000fe20000000000 */
[C---:B------:R-:W-:Y:S01]  /*b610*/  IMAD.HI.U32 R0, R252.reuse, R21, RZ ;  /* 0x00000015fc007227 */ /* 0x040fe200078e00ff */
[----:B------:R-:W-:Y:S01]  /*b620*/  IABS R15, R9 ;  /* 0x00000009000f7213 */ /* 0x000fe20000000000 */
[----:B------:R2:W-:Y:S02]  /*b630*/  STL [R1+0x6074], R7 ;  /* 0x0060740701007387 */ /* 0x0005e40000100800 */
[----:B------:R-:W-:Y:S02]  /*b640*/  IMAD R190, R251, R2, R190 ;  /* 0x00000002fbbe7224 */ /* 0x000fe400078e02be */
[----:B------:R-:W-:Y:S01]  /*b650*/  IMAD.HI.U32 R2, R252, R185, RZ ;  /* 0x000000b9fc027227 */ /* 0x000fe200078e00ff */
[----:B------:R3:W-:Y:S01]  /*b660*/  STL [R1+0x6080], R6 ;  /* 0x0060800601007387 */ /* 0x0007e20000100800 */
[----:B-1----:R-:W-:-:S02]  /*b670*/  IADD3 R8, R246, 0x1d4, RZ ;  /* 0x000001d4f6087810 */ /* 0x002fc40007ffe0ff */
[----:B------:R-:W-:Y:S02]  /*b680*/  IMAD.MOV R4, RZ, RZ, -R4 ;  /* 0x000000ffff047224 */ /* 0x000fe400078e0a04 */
[----:B------:R-:W-:Y:S01]  /*b690*/  IMAD.MOV R3, RZ, RZ, -R3 ;  /* 0x000000ffff037224 */ /* 0x000fe200078e0a03 */
[C---:B--2---:R-:W-:Y:S01]  /*b6a0*/  IADD3 R7, R246.reuse, 0x1d5, RZ ;  /* 0x000001d5f6077810 */ /* 0x044fe20007ffe0ff */
[----:B------:R-:W-:Y:S01]  /*b6b0*/  IMAD R22, R251, R5, R22 ;  /* 0x00000005fb167224 */ /* 0x000fe200078e0216 */
[----:B------:R-:W-:Y:S01]  /*b6c0*/  IABS R11, R8 ;  /* 0x00000008000b7213 */ /* 0x000fe20000000000 */
[----:B------:R-:W-:Y:S01]  /*b6d0*/  IMAD.MOV R0, RZ, RZ, -R0 ;  /* 0x000000ffff007224 */ /* 0x000fe200078e0a00 */
[----:B---3--:R-:W-:Y:S01]  /*b6e0*/  IADD3 R6, R246, 0x1d6, RZ ;  /* 0x000001d6f6067810 */ /* 0x008fe20007ffe0ff */
[----:B------:R-:W-:Y:S01]  /*b6f0*/  IMAD.HI.U32 R5, R252, R17, RZ ;  /* 0x00000011fc057227 */ /* 0x000fe200078e00ff */
[----:B------:R1:W-:Y:S01]  /*b700*/  STL [R1+0x607c], R8 ;  /* 0x00607c0801007387 */ /* 0x0003e20000100800 */
[----:B------:R-:W-:-:S02]  /*b710*/  IABS R10, R7 ;  /* 0x00000007000a7213 */ /* 0x000fc40000000000 */
[----:B------:R-:W-:Y:S01]  /*b720*/  IMAD.MOV R2, RZ, RZ, -R2 ;  /* 0x000000ffff027224 */ /* 0x000fe200078e0a02 */
[----:B------:R-:W-:Y:S01]  /*b730*/  STL [R1+0x6084], R7 ;  /* 0x0060840701007387 */ /* 0x000fe20000100800 */
[C---:B------:R-:W-:Y:S01]  /*b740*/  IMAD R188, R251.reuse, R4, R188 ;  /* 0x00000004fbbc7224 */ /* 0x040fe200078e02bc */
[----:B------:R-:W-:Y:S01]  /*b750*/  IABS R9, R6 ;  /* 0x0000000600097213 */ /* 0x000fe20000000000 */
[C---:B------:R-:W-:Y:S01]  /*b760*/  IMAD R29, R251.reuse, R3, R29 ;  /* 0x00000003fb1d7224 */ /* 0x040fe200078e021d */
[----:B------:R-:W-:Y:S01]  /*b770*/  STL [R1+0x6088], R6 ;  /* 0x0060880601007387 */ /* 0x000fe20000100800 */
[----:B------:R-:W-:Y:S02]  /*b780*/  IMAD R21, R251, R0, R21 ;  /* 0x00000000fb157224 */ /* 0x000fe400078e0215 */
[----:B------:R-:W-:-:S04]  /*b790*/  IMAD.HI.U32 R4, R252, R183, RZ ;  /* 0x000000b7fc047227 */ /* 0x000fc800078e00ff */
[----:B------:R-:W-:-:S04]  /*b7a0*/  IMAD.HI.U32 R3, R252, R24, RZ ;  /* 0x00000018fc037227 */ /* 0x000fc800078e00ff */
[----:B------:R-:W-:Y:S02]  /*b7b0*/  IMAD.MOV R5, RZ, RZ, -R5 ;  /* 0x000000ffff057224 */ /* 0x000fe400078e0a05 */
[----:B------:R-:W-:-:S04]  /*b7c0*/  IMAD.HI.U32 R0, R252, R16, RZ ;  /* 0x00000010fc007227 */ /* 0x000fc800078e00ff */
[----:B------:R-:W-:Y:S02]  /*b7d0*/  IMAD R185, R251, R2, R185 ;  /* 0x00000002fbb97224 */ /* 0x000fe400078e02b9 */
[----:B------:R-:W-:-:S04]  /*b7e0*/  IMAD.HI.U32 R2, R252, R180, RZ ;  /* 0x000000b4fc027227 */ /* 0x000fc800078e00ff */
[----:B------:R-:W-:Y:S02]  /*b7f0*/  IMAD.MOV R4, RZ, RZ, -R4 ;  /* 0x000000ffff047224 */ /* 0x000fe400078e0a04 */
[----:B------:R-:W-:Y:S02]  /*b800*/  IMAD.MOV R3, RZ, RZ, -R3 ;  /* 0x000000ffff037224 */ /* 0x000fe400078e0a03 */
[----:B------:R-:W-:Y:S02]  /*b810*/  IMAD R17, R251, R5, R17 ;  /* 0x00000005fb117224 */ /* 0x000fe400078e0211 */
[----:B------:R-:W-:Y:S02]  /*b820*/  IMAD.MOV R0, RZ, RZ, -R0 ;  /* 0x000000ffff007224 */ /* 0x000fe400078e0a00 */
[----:B------:R-:W-:-:S04]  /*b830*/  IMAD.HI.U32 R5, R252, R12, RZ ;  /* 0x0000000cfc057227 */ /* 0x000fc800078e00ff */
[----:B------:R-:W-:Y:S02]  /*b840*/  IMAD.MOV R2, RZ, RZ, -R2 ;  /* 0x000000ffff027224 */ /* 0x000fe400078e0a02 */
[C---:B------:R-:W-:Y:S02]  /*b850*/  IMAD R183, R251.reuse, R4, R183 ;  /* 0x00000004fbb77224 */ /* 0x040fe400078e02b7 */
[C---:B------:R-:W-:Y:S02]  /*b860*/  IMAD R24, R251.reuse, R3, R24 ;  /* 0x00000003fb187224 */ /* 0x040fe400078e0218 */
[----:B------:R-:W-:Y:S02]  /*b870*/  IMAD R16, R251, R0, R16 ;  /* 0x00000000fb107224 */ /* 0x000fe400078e0210 */
[----:B------:R-:W-:-:S04]  /*b880*/  IMAD.HI.U32 R4, R252, R178, RZ ;  /* 0x000000b2fc047227 */ /* 0x000fc800078e00ff */
[----:B------:R-:W-:Y:S01]  /*b890*/  IMAD.HI.U32 R3, R252, R19, RZ ;  /* 0x00000013fc037227 */ /* 0x000fe200078e00ff */
[----:B------:R-:W-:-:S03]  /*b8a0*/  IADD3 R4, -R4, RZ, RZ ;  /* 0x000000ff04047210 */ /* 0x000fc60007ffe1ff */
[----:B------:R-:W-:Y:S02]  /*b8b0*/  IMAD.MOV R0, RZ, RZ, -R5 ;  /* 0x000000ffff007224 */ /* 0x000fe400078e0a05 */
[----:B------:R-:W-:Y:S02]  /*b8c0*/  IMAD R180, R251, R2, R180 ;  /* 0x00000002fbb47224 */ /* 0x000fe400078e02b4 */
[----:B------:R-:W-:-:S04]  /*b8d0*/  IMAD.HI.U32 R2, R252, R175, RZ ;  /* 0x000000affc027227 */ /* 0x000fc800078e00ff */
[----:B------:R-:W-:Y:S02]  /*b8e0*/  IMAD.MOV R3, RZ, RZ, -R3 ;  /* 0x000000ffff037224 */ /* 0x000fe400078e0a03 */
[C---:B------:R-:W-:Y:S01]  /*b8f0*/  IMAD R12, R251.reuse, R0, R12 ;  /* 0x00000000fb0c7224 */ /* 0x040fe200078e020c */
[----:B------:R-:W-:Y:S01]  /*b900*/  IADD3 R0, R246, 0x1d7, RZ ;  /* 0x000001d7f6007810 */ /* 0x000fe20007ffe0ff */
[----:B------:R-:W-:Y:S02]  /*b910*/  IMAD.MOV R2, RZ, RZ, -R2 ;  /* 0x000000ffff027224 */ /* 0x000fe400078e0a02 */
[C---:B------:R-:W-:Y:S01]  /*b920*/  IMAD R19, R251.reuse, R3, R19 ;  /* 0x00000003fb137224 */ /* 0x040fe200078e0213 */
[----:B-1----:R-:W-:Y:S01]  /*b930*/  IABS R8, R0 ;  /* 0x0000000000087213 */ /* 0x002fe20000000000 */
[----:B------:R-:W-:Y:S01]  /*b940*/  IMAD.HI.U32 R3, R252, R13, RZ ;  /* 0x0000000dfc037227 */ /* 0x000fe200078e00ff */
[----:B------:R1:W-:Y:S03]  /*b950*/  STL [R1+0x608c], R0 ;  /* 0x00608c0001007387 */ /* 0x0003e60000100800 */
[----:B------:R-:W-:-:S02]  /*b960*/  IMAD R178, R251, R4, R178 ;  /* 0x00000004fbb27224 */ /* 0x000fc400078e02b2 */
[----:B------:R-:W-:-:S04]  /*b970*/  IMAD.HI.U32 R4, R252, R173, RZ ;  /* 0x000000adfc047227 */ /* 0x000fc800078e00ff */
[----:B------:R-:W-:Y:S02]  /*b980*/  IMAD R175, R251, R2, R175 ;  /* 0x00000002fbaf7224 */ /* 0x000fe400078e02af */
[----:B-1----:R-:W-:-:S04]  /*b990*/  IMAD.HI.U32 R0, R252, R11, RZ ;  /* 0x0000000bfc007227 */ /* 0x002fc800078e00ff */
[----:B------:R-:W-:-:S04]  /*b9a0*/  IMAD.HI.U32 R2, R252, R170, RZ ;  /* 0x000000aafc027227 */ /* 0x000fc800078e00ff */
[----:B------:R-:W-:Y:S01]  /*b9b0*/  IMAD.MOV R3, RZ, RZ, -R3 ;  /* 0x000000ffff037224 */ /* 0x000fe200078e0a03 */
[----:B------:R-:W-:Y:S01]  /*b9c0*/  IADD3 R2, -R2, RZ, RZ ;  /* 0x000000ff02027210 */ /* 0x000fe20007ffe1ff */
[----:B------:R-:W-:Y:S02]  /*b9d0*/  IMAD.MOV R4, RZ, RZ, -R4 ;  /* 0x000000ffff047224 */ /* 0x000fe400078e0a04 */
[----:B------:R-:W-:Y:S02]  /*b9e0*/  IMAD.MOV R0, RZ, RZ, -R0 ;  /* 0x000000ffff007224 */ /* 0x000fe400078e0a00 */
[C---:B------:R-:W-:Y:S01]  /*b9f0*/  IMAD R13, R251.reuse, R3, R13 ;  /* 0x00000003fb0d7224 */ /* 0x040fe200078e020d */
[----:B------:R-:W-:Y:S01]  /*ba00*/  IADD3 R3, R246, 0x1d8, RZ ;  /* 0x000001d8f6037810 */ /* 0x000fe20007ffe0ff */
[C---:B------:R-:W-:Y:S02]  /*ba10*/  IMAD R173, R251.reuse, R4, R173 ;  /* 0x00000004fbad7224 */ /* 0x040fe400078e02ad */
[----:B------:R-:W-:Y:S01]  /*ba20*/  IMAD R11, R251, R0, R11 ;  /* 0x00000000fb0b7224 */ /* 0x000fe200078e020b */
[----:B------:R-:W1:Y:S01]  /*ba30*/  S2R R211, SR_TID.X ;  /* 0x0000000000d37919 */ /* 0x000e620000002100 */
[----:B------:R-:W-:Y:S01]  /*ba40*/  IMAD.HI.U32 R4, R252, R168, RZ ;  /* 0x000000a8fc047227 */ /* 0x000fe200078e00ff */
[----:B------:R-:W-:-:S02]  /*ba50*/  IABS R7, R3 ;  /* 0x0000000300077213 */ /* 0x000fc40000000000 */
[----:B------:R-:W-:Y:S01]  /*ba60*/  STL [R1+0x6090], R3 ;  /* 0x0060900301007387 */ /* 0x000fe20000100800 */
[C---:B------:R-:W-:Y:S02]  /*ba70*/  IMAD R170, R251.reuse, R2, R170 ;  /* 0x00000002fbaa7224 */ /* 0x040fe400078e02aa */
[----:B------:R-:W-:Y:S01]  /*ba80*/  IMAD.HI.U32 R2, R252, R165, RZ ;  /* 0x000000a5fc027227 */ /* 0x000fe200078e00ff */
[----:B------:R2:W-:Y:S03]  /*ba90*/  STL [R1+0x639c], R11 ;  /* 0x00639c0b01007387 */ /* 0x0005e60000100800 */
[----:B------:R-:W-:Y:S02]  /*baa0*/  IMAD.MOV R4, RZ, RZ, -R4 ;  /* 0x000000ffff047224 */ /* 0x000fe400078e0a04 */
[----:B------:R-:W-:Y:S02]  /*bab0*/  IMAD.MOV R2, RZ, RZ, -R2 ;  /* 0x000000ffff027224 */ /* 0x000fe400078e0a02 */
[----:B------:R-:W-:-:S02]  /*bac0*/  IMAD R168, R251, R4, R168 ;  /* 0x00000004fba87224 */ /* 0x000fc400078e02a8 */
[C---:B------:R-:W-:Y:S01]  /*bad0*/  IMAD.HI.U32 R4, R252.reuse, R163, RZ ;  /* 0x000000a3fc047227 */ /* 0x040fe200078e00ff */
[----:B--2---:R-:W2:Y:S03]  /*bae0*/  LDL R11, [R1+0x3718] ;  /* 0x00371800010b7983 */ /* 0x004ea60000100800 */
[----:B------:R-:W-:Y:S02]  /*baf0*/  IMAD R165, R251, R2, R165 ;  /* 0x00000002fba57224 */ /* 0x000fe400078e02a5 */
[----:B------:R-:W-:-:S04]  /*bb00*/  IMAD.HI.U32 R2, R252, R160, RZ ;  /* 0x000000a0fc027227 */ /* 0x000fc800078e00ff */
[----:B------:R-:W-:Y:S02]  /*bb10*/  IMAD.MOV R4, RZ, RZ, -R4 ;  /* 0x000000ffff047224 */ /* 0x000fe400078e0a04 */
[----:B------:R-:W-:Y:S02]  /*bb20*/  IMAD.MOV R2, RZ, RZ, -R2 ;  /* 0x000000ffff027224 */ /* 0x000fe400078e0a02 */
[----:B------:R-:W-:Y:S02]  /*bb30*/  IMAD R163, R251, R4, R163 ;  /* 0x00000004fba37224 */ /* 0x000fe400078e02a3 */
[----:B------:R-:W-:-:S04]  /*bb40*/  IMAD.HI.U32 R4, R252, R158, RZ ;  /* 0x0000009efc047227 */ /* 0x000fc800078e00ff */
[----:B------:R-:W-:Y:S01]  /*bb50*/  IMAD R160, R251, R2, R160 ;  /* 0x00000002fba07224 */ /* 0x000fe200078e02a0 */
[----:B------:R-:W-:Y:S01]  /*bb60*/  IADD3 R4, -R4, RZ, RZ ;  /* 0x000000ff04047210 */ /* 0x000fe20007ffe1ff */
[----:B------:R-:W-:-:S04]  /*bb70*/  IMAD.HI.U32 R2, R252, R155, RZ ;  /* 0x0000009bfc027227 */ /* 0x000fc800078e00ff */
[----:B------:R-:W-:Y:S02]  /*bb80*/  IMAD.MOV R2, RZ, RZ, -R2 ;  /* 0x000000ffff027224 */ /* 0x000fe400078e0a02 */
[----:B------:R-:W-:Y:S02]  /*bb90*/  IMAD R158, R251, R4, R158 ;  /* 0x00000004fb9e7224 */ /* 0x000fe400078e029e */
[----:B------:R-:W-:-:S04]  /*bba0*/  IMAD.HI.U32 R4, R252, R153, RZ ;  /* 0x00000099fc047227 */ /* 0x000fc800078e00ff */
[----:B------:R-:W-:Y:S02]  /*bbb0*/  IMAD R155, R251, R2, R155 ;  /* 0x00000002fb9b7224 */ /* 0x000fe400078e029b */
[----:B------:R-:W-:-:S04]  /*bbc0*/  IMAD.HI.U32 R2, R252, R150, RZ ;  /* 0x00000096fc027227 */ /* 0x000fc800078e00ff */
[----:B------:R-:W-:Y:S01]  /*bbd0*/  IMAD.MOV R4, RZ, RZ, -R4 ;  /* 0x000000ffff047224 */ /* 0x000fe200078e0a04 */
[----:B------:R-:W-:Y:S01]  /*bbe0*/  IADD3 R2, -R2, RZ, RZ ;  /* 0x000000ff02027210 */ /* 0x000fe20007ffe1ff */
[----:B------:R-:W-:-:S04]  /*bbf0*/  IMAD.HI.U32 R3, R252, R9, RZ ;  /* 0x00000009fc037227 */ /* 0x000fc800078e00ff */
[----:B------:R-:W-:Y:S02]  /*bc00*/  IMAD R153, R251, R4, R153 ;  /* 0x00000004fb997224 */ /* 0x000fe400078e0299 */
[----:B------:R-:W-:-:S04]  /*bc10*/  IMAD.HI.U32 R4, R252, R148, RZ ;  /* 0x00000094fc047227 */ /* 0x000fc800078e00ff */
[----:B------:R-:W-:Y:S02]  /*bc20*/  IMAD R150, R251, R2, R150 ;  /* 0x00000002fb967224 */ /* 0x000fe400078e0296 */
[----:B------:R-:W-:-:S04]  /*bc30*/  IMAD.HI.U32 R2, R252, R145, RZ ;  /* 0x00000091fc027227 */ /* 0x000fc800078e00ff */
[----:B------:R-:W-:Y:S02]  /*bc40*/  IMAD.MOV R4, RZ, RZ, -R4 ;  /* 0x000000ffff047224 */ /* 0x000fe400078e0a04 */
[----:B------:R-:W-:Y:S02]  /*bc50*/  IMAD.MOV R2, RZ, RZ, -R2 ;  /* 0x000000ffff027224 */ /* 0x000fe400078e0a02 */
        /* <DEDUP_REMOVED lines=42> */
[----:B------:R-:W-:-:S03]  /*bf00*/  IADD3 R2, -R2, RZ, RZ ;  /* 0x000000ff02027210 */ /* 0x000fc60007ffe1ff */
        /* <DEDUP_REMOVED lines=116> */
[----:B------:R-:W-:Y:S01]  /*c650*/  IMAD R15, R251, R2, R15 ;  /* 0x00000002fb0f7224 */ /* 0x000fe200078e020f */
[----:B------:R-:W-:Y:S01]  /*c660*/  IADD3 R4, -R4, RZ, RZ ;  /* 0x000000ff04047210 */ /* 0x000fe20007ffe1ff */
[----:B------:R-:W-:Y:S01]  /*c670*/  IMAD.HI.U32 R2, R252, R10, RZ ;  /* 0x0000000afc027227 */ /* 0x000fe200078e00ff */
[----:B--2---:R-:W-:-:S03]  /*c680*/  IADD3 R6, R11, 0x1d9, RZ ;  /* 0x000001d90b067810 */ /* 0x004fc60007ffe0ff */
[----:B------:R-:W-:Y:S01]  /*c690*/  IMAD R14, R251, R4, R14 ;  /* 0x00000004fb0e7224 */ /* 0x000fe200078e020e */
[----:B------:R-:W-:Y:S01]  /*c6a0*/  IADD3 R2, -R2, RZ, RZ ;  /* 0x000000ff02027210 */ /* 0x000fe20007ffe1ff */
[----:B------:R-:W-:-:S04]  /*c6b0*/  IMAD.HI.U32 R4, R252, R8, RZ ;  /* 0x00000008fc047227 */ /* 0x000fc800078e00ff */
[----:B------:R-:W-:Y:S02]  /*c6c0*/  IMAD R10, R251, R2, R10 ;  /* 0x00000002fb0a7224 */ /* 0x000fe400078e020a */
[C---:B------:R-:W-:Y:S01]  /*c6d0*/  IMAD.HI.U32 R2, R252.reuse, R7, RZ ;  /* 0x00000007fc027227 */ /* 0x040fe200078e00ff */
[----:B------:R2:W-:Y:S01]  /*c6e0*/  STL [R1+0x6078], R6 ;  /* 0x0060780601007387 */ /* 0x0005e20000100800 */
[C---:B------:R-:W-:Y:S02]  /*c6f0*/  IADD3 R212, R11.reuse, 0x1dd, RZ ;  /* 0x000001dd0bd47810 */ /* 0x040fe40007ffe0ff */
[----:B------:R-:W-:Y:S02]  /*c700*/  IMAD.MOV R0, RZ, RZ, -R4 ;  /* 0x000000ffff007224 */ /* 0x000fe400078e0a04 */
[----:B------:R-:W-:Y:S01]  /*c710*/  IMAD.MOV R2, RZ, RZ, -R2 ;  /* 0x000000ffff027224 */ /* 0x000fe200078e0a02 */
[----:B------:R-:W-:Y:S01]  /*c720*/  IADD3 R5, R11, 0x1da, RZ ;  /* 0x000001da0b057810 */ /* 0x000fe20007ffe0ff */
[C---:B------:R-:W-:Y:S01]  /*c730*/  IMAD R8, R251.reuse, R0, R8 ;  /* 0x00000000fb087224 */ /* 0x040fe200078e0208 */
[----:B--2---:R-:W-:Y:S01]  /*c740*/  IABS R6, R6 ;  /* 0x0000000600067213 */ /* 0x004fe20000000000 */
[----:B------:R-:W-:Y:S01]  /*c750*/  IMAD R9, R251, R3, R9 ;  /* 0x00000003fb097224 */ /* 0x000fe200078e0209 */
[----:B------:R-:W-:Y:S01]  /*c760*/  IADD3 R0, R11, 0x1db, RZ ;  /* 0x000001db0b007810 */ /* 0x000fe20007ffe0ff */
[----:B------:R-:W-:Y:S01]  /*c770*/  IMAD R7, R251, R2, R7 ;  /* 0x00000002fb077224 */ /* 0x000fe200078e0207 */
[----:B------:R-:W-:Y:S01]  /*c780*/  IADD3 R3, R11, 0x1dc, RZ ;  /* 0x000001dc0b037810 */ /* 0x000fe20007ffe0ff */
[----:B------:R-:W-:Y:S01]  /*c790*/  IMAD.HI.U32 R2, R252, R6, RZ ;  /* 0x00000006fc027227 */ /* 0x000fe200078e00ff */
[----:B------:R-:W-:Y:S01]  /*c7a0*/  IABS R246, R212 ;  /* 0x000000d400f67213 */ /* 0x000fe20000000000 */
[----:B------:R2:W-:Y:S01]  /*c7b0*/  STL [R1+0x6070], R5 ;  /* 0x0060700501007387 */ /* 0x0005e20000100800 */
[----:B------:R-:W-:Y:S01]  /*c7c0*/  MOV R230, R245 ;  /* 0x000000f500e67202 */ /* 0x000fe20000000f00 */
[----:B------:R-:W-:Y:S01]  /*c7d0*/  IMAD.MOV R245, RZ, RZ, -R2 ;  /* 0x000000fffff57224 */ /* 0x000fe200078e0a02 */
[----:B-1----:R-:W-:Y:S01]  /*c7e0*/  LOP3.LUT R211, R211, 0x7f, RZ, 0xc0, !PT ;  /* 0x0000007fd3d37812 */ /* 0x002fe200078ec0ff */
[----:B------:R-:W-:Y:S01]  /*c7f0*/  STL [R1+0x6060], R0 ;  /* 0x0060600001007387 */ /* 0x000fe20000100800 */
[----:B------:R-:W-:Y:S01]  /*c800*/  IMAD.MOV.U32 R2, RZ, RZ, R246 ;  /* 0x000000ffff027224 */ /* 0x000fe200078e00f6 */
[----:B------:R-:W-:-:S02]  /*c810*/  IABS R4, R0 ;  /* 0x0000000000047213 */ /* 0x000fc40000000000 */
[----:B------:R1:W-:Y:S01]  /*c820*/  STL [R1+0x6058], R3 ;  /* 0x0060580301007387 */ /* 0x0003e20000100800 */
[----:B--2---:R-:W-:Y:S01]  /*c830*/  IABS R5, R5 ;  /* 0x0000000500057213 */ /* 0x004fe20000000000 */
[----:B------:R-:W-:Y:S02]  /*c840*/  IMAD R6, R251, R245, R6 ;  /* 0x000000f5fb067224 */ /* 0x000fe400078e0206 */
[----:B------:R-:W-:Y:S01]  /*c850*/  IMAD.HI.U32 R245, R252, R2, RZ ;  /* 0x00000002fcf57227 */ /* 0x000fe200078e00ff */
[----:B-1----:R-:W-:-:S03]  /*c860*/  IABS R3, R3 ;  /* 0x0000000300037213 */ /* 0x002fc60000000000 */
[----:B------:R-:W-:-:S04]  /*c870*/  IMAD.HI.U32 R0, R252, R5, RZ ;  /* 0x00000005fc007227 */ /* 0x000fc800078e00ff */
[----:B------:R-:W-:Y:S02]  /*c880*/  IMAD R218, R248, 0x200, R211 ;  /* 0x00000200f8da7824 */ /* 0x000fe400078e02d3 */
[----:B------:R-:W-:-:S04]  /*c890*/  IMAD.HI.U32 R246, R252, R3, RZ ;  /* 0x00000003fcf67227 */ /* 0x000fc800078e00ff */
[----:B------:R-:W-:Y:S02]  /*c8a0*/  IMAD.MOV R0, RZ, RZ, -R0 ;  /* 0x000000ffff007224 */ /* 0x000fe400078e0a00 */
[----:B------:R-:W-:Y:S01]  /*c8b0*/  IMAD.HI.U32 R247, R252, R4, RZ ;  /* 0x00000004fcf77227 */ /* 0x000fe200078e00ff */
[----:B------:R-:W-:-:S03]  /*c8c0*/  IADD3 R221, R218, 0x100, RZ ;  /* 0x00000100dadd7810 */ /* 0x000fc60007ffe0ff */
[----:B------:R-:W-:Y:S01]  /*c8d0*/  IMAD.MOV R245, RZ, RZ, -R245 ;  /* 0x000000fffff57224 */ /* 0x000fe200078e0af5 */
[C---:B------:R-:W-:Y:S01]  /*c8e0*/  IADD3 R213, R218.reuse, 0x180, RZ ;  /* 0x00000180dad57810 */ /* 0x040fe20007ffe0ff */
[----:B------:R-:W-:Y:S01]  /*c8f0*/  IMAD.MOV R246, RZ, RZ, -R246 ;  /* 0x000000fffff67224 */ /* 0x000fe200078e0af6 */
[----:B------:R-:W-:Y:S01]  /*c900*/  IADD3 R223, R218, 0x80, RZ ;  /* 0x00000080dadf7810 */ /* 0x000fe20007ffe0ff */
[----:B------:R-:W-:Y:S01]  /*c910*/  IMAD R5, R251, R0, R5 ;  /* 0x00000000fb057224 */ /* 0x000fe200078e0205 */
[----:B------:R1:W-:Y:S01]  /*c920*/  STL [R1+0x6054], R212 ;  /* 0x006054d401007387 */ /* 0x0003e20000100800 */
[----:B------:R-:W-:Y:S01]  /*c930*/  IADD3 R0, -R247, RZ, RZ ;  /* 0x000000fff7007210 */ /* 0x000fe20007ffe1ff */
[C---:B------:R-:W-:Y:S01]  /*c940*/  IMAD R2, R251.reuse, R245, R2 ;  /* 0x000000f5fb027224 */ /* 0x040fe200078e0202 */
[----:B------:R-:W-:Y:S01]  /*c950*/  IABS R245, R218 ;  /* 0x000000da00f57213 */ /* 0x000fe20000000000 */
[----:B------:R-:W-:Y:S01]  /*c960*/  IMAD R3, R251, R246, R3 ;  /* 0x000000f6fb037224 */ /* 0x000fe200078e0203 */
[----:B------:R-:W-:-:S02]  /*c970*/  IABS R247, R221 ;  /* 0x000000dd00f77213 */ /* 0x000fc40000000000 */
[----:B------:R-:W-:Y:S02]  /*c980*/  IABS R248, R213 ;  /* 0x000000d500f87213 */ /* 0x000fe40000000000 */
[----:B-1----:R-:W-:Y:S02]  /*c990*/  IADD3 R212, R11, 0x1de, RZ ;  /* 0x000001de0bd47810 */ /* 0x002fe40007ffe0ff */
[----:B------:R-:W-:Y:S01]  /*c9a0*/  IABS R246, R223 ;  /* 0x000000df00f67213 */ /* 0x000fe20000000000 */
[----:B------:R-:W-:Y:S01]  /*c9b0*/  IMAD R4, R251, R0, R4 ;  /* 0x00000000fb047224 */ /* 0x000fe200078e0204 */
[----:B------:R-:W-:Y:S01]  /*c9c0*/  IABS R0, R212 ;  /* 0x000000d400007213 */ /* 0x000fe20000000000 */
[----:B------:R1:W-:Y:S01]  /*c9d0*/  STL [R1+0x6040], R212 ;  /* 0x006040d401007387 */ /* 0x0003e20000100800 */
[----:B------:R-:W-:-:S04]  /*c9e0*/  IMAD.HI.U32 R250, R230, R245, RZ ;  /* 0x000000f5e6fa7227 */ /* 0x000fc800078e00ff */
[----:B------:R-:W-:-:S04]  /*c9f0*/  IMAD.HI.U32 R211, R230, R248, RZ ;  /* 0x000000f8e6d37227 */ /* 0x000fc800078e00ff */
[----:B------:R-:W-:-:S04]  /*ca00*/  IMAD.HI.U32 R214, R230, R246, RZ ;  /* 0x000000f6e6d67227 */ /* 0x000fc800078e00ff */
[----:B-1----:R-:W-:Y:S01]  /*ca10*/  IMAD.HI.U32 R212, R230, R247, RZ ;  /* 0x000000f7e6d47227 */ /* 0x002fe200078e00ff */
[----:B------:R-:W-:-:S03]  /*ca20*/  IABS R230, c[0x0][0x178] ;  /* 0x00005e0000e67a13 */ /* 0x000fc60000000000 */
[----:B------:R-:W-:Y:S01]  /*ca30*/  IMAD.MOV R250, RZ, RZ, -R250 ;  /* 0x000000fffffa7224 */ /* 0x000fe200078e0afa */
[----:B------:R-:W-:Y:S01]  /*ca40*/  IADD3 R212, -R212, RZ, RZ ;  /* 0x000000ffd4d47210 */ /* 0x000fe20007ffe1ff */
[----:B------:R-:W-:Y:S02]  /*ca50*/  IMAD.MOV R211, RZ, RZ, -R211 ;  /* 0x000000ffffd37224 */ /* 0x000fe400078e0ad3 */
[----:B------:R-:W-:Y:S01]  /*ca60*/  IMAD.MOV R214, RZ, RZ, -R214 ;  /* 0x000000ffffd67224 */ /* 0x000fe200078e0ad6 */
[C---:B------:R-:W-:Y:S01]  /*ca70*/  IADD3 R217, R11.reuse, 0x1df, RZ ;  /* 0x000001df0bd97810 */ /* 0x040fe20007ffe0ff */
[C---:B------:R-:W-:Y:S01]  /*ca80*/  IMAD R222, R230.reuse, R250, R245 ;  /* 0x000000fae6de7224 */ /* 0x040fe200078e02f5 */
[----:B------:R-:W-:Y:S01]  /*ca90*/  STL [R1+0x3714], R218 ;  /* 0x003714da01007387 */ /* 0x000fe20000100800 */
[C---:B------:R-:W-:Y:S01]  /*caa0*/  IMAD R245, R230.reuse, R211, R248 ;  /* 0x000000d3e6f57224 */ /* 0x040fe200078e02f8 */
[C---:B------:R-:W-:Y:S01]  /*cab0*/  IADD3 R216, R11.reuse, 0x1e0, RZ ;  /* 0x000001e00bd87810 */ /* 0x040fe20007ffe0ff */
[C---:B------:R-:W-:Y:S01]  /*cac0*/  IMAD R220, R230.reuse, R214, R246 ;  /* 0x000000d6e6dc7224 */ /* 0x040fe200078e02f6 */
[C---:B------:R-:W-:Y:S01]  /*cad0*/  IADD3 R211, R11.reuse, 0x1e3, RZ ;  /* 0x000001e30bd37810 */ /* 0x040fe20007ffe0ff */
[----:B------:R-:W-:Y:S01]  /*cae0*/  STL [R1+0x371c], R223 ;  /* 0x00371cdf01007387 */ /* 0x000fe20000100800 */
[----:B------:R-:W-:Y:S01]  /*caf0*/  IMAD R215, R230, R212, R247 ;  /* 0x000000d4e6d77224 */ /* 0x000fe200078e02f7 */
[----:B------:R-:W-:-:S02]  /*cb00*/  IADD3 R214, R11, 0x1e1, RZ ;  /* 0x000001e10bd67810 */ /* 0x000fc40007ffe0ff */
[----:B------:R-:W-:Y:S01]  /*cb10*/  STL [R1+0x3724], R221 ;  /* 0x003724dd01007387 */ /* 0x000fe20000100800 */
[----:B------:R-:W-:Y:S02]  /*cb20*/  IADD3 R212, R11, 0x1e2, RZ ;  /* 0x000001e20bd47810 */ /* 0x000fe40007ffe0ff */
[----:B------:R-:W-:Y:S01]  /*cb30*/  IABS R250, R211 ;  /* 0x000000d300fa7213 */ /* 0x000fe20000000000 */
[----:B------:R-:W-:Y:S04]  /*cb40*/  STL [R1+0x3720], R213 ;  /* 0x003720d501007387 */ /* 0x000fe80000100800 */
[----:B------:R-:W-:Y:S01]  /*cb50*/  STL [R1+0x6010], R217 ;  /* 0x006010d901007387 */ /* 0x000fe20000100800 */
[----:B------:R-:W-:-:S03]  /*cb60*/  IABS R248, R214 ;  /* 0x000000d600f87213 */ /* 0x000fc60000000000 */
[----:B------:R-:W-:Y:S04]  /*cb70*/  STL [R1+0x6000], R216 ;  /* 0x006000d801007387 */ /* 0x000fe80000100800 */
[----:B------:R1:W-:Y:S01]  /*cb80*/  STL [R1+0x6018], R214 ;  /* 0x006018d601007387 */ /* 0x0003e20000100800 */
[----:B------:R-:W-:-:S03]  /*cb90*/  IABS R247, R216 ;  /* 0x000000d800f77213 */ /* 0x000fc60000000000 */
[----:B------:R-:W-:Y:S04]  /*cba0*/  STL [R1+0x6028], R212 ;  /* 0x006028d401007387 */ /* 0x000fe80000100800 */
[----:B------:R2:W-:Y:S01]  /*cbb0*/  STL [R1+0x6024], R211 ;  /* 0x006024d301007387 */ /* 0x0005e20000100800 */
[----:B-1----:R-:W-:-:S04]  /*cbc0*/  IMAD.HI.U32 R214, R252, R248, RZ ;  /* 0x000000f8fcd67227 */ /* 0x002fc800078e00ff */
[----:B--2---:R-:W-:-:S04]  /*cbd0*/  IMAD.HI.U32 R211, R252, R250, RZ ;  /* 0x000000fafcd37227 */ /* 0x004fc800078e00ff */
[----:B------:R-:W-:Y:S02]  /*cbe0*/  IMAD.MOV R211, RZ, RZ, -R211 ;  /* 0x000000ffffd37224 */ /* 0x000fe400078e0ad3 */
[----:B------:R-:W-:Y:S01]  /*cbf0*/  IMAD.HI.U32 R216, R252, R247, RZ ;  /* 0x000000f7fcd87227 */ /* 0x000fe200078e00ff */
[----:B------:R-:W-:Y:S02]  /*cc00*/  ISETP.GT.U32.AND P2, PT, R230, R215, PT ;  /* 0x000000d7e600720c */ /* 0x000fe40003f44070 */
[----:B------:R-:W-:Y:S01]  /*cc10*/  IADD3 R214, -R214, RZ, RZ ;  /* 0x000000ffd6d67210 */ /* 0x000fe20007ffe1ff */
[----:B------:R-:W-:Y:S01]  /*cc20*/  IMAD R250, R251, R211, R250 ;  /* 0x000000d3fbfa7224 */ /* 0x000fe200078e02fa */
[----:B------:R-:W-:Y:S01]  /*cc30*/  IADD3 R211, R11, 0x1e4, RZ ;  /* 0x000001e40bd37810 */ /* 0x000fe20007ffe0ff */
[----:B------:R-:W-:Y:S01]  /*cc40*/  IMAD.MOV R216, RZ, RZ, -R216 ;  /* 0x000000ffffd87224 */ /* 0x000fe200078e0ad8 */
[----:B------:R-:W-:Y:S01]  /*cc50*/  MOV R231, R249 ;  /* 0x000000f900e77202 */ /* 0x000fe20000000f00 */
[----:B------:R-:W-:Y:S01]  /*cc60*/  IMAD.HI.U32 R249, R252, R0, RZ ;  /* 0x00000000fcf97227 */ /* 0x000fe200078e00ff */
[C---:B------:R-:W-:Y:S01]  /*cc70*/  ISETP.GT.U32.AND P1, PT, R230.reuse, R220, PT ;  /* 0x000000dce600720c */ /* 0x040fe20003f24070 */
[----:B------:R1:W-:Y:S01]  /*cc80*/  STL [R1+0x5ff4], R211 ;  /* 0x005ff4d301007387 */ /* 0x0003e20000100800 */
[C---:B------:R-:W-:Y:S01]  /*cc90*/  ISETP.GT.U32.AND P3, PT, R230.reuse, R245, PT ;  /* 0x000000f5e600720c */ /* 0x040fe20003f64070 */
[C---:B------:R-:W-:Y:S01]  /*cca0*/  IMAD R248, R251.reuse, R214, R248 ;  /* 0x000000d6fbf87224 */ /* 0x040fe200078e02f8 */
[----:B------:R-:W-:Y:S01]  /*ccb0*/  ISETP.GT.U32.AND P0, PT, R230, R222, PT ;  /* 0x000000dee600720c */ /* 0x000fe20003f04070 */
[----:B------:R-:W-:Y:S01]  /*ccc0*/  IMAD R247, R251, R216, R247 ;  /* 0x000000d8fbf77224 */ /* 0x000fe200078e02f7 */
[----:B------:R-:W2:Y:S01]  /*ccd0*/  LDL.LU R214, [R1+0x50] ;  /* 0x0000500001d67983 */ /* 0x000ea20000300800 */
[----:B------:R-:W-:Y:S01]  /*cce0*/  IABS R246, R217 ;  /* 0x000000d900f67213 */ /* 0x000fe20000000000 */
[----:B------:R-:W-:-:S02]  /*ccf0*/  IMAD.MOV R249, RZ, RZ, -R249 ;  /* 0x000000fffff97224 */ /* 0x000fc400078e0af9 */
[----:B------:R-:W3:Y:S01]  /*cd00*/  LDL.LU R216, [R1+0x4c] ;  /* 0x00004c0001d87983 */ /* 0x000ee20000300800 */
[----:B------:R-:W-:Y:S02]  /*cd10*/  @!P2 IMAD.IADD R215, R215, 0x1, -R230 ;  /* 0x00000001d7d7a824 */ /* 0x000fe400078e0ae6 */
[----:B------:R-:W-:Y:S01]  /*cd20*/  IMAD R0, R251, R249, R0 ;  /* 0x000000f9fb007224 */ /* 0x000fe200078e0200 */
[----:B------:R-:W-:Y:S01]  /*cd30*/  IABS R249, R212 ;  /* 0x000000d400f97213 */ /* 0x000fe20000000000 */
[----:B------:R-:W-:Y:S01]  /*cd40*/  IMAD.HI.U32 R217, R252, R246, RZ ;  /* 0x000000f6fcd97227 */ /* 0x000fe200078e00ff */
[----:B------:R-:W-:-:S03]  /*cd50*/  ISETP.GT.U32.AND P2, PT, R230, R215, PT ;  /* 0x000000d7e600720c */ /* 0x000fc60003f44070 */
[----:B------:R-:W-:Y:S01]  /*cd60*/  IMAD.MOV R217, RZ, RZ, -R217 ;  /* 0x000000ffffd97224 */ /* 0x000fe200078e0ad9 */
[----:B------:R-:W-:Y:S01]  /*cd70*/  @!P0 IADD3 R222, R222, -R230, RZ ;  /* 0x800000e6dede8210 */ /* 0x000fe20007ffe0ff */
[--C-:B------:R-:W-:Y:S02]  /*cd80*/  @!P1 IMAD.IADD R220, R220, 0x1, -R230.reuse ;  /* 0x00000001dcdc9824 */ /* 0x100fe400078e0ae6 */
[----:B------:R-:W-:Y:S02]  /*cd90*/  @!P3 IMAD.IADD R245, R245, 0x1, -R230 ;  /* 0x00000001f5f5b824 */ /* 0x000fe400078e0ae6 */
[----:B------:R-:W-:Y:S01]  /*cda0*/  IMAD.HI.U32 R212, R252, R249, RZ ;  /* 0x000000f9fcd47227 */ /* 0x000fe200078e00ff */
[C---:B------:R-:W-:Y:S02]  /*cdb0*/  ISETP.GT.U32.AND P0, PT, R230.reuse, R222, PT ;  /* 0x000000dee600720c */ /* 0x040fe40003f04070 */
[C---:B------:R-:W-:Y:S01]  /*cdc0*/  ISETP.GT.U32.AND P1, PT, R230.reuse, R220, PT ;  /* 0x000000dce600720c */ /* 0x040fe20003f24070 */
[C---:B------:R-:W-:Y:S01]  /*cdd0*/  IMAD R246, R251.reuse, R217, R246 ;  /* 0x000000d9fbf67224 */ /* 0x040fe200078e02f6 */
[----:B------:R-:W-:Y:S01]  /*cde0*/  ISETP.GT.U32.AND P3, PT, R230, R245, PT ;  /* 0x000000f5e600720c */ /* 0x000fe20003f64070 */
[----:B------:R-:W-:Y:S01]  /*cdf0*/  IMAD.MOV R212, RZ, RZ, -R212 ;  /* 0x000000ffffd47224 */ /* 0x000fe200078e0ad4 */
[----:B------:R-:W4:Y:S03]  /*ce00*/  LDL.LU R217, [R1+0x48] ;  /* 0x0000480001d97983 */ /* 0x000f260000300800 */
[----:B------:R-:W-:Y:S01]  /*ce10*/  IMAD R249, R251, R212, R249 ;  /* 0x000000d4fbf97224 */ /* 0x000fe200078e02f9 */
[----:B------:R-:W-:Y:S01]  /*ce20*/  IADD3 R212, R11, 0x1e5, RZ ;  /* 0x000001e50bd47810 */ /* 0x000fe20007ffe0ff */
[----:B------:R-:W-:Y:S01]  /*ce30*/  @!P2 IMAD.IADD R215, R215, 0x1, -R230 ;  /* 0x00000001d7d7a824 */ /* 0x000fe200078e0ae6 */
[----:B------:R-:W-:-:S03]  /*ce40*/  ISETP.GE.AND P2, PT, R218, RZ, PT ;  /* 0x000000ffda00720c */ /* 0x000fc60003f46270 */
[----:B------:R-:W-:Y:S01]  /*ce50*/  STL [R1+0x5ff0], R212 ;  /* 0x005ff0d401007387 */ /* 0x000fe20000100800 */
[----:B------:R-:W-:Y:S01]  /*ce60*/  ISETP.GE.AND P4, PT, R221, RZ, PT ;  /* 0x000000ffdd00720c */ /* 0x000fe20003f86270 */
[--C-:B------:R-:W-:Y:S02]  /*ce70*/  @!P0 IMAD.IADD R222, R222, 0x1, -R230.reuse ;  /* 0x00000001dede8824 */ /* 0x100fe400078e0ae6 */
[----:B------:R-:W5:Y:S01]  /*ce80*/  LDL.LU R218, [R1+0x44] ;  /* 0x0000440001da7983 */ /* 0x000f620000300800 */
[----:B------:R-:W-:Y:S01]  /*ce90*/  @!P1 IADD3 R220, R220, -R230, RZ ;  /* 0x800000e6dcdc9210 */ /* 0x000fe20007ffe0ff */
[----:B------:R-:W-:Y:S02]  /*cea0*/  @!P3 IMAD.IADD R245, R245, 0x1, -R230 ;  /* 0x00000001f5f5b824 */ /* 0x000fe400078e0ae6 */
[----:B------:R-:W2:Y:S04]  /*ceb0*/  LDL.LU R219, [R1+0x40] ;  /* 0x0000400001db7983 */ /* 0x000ea80000300800 */
[----:B------:R-:W2:Y:S04]  /*cec0*/  LDL.LU R221, [R1+0x3c] ;  /* 0x00003c0001dd7983 */ /* 0x000ea80000300800 */
[----:B------:R-:W2:Y:S01]  /*ced0*/  LDL R230, [R1+0x589c] ;  /* 0x00589c0001e67983 */ /* 0x000ea20000100800 */
[----:B------:R-:W-:-:S02]  /*cee0*/  ISETP.GE.AND P3, PT, R223, RZ, PT ;  /* 0x000000ffdf00720c */ /* 0x000fc40003f66270 */
[----:B------:R-:W-:Y:S01]  /*cef0*/  ISETP.GE.AND P5, PT, R213, RZ, PT ;  /* 0x000000ffd500720c */ /* 0x000fe20003fa6270 */
[----:B------:R-:W-:Y:S01]  /*cf00*/  @!P2 IMAD.MOV R222, RZ, RZ, -R222 ;  /* 0x000000ffffdea224 */ /* 0x000fe200078e0ade */
[----:B------:R-:W-:Y:S01]  /*cf10*/  ISETP.GT.U32.AND P0, PT, R251, R231, PT ;  /* 0x000000e7fb00720c */ /* 0x000fe20003f04070 */
[----:B------:R-:W-:Y:S01]  /*cf20*/  @!P4 IMAD.MOV R215, RZ, RZ, -R215 ;  /* 0x000000ffffd7c224 */ /* 0x000fe200078e0ad7 */
[----:B------:R-:W-:Y:S02]  /*cf30*/  ISETP.NE.AND P1, PT, RZ, c[0x0][0x178], PT ;  /* 0x00005e00ff007a0c */ /* 0x000fe40003f25270 */
[----:B------:R-:W-:-:S05]  /*cf40*/  LOP3.LUT R213, RZ, c[0x0][0x178], RZ, 0x33, !PT ;  /* 0x00005e00ffd57a12 */ /* 0x000fca00078e33ff */
[----:B------:R-:W-:Y:S02]  /*cf50*/  @!P3 IADD3 R220, -R220, RZ, RZ ;  /* 0x000000ffdcdcb210 */ /* 0x000fe40007ffe1ff */
[----:B------:R-:W-:Y:S01]  /*cf60*/  @!P5 IMAD.MOV R245, RZ, RZ, -R245 ;  /* 0x000000fffff5d224 */ /* 0x000fe200078e0af5 */
[C---:B------:R-:W-:Y:S02]  /*cf70*/  SEL R222, R213.reuse, R222, !P1 ;  /* 0x000000ded5de7207 */ /* 0x040fe40004800000 */
[C---:B------:R-:W-:Y:S02]  /*cf80*/  SEL R220, R213.reuse, R220, !P1 ;  /* 0x000000dcd5dc7207 */ /* 0x040fe40004800000 */
[C---:B------:R-:W-:Y:S02]  /*cf90*/  SEL R215, R213.reuse, R215, !P1 ;  /* 0x000000d7d5d77207 */ /* 0x040fe40004800000 */
[----:B------:R-:W-:Y:S01]  /*cfa0*/  SEL R213, R213, R245, !P1 ;  /* 0x000000f5d5d57207 */ /* 0x000fe20004800000 */
[----:B------:R-:W-:Y:S01]  /*cfb0*/  STL [R1+0x5d0], R222 ;  /* 0x0005d0de01007387 */ /* 0x000fe20000100800 */
[----:B------:R-:W-:-:S03]  /*cfc0*/  @!P0 IADD3 R231, R231, -R251, RZ ;  /* 0x800000fbe7e78210 */ /* 0x000fc60007ffe0ff */
[----:B------:R1:W-:Y:S02]  /*cfd0*/  STL [R1+0x5cc], R220 ;  /* 0x0005ccdc01007387 */ /* 0x0003e40000100800 */
[----:B-1----:R-:W-:Y:S02]  /*cfe0*/  IABS R211, R211 ;  /* 0x000000d300d37213 */ /* 0x002fe40000000000 */
[----:B------:R-:W-:Y:S04]  /*cff0*/  STL [R1+0x5c8], R215 ;  /* 0x0005c8d701007387 */ /* 0x000fe80000100800 */
[----:B------:R1:W-:Y:S01]  /*d000*/  STL [R1+0x5c4], R213 ;  /* 0x0005c4d501007387 */ /* 0x0003e20000100800 */
[----:B------:R-:W-:-:S03]  /*d010*/  ISETP.GT.U32.AND P5, PT, R251, R231, PT ;  /* 0x000000e7fb00720c */ /* 0x000fc60003fa4070 */
[----:B------:R-:W5:Y:S01]  /*d020*/  LDL.LU R220, [R1+0x38] ;  /* 0x0000380001dc7983 */ /* 0x000f620000300800 */
[----:B------:R-:W-:Y:S01]  /*d030*/  IABS R212, R212 ;  /* 0x000000d400d47213 */ /* 0x000fe20000000000 */
[----:B------:R-:W-:Y:S02]  /*d040*/  IMAD.HI.U32 R245, R252, R211, RZ ;  /* 0x000000d3fcf57227 */ /* 0x000fe400078e00ff */
[----:B------:R-:W5:Y:S02]  /*d050*/  LDL.LU R222, [R1+0x34] ;  /* 0x0000340001de7983 */ /* 0x000f640000300800 */
[----:B------:R-:W-:Y:S02]  /*d060*/  IMAD.MOV R245, RZ, RZ, -R245 ;  /* 0x000000fffff57224 */ /* 0x000fe400078e0af5 */
[----:B------:R-:W5:Y:S01]  /*d070*/  LDL.LU R223, [R1+0x30] ;  /* 0x0000300001df7983 */ /* 0x000f620000300800 */
[----:B-1----:R-:W-:-:S03]  /*d080*/  IMAD.MOV.U32 R213, RZ, RZ, R212 ;  /* 0x000000ffffd57224 */ /* 0x002fc600078e00d4 */
[----:B------:R-:W5:Y:S04]  /*d090*/  LDL.LU R224, [R1+0x2c] ;  /* 0x00002c0001e07983 */ /* 0x000f680000300800 */
[----:B------:R-:W5:Y:S01]  /*d0a0*/  LDL.LU R225, [R1+0x28] ;  /* 0x0000280001e17983 */ /* 0x000f620000300800 */
[----:B------:R-:W-:-:S03]  /*d0b0*/  IMAD R245, R251, R245, R211 ;  /* 0x000000f5fbf57224 */ /* 0x000fc600078e02d3 */
[----:B------:R-:W5:Y:S01]  /*d0c0*/  LDL.LU R226, [R1+0x24] ;  /* 0x0000240001e27983 */ /* 0x000f620000300800 */
[----:B------:R-:W-:-:S03]  /*d0d0*/  IMAD.HI.U32 R211, R252, R213, RZ ;  /* 0x000000d5fcd37227 */ /* 0x000fc600078e00ff */
[----:B------:R-:W5:Y:S01]  /*d0e0*/  LDL R227, [R1+0x5898] ;  /* 0x0058980001e37983 */ /* 0x000f620000100800 */
[----:B------:R-:W-:-:S03]  /*d0f0*/  @!P5 IMAD.IADD R231, R231, 0x1, -R251 ;  /* 0x00000001e7e7d824 */ /* 0x000fc600078e0afb */
[----:B------:R-:W5:Y:S01]  /*d100*/  LDL R228, [R1+0x58a0] ;  /* 0x0058a00001e47983 */ /* 0x000f620000100800 */
[----:B------:R-:W-:Y:S02]  /*d110*/  IMAD.MOV R212, RZ, RZ, -R211 ;  /* 0x000000ffffd47224 */ /* 0x000fe400078e0ad3 */
[----:B------:R-:W-:Y:S01]  /*d120*/  IMAD.MOV.U32 R211, RZ, RZ, R231 ;  /* 0x000000ffffd37224 */ /* 0x000fe200078e00e7 */
[----:B------:R-:W5:Y:S04]  /*d130*/  LDL R229, [R1+0x58a4] ;  /* 0x0058a40001e57983 */ /* 0x000f680000100800 */
[----:B------:R-:W5:Y:S01]  /*d140*/  LDL R231, [R1+0x58a8] ;  /* 0x0058a80001e77983 */ /* 0x000f620000100800 */
[----:B---3--:R-:W-:-:S13]  /*d150*/  ISETP.GT.U32.AND P2, PT, R251, R216, PT ;  /* 0x000000d8fb00720c */ /* 0x008fda0003f44070 */
[----:B------:R-:W-:Y:S02]  /*d160*/  @!P2 IADD3 R216, R216, -R251, RZ ;  /* 0x800000fbd8d8a210 */ /* 0x000fe40007ffe0ff */
[----:B------:R-:W-:Y:S02]  /*d170*/  ISETP.GE.AND P2, PT, R11, RZ, PT ;  /* 0x000000ff0b00720c */ /* 0x000fe40003f46270 */
[----:B----4-:R-:W-:-:S11]  /*d180*/  ISETP.GT.U32.AND P1, PT, R251, R217, PT ;  /* 0x000000d9fb00720c */ /* 0x010fd60003f24070 */
[----:B------:R-:W-:Y:S02]  /*d190*/  @!P2 IMAD.MOV R211, RZ, RZ, -R211 ;  /* 0x000000ffffd3a224 */ /* 0x000fe400078e0ad3 */
[----:B------:R-:W-:Y:S01]  /*d1a0*/  @!P1 IMAD.IADD R217, R217, 0x1, -R251 ;  /* 0x00000001d9d99824 */ /* 0x000fe200078e0afb */
[----:B--2---:R-:W-:Y:S02]  /*d1b0*/  ISETP.GE.AND P1, PT, R230, RZ, PT ;  /* 0x000000ffe600720c */ /* 0x004fe40003f26270 */
[----:B------:R-:W2:Y:S04]  /*d1c0*/  LDL R230, [R1+0x58ac] ;  /* 0x0058ac0001e67983 */ /* 0x000ea80000100800 */
[----:B------:R1:W-:Y:S04]  /*d1d0*/  STL [R1+0x5c0], R211 ;  /* 0x0005c0d301007387 */ /* 0x0003e80000100800 */
[----:B------:R-:W3:Y:S01]  /*d1e0*/  LDL R215, [R1+0x58b0] ;  /* 0x0058b00001d77983 */ /* 0x000ee20000100800 */
[----:B------:R-:W-:-:S02]  /*d1f0*/  ISETP.GT.U32.AND P6, PT, R251, R244, PT ;  /* 0x000000f4fb00720c */ /* 0x000fc40003fc4070 */
[C---:B------:R-:W-:Y:S02]  /*d200*/  ISETP.GT.U32.AND P3, PT, R251.reuse, R214, PT ;  /* 0x000000d6fb00720c */ /* 0x040fe40003f64070 */
[----:B-----5:R-:W-:-:S09]  /*d210*/  ISETP.GT.U32.AND P0, PT, R251, R218, PT ;  /* 0x000000dafb00720c */ /* 0x020fd20003f04070 */
[--C-:B------:R-:W-:Y:S02]  /*d220*/  @!P6 IMAD.IADD R244, R244, 0x1, -R251.reuse ;  /* 0x00000001f4f4e824 */ /* 0x100fe400078e0afb */
[----:B------:R-:W-:-:S03]  /*d230*/  @!P3 IMAD.IADD R214, R214, 0x1, -R251 ;  /* 0x00000001d6d6b824 */ /* 0x000fc600078e0afb */
[C---:B------:R-:W-:Y:S02]  /*d240*/  ISETP.GT.U32.AND P3, PT, R251.reuse, R244, PT ;  /* 0x000000f4fb00720c */ /* 0x040fe40003f64070 */
[C---:B------:R-:W-:Y:S02]  /*d250*/  ISETP.GT.U32.AND P6, PT, R251.reuse, R221, PT ;  /* 0x000000ddfb00720c */ /* 0x040fe40003fc4070 */
[C---:B------:R-:W-:Y:S01]  /*d260*/  ISETP.GT.U32.AND P4, PT, R251.reuse, R219, PT ;  /* 0x000000dbfb00720c */ /* 0x040fe20003f84070 */
[----:B------:R-:W-:Y:S01]  /*d270*/  @!P0 IMAD.IADD R218, R218, 0x1, -R251 ;  /* 0x00000001dada8824 */ /* 0x000fe200078e0afb */
[----:B------:R-:W-:-:S07]  /*d280*/  ISETP.GT.U32.AND P0, PT, R251, R214, PT ;  /* 0x000000d6fb00720c */ /* 0x000fce0003f04070 */
[----:B------:R-:W-:Y:S02]  /*d290*/  @!P3 IADD3 R244, R244, -R251, RZ ;  /* 0x800000fbf4f4b210 */ /* 0x000fe40007ffe0ff */
[----:B------:R-:W-:-:S03]  /*d2a0*/  @!P6 IMAD.IADD R221, R221, 0x1, -R251 ;  /* 0x00000001dddde824 */ /* 0x000fc600078e0afb */
[----:B-1----:R-:W-:Y:S01]  /*d2b0*/  IMAD.MOV.U32 R211, RZ, RZ, R244 ;  /* 0x000000ffffd37224 */ /* 0x002fe200078e00f4 */
[C---:B------:R-:W-:Y:S02]  /*d2c0*/  ISETP.GT.U32.AND P5, PT, R251.reuse, R216, PT ;  /* 0x000000d8fb00720c */ /* 0x040fe40003fa4070 */
[C---:B------:R-:W-:Y:S01]  /*d2d0*/  ISETP.GT.U32.AND P6, PT, R251.reuse, R221, PT ;  /* 0x000000ddfb00720c */ /* 0x040fe20003fc4070 */
[----:B------:R-:W-:Y:S01]  /*d2e0*/  @!P1 IMAD.MOV R211, RZ, RZ, -R211 ;  /* 0x000000ffffd39224 */ /* 0x000fe200078e0ad3 */
[C---:B------:R-:W-:Y:S02]  /*d2f0*/  ISETP.GT.U32.AND P3, PT, R251.reuse, R217, PT ;  /* 0x000000d9fb00720c */ /* 0x040fe40003f64070 */
[----:B------:R-:W-:Y:S02]  /*d300*/  ISETP.GT.U32.AND P1, PT, R251, R220, PT ;  /* 0x000000dcfb00720c */ /* 0x000fe40003f24070 */
[----:B------:R-:W-:Y:S02]  /*d310*/  @!P4 IADD3 R219, R219, -R251, RZ ;  /* 0x800000fbdbdbc210 */ /* 0x000fe40007ffe0ff */
[----:B------:R-:W-:-:S02]  /*d320*/  ISETP.GT.U32.AND P4, PT, R251, R218, PT ;  /* 0x000000dafb00720c */ /* 0x000fc40003f84070 */
[----:B------:R-:W-:Y:S02]  /*d330*/  @!P0 IADD3 R214, R214, -R251, RZ ;  /* 0x800000fbd6d68210 */ /* 0x000fe40007ffe0ff */
[----:B------:R-:W-:Y:S01]  /*d340*/  ISETP.GT.U32.AND P0, PT, R251, R222, PT ;  /* 0x000000defb00720c */ /* 0x000fe20003f04070 */
[--C-:B------:R-:W-:Y:S01]  /*d350*/  @!P6 IMAD.IADD R221, R221, 0x1, -R251.reuse ;  /* 0x00000001dddde824 */ /* 0x100fe200078e0afb */
[----:B------:R-:W-:Y:S01]  /*d360*/  ISETP.GE.AND P6, PT, R227, RZ, PT ;  /* 0x000000ffe300720c */ /* 0x000fe20003fc6270 */
[--C-:B------:R-:W-:Y:S01]  /*d370*/  @!P5 IMAD.IADD R216, R216, 0x1, -R251.reuse ;  /* 0x00000001d8d8d824 */ /* 0x100fe200078e0afb */
[----:B------:R-:W-:Y:S01]  /*d380*/  ISETP.GT.U32.AND P5, PT, R251, R223, PT ;  /* 0x000000dffb00720c */ /* 0x000fe20003fa4070 */
[--C-:B------:R-:W-:Y:S01]  /*d390*/  @!P3 IMAD.IADD R217, R217, 0x1, -R251.reuse ;  /* 0x00000001d9d9b824 */ /* 0x100fe200078e0afb */
[C---:B------:R-:W-:Y:S01]  /*d3a0*/  ISETP.GT.U32.AND P3, PT, R251.reuse, R224, PT ;  /* 0x000000e0fb00720c */ /* 0x040fe20003f64070 */
[--C-:B------:R-:W-:Y:S01]  /*d3b0*/  @!P1 IMAD.IADD R220, R220, 0x1, -R251.reuse ;  /* 0x00000001dcdc9824 */ /* 0x100fe200078e0afb */
[----:B------:R-:W-:Y:S01]  /*d3c0*/  ISETP.GE.AND P1, PT, R228, RZ, PT ;  /* 0x000000ffe400720c */ /* 0x000fe20003f26270 */
[----:B------:R-:W-:Y:S01]  /*d3d0*/  @!P4 IMAD.IADD R218, R218, 0x1, -R251 ;  /* 0x00000001dadac824 */ /* 0x000fe200078e0afb */
[C---:B------:R-:W-:Y:S01]  /*d3e0*/  ISETP.GT.U32.AND P4, PT, R251.reuse, R225, PT ;  /* 0x000000e1fb00720c */ /* 0x040fe20003f84070 */
[----:B------:R1:W-:Y:S01]  /*d3f0*/  STL [R1+0x5bc], R211 ;  /* 0x0005bcd301007387 */ /* 0x0003e20000100800 */
[----:B------:R-:W-:-:S03]  /*d400*/  IMAD R244, R251, R212, R213 ;  /* 0x000000d4fbf47224 */ /* 0x000fc600078e02d5 */
[----:B------:R-:W4:Y:S01]  /*d410*/  LDL.LU R227, [R1+0x20] ;  /* 0x0000200001e37983 */ /* 0x000f220000300800 */
[--C-:B------:R-:W-:Y:S01]  /*d420*/  @!P0 IMAD.IADD R222, R222, 0x1, -R251.reuse ;  /* 0x00000001dede8824 */ /* 0x100fe200078e0afb */
[----:B------:R-:W-:Y:S01]  /*d430*/  ISETP.GE.AND P0, PT, R229, RZ, PT ;  /* 0x000000ffe500720c */ /* 0x000fe20003f06270 */
[----:B------:R-:W-:Y:S01]  /*d440*/  IMAD.MOV.U32 R212, RZ, RZ, R216 ;  /* 0x000000ffffd47224 */ /* 0x000fe200078e00d8 */
[----:B------:R-:W-:Y:S01]  /*d450*/  ISETP.GT.U32.AND P2, PT, R251, R219, PT ;  /* 0x000000dbfb00720c */ /* 0x000fe20003f44070 */
[----:B------:R-:W5:Y:S01]  /*d460*/  LDL.LU R228, [R1+0x1c] ;  /* 0x00001c0001e47983 */ /* 0x000f620000300800 */
[----:B-1----:R-:W-:Y:S01]  /*d470*/  IMAD.MOV.U32 R211, RZ, RZ, R214 ;  /* 0x000000ffffd37224 */ /* 0x002fe200078e00d6 */
[----:B------:R-:W-:Y:S01]  /*d480*/  @!P5 IADD3 R223, R223, -R251, RZ ;  /* 0x800000fbdfdfd210 */ /* 0x000fe20007ffe0ff */
[----:B------:R-:W-:Y:S01]  /*d490*/  @!P3 IMAD.IADD R224, R224, 0x1, -R251 ;  /* 0x00000001e0e0b824 */ /* 0x000fe200078e0afb */
[----:B------:R-:W5:Y:S01]  /*d4a0*/  LDL.LU R229, [R1+0x18] ;  /* 0x0000180001e57983 */ /* 0x000f620000300800 */
[----:B------:R-:W-:Y:S01]  /*d4b0*/  @!P6 IMAD.MOV R211, RZ, RZ, -R211 ;  /* 0x000000ffffd3e224 */ /* 0x000fe200078e0ad3 */
[----:B------:R-:W-:Y:S01]  /*d4c0*/  @!P1 IADD3 R212, -R212, RZ, RZ ;  /* 0x000000ffd4d49210 */ /* 0x000fe20007ffe1ff */
[----:B------:R-:W-:Y:S01]  /*d4d0*/  @!P4 IMAD.IADD R225, R225, 0x1, -R251 ;  /* 0x00000001e1e1c824 */ /* 0x000fe200078e0afb */
[----:B------:R-:W-:-:S04]  /*d4e0*/  ISETP.GE.AND P3, PT, R231, RZ, PT ;  /* 0x000000ffe700720c */ /* 0x000fc80003f66270 */
[----:B------:R-:W-:Y:S02]  /*d4f0*/  @!P2 IADD3 R219, R219, -R251, RZ ;  /* 0x800000fbdbdba210 */ /* 0x000fe40007ffe0ff */
[----:B--2---:R-:W-:Y:S02]  /*d500*/  ISETP.GE.AND P5, PT, R230, RZ, PT ;  /* 0x000000ffe600720c */ /* 0x004fe40003fa6270 */
[----:B------:R-:W2:Y:S04]  /*d510*/  LDL.LU R230, [R1+0x14] ;  /* 0x0000140001e67983 */ /* 0x000ea80000300800 */
[----:B------:R-:W2:Y:S01]  /*d520*/  LDL.LU R231, [R1+0x10] ;  /* 0x0000100001e77983 */ /* 0x000ea20000300800 */
[----:B---3--:R-:W-:-:S03]  /*d530*/  ISETP.GE.AND P4, PT, R215, RZ, PT ;  /* 0x000000ffd700720c */ /* 0x008fc60003f86270 */
[----:B------:R1:W-:Y:S04]  /*d540*/  STL [R1+0x5b8], R211 ;  /* 0x0005b8d301007387 */ /* 0x0003e80000100800 */
[----:B------:R-:W3:Y:S04]  /*d550*/  LDL R215, [R1+0x58b4] ;  /* 0x0058b40001d77983 */ /* 0x000ee80000100800 */
[----:B------:R1:W-:Y:S02]  /*d560*/  STL [R1+0x5b4], R212 ;  /* 0x0005b4d401007387 */ /* 0x0003e40000100800 */
[----:B-1----:R-:W-:-:S02]  /*d570*/  IMAD.MOV.U32 R211, RZ, RZ, R217 ;  /* 0x000000ffffd37224 */ /* 0x002fc400078e00d9 */
[----:B------:R-:W3:Y:S02]  /*d580*/  LDL R216, [R1+0x58bc] ;  /* 0x0058bc0001d87983 */ /* 0x000ee40000100800 */
[----:B------:R-:W-:Y:S02]  /*d590*/  @!P0 IMAD.MOV R211, RZ, RZ, -R211 ;  /* 0x000000ffffd38224 */ /* 0x000fe400078e0ad3 */
[----:B------:R-:W3:Y:S01]  /*d5a0*/  LDL R217, [R1+0x58b8] ;  /* 0x0058b80001d97983 */ /* 0x000ee20000100800 */
[----:B------:R-:W-:-:S03]  /*d5b0*/  IMAD.MOV.U32 R212, RZ, RZ, R218 ;  /* 0x000000ffffd47224 */ /* 0x000fc600078e00da */
[----:B------:R1:W-:Y:S02]  /*d5c0*/  STL [R1+0x5b0], R211 ;  /* 0x0005b0d301007387 */ /* 0x0003e40000100800 */
[----:B------:R-:W-:Y:S02]  /*d5d0*/  @!P5 IADD3 R212, -R212, RZ, RZ ;  /* 0x000000ffd4d4d210 */ /* 0x000fe40007ffe1ff */
[----:B------:R-:W3:Y:S01]  /*d5e0*/  LDL R218, [R1+0x58c0] ;  /* 0x0058c00001da7983 */ /* 0x000ee20000100800 */
[----:B-1----:R-:W-:-:S03]  /*d5f0*/  IMAD.MOV.U32 R211, RZ, RZ, R219 ;  /* 0x000000ffffd37224 */ /* 0x002fc600078e00db */
[----:B------:R-:W3:Y:S04]  /*d600*/  LDL R219, [R1+0x58c4] ;  /* 0x0058c40001db7983 */ /* 0x000ee80000100800 */
[----:B------:R1:W-:Y:S02]  /*d610*/  STL [R1+0x5ac], R212 ;  /* 0x0005acd401007387 */ /* 0x0003e40000100800 */
[----:B-1----:R-:W-:Y:S02]  /*d620*/  IMAD.MOV.U32 R212, RZ, RZ, R221 ;  /* 0x000000ffffd47224 */ /* 0x002fe400078e00dd */
[----:B------:R-:W3:Y:S01]  /*d630*/  LDL R221, [R1+0x58cc] ;  /* 0x0058cc0001dd7983 */ /* 0x000ee20000100800 */
[C---:B------:R-:W-:Y:S02]  /*d640*/  ISETP.GT.U32.AND P2, PT, R251.reuse, R226, PT ;  /* 0x000000e2fb00720c */ /* 0x040fe40003f44070 */
[----:B------:R-:W-:-:S02]  /*d650*/  ISETP.GT.U32.AND P0, PT, R251, R223, PT ;  /* 0x000000dffb00720c */ /* 0x000fc40003f04070 */
[C---:B------:R-:W-:Y:S01]  /*d660*/  ISETP.GT.U32.AND P1, PT, R251.reuse, R222, PT ;  /* 0x000000defb00720c */ /* 0x040fe20003f24070 */
[----:B------:R-:W-:Y:S01]  /*d670*/  @!P4 IMAD.MOV R212, RZ, RZ, -R212 ;  /* 0x000000ffffd4c224 */ /* 0x000fe200078e0ad4 */
[----:B------:R-:W-:-:S07]  /*d680*/  ISETP.GT.U32.AND P6, PT, R251, R224, PT ;  /* 0x000000e0fb00720c */ /* 0x000fce0003fc4070 */
[----:B------:R-:W-:Y:S02]  /*d690*/  @!P2 IADD3 R226, R226, -R251, RZ ;  /* 0x800000fbe2e2a210 */ /* 0x000fe40007ffe0ff */
[C---:B------:R-:W-:Y:S02]  /*d6a0*/  ISETP.GT.U32.AND P2, PT, R251.reuse, R220, PT ;  /* 0x000000dcfb00720c */ /* 0x040fe40003f44070 */
[C---:B------:R-:W-:Y:S02]  /*d6b0*/  ISETP.GT.U32.AND P5, PT, R251.reuse, R226, PT ;  /* 0x000000e2fb00720c */ /* 0x040fe40003fa4070 */
[----:B----4-:R-:W-:Y:S01]  /*d6c0*/  ISETP.GT.U32.AND P4, PT, R251, R227, PT ;  /* 0x000000e3fb00720c */ /* 0x010fe20003f84070 */
[----:B------:R-:W-:Y:S02]  /*d6d0*/  @!P3 IMAD.MOV R211, RZ, RZ, -R211 ;  /* 0x000000ffffd3b224 */ /* 0x000fe400078e0ad3 */
[--C-:B------:R-:W-:Y:S02]  /*d6e0*/  @!P0 IMAD.IADD R223, R223, 0x1, -R251.reuse ;  /* 0x00000001dfdf8824 */ /* 0x100fe400078e0afb */
[----:B------:R-:W-:Y:S01]  /*d6f0*/  @!P1 IMAD.IADD R222, R222, 0x1, -R251 ;  /* 0x00000001dede9824 */ /* 0x000fe200078e0afb */
[----:B-----5:R-:W-:-:S03]  /*d700*/  ISETP.GT.U32.AND P1, PT, R251, R229, PT ;  /* 0x000000e5fb00720c */ /* 0x020fc60003f24070 */
[----:B------:R-:W-:Y:S02]  /*d710*/  @!P2 IADD3 R220, R220, -R251, RZ ;  /* 0x800000fbdcdca210 */ /* 0x000fe40007ffe0ff */
[----:B------:R-:W-:Y:S01]  /*d720*/  ISETP.GT.U32.AND P2, PT, R251, R228, PT ;  /* 0x000000e4fb00720c */ /* 0x000fe20003f44070 */
[--C-:B------:R-:W-:Y:S01]  /*d730*/  @!P5 IMAD.IADD R226, R226, 0x1, -R251.reuse ;  /* 0x00000001e2e2d824 */ /* 0x100fe200078e0afb */
[----:B------:R1:W-:Y:S01]  /*d740*/  STL [R1+0x5a8], R211 ;  /* 0x0005a8d301007387 */ /* 0x0003e20000100800 */
[--C-:B------:R-:W-:Y:S02]  /*d750*/  @!P6 IMAD.IADD R224, R224, 0x1, -R251.reuse ;  /* 0x00000001e0e0e824 */ /* 0x100fe400078e0afb */
[----:B------:R-:W-:Y:S01]  /*d760*/  @!P4 IMAD.IADD R227, R227, 0x1, -R251 ;  /* 0x00000001e3e3c824 */ /* 0x000fe200078e0afb */
[----:B-1----:R-:W-:Y:S01]  /*d770*/  IADD3 R211, R11, 0x1e6, RZ ;  /* 0x000001e60bd37810 */ /* 0x002fe20007ffe0ff */
[----:B------:R-:W-:-:S04]  /*d780*/  IMAD.MOV.U32 R213, RZ, RZ, R220 ;  /* 0x000000ffffd57224 */ /* 0x000fc800078e00dc */
[----:B------:R-:W-:Y:S02]  /*d790*/  STL [R1+0x5fd4], R211 ;  /* 0x005fd4d301007387 */ /* 0x000fe40000100800 */
[----:B------:R-:W-:Y:S02]  /*d7a0*/  @!P2 IMAD.IADD R228, R228, 0x1, -R251 ;  /* 0x00000001e4e4a824 */ /* 0x000fe400078e0afb */
[----:B------:R1:W-:Y:S01]  /*d7b0*/  STL [R1+0x5a4], R212 ;  /* 0x0005a4d401007387 */ /* 0x0003e20000100800 */
[----:B------:R-:W-:-:S03]  /*d7c0*/  @!P1 IADD3 R229, R229, -R251, RZ ;  /* 0x800000fbe5e59210 */ /* 0x000fc60007ffe0ff */
[----:B------:R-:W4:Y:S01]  /*d7d0*/  LDL.LU R214, [R1+0x94] ;  /* 0x0000940001d67983 */ /* 0x000f220000300800 */
[----:B------:R-:W-:Y:S01]  /*d7e0*/  ISETP.GT.U32.AND P3, PT, R251, R225, PT ;  /* 0x000000e1fb00720c */ /* 0x000fe20003f64070 */
[----:B-1----:R-:W-:-:S12]  /*d7f0*/  IMAD.MOV.U32 R212, RZ, RZ, R222 ;  /* 0x000000ffffd47224 */ /* 0x002fd800078e00de */
[----:B------:R-:W-:Y:S02]  /*d800*/  @!P3 IADD3 R225, R225, -R251, RZ ;  /* 0x800000fbe1e1b210 */ /* 0x000fe40007ffe0ff */
[C---:B--2---:R-:W-:Y:S02]  /*d810*/  ISETP.GT.U32.AND P0, PT, R251.reuse, R230, PT ;  /* 0x000000e6fb00720c */ /* 0x044fe40003f04070 */
[----:B------:R-:W-:Y:S02]  /*d820*/  ISETP.GT.U32.AND P6, PT, R251, R231, PT ;  /* 0x000000e7fb00720c */ /* 0x000fe40003fc4070 */
[----:B---3--:R-:W-:Y:S02]  /*d830*/  ISETP.GE.AND P5, PT, R215, RZ, PT ;  /* 0x000000ffd700720c */ /* 0x008fe40003fa6270 */
[----:B------:R-:W-:-:S07]  /*d840*/  ISETP.GE.AND P4, PT, R216, RZ, PT ;  /* 0x000000ffd800720c */ /* 0x000fce0003f86270 */
[----:B------:R-:W-:Y:S01]  /*d850*/  @!P0 IMAD.IADD R230, R230, 0x1, -R251 ;  /* 0x00000001e6e68824 */ /* 0x000fe200078e0afb */
[----:B------:R-:W2:Y:S01]  /*d860*/  LDL.LU R216, [R1+0x90] ;  /* 0x0000900001d87983 */ /* 0x000ea20000300800 */
[----:B------:R-:W-:Y:S02]  /*d870*/  ISETP.GE.AND P2, PT, R217, RZ, PT ;  /* 0x000000ffd900720c */ /* 0x000fe40003f46270 */
[----:B------:R-:W-:Y:S02]  /*d880*/  @!P5 IMAD.MOV R213, RZ, RZ, -R213 ;  /* 0x000000ffffd5d224 */ /* 0x000fe400078e0ad5 */
[----:B------:R-:W-:Y:S01]  /*d890*/  @!P6 IMAD.IADD R231, R231, 0x1, -R251 ;  /* 0x00000001e7e7e824 */ /* 0x000fe200078e0afb */
[----:B------:R-:W-:Y:S02]  /*d8a0*/  ISETP.GE.AND P1, PT, R218, RZ, PT ;  /* 0x000000ffda00720c */ /* 0x000fe40003f26270 */
[----:B------:R-:W-:Y:S02]  /*d8b0*/  @!P4 IADD3 R212, -R212, RZ, RZ ;  /* 0x000000ffd4d4c210 */ /* 0x000fe40007ffe1ff */
[----:B------:R-:W-:-:S02]  /*d8c0*/  ISETP.GE.AND P0, PT, R219, RZ, PT ;  /* 0x000000ffdb00720c */ /* 0x000fc40003f06270 */
[----:B------:R-:W3:Y:S04]  /*d8d0*/  LDL R219, [R1+0x58c8] ;  /* 0x0058c80001db7983 */ /* 0x000ee80000100800 */
[----:B------:R-:W5:Y:S04]  /*d8e0*/  LDL.LU R217, [R1+0x8c] ;  /* 0x00008c0001d97983 */ /* 0x000f680000300800 */
[----:B------:R-:W4:Y:S04]  /*d8f0*/  LDL.LU R218, [R1+0x88] ;  /* 0x0000880001da7983 */ /* 0x000f280000300800 */
[----:B------:R-:W4:Y:S01]  /*d900*/  LDL.LU R220, [R1+0x84] ;  /* 0x0000840001dc7983 */ /* 0x000f220000300800 */
[----:B------:R-:W-:-:S03]  /*d910*/  ISETP.GE.AND P6, PT, R221, RZ, PT ;  /* 0x000000ffdd00720c */ /* 0x000fc60003fc6270 */
[----:B------:R-:W4:Y:S04]  /*d920*/  LDL.LU R221, [R1+0x80] ;  /* 0x0000800001dd7983 */ /* 0x000f280000300800 */
[----:B------:R1:W-:Y:S04]  /*d930*/  STL [R1+0x5a0], R213 ;  /* 0x0005a0d501007387 */ /* 0x0003e80000100800 */
[----:B------:R-:W4:Y:S04]  /*d940*/  LDL R222, [R1+0x58d0] ;  /* 0x0058d00001de7983 */ /* 0x000f280000100800 */
[----:B------:R1:W-:Y:S02]  /*d950*/  STL [R1+0x59c], R212 ;  /* 0x00059cd401007387 */ /* 0x0003e40000100800 */
[----:B-1----:R-:W-:-:S02]  /*d960*/  IMAD.MOV.U32 R213, RZ, RZ, R223 ;  /* 0x000000ffffd57224 */ /* 0x002fc400078e00df */
[----:B------:R-:W4:Y:S02]  /*d970*/  LDL R223, [R1+0x58d4] ;  /* 0x0058d40001df7983 */ /* 0x000f240000100800 */
[----:B------:R-:W-:Y:S02]  /*d980*/  @!P2 IMAD.MOV R213, RZ, RZ, -R213 ;  /* 0x000000ffffd5a224 */ /* 0x000fe400078e0ad5 */
[----:B------:R-:W-:Y:S02]  /*d990*/  IMAD.MOV.U32 R212, RZ, RZ, R224 ;  /* 0x000000ffffd47224 */ /* 0x000fe400078e00e0 */
[----:B------:R-:W4:Y:S03]  /*d9a0*/  LDL R224, [R1+0x58dc] ;  /* 0x0058dc0001e07983 */ /* 0x000f260000100800 */
[----:B------:R-:W-:Y:S01]  /*d9b0*/  @!P1 IADD3 R212, -R212, RZ, RZ ;  /* 0x000000ffd4d49210 */ /* 0x000fe20007ffe1ff */
[----:B------:R1:W-:Y:S04]  /*d9c0*/  STL [R1+0x598], R213 ;  /* 0x000598d501007387 */ /* 0x0003e80000100800 */
[----:B------:R1:W-:Y:S02]  /*d9d0*/  STL [R1+0x594], R212 ;  /* 0x000594d401007387 */ /* 0x0003e40000100800 */
[----:B-1----:R-:W-:-:S02]  /*d9e0*/  IMAD.MOV.U32 R213, RZ, RZ, R225 ;  /* 0x000000ffffd57224 */ /* 0x002fc400078e00e1 */
[----:B------:R-:W4:Y:S01]  /*d9f0*/  LDL R225, [R1+0x58d8] ;  /* 0x0058d80001e17983 */ /* 0x000f220000100800 */
[----:B------:R-:W-:-:S03]  /*da00*/  IMAD.MOV.U32 R212, RZ, RZ, R226 ;  /* 0x000000ffffd47224 */ /* 0x000fc600078e00e2 */
[----:B------:R-:W4:Y:S01]  /*da10*/  LDL R226, [R1+0x58e0] ;  /* 0x0058e00001e27983 */ /* 0x000f220000100800 */
[C---:B------:R-:W-:Y:S02]  /*da20*/  ISETP.GT.U32.AND P3, PT, R251.reuse, R243, PT ;  /* 0x000000f3fb00720c */ /* 0x040fe40003f64070 */
[C---:B------:R-:W-:Y:S01]  /*da30*/  ISETP.GT.U32.AND P4, PT, R251.reuse, R228, PT ;  /* 0x000000e4fb00720c */ /* 0x040fe20003f84070 */
[----:B------:R-:W-:Y:S01]  /*da40*/  @!P0 IMAD.MOV R213, RZ, RZ, -R213 ;  /* 0x000000ffffd58224 */ /* 0x000fe200078e0ad5 */
[C---:B------:R-:W-:Y:S02]  /*da50*/  ISETP.GT.U32.AND P2, PT, R251.reuse, R229, PT ;  /* 0x000000e5fb00720c */ /* 0x040fe40003f44070 */
[C---:B------:R-:W-:Y:S02]  /*da60*/  ISETP.GT.U32.AND P1, PT, R251.reuse, R230, PT ;  /* 0x000000e6fb00720c */ /* 0x040fe40003f24070 */
[----:B------:R-:W-:-:S05]  /*da70*/  ISETP.GT.U32.AND P0, PT, R251, R231, PT ;  /* 0x000000e7fb00720c */ /* 0x000fca0003f04070 */
[----:B------:R-:W-:Y:S02]  /*da80*/  @!P3 IADD3 R243, R243, -R251, RZ ;  /* 0x800000fbf3f3b210 */ /* 0x000fe40007ffe0ff */
[C---:B------:R-:W-:Y:S01]  /*da90*/  ISETP.GT.U32.AND P3, PT, R251.reuse, R227, PT ;  /* 0x000000e3fb00720c */ /* 0x040fe20003f64070 */
[--C-:B------:R-:W-:Y:S01]  /*daa0*/  @!P4 IMAD.IADD R228, R228, 0x1, -R251.reuse ;  /* 0x00000001e4e4c824 */ /* 0x100fe200078e0afb */
[----:B------:R-:W-:Y:S01]  /*dab0*/  ISETP.GT.U32.AND P5, PT, R251, R243, PT ;  /* 0x000000f3fb00720c */ /* 0x000fe20003fa4070 */
[--C-:B------:R-:W-:Y:S02]  /*dac0*/  @!P2 IMAD.IADD R229, R229, 0x1, -R251.reuse ;  /* 0x00000001e5e5a824 */ /* 0x100fe400078e0afb */
[----:B------:R-:W-:Y:S01]  /*dad0*/  @!P1 IMAD.IADD R230, R230, 0x1, -R251 ;  /* 0x00000001e6e69824 */ /* 0x000fe200078e0afb */
[----:B------:R-:W-:Y:S01]  /*dae0*/  @!P0 IADD3 R231, R231, -R251, RZ ;  /* 0x800000fbe7e78210 */ /* 0x000fe20007ffe0ff */
[----:B------:R-:W-:Y:S01]  /*daf0*/  @!P6 IMAD.MOV R212, RZ, RZ, -R212 ;  /* 0x000000ffffd4e224 */ /* 0x000fe200078e0ad4 */
[----:B------:R-:W-:-:S05]  /*db00*/  IABS R211, R211 ;  /* 0x000000d300d37213 */ /* 0x000fca0000000000 */
[----:B------:R-:W-:Y:S01]  /*db10*/  @!P3 IADD3 R227, R227, -R251, RZ ;  /* 0x800000fbe3e3b210 */ /* 0x000fe20007ffe0ff */
[----:B------:R1:W-:Y:S01]  /*db20*/  STL [R1+0x590], R213 ;  /* 0x000590d501007387 */ /* 0x0003e20000100800 */
[----:B------:R-:W-:Y:S02]  /*db30*/  @!P5 IMAD.IADD R243, R243, 0x1, -R251 ;  /* 0x00000001f3f3d824 */ /* 0x000fe400078e0afb */
[----:B------:R-:W-:Y:S01]  /*db40*/  MOV R215, R227 ;  /* 0x000000e300d77202 */ /* 0x000fe20000000f00 */
[----:B------:R1:W-:Y:S02]  /*db50*/  STL [R1+0x58c], R212 ;  /* 0x00058cd401007387 */ /* 0x0003e40000100800 */
[----:B-1----:R-:W-:-:S04]  /*db60*/  IMAD.MOV.U32 R213, RZ, RZ, R211 ;  /* 0x000000ffffd57224 */ /* 0x002fc800078e00d3 */
[----:B------:R-:W-:-:S04]  /*db70*/  IMAD.HI.U32 R211, R252, R213, RZ ;  /* 0x000000d5fcd37227 */ /* 0x000fc800078e00ff */
[----:B------:R-:W-:Y:S02]  /*db80*/  IMAD.MOV R212, RZ, RZ, -R211 ;  /* 0x000000ffffd47224 */ /* 0x000fe400078e0ad3 */
[----:B------:R-:W-:Y:S01]  /*db90*/  IMAD.MOV.U32 R211, RZ, RZ, R228 ;  /* 0x000000ffffd37224 */ /* 0x000fe200078e00e4 */
[----:B--2---:R-:W-:Y:S02]  /*dba0*/  ISETP.GT.U32.AND P4, PT, R251, R216, PT ;  /* 0x000000d8fb00720c */ /* 0x004fe40003f84070 */
[----:B---3--:R-:W-:Y:S02]  /*dbb0*/  ISETP.GE.AND P3, PT, R219, RZ, PT ;  /* 0x000000ffdb00720c */ /* 0x008fe40003f66270 */
[C---:B-----5:R-:W-:Y:S01]  /*dbc0*/  ISETP.GT.U32.AND P2, PT, R251.reuse, R217, PT ;  /* 0x000000d9fb00720c */ /* 0x060fe20003f44070 */
[----:B------:R-:W2:Y:S01]  /*dbd0*/  LDL.LU R219, [R1+0x7c] ;  /* 0x00007c0001db7983 */ /* 0x000ea20000300800 */
[C---:B----4-:R-:W-:Y:S02]  /*dbe0*/  ISETP.GT.U32.AND P1, PT, R251.reuse, R218, PT ;  /* 0x000000dafb00720c */ /* 0x050fe40003f24070 */
[----:B------:R-:W-:-:S05]  /*dbf0*/  ISETP.GT.U32.AND P0, PT, R251, R220, PT ;  /* 0x000000dcfb00720c */ /* 0x000fca0003f04070 */
[----:B------:R-:W-:Y:S02]  /*dc00*/  @!P4 IADD3 R216, R216, -R251, RZ ;  /* 0x800000fbd8d8c210 */ /* 0x000fe40007ffe0ff */
[----:B------:R-:W-:Y:S02]  /*dc10*/  @!P3 IADD3 R215, -R215, RZ, RZ ;  /* 0x000000ffd7d7b210 */ /* 0x000fe40007ffe1ff */
[--C-:B------:R-:W-:Y:S01]  /*dc20*/  @!P2 IMAD.IADD R217, R217, 0x1, -R251.reuse ;  /* 0x00000001d9d9a824 */ /* 0x100fe200078e0afb */
[----:B------:R-:W-:Y:S01]  /*dc30*/  ISETP.GE.AND P5, PT, R222, RZ, PT ;  /* 0x000000ffde00720c */ /* 0x000fe20003fa6270 */
[--C-:B------:R-:W-:Y:S01]  /*dc40*/  @!P1 IMAD.IADD R218, R218, 0x1, -R251.reuse ;  /* 0x00000001dada9824 */ /* 0x100fe200078e0afb */
[----:B------:R-:W3:Y:S01]  /*dc50*/  LDL.LU R222, [R1+0x78] ;  /* 0x0000780001de7983 */ /* 0x000ee20000300800 */
[----:B------:R-:W-:Y:S01]  /*dc60*/  @!P0 IMAD.IADD R220, R220, 0x1, -R251 ;  /* 0x00000001dcdc8824 */ /* 0x000fe200078e0afb */
[----:B------:R-:W-:Y:S02]  /*dc70*/  ISETP.GE.AND P4, PT, R223, RZ, PT ;  /* 0x000000ffdf00720c */ /* 0x000fe40003f86270 */
[----:B------:R-:W4:Y:S01]  /*dc80*/  LDL.LU R223, [R1+0x74] ;  /* 0x0000740001df7983 */ /* 0x000f220000300800 */
[----:B------:R-:W-:-:S03]  /*dc90*/  ISETP.GE.AND P2, PT, R224, RZ, PT ;  /* 0x000000ffe000720c */ /* 0x000fc60003f46270 */
[----:B------:R-:W5:Y:S03]  /*dca0*/  LDL.LU R224, [R1+0x70] ;  /* 0x0000700001e07983 */ /* 0x000f660000300800 */
[----:B------:R-:W-:Y:S01]  /*dcb0*/  @!P5 IMAD.MOV R211, RZ, RZ, -R211 ;  /* 0x000000ffffd3d224 */ /* 0x000fe200078e0ad3 */
[----:B------:R-:W-:Y:S02]  /*dcc0*/  ISETP.GE.AND P1, PT, R225, RZ, PT ;  /* 0x000000ffe100720c */ /* 0x000fe40003f26270 */
[----:B------:R-:W5:Y:S01]  /*dcd0*/  LDL.LU R225, [R1+0x6c] ;  /* 0x00006c0001e17983 */ /* 0x000f620000300800 */
[----:B------:R-:W-:-:S03]  /*dce0*/  ISETP.GE.AND P0, PT, R226, RZ, PT ;  /* 0x000000ffe200720c */ /* 0x000fc60003f06270 */
[----:B------:R-:W5:Y:S04]  /*dcf0*/  LDL.LU R226, [R1+0x68] ;  /* 0x0000680001e27983 */ /* 0x000f680000300800 */
[----:B------:R1:W-:Y:S04]  /*dd00*/  STL [R1+0x588], R215 ;  /* 0x000588d701007387 */ /* 0x0003e80000100800 */
[----:B------:R-:W5:Y:S04]  /*dd10*/  LDL R227, [R1+0x58e4] ;  /* 0x0058e40001e37983 */ /* 0x000f680000100800 */
[----:B------:R-:W5:Y:S01]  /*dd20*/  LDL R228, [R1+0x58ec] ;  /* 0x0058ec0001e47983 */ /* 0x000f620000100800 */
[----:B-1----:R-:W-:-:S03]  /*dd30*/  IMAD.MOV.U32 R215, RZ, RZ, R229 ;  /* 0x000000ffffd77224 */ /* 0x002fc600078e00e5 */
[----:B------:R1:W-:Y:S02]  /*dd40*/  STL [R1+0x584], R211 ;  /* 0x000584d301007387 */ /* 0x0003e40000100800 */
[----:B------:R-:W-:Y:S02]  /*dd50*/  @!P4 IADD3 R215, -R215, RZ, RZ ;  /* 0x000000ffd7d7c210 */ /* 0x000fe40007ffe1ff */
[----:B------:R-:W5:Y:S04]  /*dd60*/  LDL R229, [R1+0x58e8] ;  /* 0x0058e80001e57983 */ /* 0x000f680000100800 */
[----:B------:R1:W-:Y:S02]  /*dd70*/  STL [R1+0x580], R215 ;  /* 0x000580d701007387 */ /* 0x0003e40000100800 */
[----:B-1----:R-:W-:-:S02]  /*dd80*/  IMAD.MOV.U32 R211, RZ, RZ, R230 ;  /* 0x000000ffffd37224 */ /* 0x002fc400078e00e6 */
[----:B------:R-:W5:Y:S02]  /*dd90*/  LDL R230, [R1+0x58f0] ;  /* 0x0058f00001e67983 */ /* 0x000f640000100800 */
[----:B------:R-:W-:Y:S02]  /*dda0*/  @!P2 IMAD.MOV R211, RZ, RZ, -R211 ;  /* 0x000000ffffd3a224 */ /* 0x000fe400078e0ad3 */
[----:B------:R-:W-:Y:S02]  /*ddb0*/  IMAD.MOV.U32 R215, RZ, RZ, R231 ;  /* 0x000000ffffd77224 */ /* 0x000fe400078e00e7 */
[----:B------:R-:W5:Y:S03]  /*ddc0*/  LDL R231, [R1+0x58f4] ;  /* 0x0058f40001e77983 */ /* 0x000f660000100800 */
[----:B------:R-:W-:Y:S01]  /*ddd0*/  @!P1 IADD3 R215, -R215, RZ, RZ ;  /* 0x000000ffd7d79210 */ /* 0x000fe20007ffe1ff */
[----:B------:R-:W-:Y:S04]  /*dde0*/  STL [R1+0x57c], R211 ;  /* 0x00057cd301007387 */ /* 0x000fe80000100800 */
[----:B------:R1:W-:Y:S04]  /*ddf0*/  STL [R1+0x578], R215 ;  /* 0x000578d701007387 */ /* 0x0003e80000100800 */
[----:B-1----:R-:W5:Y:S01]  /*de00*/  LDL R215, [R1+0x58fc] ;  /* 0x0058fc0001d77983 */ /* 0x002f620000100800 */
[----:B------:R-:W-:-:S13]  /*de10*/  ISETP.GT.U32.AND P6, PT, R251, R214, PT ;  /* 0x000000d6fb00720c */ /* 0x000fda0003fc4070 */
[----:B------:R-:W-:Y:S01]  /*de20*/  @!P6 IMAD.IADD R214, R214, 0x1, -R251 ;  /* 0x00000001d6d6e824 */ /* 0x000fe200078e0afb */
[----:B------:R-:W-:Y:S01]  /*de30*/  ISETP.GT.U32.AND P6, PT, R251, R221, PT ;  /* 0x000000ddfb00720c */ /* 0x000fe20003fc4070 */
[----:B------:R-:W-:-:S03]  /*de40*/  IMAD.MOV.U32 R211, RZ, RZ, R243 ;  /* 0x000000ffffd37224 */ /* 0x000fc600078e00f3 */
[C---:B------:R-:W-:Y:S01]  /*de50*/  ISETP.GT.U32.AND P3, PT, R251.reuse, R214, PT ;  /* 0x000000d6fb00720c */ /* 0x040fe20003f64070 */
[----:B------:R-:W-:Y:S01]  /*de60*/  @!P0 IMAD.MOV R211, RZ, RZ, -R211 ;  /* 0x000000ffffd38224 */ /* 0x000fe200078e0ad3 */
[----:B------:R-:W-:-:S07]  /*de70*/  ISETP.GT.U32.AND P5, PT, R251, R216, PT ;  /* 0x000000d8fb00720c */ /* 0x000fce0003fa4070 */
[----:B------:R-:W-:Y:S01]  /*de80*/  @!P6 IMAD.IADD R221, R221, 0x1, -R251 ;  /* 0x00000001dddde824 */ /* 0x000fe200078e0afb */
[----:B------:R-:W-:-:S04]  /*de90*/  ISETP.GT.U32.AND P4, PT, R251, R217, PT ;  /* 0x000000d9fb00720c */ /* 0x000fc80003f84070 */
[C---:B------:R-:W-:Y:S02]  /*dea0*/  ISETP.GT.U32.AND P6, PT, R251.reuse, R221, PT ;  /* 0x000000ddfb00720c */ /* 0x040fe40003fc4070 */
[----:B------:R-:W-:Y:S01]  /*deb0*/  ISETP.GT.U32.AND P2, PT, R251, R218, PT ;  /* 0x000000dafb00720c */ /* 0x000fe20003f44070 */
[--C-:B------:R-:W-:Y:S02]  /*dec0*/  @!P3 IMAD.IADD R214, R214, 0x1, -R251.reuse ;  /* 0x00000001d6d6b824 */ /* 0x100fe400078e0afb */
[----:B------:R-:W-:-:S04]  /*ded0*/  @!P5 IMAD.IADD R216, R216, 0x1, -R251 ;  /* 0x00000001d8d8d824 */ /* 0x000fc800078e0afb */
[----:B------:R-:W-:-:S04]  /*dee0*/  @!P4 IADD3 R217, R217, -R251, RZ ;  /* 0x800000fbd9d9c210 */ /* 0x000fc80007ffe0ff */
[--C-:B------:R-:W-:Y:S02]  /*def0*/  @!P6 IMAD.IADD R221, R221, 0x1, -R251.reuse ;  /* 0x00000001dddde824 */ /* 0x100fe400078e0afb */
[----:B------:R-:W-:Y:S01]  /*df00*/  @!P2 IMAD.IADD R218, R218, 0x1, -R251 ;  /* 0x00000001dadaa824 */ /* 0x000fe200078e0afb */
[----:B------:R1:W-:Y:S01]  /*df10*/  STL [R1+0x574], R211 ;  /* 0x000574d301007387 */ /* 0x0003e20000100800 */
[C---:B------:R-:W-:Y:S01]  /*df20*/  IMAD R243, R251.reuse, R212, R213 ;  /* 0x000000d4fbf37224 */ /* 0x040fe200078e02d5 */
[----:B------:R-:W-:Y:S01]  /*df30*/  ISETP.GT.U32.AND P1, PT, R251, R220, PT ;  /* 0x000000dcfb00720c */ /* 0x000fe20003f24070 */
[----:B------:R-:W-:Y:S02]  /*df40*/  IMAD.MOV.U32 R212, RZ, RZ, R216 ;  /* 0x000000ffffd47224 */ /* 0x000fe400078e00d8 */
[----:B-1----:R-:W-:-:S10]  /*df50*/  IMAD.MOV.U32 R211, RZ, RZ, R214 ;  /* 0x000000ffffd37224 */ /* 0x002fd400078e00d6 */
[----:B------:R-:W-:Y:S01]  /*df60*/  @!P1 IMAD.IADD R220, R220, 0x1, -R251 ;  /* 0x00000001dcdc9824 */ /* 0x000fe200078e0afb */
[----:B--2---:R-:W-:-:S13]  /*df70*/  ISETP.GT.U32.AND P0, PT, R251, R219, PT ;  /* 0x000000dbfb00720c */ /* 0x004fda0003f04070 */
[----:B------:R-:W-:Y:S02]  /*df80*/  @!P0 IADD3 R219, R219, -R251, RZ ;  /* 0x800000fbdbdb8210 */ /* 0x000fe40007ffe0ff */
[C---:B---3--:R-:W-:Y:S02]  /*df90*/  ISETP.GT.U32.AND P3, PT, R251.reuse, R222, PT ;  /* 0x000000defb00720c */ /* 0x048fe40003f64070 */
[C---:B----4-:R-:W-:Y:S02]  /*dfa0*/  ISETP.GT.U32.AND P5, PT, R251.reuse, R223, PT ;  /* 0x000000dffb00720c */ /* 0x050fe40003fa4070 */
[----:B-----5:R-:W-:-:S09]  /*dfb0*/  ISETP.GT.U32.AND P4, PT, R251, R224, PT ;  /* 0x000000e0fb00720c */ /* 0x020fd20003f84070 */
[--C-:B------:R-:W-:Y:S02]  /*dfc0*/  @!P3 IMAD.IADD R222, R222, 0x1, -R251.reuse ;  /* 0x00000001dedeb824 */ /* 0x100fe400078e0afb */
[--C-:B------:R-:W-:Y:S01]  /*dfd0*/  @!P5 IMAD.IADD R223, R223, 0x1, -R251.reuse ;  /* 0x00000001dfdfd824 */ /* 0x100fe200078e0afb */
[----:B------:R-:W-:Y:S02]  /*dfe0*/  ISETP.GT.U32.AND P2, PT, R251, R225, PT ;  /* 0x000000e1fb00720c */ /* 0x000fe40003f44070 */
[----:B------:R-:W-:Y:S02]  /*dff0*/  ISETP.GE.AND P6, PT, R227, RZ, PT ;  /* 0x000000ffe300720c */ /* 0x000fe40003fc6270 */
[----:B------:R-:W2:Y:S01]  /*e000*/  LDL.LU R227, [R1+0x64] ;  /* 0x0000640001e37983 */ /* 0x000ea20000300800 */
[----:B------:R-:W-:Y:S01]  /*e010*/  ISETP.GE.AND P0, PT, R228, RZ, PT ;  /* 0x000000ffe400720c */ /* 0x000fe20003f06270 */
[----:B------:R-:W-:Y:S02]  /*e020*/  @!P4 IMAD.IADD R224, R224, 0x1, -R251 ;  /* 0x00000001e0e0c824 */ /* 0x000fe400078e0afb */
[----:B------:R-:W3:Y:S01]  /*e030*/  LDL.LU R228, [R1+0x60] ;  /* 0x0000600001e47983 */ /* 0x000ee20000300800 */
[----:B------:R-:W-:-:S06]  /*e040*/  ISETP.GE.AND P3, PT, R229, RZ, PT ;  /* 0x000000ffe500720c */ /* 0x000fcc0003f66270 */
[----:B------:R-:W-:Y:S01]  /*e050*/  @!P6 IADD3 R211, -R211, RZ, RZ ;  /* 0x000000ffd3d3e210 */ /* 0x000fe20007ffe1ff */
[----:B------:R-:W4:Y:S02]  /*e060*/  LDL.LU R229, [R1+0x5c] ;  /* 0x00005c0001e57983 */ /* 0x000f240000300800 */
[----:B------:R-:W-:Y:S01]  /*e070*/  @!P0 IMAD.MOV R212, RZ, RZ, -R212 ;  /* 0x000000ffffd48224 */ /* 0x000fe200078e0ad4 */
[----:B------:R-:W-:Y:S02]  /*e080*/  @!P2 IADD3 R225, R225, -R251, RZ ;  /* 0x800000fbe1e1a210 */ /* 0x000fe40007ffe0ff */
[----:B------:R-:W-:Y:S02]  /*e090*/  ISETP.GE.AND P5, PT, R230, RZ, PT ;  /* 0x000000ffe600720c */ /* 0x000fe40003fa6270 */
[----:B------:R-:W5:Y:S01]  /*e0a0*/  LDL.LU R230, [R1+0x58] ;  /* 0x0000580001e67983 */ /* 0x000f620000300800 */
[----:B------:R-:W-:-:S03]  /*e0b0*/  ISETP.GE.AND P4, PT, R231, RZ, PT ;  /* 0x000000ffe700720c */ /* 0x000fc60003f86270 */
[----:B------:R-:W5:Y:S04]  /*e0c0*/  LDL.LU R231, [R1+0x54] ;  /* 0x0000540001e77983 */ /* 0x000f680000300800 */
[----:B------:R1:W-:Y:S02]  /*e0d0*/  STL [R1+0x570], R211 ;  /* 0x000570d301007387 */ /* 0x0003e40000100800 */
[----:B-1----:R-:W-:Y:S01]  /*e0e0*/  IMAD.MOV.U32 R211, RZ, RZ, R217 ;  /* 0x000000ffffd37224 */ /* 0x002fe200078e00d9 */
[----:B------:R-:W-:Y:S02]  /*e0f0*/  ISETP.GE.AND P2, PT, R215, RZ, PT ;  /* 0x000000ffd700720c */ /* 0x000fe40003f46270 */
[----:B------:R-:W5:Y:S04]  /*e100*/  LDL R215, [R1+0x58f8] ;  /* 0x0058f80001d77983 */ /* 0x000f680000100800 */
[----:B------:R1:W-:Y:S01]  /*e110*/  STL [R1+0x56c], R212 ;  /* 0x00056cd401007387 */ /* 0x0003e20000100800 */
[----:B------:R-:W-:-:S03]  /*e120*/  @!P3 IADD3 R211, -R211, RZ, RZ ;  /* 0x000000ffd3d3b210 */ /* 0x000fc60007ffe1ff */
[----:B------:R-:W5:Y:S04]  /*e130*/  LDL R216, [R1+0x5900] ;  /* 0x0059000001d87983 */ /* 0x000f680000100800 */
[----:B------:R-:W5:Y:S01]  /*e140*/  LDL R217, [R1+0x5904] ;  /* 0x0059040001d97983 */ /* 0x000f620000100800 */
[----:B-1----:R-:W-:-:S03]  /*e150*/  IMAD.MOV.U32 R212, RZ, RZ, R218 ;  /* 0x000000ffffd47224 */ /* 0x002fc600078e00da */
[----:B------:R1:W-:Y:S01]  /*e160*/  STL [R1+0x568], R211 ;  /* 0x000568d301007387 */ /* 0x0003e20000100800 */
[----:B------:R-:W-:-:S03]  /*e170*/  @!P5 IMAD.MOV R212, RZ, RZ, -R212 ;  /* 0x000000ffffd4d224 */ /* 0x000fc600078e0ad4 */
[----:B------:R-:W5:Y:S01]  /*e180*/  LDL R218, [R1+0x590c] ;  /* 0x00590c0001da7983 */ /* 0x000f620000100800 */
[----:B-1----:R-:W-:-:S03]  /*e190*/  IMAD.MOV.U32 R211, RZ, RZ, R220 ;  /* 0x000000ffffd37224 */ /* 0x002fc600078e00dc */
[----:B------:R-:W5:Y:S04]  /*e1a0*/  LDL R220, [R1+0x5908] ;  /* 0x0059080001dc7983 */ /* 0x000f680000100800 */
[----:B------:R1:W-:Y:S02]  /*e1b0*/  STL [R1+0x564], R212 ;  /* 0x000564d401007387 */ /* 0x0003e40000100800 */
[----:B-1----:R-:W-:Y:S02]  /*e1c0*/  IMAD.MOV.U32 R212, RZ, RZ, R221 ;  /* 0x000000ffffd47224 */ /* 0x002fe400078e00dd */
[----:B------:R-:W5:Y:S01]  /*e1d0*/  LDL R221, [R1+0x5910] ;  /* 0x0059100001dd7983 */ /* 0x000f620000100800 */
[C---:B------:R-:W-:Y:S02]  /*e1e0*/  ISETP.GT.U32.AND P1, PT, R251.reuse, R226, PT ;  /* 0x000000e2fb00720c */ /* 0x040fe40003f24070 */
[----:B------:R-:W-:-:S02]  /*e1f0*/  ISETP.GT.U32.AND P0, PT, R251, R222, PT ;  /* 0x000000defb00720c */ /* 0x000fc40003f04070 */
[C---:B------:R-:W-:Y:S01]  /*e200*/  ISETP.GT.U32.AND P3, PT, R251.reuse, R223, PT ;  /* 0x000000dffb00720c */ /* 0x040fe20003f64070 */
[----:B------:R-:W-:Y:S01]  /*e210*/  @!P2 IMAD.MOV R212, RZ, RZ, -R212 ;  /* 0x000000ffffd4a224 */ /* 0x000fe200078e0ad4 */
[----:B------:R-:W-:-:S07]  /*e220*/  ISETP.GT.U32.AND P6, PT, R251, R224, PT ;  /* 0x000000e0fb00720c */ /* 0x000fce0003fc4070 */
[----:B------:R-:W-:Y:S01]  /*e230*/  @!P1 IMAD.IADD R226, R226, 0x1, -R251 ;  /* 0x00000001e2e29824 */ /* 0x000fe200078e0afb */
[----:B------:R-:W-:-:S04]  /*e240*/  ISETP.GT.U32.AND P1, PT, R251, R219, PT ;  /* 0x000000dbfb00720c */ /* 0x000fc80003f24070 */
[----:B------:R-:W-:Y:S01]  /*e250*/  ISETP.GT.U32.AND P5, PT, R251, R226, PT ;  /* 0x000000e2fb00720c */ /* 0x000fe20003fa4070 */
[----:B------:R-:W-:Y:S01]  /*e260*/  @!P0 IMAD.IADD R222, R222, 0x1, -R251 ;  /* 0x00000001dede8824 */ /* 0x000fe200078e0afb */
[----:B------:R-:W-:Y:S02]  /*e270*/  @!P3 IADD3 R223, R223, -R251, RZ ;  /* 0x800000fbdfdfb210 */ /* 0x000fe40007ffe0ff */
[----:B------:R-:W-:-:S05]  /*e280*/  @!P4 IADD3 R211, -R211, RZ, RZ ;  /* 0x000000ffd3d3c210 */ /* 0x000fca0007ffe1ff */
[--C-:B------:R-:W-:Y:S02]  /*e290*/  @!P1 IMAD.IADD R219, R219, 0x1, -R251.reuse ;  /* 0x00000001dbdb9824 */ /* 0x100fe400078e0afb */
[--C-:B------:R-:W-:Y:S02]  /*e2a0*/  @!P6 IMAD.IADD R224, R224, 0x1, -R251.reuse ;  /* 0x00000001e0e0e824 */ /* 0x100fe400078e0afb */
[----:B------:R-:W-:Y:S01]  /*e2b0*/  @!P5 IMAD.IADD R226, R226, 0x1, -R251 ;  /* 0x00000001e2e2d824 */ /* 0x000fe200078e0afb */
[----:B------:R1:W-:Y:S01]  /*e2c0*/  STL [R1+0x560], R211 ;  /* 0x000560d301007387 */ /* 0x0003e20000100800 */
[----:B------:R-:W-:Y:S01]  /*e2d0*/  IMAD.MOV.U32 R213, RZ, RZ, R219 ;  /* 0x000000ffffd57224 */ /* 0x000fe200078e00db */
[----:B------:R-:W-:Y:S02]  /*e2e0*/  ISETP.GT.U32.AND P4, PT, R251, R225, PT ;  /* 0x000000e1fb00720c */ /* 0x000fe40003f84070 */
[----:B-1----:R-:W-:-:S05]  /*e2f0*/  IADD3 R211, R11, 0x1e7, RZ ;  /* 0x000001e70bd37810 */ /* 0x002fca0007ffe0ff */
[----:B------:R-:W-:Y:S04]  /*e300*/  STL [R1+0x5fbc], R211 ;  /* 0x005fbcd301007387 */ /* 0x000fe80000100800 */
[----:B------:R1:W-:Y:S04]  /*e310*/  STL [R1+0x55c], R212 ;  /* 0x00055cd401007387 */ /* 0x0003e80000100800 */
[----:B------:R-:W5:Y:S01]  /*e320*/  LDL.LU R214, [R1+0xd8] ;  /* 0x0000d80001d67983 */ /* 0x000f620000300800 */
[----:B-1----:R-:W-:Y:S02]  /*e330*/  IMAD.MOV.U32 R212, RZ, RZ, R222 ;  /* 0x000000ffffd47224 */ /* 0x002fe400078e00de */
[----:B------:R-:W-:Y:S01]  /*e340*/  @!P4 IMAD.IADD R225, R225, 0x1, -R251 ;  /* 0x00000001e1e1c824 */ /* 0x000fe200078e0afb */
[----:B--2---:R-:W-:-:S02]  /*e350*/  ISETP.GT.U32.AND P2, PT, R251, R227, PT ;  /* 0x000000e3fb00720c */ /* 0x004fc40003f44070 */
[C---:B---3--:R-:W-:Y:S02]  /*e360*/  ISETP.GT.U32.AND P1, PT, R251.reuse, R228, PT ;  /* 0x000000e4fb00720c */ /* 0x048fe40003f24070 */
[----:B----4-:R-:W-:-:S09]  /*e370*/  ISETP.GT.U32.AND P0, PT, R251, R229, PT ;  /* 0x000000e5fb00720c */ /* 0x010fd20003f04070 */
[----:B------:R-:W-:Y:S02]  /*e380*/  @!P2 IADD3 R227, R227, -R251, RZ ;  /* 0x800000fbe3e3a210 */ /* 0x000fe40007ffe0ff */
[C---:B-----5:R-:W-:Y:S02]  /*e390*/  ISETP.GT.U32.AND P3, PT, R251.reuse, R230, PT ;  /* 0x000000e6fb00720c */ /* 0x060fe40003f64070 */
[----:B------:R-:W-:Y:S01]  /*e3a0*/  ISETP.GT.U32.AND P6, PT, R251, R231, PT ;  /* 0x000000e7fb00720c */ /* 0x000fe20003fc4070 */
[--C-:B------:R-:W-:Y:S02]  /*e3b0*/  @!P1 IMAD.IADD R228, R228, 0x1, -R251.reuse ;  /* 0x00000001e4e49824 */ /* 0x100fe400078e0afb */
[----:B------:R-:W-:-:S08]  /*e3c0*/  @!P0 IMAD.IADD R229, R229, 0x1, -R251 ;  /* 0x00000001e5e58824 */ /* 0x000fd000078e0afb */
[----:B------:R-:W-:Y:S01]  /*e3d0*/  @!P3 IMAD.IADD R230, R230, 0x1, -R251 ;  /* 0x00000001e6e6b824 */ /* 0x000fe200078e0afb */
[----:B------:R-:W-:Y:S02]  /*e3e0*/  ISETP.GE.AND P5, PT, R215, RZ, PT ;  /* 0x000000ffd700720c */ /* 0x000fe40003fa6270 */
[----:B------:R-:W-:Y:S02]  /*e3f0*/  ISETP.GE.AND P2, PT, R216, RZ, PT ;  /* 0x000000ffd800720c */ /* 0x000fe40003f46270 */
[----:B------:R-:W2:Y:S01]  /*e400*/  LDL.LU R216, [R1+0xd4] ;  /* 0x0000d40001d87983 */ /* 0x000ea20000300800 */
[----:B------:R-:W-:-:S08]  /*e410*/  ISETP.GE.AND P1, PT, R217, RZ, PT ;  /* 0x000000ffd900720c */ /* 0x000fd00003f26270 */
[----:B------:R-:W-:Y:S02]  /*e420*/  @!P5 IADD3 R213, -R213, RZ, RZ ;  /* 0x000000ffd5d5d210 */ /* 0x000fe40007ffe1ff */
[----:B------:R-:W-:Y:S02]  /*e430*/  @!P6 IADD3 R231, R231, -R251, RZ ;  /* 0x800000fbe7e7e210 */ /* 0x000fe40007ffe0ff */
[----:B------:R-:W-:Y:S01]  /*e440*/  ISETP.GE.AND P0, PT, R218, RZ, PT ;  /* 0x000000ffda00720c */ /* 0x000fe20003f06270 */
[----:B------:R-:W-:Y:S01]  /*e450*/  @!P2 IMAD.MOV R212, RZ, RZ, -R212 ;  /* 0x000000ffffd4a224 */ /* 0x000fe200078e0ad4 */
[----:B------:R-:W-:Y:S02]  /*e460*/  ISETP.GE.AND P3, PT, R220, RZ, PT ;  /* 0x000000ffdc00720c */ /* 0x000fe40003f66270 */
[----:B------:R-:W3:Y:S04]  /*e470*/  LDL R220, [R1+0x5914] ;  /* 0x0059140001dc7983 */ /* 0x000ee80000100800 */
[----:B------:R-:W4:Y:S04]  /*e480*/  LDL.LU R217, [R1+0xd0] ;  /* 0x0000d00001d97983 */ /* 0x000f280000300800 */
[----:B------:R-:W5:Y:S04]  /*e490*/  LDL.LU R218, [R1+0xcc] ;  /* 0x0000cc0001da7983 */ /* 0x000f680000300800 */
[----:B------:R-:W5:Y:S01]  /*e4a0*/  LDL.LU R219, [R1+0xc8] ;  /* 0x0000c80001db7983 */ /* 0x000f620000300800 */
[----:B------:R-:W-:-:S03]  /*e4b0*/  ISETP.GE.AND P6, PT, R221, RZ, PT ;  /* 0x000000ffdd00720c */ /* 0x000fc60003fc6270 */
[----:B------:R-:W5:Y:S04]  /*e4c0*/  LDL.LU R221, [R1+0xc4] ;  /* 0x0000c40001dd7983 */ /* 0x000f680000300800 */
[----:B------:R1:W-:Y:S04]  /*e4d0*/  STL [R1+0x558], R213 ;  /* 0x000558d501007387 */ /* 0x0003e80000100800 */
[----:B------:R-:W5:Y:S04]  /*e4e0*/  LDL R222, [R1+0x591c] ;  /* 0x00591c0001de7983 */ /* 0x000f680000100800 */
[----:B------:R1:W-:Y:S02]  /*e4f0*/  STL [R1+0x554], R212 ;  /* 0x000554d401007387 */ /* 0x0003e40000100800 */
[----:B-1----:R-:W-:-:S02]  /*e500*/  IMAD.MOV.U32 R213, RZ, RZ, R223 ;  /* 0x000000ffffd57224 */ /* 0x002fc400078e00df */
[----:B------:R-:W5:Y:S03]  /*e510*/  LDL R223, [R1+0x5918] ;  /* 0x0059180001df7983 */ /* 0x000f660000100800 */
[----:B------:R-:W-:Y:S01]  /*e520*/  @!P1 IADD3 R213, -R213, RZ, RZ ;  /* 0x000000ffd5d59210 */ /* 0x000fe20007ffe1ff */
[----:B------:R-:W-:Y:S02]  /*e530*/  IMAD.MOV.U32 R212, RZ, RZ, R224 ;  /* 0x000000ffffd47224 */ /* 0x000fe400078e00e0 */
[----:B------:R-:W5:Y:S02]  /*e540*/  LDL R224, [R1+0x5920] ;  /* 0x0059200001e07983 */ /* 0x000f640000100800 */
[----:B------:R-:W-:Y:S02]  /*e550*/  @!P0 IMAD.MOV R212, RZ, RZ, -R212 ;  /* 0x000000ffffd48224 */ /* 0x000fe400078e0ad4 */
[----:B------:R1:W-:Y:S04]  /*e560*/  STL [R1+0x550], R213 ;  /* 0x000550d501007387 */ /* 0x0003e80000100800 */
[----:B------:R1:W-:Y:S02]  /*e570*/  STL [R1+0x54c], R212 ;  /* 0x00054cd401007387 */ /* 0x0003e40000100800 */
[----:B-1----:R-:W-:-:S02]  /*e580*/  IMAD.MOV.U32 R213, RZ, RZ, R225 ;  /* 0x000000ffffd57224 */ /* 0x002fc400078e00e1 */
[----:B------:R-:W5:Y:S01]  /*e590*/  LDL R225, [R1+0x5924] ;  /* 0x0059240001e17983 */ /* 0x000f620000100800 */
[----:B------:R-:W-:-:S03]  /*e5a0*/  IMAD.MOV.U32 R212, RZ, RZ, R226 ;  /* 0x000000ffffd47224 */ /* 0x000fc600078e00e2 */
[----:B------:R-:W5:Y:S01]  /*e5b0*/  LDL R226, [R1+0x592c] ;  /* 0x00592c0001e27983 */ /* 0x000f620000100800 */
[C---:B------:R-:W-:Y:S02]  /*e5c0*/  ISETP.GT.U32.AND P4, PT, R251.reuse, R242, PT ;  /* 0x000000f2fb00720c */ /* 0x040fe40003f84070 */
[C---:B------:R-:W-:Y:S02]  /*e5d0*/  ISETP.GT.U32.AND P2, PT, R251.reuse, R228, PT ;  /* 0x000000e4fb00720c */ /* 0x040fe40003f44070 */
[C---:B------:R-:W-:Y:S02]  /*e5e0*/  ISETP.GT.U32.AND P1, PT, R251.reuse, R229, PT ;  /* 0x000000e5fb00720c */ /* 0x040fe40003f24070 */
[----:B------:R-:W-:Y:S02]  /*e5f0*/  ISETP.GT.U32.AND P0, PT, R251, R230, PT ;  /* 0x000000e6fb00720c */ /* 0x000fe40003f04070 */
[----:B------:R-:W-:Y:S02]  /*e600*/  @!P3 IADD3 R213, -R213, RZ, RZ ;  /* 0x000000ffd5d5b210 */ /* 0x000fe40007ffe1ff */
[----:B------:R-:W-:-:S03]  /*e610*/  ISETP.GT.U32.AND P3, PT, R251, R231, PT ;  /* 0x000000e7fb00720c */ /* 0x000fc60003f64070 */
[--C-:B------:R-:W-:Y:S01]  /*e620*/  @!P4 IMAD.IADD R242, R242, 0x1, -R251.reuse ;  /* 0x00000001f2f2c824 */ /* 0x100fe200078e0afb */
[----:B------:R-:W-:Y:S01]  /*e630*/  ISETP.GT.U32.AND P4, PT, R251, R227, PT ;  /* 0x000000e3fb00720c */ /* 0x000fe20003f84070 */
[----:B------:R-:W-:-:S03]  /*e640*/  @!P2 IMAD.IADD R228, R228, 0x1, -R251 ;  /* 0x00000001e4e4a824 */ /* 0x000fc600078e0afb */
[----:B------:R-:W-:Y:S01]  /*e650*/  ISETP.GT.U32.AND P5, PT, R251, R242, PT ;  /* 0x000000f2fb00720c */ /* 0x000fe20003fa4070 */
[--C-:B------:R-:W-:Y:S01]  /*e660*/  @!P0 IMAD.IADD R230, R230, 0x1, -R251.reuse ;  /* 0x00000001e6e68824 */ /* 0x100fe200078e0afb */
[----:B------:R-:W-:Y:S01]  /*e670*/  @!P1 IADD3 R229, R229, -R251, RZ ;  /* 0x800000fbe5e59210 */ /* 0x000fe20007ffe0ff */
[----:B------:R-:W-:Y:S01]  /*e680*/  @!P6 IMAD.MOV R212, RZ, RZ, -R212 ;  /* 0x000000ffffd4e224 */ /* 0x000fe200078e0ad4 */
[----:B------:R-:W-:Y:S01]  /*e690*/  IABS R211, R211 ;  /* 0x000000d300d37213 */ /* 0x000fe20000000000 */
[----:B------:R-:W-:-:S04]  /*e6a0*/  @!P3 IMAD.IADD R231, R231, 0x1, -R251 ;  /* 0x00000001e7e7b824 */ /* 0x000fc800078e0afb */
[--C-:B------:R-:W-:Y:S01]  /*e6b0*/  @!P4 IMAD.IADD R227, R227, 0x1, -R251.reuse ;  /* 0x00000001e3e3c824 */ /* 0x100fe200078e0afb */
[----:B------:R1:W-:Y:S03]  /*e6c0*/  STL [R1+0x548], R213 ;  /* 0x000548d501007387 */ /* 0x0003e60000100800 */
[----:B------:R-:W-:Y:S01]  /*e6d0*/  @!P5 IMAD.IADD R242, R242, 0x1, -R251 ;  /* 0x00000001f2f2d824 */ /* 0x000fe200078e0afb */
[----:B------:R1:W-:Y:S01]  /*e6e0*/  STL [R1+0x544], R212 ;  /* 0x000544d401007387 */ /* 0x0003e20000100800 */
[----:B------:R-:W-:Y:S02]  /*e6f0*/  IMAD.MOV.U32 R215, RZ, RZ, R227 ;  /* 0x000000ffffd77224 */ /* 0x000fe400078e00e3 */
[----:B-1----:R-:W-:-:S04]  /*e700*/  IMAD.MOV.U32 R213, RZ, RZ, R211 ;  /* 0x000000ffffd57224 */ /* 0x002fc800078e00d3 */
[----:B------:R-:W-:-:S04]  /*e710*/  IMAD.HI.U32 R211, R252, R213, RZ ;  /* 0x000000d5fcd37227 */ /* 0x000fc800078e00ff */
[----:B------:R-:W-:Y:S02]  /*e720*/  IMAD.MOV R212, RZ, RZ, -R211 ;  /* 0x000000ffffd47224 */ /* 0x000fe400078e0ad3 */
[----:B------:R-:W-:Y:S01]  /*e730*/  IMAD.MOV.U32 R211, RZ, RZ, R228 ;  /* 0x000000ffffd37224 */ /* 0x000fe200078e00e4 */
[C---:B--2---:R-:W-:Y:S02]  /*e740*/  ISETP.GT.U32.AND P2, PT, R251.reuse, R216, PT ;  /* 0x000000d8fb00720c */ /* 0x044fe40003f44070 */
[----:B---3--:R-:W-:Y:S02]  /*e750*/  ISETP.GE.AND P4, PT, R220, RZ, PT ;  /* 0x000000ffdc00720c */ /* 0x008fe40003f86270 */
[C---:B----4-:R-:W-:Y:S02]  /*e760*/  ISETP.GT.U32.AND P1, PT, R251.reuse, R217, PT ;  /* 0x000000d9fb00720c */ /* 0x050fe40003f24070 */
[C---:B-----5:R-:W-:Y:S02]  /*e770*/  ISETP.GT.U32.AND P0, PT, R251.reuse, R218, PT ;  /* 0x000000dafb00720c */ /* 0x060fe40003f04070 */
[----:B------:R-:W-:-:S05]  /*e780*/  ISETP.GT.U32.AND P3, PT, R251, R219, PT ;  /* 0x000000dbfb00720c */ /* 0x000fca0003f64070 */
[----:B------:R-:W-:Y:S01]  /*e790*/  @!P2 IMAD.IADD R216, R216, 0x1, -R251 ;  /* 0x00000001d8d8a824 */ /* 0x000fe200078e0afb */
[----:B------:R-:W2:Y:S01]  /*e7a0*/  LDL.LU R220, [R1+0xc0] ;  /* 0x0000c00001dc7983 */ /* 0x000ea20000300800 */
[----:B------:R-:W-:Y:S02]  /*e7b0*/  @!P4 IMAD.MOV R215, RZ, RZ, -R215 ;  /* 0x000000ffffd7c224 */ /* 0x000fe400078e0ad7 */
[--C-:B------:R-:W-:Y:S01]  /*e7c0*/  @!P1 IMAD.IADD R217, R217, 0x1, -R251.reuse ;  /* 0x00000001d9d99824 */ /* 0x100fe200078e0afb */
[----:B------:R-:W-:Y:S02]  /*e7d0*/  ISETP.GE.AND P5, PT, R222, RZ, PT ;  /* 0x000000ffde00720c */ /* 0x000fe40003fa6270 */
[----:B------:R-:W3:Y:S01]  /*e7e0*/  LDL.LU R222, [R1+0xbc] ;  /* 0x0000bc0001de7983 */ /* 0x000ee20000300800 */
[----:B------:R-:W-:Y:S02]  /*e7f0*/  @!P0 IADD3 R218, R218, -R251, RZ ;  /* 0x800000fbdada8210 */ /* 0x000fe40007ffe0ff */
[----:B------:R-:W-:Y:S01]  /*e800*/  ISETP.GE.AND P2, PT, R223, RZ, PT ;  /* 0x000000ffdf00720c */ /* 0x000fe20003f46270 */
[----:B------:R-:W-:Y:S01]  /*e810*/  @!P3 IMAD.IADD R219, R219, 0x1, -R251 ;  /* 0x00000001dbdbb824 */ /* 0x000fe200078e0afb */
[----:B------:R-:W4:Y:S01]  /*e820*/  LDL.LU R223, [R1+0xb8] ;  /* 0x0000b80001df7983 */ /* 0x000f220000300800 */
[----:B------:R-:W-:-:S03]  /*e830*/  ISETP.GE.AND P1, PT, R224, RZ, PT ;  /* 0x000000ffe000720c */ /* 0x000fc60003f26270 */
[----:B------:R-:W5:Y:S02]  /*e840*/  LDL.LU R224, [R1+0xb4] ;  /* 0x0000b40001e07983 */ /* 0x000f640000300800 */
[----:B------:R-:W-:Y:S02]  /*e850*/  @!P5 IADD3 R211, -R211, RZ, RZ ;  /* 0x000000ffd3d3d210 */ /* 0x000fe40007ffe1ff */
[----:B------:R-:W-:Y:S02]  /*e860*/  ISETP.GE.AND P0, PT, R225, RZ, PT ;  /* 0x000000ffe100720c */ /* 0x000fe40003f06270 */
[----:B------:R-:W5:Y:S01]  /*e870*/  LDL.LU R225, [R1+0xb0] ;  /* 0x0000b00001e17983 */ /* 0x000f620000300800 */
[----:B------:R-:W-:-:S03]  /*e880*/  ISETP.GE.AND P3, PT, R226, RZ, PT ;  /* 0x000000ffe200720c */ /* 0x000fc60003f66270 */
[----:B------:R-:W5:Y:S04]  /*e890*/  LDL.LU R226, [R1+0xac] ;  /* 0x0000ac0001e27983 */ /* 0x000f680000300800 */
[----:B------:R1:W-:Y:S04]  /*e8a0*/  STL [R1+0x540], R215 ;  /* 0x000540d701007387 */ /* 0x0003e80000100800 */
[----:B------:R-:W5:Y:S04]  /*e8b0*/  LDL R227, [R1+0x5928] ;  /* 0x0059280001e37983 */ /* 0x000f680000100800 */
[----:B------:R-:W5:Y:S01]  /*e8c0*/  LDL R228, [R1+0x5930] ;  /* 0x0059300001e47983 */ /* 0x000f620000100800 */
[----:B-1----:R-:W-:-:S04]  /*e8d0*/  IMAD.MOV.U32 R215, RZ, RZ, R229 ;  /* 0x000000ffffd77224 */ /* 0x002fc800078e00e5 */
[----:B------:R-:W-:Y:S01]  /*e8e0*/  @!P2 IMAD.MOV R215, RZ, RZ, -R215 ;  /* 0x000000ffffd7a224 */ /* 0x000fe200078e0ad7 */
        /* <DEDUP_REMOVED lines=9> */
[----:B------:R-:W-:Y:S04]  /*e980*/  STL [R1+0x534], R211 ;  /* 0x000534d301007387 */ /* 0x000fe80000100800 */
[----:B------:R1:W-:Y:S04]  /*e990*/  STL [R1+0x530], R215 ;  /* 0x000530d701007387 */ /* 0x0003e80000100800 */
[----:B-1----:R-:W5:Y:S01]  /*e9a0*/  LDL R215, [R1+0x5940] ;  /* 0x0059400001d77983 */ /* 0x002f620000100800 */
[----:B------:R-:W-:-:S13]  /*e9b0*/  ISETP.GT.U32.AND P6, PT, R251, R214, PT ;  /* 0x000000d6fb00720c */ /* 0x000fda0003fc4070 */
[----:B------:R-:W-:Y:S02]  /*e9c0*/  @!P6 IADD3 R214, R214, -R251, RZ ;  /* 0x800000fbd6d6e210 */ /* 0x000fe40007ffe0ff */
[C---:B------:R-:W-:Y:S01]  /*e9d0*/  ISETP.GT.U32.AND P6, PT, R251.reuse, R221, PT ;  /* 0x000000ddfb00720c */ /* 0x040fe20003fc4070 */
[----:B------:R-:W-:Y:S01]  /*e9e0*/  IMAD.MOV.U32 R211, RZ, RZ, R242 ;  /* 0x000000ffffd37224 */ /* 0x000fe200078e00f2 */
[C---:B------:R-:W-:Y:S02]  /*e9f0*/  ISETP.GT.U32.AND P4, PT, R251.reuse, R214, PT ;  /* 0x000000d6fb00720c */ /* 0x040fe40003f84070 */
[C---:B------:R-:W-:Y:S01]  /*ea00*/  ISETP.GT.U32.AND P5, PT, R251.reuse, R216, PT ;  /* 0x000000d8fb00720c */ /* 0x040fe20003fa4070 */
[----:B------:R-:W-:Y:S01]  /*ea10*/  @!P3 IMAD.MOV R211, RZ, RZ, -R211 ;  /* 0x000000ffffd3b224 */ /* 0x000fe200078e0ad3 */
[----:B------:R-:W-:-:S07]  /*ea20*/  ISETP.GT.U32.AND P2, PT, R251, R217, PT ;  /* 0x000000d9fb00720c */ /* 0x000fce0003f44070 */
[----:B------:R-:W-:-:S04]  /*ea30*/  @!P6 IADD3 R221, R221, -R251, RZ ;  /* 0x800000fbdddde210 */ /* 0x000fc80007ffe0ff */
[C---:B------:R-:W-:Y:S02]  /*ea40*/  ISETP.GT.U32.AND P6, PT, R251.reuse, R221, PT ;  /* 0x000000ddfb00720c */ /* 0x040fe40003fc4070 */
[----:B------:R-:W-:Y:S02]  /*ea50*/  ISETP.GT.U32.AND P1, PT, R251, R218, PT ;  /* 0x000000dafb00720c */ /* 0x000fe40003f24070 */
[----:B------:R-:W-:Y:S01]  /*ea60*/  @!P4 IADD3 R214, R214, -R251, RZ ;  /* 0x800000fbd6d6c210 */ /* 0x000fe20007ffe0ff */
[--C-:B------:R-:W-:Y:S02]  /*ea70*/  @!P5 IMAD.IADD R216, R216, 0x1, -R251.reuse ;  /* 0x00000001d8d8d824 */ /* 0x100fe400078e0afb */
[----:B------:R-:W-:-:S06]  /*ea80*/  @!P2 IMAD.IADD R217, R217, 0x1, -R251 ;  /* 0x00000001d9d9a824 */ /* 0x000fcc00078e0afb */
[--C-:B------:R-:W-:Y:S02]  /*ea90*/  @!P6 IMAD.IADD R221, R221, 0x1, -R251.reuse ;  /* 0x00000001dddde824 */ /* 0x100fe400078e0afb */
[----:B------:R-:W-:Y:S01]  /*eaa0*/  @!P1 IMAD.IADD R218, R218, 0x1, -R251 ;  /* 0x00000001dada9824 */ /* 0x000fe200078e0afb */
[----:B------:R1:W-:Y:S01]  /*eab0*/  STL [R1+0x52c], R211 ;  /* 0x00052cd301007387 */ /* 0x0003e20000100800 */
[C---:B------:R-:W-:Y:S02]  /*eac0*/  IMAD R242, R251.reuse, R212, R213 ;  /* 0x000000d4fbf27224 */ /* 0x040fe400078e02d5 */
[----:B------:R-:W-:Y:S01]  /*ead0*/  IMAD.MOV.U32 R212, RZ, RZ, R216 ;  /* 0x000000ffffd47224 */ /* 0x000fe200078e00d8 */
[----:B------:R-:W-:Y:S01]  /*eae0*/  ISETP.GT.U32.AND P0, PT, R251, R219, PT ;  /* 0x000000dbfb00720c */ /* 0x000fe20003f04070 */
[----:B-1----:R-:W-:-:S12]  /*eaf0*/  IMAD.MOV.U32 R211, RZ, RZ, R214 ;  /* 0x000000ffffd37224 */ /* 0x002fd800078e00d6 */
[----:B------:R-:W-:Y:S02]  /*eb00*/  @!P0 IADD3 R219, R219, -R251, RZ ;  /* 0x800000fbdbdb8210 */ /* 0x000fe40007ffe0ff */
[C---:B--2---:R-:W-:Y:S02]  /*eb10*/  ISETP.GT.U32.AND P3, PT, R251.reuse, R220, PT ;  /* 0x000000dcfb00720c */ /* 0x044fe40003f64070 */
[----:B---3--:R-:W-:-:S11]  /*eb20*/  ISETP.GT.U32.AND P4, PT, R251, R222, PT ;  /* 0x000000defb00720c */ /* 0x008fd60003f84070 */
[--C-:B------:R-:W-:Y:S01]  /*eb30*/  @!P3 IMAD.IADD R220, R220, 0x1, -R251.reuse ;  /* 0x00000001dcdcb824 */ /* 0x100fe200078e0afb */
[C---:B----4-:R-:W-:Y:S02]  /*eb40*/  ISETP.GT.U32.AND P5, PT, R251.reuse, R223, PT ;  /* 0x000000dffb00720c */ /* 0x050fe40003fa4070 */
[----:B-----5:R-:W-:Y:S01]  /*eb50*/  ISETP.GT.U32.AND P2, PT, R251, R224, PT ;  /* 0x000000e0fb00720c */ /* 0x020fe20003f44070 */
[----:B------:R-:W-:-:S10]  /*eb60*/  @!P4 IMAD.IADD R222, R222, 0x1, -R251 ;  /* 0x00000001dedec824 */ /* 0x000fd400078e0afb */
[----:B------:R-:W-:Y:S02]  /*eb70*/  @!P5 IADD3 R223, R223, -R251, RZ ;  /* 0x800000fbdfdfd210 */ /* 0x000fe40007ffe0ff */
[----:B------:R-:W-:Y:S02]  /*eb80*/  ISETP.GT.U32.AND P1, PT, R251, R225, PT ;  /* 0x000000e1fb00720c */ /* 0x000fe40003f24070 */
[----:B------:R-:W-:Y:S02]  /*eb90*/  ISETP.GE.AND P6, PT, R227, RZ, PT ;  /* 0x000000ffe300720c */ /* 0x000fe40003fc6270 */
[----:B------:R-:W2:Y:S01]  /*eba0*/  LDL.LU R227, [R1+0xa8] ;  /* 0x0000a80001e37983 */ /* 0x000ea20000300800 */
[----:B------:R-:W-:Y:S01]  /*ebb0*/  ISETP.GE.AND P3, PT, R228, RZ, PT ;  /* 0x000000ffe400720c */ /* 0x000fe20003f66270 */
[--C-:B------:R-:W-:Y:S02]  /*ebc0*/  @!P2 IMAD.IADD R224, R224, 0x1, -R251.reuse ;  /* 0x00000001e0e0a824 */ /* 0x100fe400078e0afb */
[----:B------:R-:W3:Y:S05]  /*ebd0*/  LDL.LU R228, [R1+0xa4] ;  /* 0x0000a40001e47983 */ /* 0x000eea0000300800 */
[----:B------:R-:W-:-:S02]  /*ebe0*/  @!P1 IMAD.IADD R225, R225, 0x1, -R251 ;  /* 0x00000001e1e19824 */ /* 0x000fc400078e0afb */
[----:B------:R-:W-:Y:S01]  /*ebf0*/  @!P6 IMAD.MOV R211, RZ, RZ, -R211 ;  /* 0x000000ffffd3e224 */ /* 0x000fe200078e0ad3 */
[----:B------:R-:W-:Y:S02]  /*ec00*/  ISETP.GE.AND P4, PT, R229, RZ, PT ;  /* 0x000000ffe500720c */ /* 0x000fe40003f86270 */
[----:B------:R-:W4:Y:S01]  /*ec10*/  LDL.LU R229, [R1+0xa0] ;  /* 0x0000a00001e57983 */ /* 0x000f220000300800 */
[----:B------:R-:W-:Y:S02]  /*ec20*/  @!P3 IADD3 R212, -R212, RZ, RZ ;  /* 0x000000ffd4d4b210 */ /* 0x000fe40007ffe1ff */
        /* <DEDUP_REMOVED lines=9> */
[----:B------:R-:W-:-:S03]  /*ecc0*/  @!P4 IMAD.MOV R211, RZ, RZ, -R211 ;  /* 0x000000ffffd3c224 */ /* 0x000fc600078e0ad3 */
[----:B------:R-:W5:Y:S04]  /*ecd0*/  LDL R216, [R1+0x594c] ;  /* 0x00594c0001d87983 */ /* 0x000f680000100800 */
[----:B------:R-:W5:Y:S01]  /*ece0*/  LDL R217, [R1+0x5948] ;  /* 0x0059480001d97983 */ /* 0x000f620000100800 */
[----:B-1----:R-:W-:-:S03]  /*ecf0*/  IMAD.MOV.U32 R212, RZ, RZ, R218 ;  /* 0x000000ffffd47224 */ /* 0x002fc600078e00da */
[----:B------:R1:W-:Y:S02]  /*ed00*/  STL [R1+0x520], R211 ;  /* 0x000520d301007387 */ /* 0x0003e40000100800 */
[----:B------:R-:W-:Y:S02]  /*ed10*/  @!P5 IADD3 R212, -R212, RZ, RZ ;  /* 0x000000ffd4d4d210 */ /* 0x000fe40007ffe1ff */
        /* <DEDUP_REMOVED lines=11> */
[----:B------:R-:W-:Y:S02]  /*edd0*/  @!P0 IADD3 R226, R226, -R251, RZ ;  /* 0x800000fbe2e28210 */ /* 0x000fe40007ffe0ff */
[C---:B------:R-:W-:Y:S02]  /*ede0*/  ISETP.GT.U32.AND P0, PT, R251.reuse, R220, PT ;  /* 0x000000dcfb00720c */ /* 0x040fe40003f04070 */
[----:B------:R-:W-:Y:S01]  /*edf0*/  ISETP.GT.U32.AND P5, PT, R251, R226, PT ;  /* 0x000000e2fb00720c */ /* 0x000fe20003fa4070 */
[----:B------:R-:W-:Y:S02]  /*ee00*/  @!P2 IMAD.MOV R211, RZ, RZ, -R211 ;  /* 0x000000ffffd3a224 */ /* 0x000fe400078e0ad3 */
[--C-:B------:R-:W-:Y:S02]  /*ee10*/  @!P4 IMAD.IADD R223, R223, 0x1, -R251.reuse ;  /* 0x00000001dfdfc824 */ /* 0x100fe400078e0afb */
[--C-:B------:R-:W-:Y:S01]  /*ee20*/  @!P3 IMAD.IADD R222, R222, 0x1, -R251.reuse ;  /* 0x00000001dedeb824 */ /* 0x100fe200078e0afb */
[----:B------:R1:W-:Y:S01]  /*ee30*/  STL [R1+0x518], R211 ;  /* 0x000518d301007387 */ /* 0x0003e20000100800 */
[----:B------:R-:W-:-:S04]  /*ee40*/  @!P6 IMAD.IADD R224, R224, 0x1, -R251 ;  /* 0x00000001e0e0e824 */ /* 0x000fc800078e0afb */
[----:B------:R-:W-:Y:S02]  /*ee50*/  @!P0 IADD3 R220, R220, -R251, RZ ;  /* 0x800000fbdcdc8210 */ /* 0x000fe40007ffe0ff */
[----:B------:R-:W-:Y:S01]  /*ee60*/  @!P5 IMAD.IADD R226, R226, 0x1, -R251 ;  /* 0x00000001e2e2d824 */ /* 0x000fe200078e0afb */
[----:B-1----:R-:W-:Y:S02]  /*ee70*/  IADD3 R211, R11, 0x1e8, RZ ;  /* 0x000001e80bd37810 */ /* 0x002fe40007ffe0ff */
[----:B------:R-:W-:-:S03]  /*ee80*/  IMAD.MOV.U32 R213, RZ, RZ, R220 ;  /* 0x000000ffffd57224 */ /* 0x000fc600078e00dc */
[----:B------:R-:W-:Y:S04]  /*ee90*/  STL [R1+0x5fa8], R211 ;  /* 0x005fa8d301007387 */ /* 0x000fe80000100800 */
[----:B------:R1:W-:Y:S01]  /*eea0*/  STL [R1+0x514], R212 ;  /* 0x000514d401007387 */ /* 0x0003e20000100800 */
[----:B------:R-:W-:-:S03]  /*eeb0*/  ISETP.GT.U32.AND P2, PT, R251, R225, PT ;  /* 0x000000e1fb00720c */ /* 0x000fc60003f44070 */
[----:B------:R-:W5:Y:S01]  /*eec0*/  LDL.LU R214, [R1+0x11c] ;  /* 0x00011c0001d67983 */ /* 0x000f620000300800 */
[----:B-1----:R-:W-:-:S09]  /*eed0*/  IMAD.MOV.U32 R212, RZ, RZ, R222 ;  /* 0x000000ffffd47224 */ /* 0x002fd200078e00de */
[----:B------:R-:W-:Y:S02]  /*eee0*/  @!P2 IADD3 R225, R225, -R251, RZ ;  /* 0x800000fbe1e1a210 */ /* 0x000fe40007ffe0ff */
[C---:B--2---:R-:W-:Y:S02]  /*eef0*/  ISETP.GT.U32.AND P1, PT, R251.reuse, R227, PT ;  /* 0x000000e3fb00720c */ /* 0x044fe40003f24070 */
[----:B---3--:R-:W-:-:S11]  /*ef00*/  ISETP.GT.U32.AND P0, PT, R251, R228, PT ;  /* 0x000000e4fb00720c */ /* 0x008fd60003f04070 */
[--C-:B------:R-:W-:Y:S01]  /*ef10*/  @!P1 IMAD.IADD R227, R227, 0x1, -R251.reuse ;  /* 0x00000001e3e39824 */ /* 0x100fe200078e0afb */
[C---:B----4-:R-:W-:Y:S02]  /*ef20*/  ISETP.GT.U32.AND P3, PT, R251.reuse, R229, PT ;  /* 0x000000e5fb00720c */ /* 0x050fe40003f64070 */
[C---:B-----5:R-:W-:Y:S02]  /*ef30*/  ISETP.GT.U32.AND P4, PT, R251.reuse, R230, PT ;  /* 0x000000e6fb00720c */ /* 0x060fe40003f84070 */
[----:B------:R-:W-:Y:S01]  /*ef40*/  ISETP.GT.U32.AND P6, PT, R251, R231, PT ;  /* 0x000000e7fb00720c */ /* 0x000fe20003fc4070 */
[----:B------:R-:W-:-:S08]  /*ef50*/  @!P0 IMAD.IADD R228, R228, 0x1, -R251 ;  /* 0x00000001e4e48824 */ /* 0x000fd000078e0afb */
[----:B------:R-:W-:Y:S02]  /*ef60*/  @!P3 IADD3 R229, R229, -R251, RZ ;  /* 0x800000fbe5e5b210 */ /* 0x000fe40007ffe0ff */
[----:B------:R-:W-:Y:S01]  /*ef70*/  @!P4 IMAD.IADD R230, R230, 0x1, -R251 ;  /* 0x00000001e6e6c824 */ /* 0x000fe200078e0afb */
[----:B------:R-:W-:Y:S02]  /*ef80*/  ISETP.GE.AND P5, PT, R215, RZ, PT ;  /* 0x000000ffd700720c */ /* 0x000fe40003fa6270 */
[----:B------:R-:W-:Y:S02]  /*ef90*/  ISETP.GE.AND P1, PT, R216, RZ, PT ;  /* 0x000000ffd800720c */ /* 0x000fe40003f26270 */
[----:B------:R-:W2:Y:S01]  /*efa0*/  LDL.LU R216, [R1+0x118] ;  /* 0x0001180001d87983 */ /* 0x000ea20000300800 */
[----:B------:R-:W-:-:S08]  /*efb0*/  ISETP.GE.AND P0, PT, R217, RZ, PT ;  /* 0x000000ffd900720c */ /* 0x000fd00003f06270 */
[----:B------:R-:W-:Y:S02]  /*efc0*/  @!P5 IMAD.MOV R213, RZ, RZ, -R213 ;  /* 0x000000ffffd5d224 */ /* 0x000fe400078e0ad5 */
[----:B------:R-:W-:Y:S01]  /*efd0*/  @!P6 IMAD.IADD R231, R231, 0x1, -R251 ;  /* 0x00000001e7e7e824 */ /* 0x000fe200078e0afb */
[----:B------:R-:W-:Y:S02]  /*efe0*/  ISETP.GE.AND P3, PT, R218, RZ, PT ;  /* 0x000000ffda00720c */ /* 0x000fe40003f66270 */
[----:B------:R-:W-:Y:S02]  /*eff0*/  @!P1 IADD3 R212, -R212, RZ, RZ ;  /* 0x000000ffd4d49210 */ /* 0x000fe40007ffe1ff */
        /* <DEDUP_REMOVED lines=16> */
[----:B------:R1:W-:Y:S04]  /*f100*/  STL [R1+0x508], R213 ;  /* 0x000508d501007387 */ /* 0x0003e80000100800 */
[----:B------:R1:W-:Y:S02]  /*f110*/  STL [R1+0x504], R212 ;  /* 0x000504d401007387 */ /* 0x0003e40000100800 */
[----:B-1----:R-:W-:-:S02]  /*f120*/  IMAD.MOV.U32 R213, RZ, RZ, R225 ;  /* 0x000000ffffd57224 */ /* 0x002fc400078e00e1 */
[----:B------:R-:W5:Y:S01]  /*f130*/  LDL R225, [R1+0x5968] ;  /* 0x0059680001e17983 */ /* 0x000f620000100800 */
[----:B------:R-:W-:-:S03]  /*f140*/  IMAD.MOV.U32 R212, RZ, RZ, R226 ;  /* 0x000000ffffd47224 */ /* 0x000fc600078e00e2 */
[----:B------:R-:W5:Y:S01]  /*f150*/  LDL R226, [R1+0x5970] ;  /* 0x0059700001e27983 */ /* 0x000f620000100800 */
        /* <DEDUP_REMOVED lines=26> */
[C---:B----4-:R-:W-:Y:S01]  /*f300*/  ISETP.GT.U32.AND P0, PT, R251.reuse, R217, PT ;  /* 0x000000d9fb00720c */ /* 0x050fe20003f04070 */
[----:B------:R-:W2:Y:S01]  /*f310*/  LDL.LU R219, [R1+0x104] ;  /* 0x0001040001db7983 */ /* 0x000ea20000300800 */
[C---:B-----5:R-:W-:Y:S02]  /*f320*/  ISETP.GT.U32.AND P3, PT, R251.reuse, R218, PT ;  /* 0x000000dafb00720c */ /* 0x060fe40003f64070 */
        /* <DEDUP_REMOVED lines=483> */
[----:B-1----:R-:W-:-:S05]  /*11160*/  IADD3 R211, R11, 0x1eb, RZ ;  /* 0x000001eb0bd37810 */ /* 0x002fca0007ffe0ff */
[----:B------:R-:W-:Y:S04]  /*11170*/  STL [R1+0x5f4c], R211 ;  /* 0x005f4cd301007387 */ /* 0x000fe80000100800 */
[----:B------:R1:W-:Y:S04]  /*11180*/  STL [R1+0x43c], R212 ;  /* 0x00043cd401007387 */ /* 0x0003e80000100800 */
[----:B------:R-:W5:Y:S01]  /*11190*/  LDL.LU R214, [R1+0x1e8] ;  /* 0x0001e80001d67983 */ /* 0x000f620000300800 */
[----:B-1----:R-:W-:Y:S01]  /*111a0*/  IMAD.MOV.U32 R212, RZ, RZ, R222 ;  /* 0x000000ffffd47224 */ /* 0x002fe200078e00de */
[----:B------:R-:W-:-:S13]  /*111b0*/  ISETP.GT.U32.AND P3, PT, R251, R225, PT ;  /* 0x000000e1fb00720c */ /* 0x000fda0003f64070 */
[----:B------:R-:W-:Y:S01]  /*111c0*/  @!P3 IMAD.IADD R225, R225, 0x1, -R251 ;  /* 0x00000001e1e1b824 */ /* 0x000fe200078e0afb */
[C---:B--2---:R-:W-:Y:S02]  /*111d0*/  ISETP.GT.U32.AND P4, PT, R251.reuse, R227, PT ;  /* 0x000000e3fb00720c */ /* 0x044fe40003f84070 */
        /* <DEDUP_REMOVED lines=41> */
[----:B------:R-:W-:-:S07]  /*11470*/  ISETP.GT.U32.AND P2, PT, R251, R229, PT ;  /* 0x000000e5fb00720c */ /* 0x000fce0003f44070 */
[--C-:B------:R-:W-:Y:S01]  /*11480*/  @!P3 IMAD.IADD R238, R238, 0x1, -R251.reuse ;  /* 0x00000001eeeeb824 */ /* 0x100fe200078e0afb */
[----:B------:R-:W-:Y:S02]  /*11490*/  ISETP.GT.U32.AND P3, PT, R251, R227, PT ;  /* 0x000000e3fb00720c */ /* 0x000fe40003f64070 */
[----:B------:R-:W-:Y:S02]  /*114a0*/  @!P0 IADD3 R213, -R213, RZ, RZ ;  /* 0x000000ffd5d58210 */ /* 0x000fe40007ffe1ff */
[C---:B------:R-:W-:Y:S01]  /*114b0*/  ISETP.GT.U32.AND P0, PT, R251.reuse, R231, PT ;  /* 0x000000e7fb00720c */ /* 0x040fe20003f04070 */
[--C-:B------:R-:W-:Y:S01]  /*114c0*/  @!P4 IMAD.IADD R228, R228, 0x1, -R251.reuse ;  /* 0x00000001e4e4c824 */ /* 0x100fe200078e0afb */
[----:B------:R-:W-:Y:S01]  /*114d0*/  ISETP.GT.U32.AND P5, PT, R251, R238, PT ;  /* 0x000000eefb00720c */ /* 0x000fe20003fa4070 */
[----:B------:R-:W-:Y:S01]  /*114e0*/  @!P1 IMAD.IADD R230, R230, 0x1, -R251 ;  /* 0x00000001e6e69824 */ /* 0x000fe200078e0afb */
[----:B------:R-:W-:Y:S01]  /*114f0*/  @!P2 IADD3 R229, R229, -R251, RZ ;  /* 0x800000fbe5e5a210 */ /* 0x000fe20007ffe0ff */
[----:B------:R-:W-:Y:S01]  /*11500*/  @!P6 IMAD.MOV R212, RZ, RZ, -R212 ;  /* 0x000000ffffd4e224 */ /* 0x000fe200078e0ad4 */
[----:B------:R-:W-:-:S03]  /*11510*/  IABS R211, R211 ;  /* 0x000000d300d37213 */ /* 0x000fc60000000000 */
[--C-:B------:R-:W-:Y:S01]  /*11520*/  @!P3 IMAD.IADD R227, R227, 0x1, -R251.reuse ;  /* 0x00000001e3e3b824 */ /* 0x100fe200078e0afb */
[----:B------:R1:W-:Y:S03]  /*11530*/  STL [R1+0x428], R213 ;  /* 0x000428d501007387 */ /* 0x0003e60000100800 */
[--C-:B------:R-:W-:Y:S01]  /*11540*/  @!P0 IMAD.IADD R231, R231, 0x1, -R251.reuse ;  /* 0x00000001e7e78824 */ /* 0x100fe200078e0afb */
[----:B------:R1:W-:Y:S01]  /*11550*/  STL [R1+0x424], R212 ;  /* 0x000424d401007387 */ /* 0x0003e20000100800 */
[----:B------:R-:W-:Y:S02]  /*11560*/  @!P5 IMAD.IADD R238, R238, 0x1, -R251 ;  /* 0x00000001eeeed824 */ /* 0x000fe400078e0afb */
        /* <DEDUP_REMOVED lines=8> */
[----:B-----5:R-:W-:-:S07]  /*115f0*/  ISETP.GT.U32.AND P1, PT, R251, R218, PT ;  /* 0x000000dafb00720c */ /* 0x020fce0003f24070 */
[----:B------:R-:W-:Y:S01]  /*11600*/  @!P4 IMAD.IADD R216, R216, 0x1, -R251 ;  /* 0x00000001d8d8c824 */ /* 0x000fe200078e0afb */
[----:B------:R-:W2:Y:S01]  /*11610*/  LDL.LU R220, [R1+0x1d0] ;  /* 0x0001d00001dc7983 */ /* 0x000ea20000300800 */
[----:B------:R-:W-:Y:S01]  /*11620*/  ISETP.GT.U32.AND P0, PT, R251, R219, PT ;  /* 0x000000dbfb00720c */ /* 0x000fe20003f04070 */
[----:B------:R-:W-:Y:S02]  /*11630*/  @!P3 IMAD.MOV R215, RZ, RZ, -R215 ;  /* 0x000000ffffd7b224 */ /* 0x000fe400078e0ad7 */
[----:B------:R-:W-:Y:S01]  /*11640*/  @!P2 IMAD.IADD R217, R217, 0x1, -R251 ;  /* 0x00000001d9d9a824 */ /* 0x000fe200078e0afb */
[----:B------:R-:W-:Y:S02]  /*11650*/  ISETP.GE.AND P5, PT, R222, RZ, PT ;  /* 0x000000ffde00720c */ /* 0x000fe40003fa6270 */
[----:B------:R-:W3:Y:S01]  /*11660*/  LDL.LU R222, [R1+0x1cc] ;  /* 0x0001cc0001de7983 */ /* 0x000ee20000300800 */
[----:B------:R-:W-:Y:S02]  /*11670*/  @!P1 IADD3 R218, R218, -R251, RZ ;  /* 0x800000fbdada9210 */ /* 0x000fe40007ffe0ff */
[----:B------:R-:W-:-:S02]  /*11680*/  ISETP.GE.AND P4, PT, R223, RZ, PT ;  /* 0x000000ffdf00720c */ /* 0x000fc40003f86270 */
[----:B------:R-:W4:Y:S02]  /*11690*/  LDL.LU R223, [R1+0x1c8] ;  /* 0x0001c80001df7983 */ /* 0x000f240000300800 */
[----:B------:R-:W-:Y:S01]  /*116a0*/  @!P0 IMAD.IADD R219, R219, 0x1, -R251 ;  /* 0x00000001dbdb8824 */ /* 0x000fe200078e0afb */
[----:B------:R-:W-:-:S03]  /*116b0*/  ISETP.GE.AND P2, PT, R224, RZ, PT ;  /* 0x000000ffe000720c */ /* 0x000fc60003f46270 */
[----:B------:R-:W-:Y:S02]  /*116c0*/  @!P5 IADD3 R211, -R211, RZ, RZ ;  /* 0x000000ffd3d3d210 */ /* 0x000fe40007ffe1ff */
[----:B------:R-:W-:Y:S02]  /*116d0*/  ISETP.GE.AND P1, PT, R226, RZ, PT ;  /* 0x000000ffe200720c */ /* 0x000fe40003f26270 */
[----:B------:R-:W5:Y:S04]  /*116e0*/  LDL.LU R226, [R1+0x1c4] ;  /* 0x0001c40001e27983 */ /* 0x000f680000300800 */
        /* <DEDUP_REMOVED lines=45> */
[----:B----4-:R-:W-:Y:S01]  /*119c0*/  ISETP.GT.U32.AND P5, PT, R251, R223, PT ;  /* 0x000000dffb00720c */ /* 0x010fe20003fa4070 */
[----:B------:R-:W-:-:S12]  /*119d0*/  @!P3 IMAD.IADD R222, R222, 0x1, -R251 ;  /* 0x00000001dedeb824 */ /* 0x000fd800078e0afb */
[----:B------:R-:W-:Y:S02]  /*119e0*/  @!P5 IADD3 R223, R223, -R251, RZ ;  /* 0x800000fbdfdfd210 */ /* 0x000fe40007ffe0ff */
[C---:B-----5:R-:W-:Y:S02]  /*119f0*/  ISETP.GT.U32.AND P4, PT, R251.reuse, R226, PT ;  /* 0x000000e2fb00720c */ /* 0x060fe40003f84070 */
[----:B------:R-:W-:Y:S02]  /*11a00*/  ISETP.GT.U32.AND P2, PT, R251, R224, PT ;  /* 0x000000e0fb00720c */ /* 0x000fe40003f44070 */
[----:B------:R-:W-:Y:S02]  /*11a10*/  ISETP.GE.AND P6, PT, R225, RZ, PT ;  /* 0x000000ffe100720c */ /* 0x000fe40003fc6270 */
[----:B------:R-:W-:Y:S02]  /*11a20*/  ISETP.GE.AND P0, PT, R228, RZ, PT ;  /* 0x000000ffe400720c */ /* 0x000fe40003f06270 */
[----:B------:R-:W2:Y:S05]  /*11a30*/  LDL.LU R228, [R1+0x1b8] ;  /* 0x0001b80001e47983 */ /* 0x000eaa0000300800 */
[----:B------:R-:W-:Y:S01]  /*11a40*/  @!P4 IMAD.IADD R226, R226, 0x1, -R251 ;  /* 0x00000001e2e2c824 */ /* 0x000fe200078e0afb */
[----:B------:R-:W3:Y:S03]  /*11a50*/  LDL.LU R225, [R1+0x1b4] ;  /* 0x0001b40001e17983 */ /* 0x000ee60000300800 */
[----:B------:R-:W-:Y:S01]  /*11a60*/  @!P6 IMAD.MOV R211, RZ, RZ, -R211 ;  /* 0x000000ffffd3e224 */ /* 0x000fe200078e0ad3 */
[----:B------:R-:W-:-:S02]  /*11a70*/  ISETP.GE.AND P3, PT, R229, RZ, PT ;  /* 0x000000ffe500720c */ /* 0x000fc40003f66270 */
[----:B------:R-:W4:Y:S01]  /*11a80*/  LDL.LU R229, [R1+0x1b0] ;  /* 0x0001b00001e57983 */ /* 0x000f220000300800 */
[----:B------:R-:W-:Y:S01]  /*11a90*/  @!P0 IADD3 R212, -R212, RZ, RZ ;  /* 0x000000ffd4d48210 */ /* 0x000fe20007ffe1ff */
[----:B------:R-:W-:Y:S01]  /*11aa0*/  @!P2 IMAD.IADD R224, R224, 0x1, -R251 ;  /* 0x00000001e0e0a824 */ /* 0x000fe200078e0afb */
        /* <DEDUP_REMOVED lines=39> */
[----:B------:R1:W-:Y:S04]  /*11d20*/  STL [R1+0x3f4], R212 ;  /* 0x0003f4d401007387 */ /* 0x0003e80000100800 */
[----:B------:R-:W5:Y:S01]  /*11d30*/  LDL.LU R214, [R1+0x22c] ;  /* 0x00022c0001d67983 */ /* 0x000f620000300800 */
[----:B-1----:R-:W-:Y:S01]  /*11d40*/  IMAD.MOV.U32 R212, RZ, RZ, R222 ;  /* 0x000000ffffd47224 */ /* 0x002fe200078e00de */
[----:B------:R-:W-:-:S13]  /*11d50*/  ISETP.GT.U32.AND P4, PT, R251, R224, PT ;  /* 0x000000e0fb00720c */ /* 0x000fda0003f84070 */
[----:B------:R-:W-:Y:S02]  /*11d60*/  @!P4 IADD3 R224, R224, -R251, RZ ;  /* 0x800000fbe0e0c210 */ /* 0x000fe40007ffe0ff */
[C---:B--2---:R-:W-:Y:S02]  /*11d70*/  ISETP.GT.U32.AND P2, PT, R251.reuse, R228, PT ;  /* 0x000000e4fb00720c */ /* 0x044fe40003f44070 */
[C---:B---3--:R-:W-:Y:S02]  /*11d80*/  ISETP.GT.U32.AND P1, PT, R251.reuse, R225, PT ;  /* 0x000000e1fb00720c */ /* 0x048fe40003f24070 */
[----:B----4-:R-:W-:-:S09]  /*11d90*/  ISETP.GT.U32.AND P0, PT, R251, R229, PT ;  /* 0x000000e5fb00720c */ /* 0x010fd20003f04070 */
[--C-:B------:R-:W-:Y:S01]  /*11da0*/  @!P2 IMAD.IADD R228, R228, 0x1, -R251.reuse ;  /* 0x00000001e4e4a824 */ /* 0x100fe200078e0afb */
[C---:B-----5:R-:W-:Y:S02]  /*11db0*/  ISETP.GT.U32.AND P3, PT, R251.reuse, R230, PT ;  /* 0x000000e6fb00720c */ /* 0x060fe40003f64070 */
[----:B------:R-:W-:Y:S01]  /*11dc0*/  ISETP.GT.U32.AND P6, PT, R251, R231, PT ;  /* 0x000000e7fb00720c */ /* 0x000fe20003fc4070 */
[----:B------:R-:W-:Y:S01]  /*11dd0*/  @!P1 IMAD.IADD R225, R225, 0x1, -R251 ;  /* 0x00000001e1e19824 */ /* 0x000fe200078e0afb */
[----:B------:R-:W-:-:S09]  /*11de0*/  @!P0 IADD3 R229, R229, -R251, RZ ;  /* 0x800000fbe5e58210 */ /* 0x000fd20007ffe0ff */
        /* <DEDUP_REMOVED lines=35> */
[----:B------:R-:W-:Y:S02]  /*12020*/  @!P4 IADD3 R237, R237, -R251, RZ ;  /* 0x800000fbededc210 */ /* 0x000fe40007ffe0ff */
[C---:B------:R-:W-:Y:S01]  /*12030*/  ISETP.GT.U32.AND P4, PT, R251.reuse, R228, PT ;  /* 0x000000e4fb00720c */ /* 0x040fe20003f84070 */
[----:B------:R-:W-:Y:S01]  /*12040*/  @!P3 IMAD.MOV R213, RZ, RZ, -R213 ;  /* 0x000000ffffd5b224 */ /* 0x000fe200078e0ad5 */
[----:B------:R-:W-:Y:S01]  /*12050*/  ISETP.GT.U32.AND P3, PT, R251, R231, PT ;  /* 0x000000e7fb00720c */ /* 0x000fe20003f64070 */
[--C-:B------:R-:W-:Y:S01]  /*12060*/  @!P2 IMAD.IADD R225, R225, 0x1, -R251.reuse ;  /* 0x00000001e1e1a824 */ /* 0x100fe200078e0afb */
[----:B------:R-:W-:Y:S01]  /*12070*/  ISETP.GT.U32.AND P5, PT, R251, R237, PT ;  /* 0x000000edfb00720c */ /* 0x000fe20003fa4070 */
[--C-:B------:R-:W-:Y:S02]  /*12080*/  @!P1 IMAD.IADD R229, R229, 0x1, -R251.reuse ;  /* 0x00000001e5e59824 */ /* 0x100fe400078e0afb */
[----:B------:R-:W-:Y:S01]  /*12090*/  @!P0 IMAD.IADD R230, R230, 0x1, -R251 ;  /* 0x00000001e6e68824 */ /* 0x000fe200078e0afb */
[----:B------:R-:W-:-:S05]  /*120a0*/  IABS R211, R211 ;  /* 0x000000d300d37213 */ /* 0x000fca0000000000 */
[-C--:B------:R-:W-:Y:S01]  /*120b0*/  @!P4 IADD3 R228, R228, -R251.reuse, RZ ;  /* 0x800000fbe4e4c210 */ /* 0x080fe20007ffe0ff */
[----:B------:R-:W-:Y:S01]  /*120c0*/  @!P6 IMAD.MOV R212, RZ, RZ, -R212 ;  /* 0x000000ffffd4e224 */ /* 0x000fe200078e0ad4 */
[----:B------:R-:W-:Y:S01]  /*120d0*/  @!P3 IADD3 R231, R231, -R251, RZ ;  /* 0x800000fbe7e7b210 */ /* 0x000fe20007ffe0ff */
[----:B------:R1:W-:Y:S01]  /*120e0*/  STL [R1+0xf8], R213 ;  /* 0x0000f8d501007387 */ /* 0x0003e20000100800 */
[----:B------:R-:W-:Y:S01]  /*120f0*/  @!P5 IMAD.IADD R237, R237, 0x1, -R251 ;  /* 0x00000001ededd824 */ /* 0x000fe200078e0afb */
[----:B------:R-:W-:Y:S02]  /*12100*/  MOV R215, R228 ;  /* 0x000000e400d77202 */ /* 0x000fe40000000f00 */
        /* <DEDUP_REMOVED lines=9> */
[----:B-----5:R-:W-:-:S07]  /*121a0*/  ISETP.GT.U32.AND P0, PT, R251, R218, PT ;  /* 0x000000dafb00720c */ /* 0x020fce0003f04070 */
[----:B------:R-:W-:Y:S02]  /*121b0*/  @!P2 IADD3 R216, R216, -R251, RZ ;  /* 0x800000fbd8d8a210 */ /* 0x000fe40007ffe0ff */
[----:B------:R-:W-:Y:S02]  /*121c0*/  ISETP.GT.U32.AND P3, PT, R251, R220, PT ;  /* 0x000000dcfb00720c */ /* 0x000fe40003f64070 */
[----:B------:R-:W-:Y:S01]  /*121d0*/  @!P4 IADD3 R215, -R215, RZ, RZ ;  /* 0x000000ffd7d7c210 */ /* 0x000fe20007ffe1ff */
[--C-:B------:R-:W-:Y:S01]  /*121e0*/  @!P1 IMAD.IADD R217, R217, 0x1, -R251.reuse ;  /* 0x00000001d9d99824 */ /* 0x100fe200078e0afb */
[----:B------:R-:W-:Y:S01]  /*121f0*/  ISETP.GE.AND P5, PT, R222, RZ, PT ;  /* 0x000000ffde00720c */ /* 0x000fe20003fa6270 */
[----:B------:R-:W-:Y:S01]  /*12200*/  @!P0 IMAD.IADD R218, R218, 0x1, -R251 ;  /* 0x00000001dada8824 */ /* 0x000fe200078e0afb */
[----:B------:R-:W3:Y:S01]  /*12210*/  LDL.LU R222, [R1+0x210] ;  /* 0x0002100001de7983 */ /* 0x000ee20000300800 */
[----:B------:R-:W-:Y:S02]  /*12220*/  ISETP.GE.AND P2, PT, R223, RZ, PT ;  /* 0x000000ffdf00720c */ /* 0x000fe40003f46270 */
[----:B------:R-:W-:-:S02]  /*12230*/  ISETP.GE.AND P1, PT, R226, RZ, PT ;  /* 0x000000ffe200720c */ /* 0x000fc40003f26270 */
[----:B------:R-:W4:Y:S02]  /*12240*/  LDL.LU R226, [R1+0x20c] ;  /* 0x00020c0001e27983 */ /* 0x000f240000300800 */
[----:B------:R-:W-:-:S04]  /*12250*/  @!P3 IMAD.IADD R220, R220, 0x1, -R251 ;  /* 0x00000001dcdcb824 */ /* 0x000fc800078e0afb */
[----:B------:R-:W-:Y:S01]  /*12260*/  @!P5 IMAD.MOV R211, RZ, RZ, -R211 ;  /* 0x000000ffffd3d224 */ /* 0x000fe200078e0ad3 */
[----:B------:R-:W-:Y:S02]  /*12270*/  ISETP.GE.AND P0, PT, R227, RZ, PT ;  /* 0x000000ffe300720c */ /* 0x000fe40003f06270 */
[----:B------:R-:W5:Y:S04]  /*12280*/  LDL.LU R227, [R1+0x208] ;  /* 0x0002080001e37983 */ /* 0x000f680000300800 */
[----:B------:R-:W5:Y:S04]  /*12290*/  LDL.LU R223, [R1+0x204] ;  /* 0x0002040001df7983 */ /* 0x000f680000300800 */
[----:B------:R-:W5:Y:S04]  /*122a0*/  LDL.LU R228, [R1+0x200] ;  /* 0x0002000001e47983 */ /* 0x000f680000300800 */
[----:B------:R1:W-:Y:S01]  /*122b0*/  STL [R1+0x3dc], R215 ;  /* 0x0003dcd701007387 */ /* 0x0003e20000100800 */
[----:B------:R-:W-:-:S03]  /*122c0*/  ISETP.GE.AND P3, PT, R224, RZ, PT ;  /* 0x000000ffe000720c */ /* 0x000fc60003f66270 */
        /* <DEDUP_REMOVED lines=18> */
[----:B------:R-:W-:-:S04]  /*123f0*/  ISETP.GT.U32.AND P6, PT, R251, R221, PT ;  /* 0x000000ddfb00720c */ /* 0x000fc80003fc4070 */
[C---:B------:R-:W-:Y:S01]  /*12400*/  ISETP.GT.U32.AND P4, PT, R251.reuse, R214, PT ;  /* 0x000000d6fb00720c */ /* 0x040fe20003f84070 */
[----:B------:R-:W-:Y:S01]  /*12410*/  IMAD.MOV.U32 R211, RZ, RZ, R237 ;  /* 0x000000ffffd37224 */ /* 0x000fe200078e00ed */
[----:B------:R-:W-:-:S07]  /*12420*/  ISETP.GT.U32.AND P5, PT, R251, R216, PT ;  /* 0x000000d8fb00720c */ /* 0x000fce0003fa4070 */
[----:B------:R-:W-:Y:S01]  /*12430*/  @!P6 IMAD.IADD R221, R221, 0x1, -R251 ;  /* 0x00000001dddde824 */ /* 0x000fe200078e0afb */
[----:B------:R-:W-:Y:S01]  /*12440*/  ISETP.GT.U32.AND P2, PT, R251, R217, PT ;  /* 0x000000d9fb00720c */ /* 0x000fe20003f44070 */
[----:B------:R-:W-:-:S03]  /*12450*/  @!P3 IMAD.MOV R211, RZ, RZ, -R211 ;  /* 0x000000ffffd3b224 */ /* 0x000fc600078e0ad3 */
[C---:B------:R-:W-:Y:S01]  /*12460*/  ISETP.GT.U32.AND P6, PT, R251.reuse, R221, PT ;  /* 0x000000ddfb00720c */ /* 0x040fe20003fc4070 */
[--C-:B------:R-:W-:Y:S01]  /*12470*/  @!P4 IMAD.IADD R214, R214, 0x1, -R251.reuse ;  /* 0x00000001d6d6c824 */ /* 0x100fe200078e0afb */
[----:B------:R-:W-:Y:S01]  /*12480*/  ISETP.GT.U32.AND P1, PT, R251, R218, PT ;  /* 0x000000dafb00720c */ /* 0x000fe20003f24070 */
[----:B------:R-:W-:Y:S01]  /*12490*/  @!P5 IMAD.IADD R216, R216, 0x1, -R251 ;  /* 0x00000001d8d8d824 */ /* 0x000fe200078e0afb */
[----:B------:R1:W-:Y:S05]  /*124a0*/  STL [R1+0x3c8], R211 ;  /* 0x0003c8d301007387 */ /* 0x0003ea0000100800 */
[----:B------:R-:W-:-:S04]  /*124b0*/  @!P2 IADD3 R217, R217, -R251, RZ ;  /* 0x800000fbd9d9a210 */ /* 0x000fc80007ffe0ff */
[--C-:B------:R-:W-:Y:S02]  /*124c0*/  @!P6 IMAD.IADD R221, R221, 0x1, -R251.reuse ;  /* 0x00000001dddde824 */ /* 0x100fe400078e0afb */
[----:B------:R-:W-:Y:S02]  /*124d0*/  @!P1 IMAD.IADD R218, R218, 0x1, -R251 ;  /* 0x00000001dada9824 */ /* 0x000fe400078e0afb */
[----:B-1----:R-:W-:Y:S02]  /*124e0*/  IMAD.MOV.U32 R211, RZ, RZ, R214 ;  /* 0x000000ffffd37224 */ /* 0x002fe400078e00d6 */
[C---:B------:R-:W-:Y:S01]  /*124f0*/  IMAD R237, R251.reuse, R212, R213 ;  /* 0x000000d4fbed7224 */ /* 0x040fe200078e02d5 */
[----:B------:R-:W-:Y:S01]  /*12500*/  ISETP.GT.U32.AND P0, PT, R251, R220, PT ;  /* 0x000000dcfb00720c */ /* 0x000fe20003f04070 */
[----:B------:R-:W-:-:S12]  /*12510*/  IMAD.MOV.U32 R212, RZ, RZ, R216 ;  /* 0x000000ffffd47224 */ /* 0x000fd800078e00d8 */
[----:B------:R-:W-:Y:S01]  /*12520*/  @!P0 IMAD.IADD R220, R220, 0x1, -R251 ;  /* 0x00000001dcdc8824 */ /* 0x000fe200078e0afb */
[C---:B--2---:R-:W-:Y:S02]  /*12530*/  ISETP.GT.U32.AND P3, PT, R251.reuse, R219, PT ;  /* 0x000000dbfb00720c */ /* 0x044fe40003f64070 */
[----:B---3--:R-:W-:-:S11]  /*12540*/  ISETP.GT.U32.AND P4, PT, R251, R222, PT ;  /* 0x000000defb00720c */ /* 0x008fd60003f84070 */
[----:B------:R-:W-:Y:S02]  /*12550*/  @!P3 IADD3 R219, R219, -R251, RZ ;  /* 0x800000fbdbdbb210 */ /* 0x000fe40007ffe0ff */
[C---:B----4-:R-:W-:Y:S01]  /*12560*/  ISETP.GT.U32.AND P5, PT, R251.reuse, R226, PT ;  /* 0x000000e2fb00720c */ /* 0x050fe20003fa4070 */
[----:B------:R-:W-:Y:S01]  /*12570*/  @!P4 IMAD.IADD R222, R222, 0x1, -R251 ;  /* 0x00000001dedec824 */ /* 0x000fe200078e0afb */
[C---:B-----5:R-:W-:Y:S02]  /*12580*/  ISETP.GT.U32.AND P2, PT, R251.reuse, R227, PT ;  /* 0x000000e3fb00720c */ /* 0x060fe40003f44070 */
[----:B------:R-:W-:Y:S02]  /*12590*/  ISETP.GT.U32.AND P1, PT, R251, R223, PT ;  /* 0x000000dffb00720c */ /* 0x000fe40003f24070 */
[----:B------:R-:W-:Y:S02]  /*125a0*/  ISETP.GE.AND P6, PT, R224, RZ, PT ;  /* 0x000000ffe000720c */ /* 0x000fe40003fc6270 */
[----:B------:R-:W-:-:S02]  /*125b0*/  ISETP.GE.AND P3, PT, R225, RZ, PT ;  /* 0x000000ffe100720c */ /* 0x000fc40003f66270 */
[----:B------:R-:W-:Y:S02]  /*125c0*/  ISETP.GE.AND P4, PT, R229, RZ, PT ;  /* 0x000000ffe500720c */ /* 0x000fe40003f86270 */
[----:B------:R-:W2:Y:S07]  /*125d0*/  LDL.LU R229, [R1+0x1fc] ;  /* 0x0001fc0001e57983 */ /* 0x000eae0000300800 */
[----:B------:R-:W-:Y:S01]  /*125e0*/  @!P6 IADD3 R211, -R211, RZ, RZ ;  /* 0x000000ffd3d3e210 */ /* 0x000fe20007ffe1ff */
[--C-:B------:R-:W-:Y:S01]  /*125f0*/  @!P5 IMAD.IADD R226, R226, 0x1, -R251.reuse ;  /* 0x00000001e2e2d824 */ /* 0x100fe200078e0afb */
[----:B------:R-:W3:Y:S01]  /*12600*/  LDL.LU R224, [R1+0x1f8] ;  /* 0x0001f80001e07983 */ /* 0x000ee20000300800 */
[----:B------:R-:W-:Y:S01]  /*12610*/  @!P2 IMAD.IADD R227, R227, 0x1, -R251 ;  /* 0x00000001e3e3a824 */ /* 0x000fe200078e0afb */
[----:B------:R-:W-:Y:S01]  /*12620*/  ISETP.GE.AND P5, PT, R230, RZ, PT ;  /* 0x000000ffe600720c */ /* 0x000fe20003fa6270 */
[----:B------:R-:W-:Y:S01]  /*12630*/  @!P3 IMAD.MOV R212, RZ, RZ, -R212 ;  /* 0x000000ffffd4b224 */ /* 0x000fe200078e0ad4 */
[----:B------:R-:W4:Y:S01]  /*12640*/  LDL.LU R225, [R1+0x1f4] ;  /* 0x0001f40001e17983 */ /* 0x000f220000300800 */
[----:B------:R-:W-:-:S03]  /*12650*/  @!P1 IADD3 R223, R223, -R251, RZ ;  /* 0x800000fbdfdf9210 */ /* 0x000fc60007ffe0ff */
        /* <DEDUP_REMOVED lines=45> */
[C---:B----4-:R-:W-:Y:S02]  /*12930*/  ISETP.GT.U32.AND P3, PT, R251.reuse, R225, PT ;  /* 0x000000e1fb00720c */ /* 0x050fe40003f64070 */
[----:B-----5:R-:W-:-:S07]  /*12940*/  ISETP.GT.U32.AND P4, PT, R251, R230, PT ;  /* 0x000000e6fb00720c */ /* 0x020fce0003f84070 */
[----:B------:R-:W-:Y:S02]  /*12950*/  @!P1 IADD3 R229, R229, -R251, RZ ;  /* 0x800000fbe5e59210 */ /* 0x000fe40007ffe0ff */
[----:B------:R-:W-:Y:S01]  /*12960*/  ISETP.GT.U32.AND P6, PT, R251, R231, PT ;  /* 0x000000e7fb00720c */ /* 0x000fe20003fc4070 */
[--C-:B------:R-:W-:Y:S02]  /*12970*/  @!P0 IMAD.IADD R224, R224, 0x1, -R251.reuse ;  /* 0x00000001e0e08824 */ /* 0x100fe400078e0afb */
[--C-:B------:R-:W-:Y:S01]  /*12980*/  @!P3 IMAD.IADD R225, R225, 0x1, -R251.reuse ;  /* 0x00000001e1e1b824 */ /* 0x100fe200078e0afb */
[----:B------:R-:W-:Y:S02]  /*12990*/  ISETP.GE.AND P5, PT, R215, RZ, PT ;  /* 0x000000ffd700720c */ /* 0x000fe40003fa6270 */
[----:B------:R-:W-:Y:S01]  /*129a0*/  ISETP.GE.AND P1, PT, R216, RZ, PT ;  /* 0x000000ffd800720c */ /* 0x000fe20003f26270 */
[----:B------:R-:W-:Y:S01]  /*129b0*/  @!P4 IMAD.IADD R230, R230, 0x1, -R251 ;  /* 0x00000001e6e6c824 */ /* 0x000fe200078e0afb */
        /* <DEDUP_REMOVED lines=35> */
[C---:B------:R-:W-:Y:S02]  /*12bf0*/  ISETP.GT.U32.AND P4, PT, R251.reuse, R231, PT ;  /* 0x000000e7fb00720c */ /* 0x040fe40003f84070 */
[----:B------:R-:W-:Y:S01]  /*12c00*/  ISETP.GT.U32.AND P5, PT, R251, R236, PT ;  /* 0x000000ecfb00720c */ /* 0x000fe20003fa4070 */
[--C-:B------:R-:W-:Y:S01]  /*12c10*/  @!P1 IMAD.IADD R224, R224, 0x1, -R251.reuse ;  /* 0x00000001e0e09824 */ /* 0x100fe200078e0afb */
[----:B------:R-:W-:Y:S01]  /*12c20*/  @!P0 IADD3 R225, R225, -R251, RZ ;  /* 0x800000fbe1e18210 */ /* 0x000fe20007ffe0ff */
[----:B------:R-:W-:Y:S01]  /*12c30*/  @!P3 IMAD.IADD R230, R230, 0x1, -R251 ;  /* 0x00000001e6e6b824 */ /* 0x000fe200078e0afb */
[----:B------:R-:W-:-:S03]  /*12c40*/  IABS R211, R211 ;  /* 0x000000d300d37213 */ /* 0x000fc60000000000 */
[--C-:B------:R-:W-:Y:S02]  /*12c50*/  @!P2 IMAD.IADD R229, R229, 0x1, -R251.reuse ;  /* 0x00000001e5e5a824 */ /* 0x100fe400078e0afb */
[----:B------:R-:W-:Y:S01]  /*12c60*/  @!P6 IMAD.MOV R212, RZ, RZ, -R212 ;  /* 0x000000ffffd4e224 */ /* 0x000fe200078e0ad4 */
[----:B------:R1:W-:Y:S01]  /*12c70*/  STL [R1+0x21c], R213 ;  /* 0x00021cd501007387 */ /* 0x0003e20000100800 */
[--C-:B------:R-:W-:Y:S02]  /*12c80*/  @!P4 IMAD.IADD R231, R231, 0x1, -R251.reuse ;  /* 0x00000001e7e7c824 */ /* 0x100fe400078e0afb */
        /* <DEDUP_REMOVED lines=17> */
[----:B------:R-:W-:Y:S02]  /*12da0*/  @!P3 IADD3 R218, R218, -R251, RZ ;  /* 0x800000fbdadab210 */ /* 0x000fe40007ffe0ff */
[----:B------:R-:W-:-:S02]  /*12db0*/  ISETP.GE.AND P1, PT, R226, RZ, PT ;  /* 0x000000ffe200720c */ /* 0x000fc40003f26270 */
[----:B------:R-:W3:Y:S01]  /*12dc0*/  LDL.LU R226, [R1+0x254] ;  /* 0x0002540001e27983 */ /* 0x000ee20000300800 */
[----:B------:R-:W-:-:S03]  /*12dd0*/  ISETP.GE.AND P0, PT, R227, RZ, PT ;  /* 0x000000ffe300720c */ /* 0x000fc60003f06270 */
[----:B------:R-:W4:Y:S01]  /*12de0*/  LDL.LU R227, [R1+0x250] ;  /* 0x0002500001e37983 */ /* 0x000f220000300800 */
[----:B------:R-:W-:Y:S02]  /*12df0*/  @!P4 IMAD.IADD R219, R219, 0x1, -R251 ;  /* 0x00000001dbdbc824 */ /* 0x000fe400078e0afb */
        /* <DEDUP_REMOVED lines=9> */
[----:B-1----:R-:W-:-:S03]  /*12e90*/  IMAD.MOV.U32 R215, RZ, RZ, R225 ;  /* 0x000000ffffd77224 */ /* 0x002fc600078e00e1 */
[----:B------:R1:W-:Y:S01]  /*12ea0*/  STL [R1+0x210], R211 ;  /* 0x000210d301007387 */ /* 0x0003e20000100800 */
[----:B------:R-:W-:Y:S02]  /*12eb0*/  @!P1 IMAD.MOV R215, RZ, RZ, -R215 ;  /* 0x000000ffffd79224 */ /* 0x000fe400078e0ad7 */
[----:B-1----:R-:W-:Y:S02]  /*12ec0*/  IMAD.MOV.U32 R211, RZ, RZ, R230 ;  /* 0x000000ffffd37224 */ /* 0x002fe400078e00e6 */
[----:B------:R-:W5:Y:S04]  /*12ed0*/  LDL R230, [R1+0x5ae0] ;  /* 0x005ae00001e67983 */ /* 0x000f680000100800 */
[----:B------:R1:W-:Y:S01]  /*12ee0*/  STL [R1+0x20c], R215 ;  /* 0x00020cd701007387 */ /* 0x0003e20000100800 */
[----:B------:R-:W-:-:S03]  /*12ef0*/  @!P0 IADD3 R211, -R211, RZ, RZ ;  /* 0x000000ffd3d38210 */ /* 0x000fc60007ffe1ff */
[----:B------:R-:W5:Y:S01]  /*12f00*/  LDL R225, [R1+0x5ae8] ;  /* 0x005ae80001e17983 */ /* 0x000f620000100800 */
[----:B-1----:R-:W-:-:S03]  /*12f10*/  IMAD.MOV.U32 R215, RZ, RZ, R231 ;  /* 0x000000ffffd77224 */ /* 0x002fc600078e00e7 */
[----:B------:R-:W5:Y:S01]  /*12f20*/  LDL R231, [R1+0x5aec] ;  /* 0x005aec0001e77983 */ /* 0x000f620000100800 */
[----:B------:R-:W-:-:S03]  /*12f30*/  @!P3 IMAD.MOV R215, RZ, RZ, -R215 ;  /* 0x000000ffffd7b224 */ /* 0x000fc600078e0ad7 */
[----:B------:R-:W-:Y:S04]  /*12f40*/  STL [R1+0x208], R211 ;  /* 0x000208d301007387 */ /* 0x000fe80000100800 */
[----:B------:R1:W-:Y:S04]  /*12f50*/  STL [R1+0x38], R215 ;  /* 0x000038d701007387 */ /* 0x0003e80000100800 */
[----:B-1----:R-:W5:Y:S01]  /*12f60*/  LDL R215, [R1+0x5af0] ;  /* 0x005af00001d77983 */ /* 0x002f620000100800 */
[----:B------:R-:W-:-:S13]  /*12f70*/  ISETP.GT.U32.AND P6, PT, R251, R214, PT ;  /* 0x000000d6fb00720c */ /* 0x000fda0003fc4070 */
[----:B------:R-:W-:Y:S02]  /*12f80*/  @!P6 IADD3 R214, R214, -R251, RZ ;  /* 0x800000fbd6d6e210 */ /* 0x000fe40007ffe0ff */
[C---:B------:R-:W-:Y:S02]  /*12f90*/  ISETP.GT.U32.AND P6, PT, R251.reuse, R221, PT ;  /* 0x000000ddfb00720c */ /* 0x040fe40003fc4070 */
[C---:B------:R-:W-:Y:S01]  /*12fa0*/  ISETP.GT.U32.AND P2, PT, R251.reuse, R214, PT ;  /* 0x000000d6fb00720c */ /* 0x040fe20003f44070 */
[----:B------:R-:W-:Y:S01]  /*12fb0*/  IMAD.MOV.U32 R211, RZ, RZ, R236 ;  /* 0x000000ffffd37224 */ /* 0x000fe200078e00ec */
[C---:B------:R-:W-:Y:S02]  /*12fc0*/  ISETP.GT.U32.AND P5, PT, R251.reuse, R216, PT ;  /* 0x000000d8fb00720c */ /* 0x040fe40003fa4070 */
[----:B------:R-:W-:Y:S01]  /*12fd0*/  ISETP.GT.U32.AND P1, PT, R251, R217, PT ;  /* 0x000000d9fb00720c */ /* 0x000fe20003f24070 */
[----:B------:R-:W-:-:S06]  /*12fe0*/  @!P4 IMAD.MOV R211, RZ, RZ, -R211 ;  /* 0x000000ffffd3c224 */ /* 0x000fcc00078e0ad3 */
        /* <DEDUP_REMOVED lines=14> */
[----:B--2---:R-:W-:-:S13]  /*130d0*/  ISETP.GT.U32.AND P4, PT, R251, R220, PT ;  /* 0x000000dcfb00720c */ /* 0x004fda0003f84070 */
[----:B------:R-:W-:Y:S01]  /*130e0*/  @!P4 IMAD.IADD R220, R220, 0x1, -R251 ;  /* 0x00000001dcdcc824 */ /* 0x000fe200078e0afb */
[C---:B---3--:R-:W-:Y:S02]  /*130f0*/  ISETP.GT.U32.AND P2, PT, R251.reuse, R226, PT ;  /* 0x000000e2fb00720c */ /* 0x048fe40003f44070 */
[----:B----4-:R-:W-:-:S11]  /*13100*/  ISETP.GT.U32.AND P5, PT, R251, R227, PT ;  /* 0x000000e3fb00720c */ /* 0x010fd60003fa4070 */
[----:B------:R-:W-:Y:S01]  /*13110*/  @!P2 IMAD.IADD R226, R226, 0x1, -R251 ;  /* 0x00000001e2e2a824 */ /* 0x000fe200078e0afb */
[C---:B-----5:R-:W-:Y:S02]  /*13120*/  ISETP.GT.U32.AND P1, PT, R251.reuse, R228, PT ;  /* 0x000000e4fb00720c */ /* 0x060fe40003f24070 */
[----:B------:R-:W-:Y:S02]  /*13130*/  ISETP.GT.U32.AND P0, PT, R251, R222, PT ;  /* 0x000000defb00720c */ /* 0x000fe40003f04070 */
[----:B------:R-:W-:Y:S02]  /*13140*/  ISETP.GE.AND P6, PT, R223, RZ, PT ;  /* 0x000000ffdf00720c */ /* 0x000fe40003fc6270 */
[----:B------:R-:W-:-:S07]  /*13150*/  ISETP.GE.AND P4, PT, R224, RZ, PT ;  /* 0x000000ffe000720c */ /* 0x000fce0003f86270 */
[--C-:B------:R-:W-:Y:S01]  /*13160*/  @!P1 IMAD.IADD R228, R228, 0x1, -R251.reuse ;  /* 0x00000001e4e49824 */ /* 0x100fe200078e0afb */
[----:B------:R-:W-:Y:S01]  /*13170*/  @!P5 IADD3 R227, R227, -R251, RZ ;  /* 0x800000fbe3e3d210 */ /* 0x000fe20007ffe0ff */
[----:B------:R-:W-:Y:S02]  /*13180*/  @!P0 IMAD.IADD R222, R222, 0x1, -R251 ;  /* 0x00000001dede8824 */ /* 0x000fe400078e0afb */
[----:B------:R-:W-:Y:S01]  /*13190*/  @!P6 IMAD.MOV R211, RZ, RZ, -R211 ;  /* 0x000000ffffd3e224 */ /* 0x000fe200078e0ad3 */
[----:B------:R-:W-:Y:S02]  /*131a0*/  ISETP.GE.AND P2, PT, R230, RZ, PT ;  /* 0x000000ffe600720c */ /* 0x000fe40003f46270 */
[----:B------:R-:W2:Y:S01]  /*131b0*/  LDL.LU R230, [R1+0x240] ;  /* 0x0002400001e67983 */ /* 0x000ea20000300800 */
[----:B------:R-:W-:-:S03]  /*131c0*/  @!P4 IADD3 R212, -R212, RZ, RZ ;  /* 0x000000ffd4d4c210 */ /* 0x000fc60007ffe1ff */
[----:B------:R-:W3:Y:S01]  /*131d0*/  LDL.LU R223, [R1+0x23c] ;  /* 0x00023c0001df7983 */ /* 0x000ee20000300800 */
[----:B------:R-:W-:-:S03]  /*131e0*/  ISETP.GE.AND P1, PT, R225, RZ, PT ;  /* 0x000000ffe100720c */ /* 0x000fc60003f26270 */
[----:B------:R-:W4:Y:S01]  /*131f0*/  LDL.LU R224, [R1+0x238] ;  /* 0x0002380001e07983 */ /* 0x000f220000300800 */
[----:B------:R-:W-:-:S03]  /*13200*/  ISETP.GE.AND P5, PT, R231, RZ, PT ;  /* 0x000000ffe700720c */ /* 0x000fc60003fa6270 */
[----:B------:R-:W5:Y:S04]  /*13210*/  LDL.LU R231, [R1+0x234] ;  /* 0x0002340001e77983 */ /* 0x000f680000300800 */
[----:B------:R-:W5:Y:S04]  /*13220*/  LDL.LU R225, [R1+0x230] ;  /* 0x0002300001e17983 */ /* 0x000f680000300800 */
[----:B------:R1:W-:Y:S01]  /*13230*/  STL [R1+0x1fc], R211 ;  /* 0x0001fcd301007387 */ /* 0x0003e20000100800 */
[----:B------:R-:W-:-:S03]  /*13240*/  ISETP.GE.AND P0, PT, R215, RZ, PT ;  /* 0x000000ffd700720c */ /* 0x000fc60003f06270 */
[----:B------:R-:W5:Y:S01]  /*13250*/  LDL R215, [R1+0x5b04] ;  /* 0x005b040001d77983 */ /* 0x000f620000100800 */
[----:B-1----:R-:W-:-:S03]  /*13260*/  IMAD.MOV.U32 R211, RZ, RZ, R217 ;  /* 0x000000ffffd37224 */ /* 0x002fc600078e00d9 */
[----:B------:R1:W-:Y:S04]  /*13270*/  STL [R1+0x1f8], R212 ;  /* 0x0001f8d401007387 */ /* 0x0003e80000100800 */
[----:B------:R-:W5:Y:S01]  /*13280*/  LDL R216, [R1+0x5af8] ;  /* 0x005af80001d87983 */ /* 0x000f620000100800 */
[----:B------:R-:W-:-:S03]  /*13290*/  @!P2 IMAD.MOV R211, RZ, RZ, -R211 ;  /* 0x000000ffffd3a224 */ /* 0x000fc600078e0ad3 */
        /* <DEDUP_REMOVED lines=11> */
[C---:B------:R-:W-:Y:S01]  /*13350*/  ISETP.GT.U32.AND P4, PT, R251.reuse, R226, PT ;  /* 0x000000e2fb00720c */ /* 0x040fe20003f84070 */
[----:B------:R-:W-:Y:S01]  /*13360*/  @!P0 IMAD.MOV R212, RZ, RZ, -R212 ;  /* 0x000000ffffd48224 */ /* 0x000fe200078e0ad4 */
[----:B------:R-:W-:-:S09]  /*13370*/  ISETP.GT.U32.AND P2, PT, R251, R227, PT ;  /* 0x000000e3fb00720c */ /* 0x000fd20003f44070 */
[----:B------:R-:W-:Y:S02]  /*13380*/  @!P3 IADD3 R229, R229, -R251, RZ ;  /* 0x800000fbe5e5b210 */ /* 0x000fe40007ffe0ff */
[C---:B------:R-:W-:Y:S02]  /*13390*/  ISETP.GT.U32.AND P3, PT, R251.reuse, R220, PT ;  /* 0x000000dcfb00720c */ /* 0x040fe40003f64070 */
[C---:B------:R-:W-:Y:S02]  /*133a0*/  ISETP.GT.U32.AND P5, PT, R251.reuse, R229, PT ;  /* 0x000000e5fb00720c */ /* 0x040fe40003fa4070 */
[----:B------:R-:W-:Y:S01]  /*133b0*/  ISETP.GT.U32.AND P6, PT, R251, R228, PT ;  /* 0x000000e4fb00720c */ /* 0x000fe20003fc4070 */
[----:B------:R-:W-:Y:S02]  /*133c0*/  @!P1 IMAD.MOV R211, RZ, RZ, -R211 ;  /* 0x000000ffffd39224 */ /* 0x000fe400078e0ad3 */
[--C-:B------:R-:W-:Y:S02]  /*133d0*/  @!P4 IMAD.IADD R226, R226, 0x1, -R251.reuse ;  /* 0x00000001e2e2c824 */ /* 0x100fe400078e0afb */
[----:B------:R-:W-:-:S04]  /*133e0*/  @!P2 IMAD.IADD R227, R227, 0x1, -R251 ;  /* 0x00000001e3e3a824 */ /* 0x000fc800078e0afb */
[----:B------:R-:W-:Y:S02]  /*133f0*/  @!P3 IADD3 R220, R220, -R251, RZ ;  /* 0x800000fbdcdcb210 */ /* 0x000fe40007ffe0ff */
[--C-:B------:R-:W-:Y:S01]  /*13400*/  @!P5 IMAD.IADD R229, R229, 0x1, -R251.reuse ;  /* 0x00000001e5e5d824 */ /* 0x100fe200078e0afb */
[----:B------:R1:W-:Y:S01]  /*13410*/  STL [R1+0x1ec], R211 ;  /* 0x0001ecd301007387 */ /* 0x0003e20000100800 */
[----:B------:R-:W-:Y:S02]  /*13420*/  @!P6 IMAD.IADD R228, R228, 0x1, -R251 ;  /* 0x00000001e4e4e824 */ /* 0x000fe400078e0afb */
[----:B------:R-:W-:Y:S01]  /*13430*/  IMAD.MOV.U32 R213, RZ, RZ, R220 ;  /* 0x000000ffffd57224 */ /* 0x000fe200078e00dc */
[----:B-1----:R-:W-:-:S05]  /*13440*/  IADD3 R211, R11, 0x1ee, RZ ;  /* 0x000001ee0bd37810 */ /* 0x002fca0007ffe0ff */
[----:B------:R-:W-:Y:S04]  /*13450*/  STL [R1+0x5f00], R211 ;  /* 0x005f00d301007387 */ /* 0x000fe80000100800 */
[----:B------:R1:W-:Y:S04]  /*13460*/  STL [R1+0x1e8], R212 ;  /* 0x0001e8d401007387 */ /* 0x0003e80000100800 */
[----:B------:R-:W5:Y:S01]  /*13470*/  LDL.LU R214, [R1+0x2b4] ;  /* 0x0002b40001d67983 */ /* 0x000f620000300800 */
[----:B------:R-:W-:Y:S01]  /*13480*/  ISETP.GT.U32.AND P1, PT, R251, R222, PT ;  /* 0x000000defb00720c */ /* 0x000fe20003f24070 */
[----:B-1----:R-:W-:-:S12]  /*13490*/  IMAD.MOV.U32 R212, RZ, RZ, R226 ;  /* 0x000000ffffd47224 */ /* 0x002fd800078e00e2 */
        /* <DEDUP_REMOVED lines=8> */
[----:B------:R-:W-:Y:S02]  /*13520*/  @!P4 IADD3 R224, R224, -R251, RZ ;  /* 0x800000fbe0e0c210 */ /* 0x000fe40007ffe0ff */
[----:B------:R-:W-:Y:S02]  /*13530*/  ISETP.GE.AND P5, PT, R215, RZ, PT ;  /* 0x000000ffd700720c */ /* 0x000fe40003fa6270 */
[----:B------:R-:W-:-:S05]  /*13540*/  ISETP.GE.AND P0, PT, R216, RZ, PT ;  /* 0x000000ffd800720c */ /* 0x000fca0003f06270 */
[----:B------:R-:W-:Y:S01]  /*13550*/  @!P2 IMAD.IADD R231, R231, 0x1, -R251 ;  /* 0x00000001e7e7a824 */ /* 0x000fe200078e0afb */
[----:B------:R-:W2:Y:S01]  /*13560*/  LDL.LU R216, [R1+0x2b0] ;  /* 0x0002b00001d87983 */ /* 0x000ea20000300800 */
[----:B------:R-:W-:-:S04]  /*13570*/  ISETP.GE.AND P3, PT, R217, RZ, PT ;  /* 0x000000ffd900720c */ /* 0x000fc80003f66270 */
[----:B------:R-:W-:Y:S02]  /*13580*/  @!P5 IMAD.MOV R213, RZ, RZ, -R213 ;  /* 0x000000ffffd5d224 */ /* 0x000fe400078e0ad5 */
[----:B------:R-:W-:Y:S01]  /*13590*/  @!P6 IMAD.IADD R225, R225, 0x1, -R251 ;  /* 0x00000001e1e1e824 */ /* 0x000fe200078e0afb */
[----:B------:R-:W-:Y:S02]  /*135a0*/  ISETP.GE.AND P4, PT, R218, RZ, PT ;  /* 0x000000ffda00720c */ /* 0x000fe40003f86270 */
[----:B------:R-:W3:Y:S01]  /*135b0*/  LDL R218, [R1+0x5b00] ;  /* 0x005b000001da7983 */ /* 0x000ee20000100800 */
[----:B------:R-:W-:-:S03]  /*135c0*/  @!P0 IADD3 R212, -R212, RZ, RZ ;  /* 0x000000ffd4d48210 */ /* 0x000fc60007ffe1ff */
[----:B------:R-:W4:Y:S01]  /*135d0*/  LDL.LU R217, [R1+0x2ac] ;  /* 0x0002ac0001d97983 */ /* 0x000f220000300800 */
[----:B------:R-:W-:-:S03]  /*135e0*/  ISETP.GE.AND P2, PT, R219, RZ, PT ;  /* 0x000000ffdb00720c */ /* 0x000fc60003f46270 */
[----:B------:R-:W5:Y:S04]  /*135f0*/  LDL.LU R219, [R1+0x2a8] ;  /* 0x0002a80001db7983 */ /* 0x000f680000300800 */
[----:B------:R-:W5:Y:S04]  /*13600*/  LDL.LU R220, [R1+0x2a4] ;  /* 0x0002a40001dc7983 */ /* 0x000f680000300800 */
[----:B------:R-:W5:Y:S04]  /*13610*/  LDL.LU R226, [R1+0x2a0] ;  /* 0x0002a00001e27983 */ /* 0x000f680000300800 */
[----:B------:R1:W-:Y:S01]  /*13620*/  STL [R1+0x28], R213 ;  /* 0x000028d501007387 */ /* 0x0003e20000100800 */
[----:B------:R-:W-:-:S03]  /*13630*/  ISETP.GE.AND P6, PT, R221, RZ, PT ;  /* 0x000000ffdd00720c */ /* 0x000fc60003fc6270 */
[----:B------:R-:W5:Y:S04]  /*13640*/  LDL R221, [R1+0x5b08] ;  /* 0x005b080001dd7983 */ /* 0x000f680000100800 */
[----:B------:R1:W-:Y:S02]  /*13650*/  STL [R1+0x1e4], R212 ;  /* 0x0001e4d401007387 */ /* 0x0003e40000100800 */
[----:B-1----:R-:W-:Y:S02]  /*13660*/  IMAD.MOV.U32 R213, RZ, RZ, R227 ;  /* 0x000000ffffd57224 */ /* 0x002fe400078e00e3 */
[----:B------:R-:W5:Y:S02]  /*13670*/  LDL R227, [R1+0x5b18] ;  /* 0x005b180001e37983 */ /* 0x000f640000100800 */
[----:B------:R-:W-:-:S02]  /*13680*/  @!P3 IMAD.MOV R213, RZ, RZ, -R213 ;  /* 0x000000ffffd5b224 */ /* 0x000fc400078e0ad5 */
        /* <DEDUP_REMOVED lines=16> */
[C---:B------:R-:W-:Y:S02]  /*13790*/  ISETP.GT.U32.AND P1, PT, R251.reuse, R230, PT ;  /* 0x000000e6fb00720c */ /* 0x040fe40003f24070 */
[----:B------:R-:W-:Y:S01]  /*137a0*/  ISETP.GT.U32.AND P5, PT, R251, R235, PT ;  /* 0x000000ebfb00720c */ /* 0x000fe20003fa4070 */
[--C-:B------:R-:W-:Y:S02]  /*137b0*/  @!P0 IMAD.IADD R223, R223, 0x1, -R251.reuse ;  /* 0x00000001dfdf8824 */ /* 0x100fe400078e0afb */
[--C-:B------:R-:W-:Y:S01]  /*137c0*/  @!P3 IMAD.IADD R224, R224, 0x1, -R251.reuse ;  /* 0x00000001e0e0b824 */ /* 0x100fe200078e0afb */
[----:B------:R-:W-:Y:S01]  /*137d0*/  @!P2 IADD3 R225, R225, -R251, RZ ;  /* 0x800000fbe1e1a210 */ /* 0x000fe20007ffe0ff */
[----:B------:R-:W-:Y:S01]  /*137e0*/  @!P4 IMAD.IADD R231, R231, 0x1, -R251 ;  /* 0x00000001e7e7c824 */ /* 0x000fe200078e0afb */
[----:B------:R-:W-:-:S05]  /*137f0*/  IABS R211, R211 ;  /* 0x000000d300d37213 */ /* 0x000fca0000000000 */
[----:B------:R-:W-:Y:S01]  /*13800*/  @!P1 IADD3 R230, R230, -R251, RZ ;  /* 0x800000fbe6e69210 */ /* 0x000fe20007ffe0ff */
[----:B------:R-:W-:Y:S01]  /*13810*/  @!P6 IMAD.MOV R212, RZ, RZ, -R212 ;  /* 0x000000ffffd4e224 */ /* 0x000fe200078e0ad4 */
        /* <DEDUP_REMOVED lines=13> */
[----:B------:R-:W-:Y:S02]  /*138f0*/  @!P0 IADD3 R216, R216, -R251, RZ ;  /* 0x800000fbd8d88210 */ /* 0x000fe40007ffe0ff */
[----:B------:R-:W-:Y:S02]  /*13900*/  @!P1 IADD3 R215, -R215, RZ, RZ ;  /* 0x000000ffd7d79210 */ /* 0x000fe40007ffe1ff */
[--C-:B------:R-:W-:Y:S01]  /*13910*/  @!P3 IMAD.IADD R217, R217, 0x1, -R251.reuse ;  /* 0x00000001d9d9b824 */ /* 0x100fe200078e0afb */
[----:B------:R-:W-:Y:S02]  /*13920*/  ISETP.GE.AND P5, PT, R221, RZ, PT ;  /* 0x000000ffdd00720c */ /* 0x000fe40003fa6270 */
[----:B------:R-:W2:Y:S01]  /*13930*/  LDL.LU R221, [R1+0x29c] ;  /* 0x00029c0001dd7983 */ /* 0x000ea20000300800 */
[--C-:B------:R-:W-:Y:S02]  /*13940*/  @!P4 IMAD.IADD R219, R219, 0x1, -R251.reuse ;  /* 0x00000001dbdbc824 */ /* 0x100fe400078e0afb */
[----:B------:R-:W-:Y:S01]  /*13950*/  @!P2 IMAD.IADD R220, R220, 0x1, -R251 ;  /* 0x00000001dcdca824 */ /* 0x000fe200078e0afb */
[----:B------:R-:W-:-:S02]  /*13960*/  ISETP.GE.AND P0, PT, R227, RZ, PT ;  /* 0x000000ffe300720c */ /* 0x000fc40003f06270 */
[----:B------:R-:W3:Y:S01]  /*13970*/  LDL.LU R227, [R1+0x298] ;  /* 0x0002980001e37983 */ /* 0x000ee20000300800 */
[----:B------:R-:W-:-:S03]  /*13980*/  ISETP.GE.AND P3, PT, R228, RZ, PT ;  /* 0x000000ffe400720c */ /* 0x000fc60003f66270 */
[----:B------:R-:W4:Y:S01]  /*13990*/  LDL.LU R228, [R1+0x294] ;  /* 0x0002940001e47983 */ /* 0x000f220000300800 */
[----:B------:R-:W-:Y:S01]  /*139a0*/  @!P5 IMAD.MOV R211, RZ, RZ, -R211 ;  /* 0x000000ffffd3d224 */ /* 0x000fe200078e0ad3 */
[----:B------:R-:W-:Y:S02]  /*139b0*/  ISETP.GE.AND P2, PT, R222, RZ, PT ;  /* 0x000000ffde00720c */ /* 0x000fe40003f46270 */
[----:B------:R-:W-:Y:S02]  /*139c0*/  ISETP.GE.AND P4, PT, R229, RZ, PT ;  /* 0x000000ffe500720c */ /* 0x000fe40003f86270 */
[----:B------:R-:W5:Y:S04]  /*139d0*/  LDL.LU R229, [R1+0x290] ;  /* 0x0002900001e57983 */ /* 0x000f680000300800 */
[----:B------:R-:W5:Y:S04]  /*139e0*/  LDL.LU R222, [R1+0x28c] ;  /* 0x00028c0001de7983 */ /* 0x000f680000300800 */
[----:B------:R-:W5:Y:S04]  /*139f0*/  LDL.LU R230, [R1+0x288] ;  /* 0x0002880001e67983 */ /* 0x000f680000300800 */
[----:B------:R1:W-:Y:S04]  /*13a00*/  STL [R1+0x1d0], R215 ;  /* 0x0001d0d701007387 */ /* 0x0003e80000100800 */
[----:B------:R-:W5:Y:S04]  /*13a10*/  LDL R218, [R1+0x5b24] ;  /* 0x005b240001da7983 */ /* 0x000f680000100800 */
[----:B------:R-:W5:Y:S01]  /*13a20*/  LDL R223, [R1+0x5b2c] ;  /* 0x005b2c0001df7983 */ /* 0x000f620000100800 */
[----:B-1----:R-:W-:-:S03]  /*13a30*/  IMAD.MOV.U32 R215, RZ, RZ, R224 ;  /* 0x000000ffffd77224 */ /* 0x002fc600078e00e0 */
[----:B------:R1:W-:Y:S02]  /*13a40*/  STL [R1+0x1cc], R211 ;  /* 0x0001ccd301007387 */ /* 0x0003e40000100800 */
[----:B------:R-:W-:Y:S01]  /*13a50*/  @!P0 IADD3 R215, -R215, RZ, RZ ;  /* 0x000000ffd7d78210 */ /* 0x000fe20007ffe1ff */
[----:B-1----:R-:W-:Y:S02]  /*13a60*/  IMAD.MOV.U32 R211, RZ, RZ, R231 ;  /* 0x000000ffffd37224 */ /* 0x002fe400078e00e7 */
[----:B------:R-:W5:Y:S04]  /*13a70*/  LDL R231, [R1+0x5b28] ;  /* 0x005b280001e77983 */ /* 0x000f680000100800 */
[----:B------:R1:W-:Y:S01]  /*13a80*/  STL [R1+0x24], R215 ;  /* 0x000024d701007387 */ /* 0x0003e20000100800 */
[----:B------:R-:W-:-:S03]  /*13a90*/  @!P3 IMAD.MOV R211, RZ, RZ, -R211 ;  /* 0x000000ffffd3b224 */ /* 0x000fc600078e0ad3 */
[----:B------:R-:W5:Y:S01]  /*13aa0*/  LDL R224, [R1+0x5b34] ;  /* 0x005b340001e07983 */ /* 0x000f620000100800 */
[----:B-1----:R-:W-:-:S03]  /*13ab0*/  IMAD.MOV.U32 R215, RZ, RZ, R225 ;  /* 0x000000ffffd77224 */ /* 0x002fc600078e00e1 */
[----:B------:R-:W5:Y:S02]  /*13ac0*/  LDL R225, [R1+0x5b30] ;  /* 0x005b300001e17983 */ /* 0x000f640000100800 */
[----:B------:R-:W-:Y:S02]  /*13ad0*/  @!P4 IADD3 R215, -R215, RZ, RZ ;  /* 0x000000ffd7d7c210 */ /* 0x000fe40007ffe1ff */
        /* <DEDUP_REMOVED lines=21> */
[C---:B------:R-:W-:Y:S02]  /*13c30*/  IMAD R235, R251.reuse, R212, R213 ;  /* 0x000000d4fbeb7224 */ /* 0x040fe400078e02d5 */
[----:B------:R-:W-:Y:S01]  /*13c40*/  IMAD.MOV.U32 R212, RZ, RZ, R216 ;  /* 0x000000ffffd47224 */ /* 0x000fe200078e00d8 */
[----:B------:R-:W-:-:S13]  /*13c50*/  ISETP.GT.U32.AND P4, PT, R251, R220, PT ;  /* 0x000000dcfb00720c */ /* 0x000fda0003f84070 */
[----:B------:R-:W-:Y:S01]  /*13c60*/  @!P4 IMAD.IADD R220, R220, 0x1, -R251 ;  /* 0x00000001dcdcc824 */ /* 0x000fe200078e0afb */
[C---:B--2---:R-:W-:Y:S02]  /*13c70*/  ISETP.GT.U32.AND P2, PT, R251.reuse, R221, PT ;  /* 0x000000ddfb00720c */ /* 0x044fe40003f44070 */
[----:B---3--:R-:W-:-:S11]  /*13c80*/  ISETP.GT.U32.AND P1, PT, R251, R227, PT ;  /* 0x000000e3fb00720c */ /* 0x008fd60003f24070 */
[----:B------:R-:W-:Y:S02]  /*13c90*/  @!P2 IADD3 R221, R221, -R251, RZ ;  /* 0x800000fbdddda210 */ /* 0x000fe40007ffe0ff */
[----:B----4-:R-:W-:Y:S01]  /*13ca0*/  ISETP.GT.U32.AND P5, PT, R251, R228, PT ;  /* 0x000000e4fb00720c */ /* 0x010fe20003fa4070 */
[----:B------:R-:W-:Y:S01]  /*13cb0*/  @!P1 IMAD.IADD R227, R227, 0x1, -R251 ;  /* 0x00000001e3e39824 */ /* 0x000fe200078e0afb */
[C---:B-----5:R-:W-:Y:S02]  /*13cc0*/  ISETP.GT.U32.AND P0, PT, R251.reuse, R229, PT ;  /* 0x000000e5fb00720c */ /* 0x060fe40003f04070 */
[----:B------:R-:W-:Y:S02]  /*13cd0*/  ISETP.GT.U32.AND P3, PT, R251, R222, PT ;  /* 0x000000defb00720c */ /* 0x000fe40003f64070 */
[----:B------:R-:W-:Y:S02]  /*13ce0*/  ISETP.GE.AND P6, PT, R218, RZ, PT ;  /* 0x000000ffda00720c */ /* 0x000fe40003fc6270 */
[----:B------:R-:W-:-:S05]  /*13cf0*/  ISETP.GE.AND P2, PT, R223, RZ, PT ;  /* 0x000000ffdf00720c */ /* 0x000fca0003f46270 */
[--C-:B------:R-:W-:Y:S02]  /*13d00*/  @!P5 IMAD.IADD R228, R228, 0x1, -R251.reuse ;  /* 0x00000001e4e4d824 */ /* 0x100fe400078e0afb */
[----:B------:R-:W-:Y:S02]  /*13d10*/  @!P0 IMAD.IADD R229, R229, 0x1, -R251 ;  /* 0x00000001e5e58824 */ /* 0x000fe400078e0afb */
[----:B------:R-:W-:Y:S02]  /*13d20*/  @!P3 IADD3 R222, R222, -R251, RZ ;  /* 0x800000fbdedeb210 */ /* 0x000fe40007ffe0ff */
[----:B------:R-:W-:Y:S02]  /*13d30*/  @!P6 IADD3 R211, -R211, RZ, RZ ;  /* 0x000000ffd3d3e210 */ /* 0x000fe40007ffe1ff */
[----:B------:R-:W-:Y:S02]  /*13d40*/  ISETP.GE.AND P1, PT, R231, RZ, PT ;  /* 0x000000ffe700720c */ /* 0x000fe40003f26270 */
[----:B------:R-:W2:Y:S01]  /*13d50*/  LDL.LU R231, [R1+0x284] ;  /* 0x0002840001e77983 */ /* 0x000ea20000300800 */
[----:B------:R-:W-:-:S03]  /*13d60*/  @!P2 IMAD.MOV R212, RZ, RZ, -R212 ;  /* 0x000000ffffd4a224 */ /* 0x000fc600078e0ad4 */
[----:B------:R-:W3:Y:S01]  /*13d70*/  LDL.LU R218, [R1+0x280] ;  /* 0x0002800001da7983 */ /* 0x000ee20000300800 */
[----:B------:R-:W-:-:S03]  /*13d80*/  ISETP.GE.AND P5, PT, R224, RZ, PT ;  /* 0x000000ffe000720c */ /* 0x000fc60003fa6270 */
[----:B------:R-:W4:Y:S04]  /*13d90*/  LDL.LU R223, [R1+0x27c] ;  /* 0x00027c0001df7983 */ /* 0x000f280000300800 */
[----:B------:R-:W5:Y:S01]  /*13da0*/  LDL.LU R224, [R1+0x278] ;  /* 0x0002780001e07983 */ /* 0x000f620000300800 */
[----:B------:R-:W-:-:S03]  /*13db0*/  ISETP.GE.AND P0, PT, R225, RZ, PT ;  /* 0x000000ffe100720c */ /* 0x000fc60003f06270 */
[----:B------:R-:W5:Y:S04]  /*13dc0*/  LDL.LU R225, [R1+0x274] ;  /* 0x0002740001e17983 */ /* 0x000f680000300800 */
[----:B------:R1:W-:Y:S02]  /*13dd0*/  STL [R1+0x1bc], R211 ;  /* 0x0001bcd301007387 */ /* 0x0003e40000100800 */
[----:B-1----:R-:W-:Y:S01]  /*13de0*/  IMAD.MOV.U32 R211, RZ, RZ, R217 ;  /* 0x000000ffffd37224 */ /* 0x002fe200078e00d9 */
[----:B------:R-:W-:Y:S02]  /*13df0*/  ISETP.GE.AND P3, PT, R215, RZ, PT ;  /* 0x000000ffd700720c */ /* 0x000fe40003f66270 */
[----:B------:R-:W5:Y:S04]  /*13e00*/  LDL R215, [R1+0x5b38] ;  /* 0x005b380001d77983 */ /* 0x000f680000100800 */
[----:B------:R1:W-:Y:S04]  /*13e10*/  STL [R1+0x1b8], R212 ;  /* 0x0001b8d401007387 */ /* 0x0003e80000100800 */
[----:B------:R-:W5:Y:S01]  /*13e20*/  LDL R216, [R1+0x5b40] ;  /* 0x005b400001d87983 */ /* 0x000f620000100800 */
[----:B------:R-:W-:-:S03]  /*13e30*/  @!P1 IADD3 R211, -R211, RZ, RZ ;  /* 0x000000ffd3d39210 */ /* 0x000fc60007ffe1ff */
        /* <DEDUP_REMOVED lines=14> */
[----:B------:R-:W-:Y:S01]  /*13f20*/  @!P4 IMAD.IADD R230, R230, 0x1, -R251 ;  /* 0x00000001e6e6c824 */ /* 0x000fe200078e0afb */
[----:B------:R-:W-:-:S04]  /*13f30*/  ISETP.GT.U32.AND P4, PT, R251, R221, PT ;  /* 0x000000ddfb00720c */ /* 0x000fc80003f84070 */
[C---:B------:R-:W-:Y:S02]  /*13f40*/  ISETP.GT.U32.AND P5, PT, R251.reuse, R230, PT ;  /* 0x000000e6fb00720c */ /* 0x040fe40003fa4070 */
[----:B------:R-:W-:Y:S01]  /*13f50*/  ISETP.GT.U32.AND P6, PT, R251, R229, PT ;  /* 0x000000e5fb00720c */ /* 0x000fe20003fc4070 */
[----:B------:R-:W-:Y:S01]  /*13f60*/  @!P2 IMAD.IADD R227, R227, 0x1, -R251 ;  /* 0x00000001e3e3a824 */ /* 0x000fe200078e0afb */
[----:B------:R-:W-:Y:S02]  /*13f70*/  @!P0 IADD3 R211, -R211, RZ, RZ ;  /* 0x000000ffd3d38210 */ /* 0x000fe40007ffe1ff */
[----:B------:R-:W-:-:S03]  /*13f80*/  @!P1 IADD3 R228, R228, -R251, RZ ;  /* 0x800000fbe4e49210 */ /* 0x000fc60007ffe0ff */
[----:B------:R-:W-:-:S04]  /*13f90*/  @!P4 IMAD.IADD R221, R221, 0x1, -R251 ;  /* 0x00000001ddddc824 */ /* 0x000fc800078e0afb */
[--C-:B------:R-:W-:Y:S01]  /*13fa0*/  @!P5 IMAD.IADD R230, R230, 0x1, -R251.reuse ;  /* 0x00000001e6e6d824 */ /* 0x100fe200078e0afb */
[----:B------:R1:W-:Y:S01]  /*13fb0*/  STL [R1+0x20], R211 ;  /* 0x000020d301007387 */ /* 0x0003e20000100800 */
[----:B------:R-:W-:Y:S02]  /*13fc0*/  @!P6 IMAD.IADD R229, R229, 0x1, -R251 ;  /* 0x00000001e5e5e824 */ /* 0x000fe400078e0afb */
[----:B------:R-:W-:Y:S01]  /*13fd0*/  IMAD.MOV.U32 R213, RZ, RZ, R221 ;  /* 0x000000ffffd57224 */ /* 0x000fe200078e00dd */
[----:B-1----:R-:W-:-:S05]  /*13fe0*/  IADD3 R211, R11, 0x1ef, RZ ;  /* 0x000001ef0bd37810 */ /* 0x002fca0007ffe0ff */
[----:B------:R-:W-:Y:S04]  /*13ff0*/  STL [R1+0x5ee8], R211 ;  /* 0x005ee8d301007387 */ /* 0x000fe80000100800 */
[----:B------:R1:W-:Y:S01]  /*14000*/  STL [R1+0x1ac], R212 ;  /* 0x0001acd401007387 */ /* 0x0003e20000100800 */
[----:B------:R-:W-:-:S03]  /*14010*/  ISETP.GT.U32.AND P0, PT, R251, R222, PT ;  /* 0x000000defb00720c */ /* 0x000fc60003f04070 */
[----:B------:R-:W5:Y:S01]  /*14020*/  LDL.LU R214, [R1+0x2f8] ;  /* 0x0002f80001d67983 */ /* 0x000f620000300800 */
[----:B-1----:R-:W-:-:S09]  /*14030*/  IMAD.MOV.U32 R212, RZ, RZ, R227 ;  /* 0x000000ffffd47224 */ /* 0x002fd200078e00e3 */
        /* <DEDUP_REMOVED lines=12> */
[----:B------:R-:W-:-:S02]  /*14100*/  ISETP.GE.AND P4, PT, R217, RZ, PT ;  /* 0x000000ffd900720c */ /* 0x000fc40003f86270 */
[----:B------:R-:W2:Y:S07]  /*14110*/  LDL.LU R217, [R1+0x2f4] ;  /* 0x0002f40001d97983 */ /* 0x000eae0000300800 */
[----:B------:R-:W-:Y:S01]  /*14120*/  @!P5 IADD3 R213, -R213, RZ, RZ ;  /* 0x000000ffd5d5d210 */ /* 0x000fe20007ffe1ff */
[----:B------:R-:W3:Y:S01]  /*14130*/  LDL R216, [R1+0x5b5c] ;  /* 0x005b5c0001d87983 */ /* 0x000ee20000100800 */
[----:B------:R-:W-:Y:S01]  /*14140*/  ISETP.GE.AND P2, PT, R219, RZ, PT ;  /* 0x000000ffdb00720c */ /* 0x000fe20003f46270 */
[----:B------:R-:W-:-:S02]  /*14150*/  @!P3 IMAD.MOV R212, RZ, RZ, -R212 ;  /* 0x000000ffffd4b224 */ /* 0x000fc400078e0ad4 */
[----:B------:R-:W4:Y:S01]  /*14160*/  LDL.LU R219, [R1+0x2f0] ;  /* 0x0002f00001db7983 */ /* 0x000f220000300800 */
[----:B------:R-:W-:Y:S02]  /*14170*/  @!P6 IADD3 R225, R225, -R251, RZ ;  /* 0x800000fbe1e1e210 */ /* 0x000fe40007ffe0ff */
[----:B------:R-:W-:Y:S02]  /*14180*/  ISETP.GE.AND P1, PT, R220, RZ, PT ;  /* 0x000000ffdc00720c */ /* 0x000fe40003f26270 */
        /* <DEDUP_REMOVED lines=8> */
[----:B------:R-:W5:Y:S03]  /*14210*/  LDL R228, [R1+0x5b50] ;  /* 0x005b500001e47983 */ /* 0x000f660000100800 */
[----:B------:R-:W-:Y:S01]  /*14220*/  @!P4 IADD3 R213, -R213, RZ, RZ ;  /* 0x000000ffd5d5c210 */ /* 0x000fe20007ffe1ff */
[----:B------:R-:W-:-:S02]  /*14230*/  IMAD.MOV.U32 R212, RZ, RZ, R229 ;  /* 0x000000ffffd47224 */ /* 0x000fc400078e00e5 */
        /* <DEDUP_REMOVED lines=19> */
[----:B------:R-:W-:Y:S02]  /*14370*/  @!P4 IADD3 R223, R223, -R251, RZ ;  /* 0x800000fbdfdfc210 */ /* 0x000fe40007ffe0ff */
[----:B------:R-:W-:Y:S01]  /*14380*/  IABS R211, R211 ;  /* 0x000000d300d37213 */ /* 0x000fe20000000000 */
[----:B------:R-:W-:-:S04]  /*14390*/  @!P1 IMAD.IADD R225, R225, 0x1, -R251 ;  /* 0x00000001e1e19824 */ /* 0x000fc800078e0afb */
[--C-:B------:R-:W-:Y:S02]  /*143a0*/  @!P0 IMAD.IADD R231, R231, 0x1, -R251.reuse ;  /* 0x00000001e7e78824 */ /* 0x100fe400078e0afb */
[----:B------:R-:W-:Y:S01]  /*143b0*/  @!P6 IMAD.MOV R212, RZ, RZ, -R212 ;  /* 0x000000ffffd4e224 */ /* 0x000fe200078e0ad4 */
[----:B------:R1:W-:Y:S01]  /*143c0*/  STL [R1+0x198], R213 ;  /* 0x000198d501007387 */ /* 0x0003e20000100800 */
[----:B------:R-:W-:Y:S02]  /*143d0*/  @!P5 IMAD.IADD R234, R234, 0x1, -R251 ;  /* 0x00000001eaead824 */ /* 0x000fe400078e0afb */
[----:B------:R-:W-:Y:S01]  /*143e0*/  IMAD.MOV.U32 R215, RZ, RZ, R231 ;  /* 0x000000ffffd77224 */ /* 0x000fe200078e00e7 */
        /* <DEDUP_REMOVED lines=10> */
[----:B------:R-:W-:-:S04]  /*14490*/  @!P3 IMAD.IADD R217, R217, 0x1, -R251 ;  /* 0x00000001d9d9b824 */ /* 0x000fc800078e0afb */
[----:B------:R-:W-:Y:S02]  /*144a0*/  @!P4 IMAD.IADD R219, R219, 0x1, -R251 ;  /* 0x00000001dbdbc824 */ /* 0x000fe400078e0afb */
[----:B------:R-:W-:Y:S01]  /*144b0*/  @!P0 IMAD.MOV R215, RZ, RZ, -R215 ;  /* 0x000000ffffd78224 */ /* 0x000fe200078e0ad7 */
[----:B------:R-:W-:Y:S02]  /*144c0*/  ISETP.GE.AND P5, PT, R226, RZ, PT ;  /* 0x000000ffe200720c */ /* 0x000fe40003fa6270 */
[----:B------:R-:W2:Y:S01]  /*144d0*/  LDL.LU R226, [R1+0x2e0] ;  /* 0x0002e00001e27983 */ /* 0x000ea20000300800 */
[----:B------:R-:W-:Y:S01]  /*144e0*/  @!P2 IADD3 R220, R220, -R251, RZ ;  /* 0x800000fbdcdca210 */ /* 0x000fe20007ffe0ff */
[----:B------:R-:W-:Y:S01]  /*144f0*/  @!P1 IMAD.IADD R221, R221, 0x1, -R251 ;  /* 0x00000001dddd9824 */ /* 0x000fe200078e0afb */
[----:B------:R-:W-:Y:S02]  /*14500*/  ISETP.GE.AND P3, PT, R228, RZ, PT ;  /* 0x000000ffe400720c */ /* 0x000fe40003f66270 */
[----:B------:R-:W3:Y:S01]  /*14510*/  LDL.LU R228, [R1+0x2dc] ;  /* 0x0002dc0001e47983 */ /* 0x000ee20000300800 */
[----:B------:R-:W-:-:S03]  /*14520*/  ISETP.GE.AND P4, PT, R229, RZ, PT ;  /* 0x000000ffe500720c */ /* 0x000fc60003f86270 */
[----:B------:R-:W4:Y:S02]  /*14530*/  LDL.LU R229, [R1+0x2d8] ;  /* 0x0002d80001e57983 */ /* 0x000f240000300800 */
[----:B------:R-:W-:Y:S02]  /*14540*/  @!P5 IADD3 R211, -R211, RZ, RZ ;  /* 0x000000ffd3d3d210 */ /* 0x000fe40007ffe1ff */
        /* <DEDUP_REMOVED lines=47> */
[C---:B----4-:R-:W-:Y:S01]  /*14840*/  ISETP.GT.U32.AND P5, PT, R251.reuse, R229, PT ;  /* 0x000000e5fb00720c */ /* 0x050fe20003fa4070 */
        /* <DEDUP_REMOVED lines=18> */
[----:B------:R1:W-:Y:S01]  /*14970*/  STL [R1+0x17c], R211 ;  /* 0x00017cd301007387 */ /* 0x0003e20000100800 */
[----:B------:R-:W-:-:S03]  /*14980*/  ISETP.GE.AND P4, PT, R215, RZ, PT ;  /* 0x000000ffd700720c */ /* 0x000fc60003f86270 */
[----:B------:R-:W5:Y:S01]  /*14990*/  LDL R215, [R1+0x5b80] ;  /* 0x005b800001d77983 */ /* 0x000f620000100800 */
[----:B-1----:R-:W-:-:S03]  /*149a0*/  MOV R211, R219 ;  /* 0x000000db00d37202 */ /* 0x002fc60000000f00 */
        /* <DEDUP_REMOVED lines=11> */
[----:B-1----:R-:W-:Y:S02]  /*14a60*/  MOV R212, R227 ;  /* 0x000000e300d47202 */ /* 0x002fe40000000f00 */
        /* <DEDUP_REMOVED lines=9> */
[----:B------:R-:W-:Y:S02]  /*14b00*/  @!P1 IMAD.IADD R228, R228, 0x1, -R251 ;  /* 0x00000001e4e49824 */ /* 0x000fe400078e0afb */
[----:B------:R-:W-:Y:S02]  /*14b10*/  @!P3 IMAD.MOV R211, RZ, RZ, -R211 ;  /* 0x000000ffffd3b224 */ /* 0x000fe400078e0ad3 */
[----:B------:R-:W-:-:S04]  /*14b20*/  @!P0 IMAD.IADD R229, R229, 0x1, -R251 ;  /* 0x00000001e5e58824 */ /* 0x000fc800078e0afb */
[-C--:B------:R-:W-:Y:S02]  /*14b30*/  @!P2 IADD3 R226, R226, -R251.reuse, RZ ;  /* 0x800000fbe2e2a210 */ /* 0x080fe40007ffe0ff */
[----:B------:R-:W-:Y:S01]  /*14b40*/  @!P5 IMAD.IADD R231, R231, 0x1, -R251 ;  /* 0x00000001e7e7d824 */ /* 0x000fe200078e0afb */
[----:B------:R1:W-:Y:S01]  /*14b50*/  STL [R1+0x170], R211 ;  /* 0x000170d301007387 */ /* 0x0003e20000100800 */
[----:B------:R-:W-:Y:S01]  /*14b60*/  @!P6 IADD3 R230, R230, -R251, RZ ;  /* 0x800000fbe6e6e210 */ /* 0x000fe20007ffe0ff */
[----:B------:R-:W-:Y:S01]  /*14b70*/  IMAD.MOV.U32 R213, RZ, RZ, R226 ;  /* 0x000000ffffd57224 */ /* 0x000fe200078e00e2 */
[----:B-1----:R-:W-:-:S05]  /*14b80*/  IADD3 R211, R11, 0x1f0, RZ ;  /* 0x000001f00bd37810 */ /* 0x002fca0007ffe0ff */
[----:B------:R-:W-:Y:S04]  /*14b90*/  STL [R1+0x5ed0], R211 ;  /* 0x005ed0d301007387 */ /* 0x000fe80000100800 */
[----:B------:R1:W-:Y:S01]  /*14ba0*/  STL [R1+0x16c], R212 ;  /* 0x00016cd401007387 */ /* 0x0003e20000100800 */
[----:B------:R-:W-:Y:S01]  /*14bb0*/  ISETP.GT.U32.AND P3, PT, R251, R222, PT ;  /* 0x000000defb00720c */ /* 0x000fe20003f64070 */
[----:B-1----:R-:W-:-:S12]  /*14bc0*/  IMAD.MOV.U32 R212, RZ, RZ, R228 ;  /* 0x000000ffffd47224 */ /* 0x002fd800078e00e4 */
        /* <DEDUP_REMOVED lines=8> */
[----:B------:R-:W-:Y:S01]  /*14c50*/  @!P1 IMAD.IADD R218, R218, 0x1, -R251 ;  /* 0x00000001dada9824 */ /* 0x000fe200078e0afb */
[----:B------:R-:W-:Y:S02]  /*14c60*/  ISETP.GE.AND P5, PT, R215, RZ, PT ;  /* 0x000000ffd700720c */ /* 0x000fe40003fa6270 */
[----:B------:R-:W-:Y:S02]  /*14c70*/  ISETP.GE.AND P4, PT, R217, RZ, PT ;  /* 0x000000ffd900720c */ /* 0x000fe40003f86270 */
[----:B------:R-:W2:Y:S01]  /*14c80*/  LDL.LU R217, [R1+0x33c] ;  /* 0x00033c0001d97983 */ /* 0x000ea20000300800 */
[----:B------:R-:W-:-:S08]  /*14c90*/  ISETP.GE.AND P2, PT, R219, RZ, PT ;  /* 0x000000ffdb00720c */ /* 0x000fd00003f46270 */
[----:B------:R-:W-:Y:S01]  /*14ca0*/  @!P5 IMAD.MOV R213, RZ, RZ, -R213 ;  /* 0x000000ffffd5d224 */ /* 0x000fe200078e0ad5 */
[----:B------:R-:W3:Y:S01]  /*14cb0*/  LDL.LU R219, [R1+0x338] ;  /* 0x0003380001db7983 */ /* 0x000ee20000300800 */
[----:B------:R-:W-:-:S03]  /*14cc0*/  @!P0 IADD3 R223, R223, -R251, RZ ;  /* 0x800000fbdfdf8210 */ /* 0x000fc60007ffe0ff */
[----:B------:R-:W4:Y:S01]  /*14cd0*/  LDL R215, [R1+0x5b94] ;  /* 0x005b940001d77983 */ /* 0x000f220000100800 */
[----:B------:R-:W-:Y:S01]  /*14ce0*/  ISETP.GE.AND P1, PT, R220, RZ, PT ;  /* 0x000000ffdc00720c */ /* 0x000fe20003f26270 */
[----:B------:R-:W-:Y:S02]  /*14cf0*/  @!P4 IMAD.MOV R212, RZ, RZ, -R212 ;  /* 0x000000ffffd4c224 */ /* 0x000fe400078e0ad4 */
[----:B------:R-:W5:Y:S01]  /*14d00*/  LDL.LU R220, [R1+0x334] ;  /* 0x0003340001dc7983 */ /* 0x000f620000300800 */
[----:B------:R-:W-:Y:S01]  /*14d10*/  @!P6 IMAD.IADD R225, R225, 0x1, -R251 ;  /* 0x00000001e1e1e824 */ /* 0x000fe200078e0afb */
[----:B------:R-:W-:Y:S02]  /*14d20*/  ISETP.GE.AND P0, PT, R221, RZ, PT ;  /* 0x000000ffdd00720c */ /* 0x000fe40003f06270 */
[----:B------:R-:W2:Y:S04]  /*14d30*/  LDL.LU R221, [R1+0x330] ;  /* 0x0003300001dd7983 */ /* 0x000ea80000300800 */
[----:B------:R-:W2:Y:S04]  /*14d40*/  LDL.LU R226, [R1+0x32c] ;  /* 0x00032c0001e27983 */ /* 0x000ea80000300800 */
[----:B------:R-:W2:Y:S04]  /*14d50*/  LDL.LU R228, [R1+0x328] ;  /* 0x0003280001e47983 */ /* 0x000ea80000300800 */
[----:B------:R1:W-:Y:S01]  /*14d60*/  STL [R1+0x168], R213 ;  /* 0x000168d501007387 */ /* 0x0003e20000100800 */
[----:B------:R-:W-:-:S03]  /*14d70*/  ISETP.GE.AND P6, PT, R227, RZ, PT ;  /* 0x000000ffe300720c */ /* 0x000fc60003fc6270 */
[----:B------:R-:W2:Y:S04]  /*14d80*/  LDL R227, [R1+0x5b9c] ;  /* 0x005b9c0001e37983 */ /* 0x000ea80000100800 */
[----:B------:R1:W-:Y:S02]  /*14d90*/  STL [R1+0x164], R212 ;  /* 0x000164d401007387 */ /* 0x0003e40000100800 */
[----:B-1----:R-:W-:Y:S02]  /*14da0*/  MOV R213, R229 ;  /* 0x000000e500d57202 */ /* 0x002fe40000000f00 */
[----:B------:R-:W2:Y:S02]  /*14db0*/  LDL R229, [R1+0x5bac] ;  /* 0x005bac0001e57983 */ /* 0x000ea40000100800 */
[----:B------:R-:W-:Y:S01]  /*14dc0*/  @!P2 IADD3 R213, -R213, RZ, RZ ;  /* 0x000000ffd5d5a210 */ /* 0x000fe20007ffe1ff */
[----:B------:R-:W-:-:S02]  /*14dd0*/  IMAD.MOV.U32 R212, RZ, RZ, R230 ;  /* 0x000000ffffd47224 */ /* 0x000fc400078e00e6 */
[----:B------:R-:W2:Y:S02]  /*14de0*/  LDL R230, [R1+0x5bb0] ;  /* 0x005bb00001e67983 */ /* 0x000ea40000100800 */
[----:B------:R-:W-:Y:S02]  /*14df0*/  @!P1 IMAD.MOV R212, RZ, RZ, -R212 ;  /* 0x000000ffffd49224 */ /* 0x000fe400078e0ad4 */
[----:B------:R1:W-:Y:S04]  /*14e00*/  STL [R1+0x160], R213 ;  /* 0x000160d501007387 */ /* 0x0003e80000100800 */
[----:B------:R1:W-:Y:S02]  /*14e10*/  STL [R1+0x15c], R212 ;  /* 0x00015cd401007387 */ /* 0x0003e40000100800 */
[----:B-1----:R-:W-:-:S02]  /*14e20*/  IMAD.MOV.U32 R213, RZ, RZ, R222 ;  /* 0x000000ffffd57224 */ /* 0x002fc400078e00de */
[----:B------:R-:W2:Y:S01]  /*14e30*/  LDL R222, [R1+0x5ba8] ;  /* 0x005ba80001de7983 */ /* 0x000ea20000100800 */
[----:B------:R-:W-:-:S03]  /*14e40*/  MOV R212, R231 ;  /* 0x000000e700d47202 */ /* 0x000fc60000000f00 */
[----:B------:R-:W2:Y:S01]  /*14e50*/  LDL R231, [R1+0x5ba0] ;  /* 0x005ba00001e77983 */ /* 0x000ea20000100800 */
        /* <DEDUP_REMOVED lines=9> */
[--C-:B------:R-:W-:Y:S01]  /*14ef0*/  @!P4 IMAD.IADD R216, R216, 0x1, -R251.reuse ;  /* 0x00000001d8d8c824 */ /* 0x100fe200078e0afb */
[----:B------:R-:W-:Y:S01]  /*14f00*/  @!P1 IADD3 R223, R223, -R251, RZ ;  /* 0x800000fbdfdf9210 */ /* 0x000fe20007ffe0ff */
[--C-:B------:R-:W-:Y:S01]  /*14f10*/  @!P2 IMAD.IADD R218, R218, 0x1, -R251.reuse ;  /* 0x00000001dadaa824 */ /* 0x100fe200078e0afb */
[----:B------:R-:W-:Y:S01]  /*14f20*/  IABS R211, R211 ;  /* 0x000000d300d37213 */ /* 0x000fe20000000000 */
[----:B------:R-:W-:Y:S02]  /*14f30*/  @!P0 IMAD.IADD R225, R225, 0x1, -R251 ;  /* 0x00000001e1e18824 */ /* 0x000fe400078e0afb */
[----:B------:R-:W-:-:S04]  /*14f40*/  @!P6 IMAD.MOV R212, RZ, RZ, -R212 ;  /* 0x000000ffffd4e224 */ /* 0x000fc800078e0ad4 */
[----:B------:R-:W-:Y:S01]  /*14f50*/  @!P3 IADD3 R224, R224, -R251, RZ ;  /* 0x800000fbe0e0b210 */ /* 0x000fe20007ffe0ff */
[----:B------:R1:W-:Y:S01]  /*14f60*/  STL [R1+0x10], R213 ;  /* 0x000010d501007387 */ /* 0x0003e20000100800 */
[----:B------:R-:W-:Y:S02]  /*14f70*/  @!P5 IMAD.IADD R233, R233, 0x1, -R251 ;  /* 0x00000001e9e9d824 */ /* 0x000fe400078e0afb */
[----:B------:R-:W-:Y:S01]  /*14f80*/  MOV R214, R224 ;  /* 0x000000e000d67202 */ /* 0x000fe20000000f00 */
[----:B------:R1:W-:Y:S02]  /*14f90*/  STL [R1+0x158], R212 ;  /* 0x000158d401007387 */ /* 0x0003e40000100800 */
[----:B-1----:R-:W-:-:S04]  /*14fa0*/  IMAD.MOV.U32 R213, RZ, RZ, R211 ;  /* 0x000000ffffd57224 */ /* 0x002fc800078e00d3 */
[----:B------:R-:W-:-:S04]  /*14fb0*/  IMAD.HI.U32 R211, R252, R213, RZ ;  /* 0x000000d5fcd37227 */ /* 0x000fc800078e00ff */
[----:B------:R-:W-:Y:S01]  /*14fc0*/  IMAD.MOV R212, RZ, RZ, -R211 ;  /* 0x000000ffffd47224 */ /* 0x000fe200078e0ad3 */
[----:B------:R-:W-:Y:S01]  /*14fd0*/  MOV R211, R216 ;  /* 0x000000d800d37202 */ /* 0x000fe20000000f00 */
[----:B------:R-:W-:Y:S01]  /*14fe0*/  IMAD.MOV.U32 R216, RZ, RZ, R218 ;  /* 0x000000ffffd87224 */ /* 0x000fe200078e00da */
[----:B------:R-:W-:Y:S02]  /*14ff0*/  MOV R218, R225 ;  /* 0x000000e100da7202 */ /* 0x000fe40000000f00 */
[----:B---3--:R-:W-:Y:S02]  /*15000*/  ISETP.GT.U32.AND P4, PT, R251, R219, PT ;  /* 0x000000dbfb00720c */ /* 0x008fe40003f84070 */
[----:B----4-:R-:W-:Y:S02]  /*15010*/  ISETP.GE.AND P3, PT, R215, RZ, PT ;  /* 0x000000ffd700720c */ /* 0x010fe40003f66270 */
[C---:B-----5:R-:W-:Y:S02]  /*15020*/  ISETP.GT.U32.AND P2, PT, R251.reuse, R220, PT ;  /* 0x000000dcfb00720c */ /* 0x060fe40003f44070 */
[----:B--2---:R-:W-:-:S02]  /*15030*/  ISETP.GT.U32.AND P1, PT, R251, R221, PT ;  /* 0x000000ddfb00720c */ /* 0x004fc40003f24070 */
[----:B------:R-:W-:-:S05]  /*15040*/  ISETP.GT.U32.AND P0, PT, R251, R226, PT ;  /* 0x000000e2fb00720c */ /* 0x000fca0003f04070 */
[----:B------:R-:W-:-:S04]  /*15050*/  @!P4 IMAD.IADD R219, R219, 0x1, -R251 ;  /* 0x00000001dbdbc824 */ /* 0x000fc800078e0afb */
[----:B------:R-:W-:Y:S01]  /*15060*/  @!P2 IADD3 R220, R220, -R251, RZ ;  /* 0x800000fbdcdca210 */ /* 0x000fe20007ffe0ff */
[----:B------:R-:W-:Y:S01]  /*15070*/  @!P3 IMAD.MOV R214, RZ, RZ, -R214 ;  /* 0x000000ffffd6b224 */ /* 0x000fe200078e0ad6 */
[----:B------:R-:W-:Y:S02]  /*15080*/  ISETP.GE.AND P5, PT, R227, RZ, PT ;  /* 0x000000ffe300720c */ /* 0x000fe40003fa6270 */
[----:B------:R-:W2:Y:S01]  /*15090*/  LDL.LU R227, [R1+0x324] ;  /* 0x0003240001e37983 */ /* 0x000ea20000300800 */
[--C-:B------:R-:W-:Y:S02]  /*150a0*/  @!P1 IMAD.IADD R221, R221, 0x1, -R251.reuse ;  /* 0x00000001dddd9824 */ /* 0x100fe400078e0afb */
[----:B------:R-:W-:Y:S01]  /*150b0*/  @!P0 IMAD.IADD R226, R226, 0x1, -R251 ;  /* 0x00000001e2e28824 */ /* 0x000fe200078e0afb */
[----:B------:R-:W-:Y:S02]  /*150c0*/  ISETP.GE.AND P4, PT, R229, RZ, PT ;  /* 0x000000ffe500720c */ /* 0x000fe40003f86270 */
[----:B------:R-:W3:Y:S01]  /*150d0*/  LDL.LU R229, [R1+0x320] ;  /* 0x0003200001e57983 */ /* 0x000ee20000300800 */
[----:B------:R-:W-:-:S04]  /*150e0*/  ISETP.GE.AND P2, PT, R230, RZ, PT ;  /* 0x000000ffe600720c */ /* 0x000fc80003f46270 */
[----:B------:R-:W-:Y:S02]  /*150f0*/  @!P5 IADD3 R211, -R211, RZ, RZ ;  /* 0x000000ffd3d3d210 */ /* 0x000fe40007ffe1ff */
[----:B------:R-:W-:Y:S02]  /*15100*/  ISETP.GE.AND P0, PT, R222, RZ, PT ;  /* 0x000000ffde00720c */ /* 0x000fe40003f06270 */
[----:B------:R-:W-:Y:S02]  /*15110*/  ISETP.GE.AND P1, PT, R231, RZ, PT ;  /* 0x000000ffe700720c */ /* 0x000fe40003f26270 */
[----:B------:R-:W4:Y:S04]  /*15120*/  LDL.LU R231, [R1+0x31c] ;  /* 0x00031c0001e77983 */ /* 0x000f280000300800 */
[----:B------:R-:W5:Y:S04]  /*15130*/  LDL.LU R230, [R1+0x318] ;  /* 0x0003180001e67983 */ /* 0x000f680000300800 */
[----:B------:R-:W5:Y:S04]  /*15140*/  LDL.LU R222, [R1+0x314] ;  /* 0x0003140001de7983 */ /* 0x000f680000300800 */
[----:B------:R-:W5:Y:S04]  /*15150*/  LDL.LU R224, [R1+0x310] ;  /* 0x0003100001e07983 */ /* 0x000f680000300800 */
[----:B------:R1:W-:Y:S04]  /*15160*/  STL [R1+0x154], R214 ;  /* 0x000154d601007387 */ /* 0x0003e80000100800 */
[----:B------:R-:W5:Y:S04]  /*15170*/  LDL R215, [R1+0x5bc0] ;  /* 0x005bc00001d77983 */ /* 0x000f680000100800 */
[----:B-1----:R-:W5:Y:S04]  /*15180*/  LDL R214, [R1+0x5bb8] ;  /* 0x005bb80001d67983 */ /* 0x002f680000100800 */
[----:B------:R1:W-:Y:S01]  /*15190*/  STL [R1+0x150], R211 ;  /* 0x000150d301007387 */ /* 0x0003e20000100800 */
[----:B------:R-:W-:Y:S01]  /*151a0*/  @!P4 IMAD.MOV R216, RZ, RZ, -R216 ;  /* 0x000000ffffd8c224 */ /* 0x000fe200078e0ad8 */
[----:B------:R-:W-:-:S02]  /*151b0*/  @!P1 IADD3 R218, -R218, RZ, RZ ;  /* 0x000000ffdada9210 */ /* 0x000fc40007ffe1ff */
[----:B------:R-:W5:Y:S01]  /*151c0*/  LDL R225, [R1+0x5bb4] ;  /* 0x005bb40001e17983 */ /* 0x000f620000100800 */
[----:B-1----:R-:W-:-:S03]  /*151d0*/  IMAD.MOV.U32 R211, RZ, RZ, R223 ;  /* 0x000000ffffd37224 */ /* 0x002fc600078e00df */
[----:B------:R-:W5:Y:S01]  /*151e0*/  LDL R223, [R1+0x5bbc] ;  /* 0x005bbc0001df7983 */ /* 0x000f620000100800 */
[----:B------:R-:W-:-:S03]  /*151f0*/  @!P2 IMAD.MOV R211, RZ, RZ, -R211 ;  /* 0x000000ffffd3a224 */ /* 0x000fc600078e0ad3 */
[----:B------:R1:W-:Y:S04]  /*15200*/  STL [R1+0x14c], R216 ;  /* 0x00014cd801007387 */ /* 0x0003e80000100800 */
[----:B-1----:R-:W5:Y:S04]  /*15210*/  LDL R216, [R1+0x5bc4] ;  /* 0x005bc40001d87983 */ /* 0x002f680000100800 */
        /* <DEDUP_REMOVED lines=9> */
[----:B------:R-:W-:-:S07]  /*152b0*/  ISETP.GT.U32.AND P4, PT, R251, R220, PT ;  /* 0x000000dcfb00720c */ /* 0x000fce0003f84070 */
[----:B------:R-:W-:Y:S02]  /*152c0*/  @!P6 IMAD.IADD R228, R228, 0x1, -R251 ;  /* 0x00000001e4e4e824 */ /* 0x000fe400078e0afb */
[----:B------:R-:W-:-:S03]  /*152d0*/  @!P0 IMAD.MOV R211, RZ, RZ, -R211 ;  /* 0x000000ffffd38224 */ /* 0x000fc600078e0ad3 */
[C---:B------:R-:W-:Y:S02]  /*152e0*/  ISETP.GT.U32.AND P6, PT, R251.reuse, R228, PT ;  /* 0x000000e4fb00720c */ /* 0x040fe40003fc4070 */
[----:B------:R-:W-:Y:S01]  /*152f0*/  ISETP.GT.U32.AND P2, PT, R251, R221, PT ;  /* 0x000000ddfb00720c */ /* 0x000fe20003f44070 */
[--C-:B------:R-:W-:Y:S01]  /*15300*/  @!P3 IMAD.IADD R217, R217, 0x1, -R251.reuse ;  /* 0x00000001d9d9b824 */ /* 0x100fe200078e0afb */
[----:B------:R-:W-:Y:S01]  /*15310*/  @!P5 IADD3 R219, R219, -R251, RZ ;  /* 0x800000fbdbdbd210 */ /* 0x000fe20007ffe0ff */
[----:B------:R-:W-:-:S08]  /*15320*/  @!P4 IMAD.IADD R220, R220, 0x1, -R251 ;  /* 0x00000001dcdcc824 */ /* 0x000fd000078e0afb */
[--C-:B------:R-:W-:Y:S02]  /*15330*/  @!P6 IMAD.IADD R228, R228, 0x1, -R251.reuse ;  /* 0x00000001e4e4e824 */ /* 0x100fe400078e0afb */
[----:B------:R-:W-:Y:S01]  /*15340*/  @!P2 IMAD.IADD R221, R221, 0x1, -R251 ;  /* 0x00000001dddda824 */ /* 0x000fe200078e0afb */
[----:B------:R1:W-:Y:S01]  /*15350*/  STL [R1+0x140], R211 ;  /* 0x000140d301007387 */ /* 0x0003e20000100800 */
[C---:B------:R-:W-:Y:S01]  /*15360*/  IMAD R233, R251.reuse, R212, R213 ;  /* 0x000000d4fbe97224 */ /* 0x040fe200078e02d5 */
[----:B------:R-:W-:Y:S02]  /*15370*/  ISETP.GT.U32.AND P1, PT, R251, R226, PT ;  /* 0x000000e2fb00720c */ /* 0x000fe40003f24070 */
[----:B------:R-:W-:Y:S01]  /*15380*/  MOV R212, R219 ;  /* 0x000000db00d47202 */ /* 0x000fe20000000f00 */
[----:B-1----:R-:W-:-:S10]  /*15390*/  IMAD.MOV.U32 R211, RZ, RZ, R217 ;  /* 0x000000ffffd37224 */ /* 0x002fd400078e00d9 */
[----:B------:R-:W-:Y:S02]  /*153a0*/  @!P1 IADD3 R226, R226, -R251, RZ ;  /* 0x800000fbe2e29210 */ /* 0x000fe40007ffe0ff */
[C---:B--2---:R-:W-:Y:S02]  /*153b0*/  ISETP.GT.U32.AND P0, PT, R251.reuse, R227, PT ;  /* 0x000000e3fb00720c */ /* 0x044fe40003f04070 */
[----:B---3--:R-:W-:-:S11]  /*153c0*/  ISETP.GT.U32.AND P3, PT, R251, R229, PT ;  /* 0x000000e5fb00720c */ /* 0x008fd60003f64070 */
[----:B------:R-:W-:Y:S02]  /*153d0*/  @!P0 IMAD.IADD R227, R227, 0x1, -R251 ;  /* 0x00000001e3e38824 */ /* 0x000fe400078e0afb */
[----:B------:R-:W-:Y:S02]  /*153e0*/  @!P3 IADD3 R229, R229, -R251, RZ ;  /* 0x800000fbe5e5b210 */ /* 0x000fe40007ffe0ff */
[C---:B----4-:R-:W-:Y:S02]  /*153f0*/  ISETP.GT.U32.AND P5, PT, R251.reuse, R231, PT ;  /* 0x000000e7fb00720c */ /* 0x050fe40003fa4070 */
[C---:B-----5:R-:W-:Y:S02]  /*15400*/  ISETP.GT.U32.AND P4, PT, R251.reuse, R230, PT ;  /* 0x000000e6fb00720c */ /* 0x060fe40003f84070 */
[----:B------:R-:W-:Y:S02]  /*15410*/  ISETP.GT.U32.AND P2, PT, R251, R222, PT ;  /* 0x000000defb00720c */ /* 0x000fe40003f44070 */
[----:B------:R-:W-:-:S02]  /*15420*/  ISETP.GE.AND P0, PT, R215, RZ, PT ;  /* 0x000000ffd700720c */ /* 0x000fc40003f06270 */
[----:B------:R-:W-:-:S05]  /*15430*/  ISETP.GE.AND P6, PT, R214, RZ, PT ;  /* 0x000000ffd600720c */ /* 0x000fca0003fc6270 */
[--C-:B------:R-:W-:Y:S02]  /*15440*/  @!P5 IMAD.IADD R231, R231, 0x1, -R251.reuse ;  /* 0x00000001e7e7d824 */ /* 0x100fe400078e0afb */
[----:B------:R-:W-:Y:S02]  /*15450*/  @!P4 IMAD.IADD R230, R230, 0x1, -R251 ;  /* 0x00000001e6e6c824 */ /* 0x000fe400078e0afb */
[----:B------:R-:W-:Y:S02]  /*15460*/  @!P2 IADD3 R222, R222, -R251, RZ ;  /* 0x800000fbdedea210 */ /* 0x000fe40007ffe0ff */
[----:B------:R-:W-:Y:S02]  /*15470*/  ISETP.GE.AND P5, PT, R225, RZ, PT ;  /* 0x000000ffe100720c */ /* 0x000fe40003fa6270 */
[----:B------:R-:W-:Y:S02]  /*15480*/  ISETP.GE.AND P3, PT, R223, RZ, PT ;  /* 0x000000ffdf00720c */ /* 0x000fe40003f66270 */
[----:B------:R-:W2:Y:S01]  /*15490*/  LDL.LU R223, [R1+0x30c] ;  /* 0x00030c0001df7983 */ /* 0x000ea20000300800 */
[----:B------:R-:W-:Y:S01]  /*154a0*/  @!P6 IMAD.MOV R211, RZ, RZ, -R211 ;  /* 0x000000ffffd3e224 */ /* 0x000fe200078e0ad3 */
[----:B------:R-:W-:-:S02]  /*154b0*/  @!P0 IADD3 R212, -R212, RZ, RZ ;  /* 0x000000ffd4d48210 */ /* 0x000fc40007ffe1ff */
[----:B------:R-:W3:Y:S04]  /*154c0*/  LDL.LU R214, [R1+0x308] ;  /* 0x0003080001d67983 */ /* 0x000ee80000300800 */
[----:B------:R-:W4:Y:S04]  /*154d0*/  LDL.LU R215, [R1+0x304] ;  /* 0x0003040001d77983 */ /* 0x000f280000300800 */
[----:B------:R-:W5:Y:S01]  /*154e0*/  LDL.LU R225, [R1+0x300] ;  /* 0x0003000001e17983 */ /* 0x000f620000300800 */
[----:B------:R-:W-:-:S03]  /*154f0*/  ISETP.GE.AND P4, PT, R216, RZ, PT ;  /* 0x000000ffd800720c */ /* 0x000fc60003f86270 */
[----:B------:R-:W5:Y:S04]  /*15500*/  LDL.LU R216, [R1+0x2fc] ;  /* 0x0002fc0001d87983 */ /* 0x000f680000300800 */
[----:B------:R1:W-:Y:S01]  /*15510*/  STL [R1+0x8], R211 ;  /* 0x000008d301007387 */ /* 0x0003e20000100800 */
[----:B------:R-:W-:Y:S01]  /*15520*/  ISETP.GE.AND P2, PT, R218, RZ, PT ;  /* 0x000000ffda00720c */ /* 0x000fe20003f46270 */
[----:B-1----:R-:W-:Y:S02]  /*15530*/  IMAD.MOV.U32 R211, RZ, RZ, R220 ;  /* 0x000000ffffd37224 */ /* 0x002fe400078e00dc */
[----:B------:R-:W5:Y:S04]  /*15540*/  LDL R218, [R1+0x5bc8] ;  /* 0x005bc80001da7983 */ /* 0x000f680000100800 */
[----:B------:R1:W-:Y:S01]  /*15550*/  STL [R1+0x13c], R212 ;  /* 0x00013cd401007387 */ /* 0x0003e20000100800 */
[----:B------:R-:W-:-:S03]  /*15560*/  @!P3 IMAD.MOV R211, RZ, RZ, -R211 ;  /* 0x000000ffffd3b224 */ /* 0x000fc600078e0ad3 */
[----:B------:R-:W5:Y:S04]  /*15570*/  LDL R219, [R1+0x5bd4] ;  /* 0x005bd40001db7983 */ /* 0x000f680000100800 */
[----:B------:R-:W5:Y:S01]  /*15580*/  LDL R220, [R1+0x5bd0] ;  /* 0x005bd00001dc7983 */ /* 0x000f620000100800 */
[----:B-1----:R-:W-:-:S03]  /*15590*/  IMAD.MOV.U32 R212, RZ, RZ, R221 ;  /* 0x000000ffffd47224 */ /* 0x002fc600078e00dd */
[----:B------:R1:W-:Y:S01]  /*155a0*/  STL [R1+0x138], R211 ;  /* 0x000138d301007387 */ /* 0x0003e20000100800 */
[----:B------:R-:W-:-:S03]  /*155b0*/  @!P5 IMAD.MOV R212, RZ, RZ, -R212 ;  /* 0x000000ffffd4d224 */ /* 0x000fc600078e0ad4 */
[----:B------:R-:W5:Y:S01]  /*155c0*/  LDL R221, [R1+0x5bdc] ;  /* 0x005bdc0001dd7983 */ /* 0x000f620000100800 */
[----:B-1----:R-:W-:-:S03]  /*155d0*/  MOV R211, R226 ;  /* 0x000000e200d37202 */ /* 0x002fc60000000f00 */
        /* <DEDUP_REMOVED lines=12> */
[--C-:B------:R-:W-:Y:S01]  /*156a0*/  @!P3 IMAD.IADD R231, R231, 0x1, -R251.reuse ;  /* 0x00000001e7e7b824 */ /* 0x100fe200078e0afb */
[----:B------:R-:W-:Y:S02]  /*156b0*/  @!P0 IADD3 R229, R229, -R251, RZ ;  /* 0x800000fbe5e58210 */ /* 0x000fe40007ffe0ff */
[----:B------:R-:W-:Y:S01]  /*156c0*/  @!P4 IADD3 R211, -R211, RZ, RZ ;  /* 0x000000ffd3d3c210 */ /* 0x000fe20007ffe1ff */
[----:B------:R-:W-:-:S04]  /*156d0*/  @!P6 IMAD.IADD R230, R230, 0x1, -R251 ;  /* 0x00000001e6e6e824 */ /* 0x000fc800078e0afb */
[----:B------:R-:W-:-:S04]  /*156e0*/  @!P1 IMAD.IADD R227, R227, 0x1, -R251 ;  /* 0x00000001e3e39824 */ /* 0x000fc800078e0afb */
[----:B------:R-:W-:Y:S01]  /*156f0*/  @!P5 IMAD.IADD R224, R224, 0x1, -R251 ;  /* 0x00000001e0e0d824 */ /* 0x000fe200078e0afb */
[----:B------:R1:W-:Y:S01]  /*15700*/  STL [R1+0x130], R211 ;  /* 0x000130d301007387 */ /* 0x0003e20000100800 */
[----:B------:R-:W-:Y:S01]  /*15710*/  IMAD.MOV.U32 R213, RZ, RZ, R227 ;  /* 0x000000ffffd57224 */ /* 0x000fe200078e00e3 */
[----:B-1----:R-:W-:-:S05]  /*15720*/  IADD3 R211, R11, 0x1f1, RZ ;  /* 0x000001f10bd37810 */ /* 0x002fca0007ffe0ff */
[----:B------:R-:W-:Y:S01]  /*15730*/  STL [R1+0x5eb8], R211 ;  /* 0x005eb8d301007387 */ /* 0x000fe20000100800 */
[----:B------:R-:W-:-:S03]  /*15740*/  ISETP.GT.U32.AND P4, PT, R251, R222, PT ;  /* 0x000000defb00720c */ /* 0x000fc60003f84070 */
[----:B------:R1:W-:Y:S04]  /*15750*/  STL [R1+0x12c], R212 ;  /* 0x00012cd401007387 */ /* 0x0003e80000100800 */
[----:B------:R-:W5:Y:S01]  /*15760*/  LDL.LU R217, [R1+0x380] ;  /* 0x0003800001d97983 */ /* 0x000f620000300800 */
[----:B-1----:R-:W-:-:S05]  /*15770*/  MOV R212, R229 ;  /* 0x000000e500d47202 */ /* 0x002fca0000000f00 */
[----:B------:R-:W-:Y:S02]  /*15780*/  @!P4 IADD3 R222, R222, -R251, RZ ;  /* 0x800000fbdedec210 */ /* 0x000fe40007ffe0ff */
[C---:B--2---:R-:W-:Y:S02]  /*15790*/  ISETP.GT.U32.AND P2, PT, R251.reuse, R223, PT ;  /* 0x000000dffb00720c */ /* 0x044fe40003f44070 */
[C---:B---3--:R-:W-:Y:S02]  /*157a0*/  ISETP.GT.U32.AND P1, PT, R251.reuse, R214, PT ;  /* 0x000000d6fb00720c */ /* 0x048fe40003f24070 */
[C---:B----4-:R-:W-:Y:S02]  /*157b0*/  ISETP.GT.U32.AND P0, PT, R251.reuse, R215, PT ;  /* 0x000000d7fb00720c */ /* 0x050fe40003f04070 */
[----:B-----5:R-:W-:-:S07]  /*157c0*/  ISETP.GT.U32.AND P3, PT, R251, R225, PT ;  /* 0x000000e1fb00720c */ /* 0x020fce0003f64070 */
[--C-:B------:R-:W-:Y:S01]  /*157d0*/  @!P2 IMAD.IADD R223, R223, 0x1, -R251.reuse ;  /* 0x00000001dfdfa824 */ /* 0x100fe200078e0afb */
[----:B------:R-:W-:Y:S02]  /*157e0*/  ISETP.GT.U32.AND P6, PT, R251, R216, PT ;  /* 0x000000d8fb00720c */ /* 0x000fe40003fc4070 */
[----:B------:R-:W-:Y:S01]  /*157f0*/  @!P1 IADD3 R214, R214, -R251, RZ ;  /* 0x800000fbd6d69210 */ /* 0x000fe20007ffe0ff */
[--C-:B------:R-:W-:Y:S01]  /*15800*/  @!P0 IMAD.IADD R215, R215, 0x1, -R251.reuse ;  /* 0x00000001d7d78824 */ /* 0x100fe200078e0afb */
[----:B------:R-:W-:Y:S02]  /*15810*/  ISETP.GE.AND P5, PT, R218, RZ, PT ;  /* 0x000000ffda00720c */ /* 0x000fe40003fa6270 */
[----:B------:R-:W-:Y:S01]  /*15820*/  ISETP.GE.AND P2, PT, R219, RZ, PT ;  /* 0x000000ffdb00720c */ /* 0x000fe20003f46270 */
[----:B------:R-:W-:Y:S01]  /*15830*/  @!P3 IMAD.IADD R225, R225, 0x1, -R251 ;  /* 0x00000001e1e1b824 */ /* 0x000fe200078e0afb */
[----:B------:R-:W-:-:S09]  /*15840*/  ISETP.GE.AND P1, PT, R220, RZ, PT ;  /* 0x000000ffdc00720c */ /* 0x000fd20003f26270 */
[----:B------:R-:W-:Y:S01]  /*15850*/  @!P5 IMAD.MOV R213, RZ, RZ, -R213 ;  /* 0x000000ffffd5d224 */ /* 0x000fe200078e0ad5 */
[----:B------:R-:W2:Y:S01]  /*15860*/  LDL.LU R220, [R1+0x37c] ;  /* 0x00037c0001dc7983 */ /* 0x000ea20000300800 */
[----:B------:R-:W-:Y:S02]  /*15870*/  @!P6 IADD3 R216, R216, -R251, RZ ;  /* 0x800000fbd8d8e210 */ /* 0x000fe40007ffe0ff */
[----:B------:R-:W-:Y:S02]  /*15880*/  ISETP.GE.AND P0, PT, R221, RZ, PT ;  /* 0x000000ffdd00720c */ /* 0x000fe40003f06270 */
[----:B------:R-:W3:Y:S01]  /*15890*/  LDL R221, [R1+0x5bf4] ;  /* 0x005bf40001dd7983 */ /* 0x000ee20000100800 */
[----:B------:R-:W-:Y:S02]  /*158a0*/  @!P2 IADD3 R212, -R212, RZ, RZ ;  /* 0x000000ffd4d4a210 */ /* 0x000fe40007ffe1ff */
[----:B------:R-:W-:Y:S02]  /*158b0*/  ISETP.GE.AND P3, PT, R226, RZ, PT ;  /* 0x000000ffe200720c */ /* 0x000fe40003f66270 */
[----:B------:R-:W4:Y:S04]  /*158c0*/  LDL.LU R226, [R1+0x378] ;  /* 0x0003780001e27983 */ /* 0x000f280000300800 */
[----:B------:R-:W5:Y:S01]  /*158d0*/  LDL.LU R227, [R1+0x374] ;  /* 0x0003740001e37983 */ /* 0x000f620000300800 */
[----:B------:R-:W-:-:S03]  /*158e0*/  ISETP.GE.AND P6, PT, R228, RZ, PT ;  /* 0x000000ffe400720c */ /* 0x000fc60003fc6270 */
[----:B------:R-:W5:Y:S04]  /*158f0*/  LDL.LU R228, [R1+0x370] ;  /* 0x0003700001e47983 */ /* 0x000f680000300800 */
[----:B------:R-:W5:Y:S04]  /*15900*/  LDL.LU R218, [R1+0x36c] ;  /* 0x00036c0001da7983 */ /* 0x000f680000300800 */
[----:B------:R1:W-:Y:S02]  /*15910*/  STL [R1+0x128], R213 ;  /* 0x000128d501007387 */ /* 0x0003e40000100800 */
[----:B-1----:R-:W-:-:S02]  /*15920*/  IMAD.MOV.U32 R213, RZ, RZ, R231 ;  /* 0x000000ffffd57224 */ /* 0x002fc400078e00e7 */
[----:B------:R-:W5:Y:S04]  /*15930*/  LDL R231, [R1+0x5be8] ;  /* 0x005be80001e77983 */ /* 0x000f680000100800 */
[----:B------:R1:W-:Y:S01]  /*15940*/  STL [R1+0x124], R212 ;  /* 0x000124d401007387 */ /* 0x0003e20000100800 */
[----:B------:R-:W-:-:S03]  /*15950*/  @!P1 IMAD.MOV R213, RZ, RZ, -R213 ;  /* 0x000000ffffd59224 */ /* 0x000fc600078e0ad5 */
[----:B------:R-:W5:Y:S01]  /*15960*/  LDL R229, [R1+0x5be4] ;  /* 0x005be40001e57983 */ /* 0x000f620000100800 */
[----:B-1----:R-:W-:-:S03]  /*15970*/  IMAD.MOV.U32 R212, RZ, RZ, R230 ;  /* 0x000000ffffd47224 */ /* 0x002fc600078e00e6 */
[----:B------:R-:W5:Y:S01]  /*15980*/  LDL R230, [R1+0x5bec] ;  /* 0x005bec0001e67983 */ /* 0x000f620000100800 */
[----:B------:R-:W-:-:S03]  /*15990*/  @!P0 IMAD.MOV R212, RZ, RZ, -R212 ;  /* 0x000000ffffd48224 */ /* 0x000fc600078e0ad4 */
[----:B------:R1:W-:Y:S04]  /*159a0*/  STL [R1+0x120], R213 ;  /* 0x000120d501007387 */ /* 0x0003e80000100800 */
[----:B------:R1:W-:Y:S02]  /*159b0*/  STL [R1+0x11c], R212 ;  /* 0x00011cd401007387 */ /* 0x0003e40000100800 */
[----:B-1----:R-:W-:Y:S02]  /*159c0*/  MOV R213, R222 ;  /* 0x000000de00d57202 */ /* 0x002fe40000000f00 */
        /* <DEDUP_REMOVED lines=9> */
[----:B------:R-:W-:Y:S01]  /*15a60*/  @!P4 IMAD.IADD R232, R232, 0x1, -R251 ;  /* 0x00000001e8e8c824 */ /* 0x000fe200078e0afb */
[----:B------:R-:W-:-:S04]  /*15a70*/  ISETP.GT.U32.AND P4, PT, R251, R223, PT ;  /* 0x000000dffb00720c */ /* 0x000fc80003f84070 */
[----:B------:R-:W-:Y:S02]  /*15a80*/  ISETP.GT.U32.AND P5, PT, R251, R232, PT ;  /* 0x000000e8fb00720c */ /* 0x000fe40003fa4070 */
[-C--:B------:R-:W-:Y:S01]  /*15a90*/  @!P2 IADD3 R214, R214, -R251.reuse, RZ ;  /* 0x800000fbd6d6a210 */ /* 0x080fe20007ffe0ff */
[--C-:B------:R-:W-:Y:S02]  /*15aa0*/  @!P1 IMAD.IADD R215, R215, 0x1, -R251.reuse ;  /* 0x00000001d7d79824 */ /* 0x100fe400078e0afb */
[----:B------:R-:W-:Y:S01]  /*15ab0*/  @!P0 IMAD.IADD R225, R225, 0x1, -R251 ;  /* 0x00000001e1e18824 */ /* 0x000fe200078e0afb */
[----:B------:R-:W-:-:S03]  /*15ac0*/  @!P3 IADD3 R216, R216, -R251, RZ ;  /* 0x800000fbd8d8b210 */ /* 0x000fc60007ffe0ff */
[--C-:B------:R-:W-:Y:S01]  /*15ad0*/  @!P4 IMAD.IADD R223, R223, 0x1, -R251.reuse ;  /* 0x00000001dfdfc824 */ /* 0x100fe200078e0afb */
[----:B------:R-:W-:Y:S01]  /*15ae0*/  IABS R211, R211 ;  /* 0x000000d300d37213 */ /* 0x000fe20000000000 */
[----:B------:R-:W-:Y:S02]  /*15af0*/  @!P6 IMAD.MOV R212, RZ, RZ, -R212 ;  /* 0x000000ffffd4e224 */ /* 0x000fe400078e0ad4 */
[----:B------:R-:W-:Y:S01]  /*15b00*/  @!P5 IMAD.IADD R232, R232, 0x1, -R251 ;  /* 0x00000001e8e8d824 */ /* 0x000fe200078e0afb */
[----:B------:R-:W-:Y:S04]  /*15b10*/  STL [R1+0x118], R213 ;  /* 0x000118d501007387 */ /* 0x000fe80000100800 */
[----:B------:R1:W-:Y:S01]  /*15b20*/  STL [R1+0x114], R212 ;  /* 0x000114d401007387 */ /* 0x0003e20000100800 */
[----:B--2---:R-:W-:-:S02]  /*15b30*/  ISETP.GT.U32.AND P2, PT, R251, R220, PT ;  /* 0x000000dcfb00720c */ /* 0x004fc40003f44070 */
[----:B---3--:R-:W-:Y:S02]  /*15b40*/  ISETP.GE.AND P4, PT, R221, RZ, PT ;  /* 0x000000ffdd00720c */ /* 0x008fe40003f86270 */
[C---:B----4-:R-:W-:Y:S02]  /*15b50*/  ISETP.GT.U32.AND P1, PT, R251.reuse, R226, PT ;  /* 0x000000e2fb00720c */ /* 0x050fe40003f24070 */
[----:B-----5:R-:W-:-:S07]  /*15b60*/  ISETP.GT.U32.AND P0, PT, R251, R227, PT ;  /* 0x000000e3fb00720c */ /* 0x020fce0003f04070 */
[----:B------:R-:W-:Y:S01]  /*15b70*/  @!P2 IMAD.IADD R220, R220, 0x1, -R251 ;  /* 0x00000001dcdca824 */ /* 0x000fe200078e0afb */
[----:B------:R-:W-:-:S03]  /*15b80*/  ISETP.GT.U32.AND P3, PT, R251, R228, PT ;  /* 0x000000e4fb00720c */ /* 0x000fc60003f64070 */
[----:B------:R-:W-:Y:S02]  /*15b90*/  @!P1 IMAD.IADD R226, R226, 0x1, -R251 ;  /* 0x00000001e2e29824 */ /* 0x000fe400078e0afb */
[----:B------:R-:W-:Y:S02]  /*15ba0*/  @!P0 IADD3 R227, R227, -R251, RZ ;  /* 0x800000fbe3e38210 */ /* 0x000fe40007ffe0ff */
[----:B------:R-:W-:Y:S02]  /*15bb0*/  ISETP.GE.AND P5, PT, R231, RZ, PT ;  /* 0x000000ffe700720c */ /* 0x000fe40003fa6270 */
[----:B------:R-:W-:Y:S01]  /*15bc0*/  MOV R231, R211 ;  /* 0x000000d300e77202 */ /* 0x000fe20000000f00 */
[----:B------:R-:W-:-:S04]  /*15bd0*/  IMAD.MOV.U32 R211, RZ, RZ, R223 ;  /* 0x000000ffffd37224 */ /* 0x000fc800078e00df */
[----:B-1----:R-:W-:Y:S01]  /*15be0*/  IMAD.HI.U32 R212, R252, R231, RZ ;  /* 0x000000e7fcd47227 */ /* 0x002fe200078e00ff */
[----:B------:R-:W-:Y:S02]  /*15bf0*/  ISETP.GE.AND P2, PT, R229, RZ, PT ;  /* 0x000000ffe500720c */ /* 0x000fe40003f46270 */
[----:B------:R-:W2:Y:S01]  /*15c00*/  LDL.LU R229, [R1+0x368] ;  /* 0x0003680001e57983 */ /* 0x000ea20000300800 */
[----:B------:R-:W-:Y:S01]  /*15c10*/  @!P4 IADD3 R211, -R211, RZ, RZ ;  /* 0x000000ffd3d3c210 */ /* 0x000fe20007ffe1ff */
[----:B------:R-:W-:Y:S01]  /*15c20*/  @!P3 IMAD.IADD R228, R228, 0x1, -R251 ;  /* 0x00000001e4e4b824 */ /* 0x000fe200078e0afb */
[----:B------:R-:W-:Y:S02]  /*15c30*/  IADD3 R219, -R212, RZ, RZ ;  /* 0x000000ffd4db7210 */ /* 0x000fe40007ffe1ff */
[----:B------:R-:W-:Y:S02]  /*15c40*/  ISETP.GE.AND P1, PT, R230, RZ, PT ;  /* 0x000000ffe600720c */ /* 0x000fe40003f26270 */
[----:B------:R-:W3:Y:S01]  /*15c50*/  LDL.LU R230, [R1+0x364] ;  /* 0x0003640001e67983 */ /* 0x000ee20000300800 */
[----:B------:R-:W-:-:S03]  /*15c60*/  IMAD.MOV.U32 R212, RZ, RZ, R214 ;  /* 0x000000ffffd47224 */ /* 0x000fc600078e00d6 */
[----:B------:R-:W4:Y:S01]  /*15c70*/  LDL.LU R221, [R1+0x360] ;  /* 0x0003600001dd7983 */ /* 0x000f220000300800 */
[----:B------:R-:W-:Y:S01]  /*15c80*/  @!P5 IMAD.MOV R212, RZ, RZ, -R212 ;  /* 0x000000ffffd4d224 */ /* 0x000fe200078e0ad4 */
[----:B------:R-:W-:Y:S02]  /*15c90*/  ISETP.GE.AND P0, PT, R222, RZ, PT ;  /* 0x000000ffde00720c */ /* 0x000fe40003f06270 */
[----:B------:R-:W5:Y:S01]  /*15ca0*/  LDL.LU R222, [R1+0x35c] ;  /* 0x00035c0001de7983 */ /* 0x000f620000300800 */
[----:B------:R-:W-:-:S03]  /*15cb0*/  ISETP.GE.AND P3, PT, R224, RZ, PT ;  /* 0x000000ffe000720c */ /* 0x000fc60003f66270 */
[----:B------:R-:W5:Y:S04]  /*15cc0*/  LDL.LU R224, [R1+0x358] ;  /* 0x0003580001e07983 */ /* 0x000f680000300800 */
[----:B------:R-:W5:Y:S04]  /*15cd0*/  LDL.LU R223, [R1+0x354] ;  /* 0x0003540001df7983 */ /* 0x000f680000300800 */
[----:B------:R1:W-:Y:S04]  /*15ce0*/  STL [R1+0x110], R211 ;  /* 0x000110d301007387 */ /* 0x0003e80000100800 */
[----:B------:R-:W5:Y:S04]  /*15cf0*/  LDL R213, [R1+0x5bf0] ;  /* 0x005bf00001d57983 */ /* 0x000f680000100800 */
[----:B------:R-:W5:Y:S01]  /*15d00*/  LDL R214, [R1+0x5bf8] ;  /* 0x005bf80001d67983 */ /* 0x000f620000100800 */
[----:B-1----:R-:W-:-:S03]  /*15d10*/  IMAD.MOV.U32 R211, RZ, RZ, R215 ;  /* 0x000000ffffd37224 */ /* 0x002fc600078e00d7 */
[----:B------:R1:W-:Y:S01]  /*15d20*/  STL [R1+0x10c], R212 ;  /* 0x00010cd401007387 */ /* 0x0003e20000100800 */
[----:B------:R-:W-:Y:S01]  /*15d30*/  @!P2 IMAD.MOV R211, RZ, RZ, -R211 ;  /* 0x000000ffffd3a224 */ /* 0x000fe200078e0ad3 */
[----:B-1----:R-:W-:Y:S02]  /*15d40*/  MOV R212, R225 ;  /* 0x000000e100d47202 */ /* 0x002fe40000000f00 */
[----:B------:R-:W5:Y:S04]  /*15d50*/  LDL R225, [R1+0x5c08] ;  /* 0x005c080001e17983 */ /* 0x000f680000100800 */
[----:B------:R1:W-:Y:S01]  /*15d60*/  STL [R1+0x108], R211 ;  /* 0x000108d301007387 */ /* 0x0003e20000100800 */
[----:B------:R-:W-:-:S03]  /*15d70*/  @!P1 IADD3 R212, -R212, RZ, RZ ;  /* 0x000000ffd4d49210 */ /* 0x000fc60007ffe1ff */
[----:B------:R-:W5:Y:S01]  /*15d80*/  LDL R215, [R1+0x5c10] ;  /* 0x005c100001d77983 */ /* 0x000f620000100800 */
[----:B-1----:R-:W-:-:S03]  /*15d90*/  IMAD.MOV.U32 R211, RZ, RZ, R216 ;  /* 0x000000ffffd37224 */ /* 0x002fc600078e00d8 */
[----:B------:R-:W5:Y:S01]  /*15da0*/  LDL R216, [R1+0x5c0c] ;  /* 0x005c0c0001d87983 */ /* 0x000f620000100800 */
[----:B------:R-:W-:-:S03]  /*15db0*/  @!P0 IMAD.MOV R211, RZ, RZ, -R211 ;  /* 0x000000ffffd38224 */ /* 0x000fc600078e0ad3 */
[----:B------:R1:W-:Y:S04]  /*15dc0*/  STL [R1+0x104], R212 ;  /* 0x000104d401007387 */ /* 0x0003e80000100800 */
[----:B------:R1:W-:Y:S02]  /*15dd0*/  STL [R1+0x100], R211 ;  /* 0x000100d301007387 */ /* 0x0003e40000100800 */
[----:B-1----:R-:W-:Y:S02]  /*15de0*/  IMAD.MOV.U32 R212, RZ, RZ, R232 ;  /* 0x000000ffffd47224 */ /* 0x002fe400078e00e8 */
[C---:B------:R-:W-:Y:S01]  /*15df0*/  IMAD R232, R251.reuse, R219, R231 ;  /* 0x000000dbfbe87224 */ /* 0x040fe200078e02e7 */
[----:B------:R-:W5:Y:S04]  /*15e00*/  LDL.LU R211, [R1+0x63f0] ;  /* 0x0063f00001d37983 */ /* 0x000f680000300800 */
[----:B------:R-:W5:Y:S04]  /*15e10*/  LDL.LU R231, [R1+0x63ec] ;  /* 0x0063ec0001e77983 */ /* 0x000f680000300800 */
[----:B------:R-:W5:Y:S01]  /*15e20*/  LDL R219, [R1+0x5c04] ;  /* 0x005c040001db7983 */ /* 0x000f620000100800 */
[----:B------:R-:W-:-:S13]  /*15e30*/  ISETP.GT.U32.AND P6, PT, R251, R217, PT ;  /* 0x000000d9fb00720c */ /* 0x000fda0003fc4070 */
[----:B------:R-:W-:Y:S01]  /*15e40*/  @!P6 IMAD.IADD R217, R217, 0x1, -R251 ;  /* 0x00000001d9d9e824 */ /* 0x000fe200078e0afb */
[C---:B------:R-:W-:Y:S02]  /*15e50*/  ISETP.GT.U32.AND P6, PT, R251.reuse, R218, PT ;  /* 0x000000dafb00720c */ /* 0x040fe40003fc4070 */
[C---:B------:R-:W-:Y:S02]  /*15e60*/  ISETP.GT.U32.AND P2, PT, R251.reuse, R226, PT ;  /* 0x000000e2fb00720c */ /* 0x040fe40003f44070 */
[C---:B------:R-:W-:Y:S02]  /*15e70*/  ISETP.GT.U32.AND P4, PT, R251.reuse, R217, PT ;  /* 0x000000d9fb00720c */ /* 0x040fe40003f84070 */
[----:B------:R-:W-:-:S07]  /*15e80*/  ISETP.GT.U32.AND P5, PT, R251, R220, PT ;  /* 0x000000dcfb00720c */ /* 0x000fce0003fa4070 */
[----:B------:R-:W-:Y:S01]  /*15e90*/  @!P6 IMAD.IADD R218, R218, 0x1, -R251 ;  /* 0x00000001dadae824 */ /* 0x000fe200078e0afb */
[----:B------:R-:W-:-:S04]  /*15ea0*/  @!P3 IADD3 R212, -R212, RZ, RZ ;  /* 0x000000ffd4d4b210 */ /* 0x000fc80007ffe1ff */
[C---:B------:R-:W-:Y:S02]  /*15eb0*/  ISETP.GT.U32.AND P6, PT, R251.reuse, R218, PT ;  /* 0x000000dafb00720c */ /* 0x040fe40003fc4070 */
[----:B------:R-:W-:Y:S01]  /*15ec0*/  ISETP.GT.U32.AND P1, PT, R251, R227, PT ;  /* 0x000000e3fb00720c */ /* 0x000fe20003f24070 */
[--C-:B------:R-:W-:Y:S01]  /*15ed0*/  @!P4 IMAD.IADD R217, R217, 0x1, -R251.reuse ;  /* 0x00000001d9d9c824 */ /* 0x100fe200078e0afb */
[----:B------:R-:W-:Y:S01]  /*15ee0*/  @!P2 IADD3 R226, R226, -R251, RZ ;  /* 0x800000fbe2e2a210 */ /* 0x000fe20007ffe0ff */
[----:B------:R-:W-:-:S08]  /*15ef0*/  @!P5 IMAD.IADD R220, R220, 0x1, -R251 ;  /* 0x00000001dcdcd824 */ /* 0x000fd000078e0afb */
[----:B------:R-:W-:Y:S02]  /*15f00*/  @!P6 IADD3 R218, R218, -R251, RZ ;  /* 0x800000fbdadae210 */ /* 0x000fe40007ffe0ff */
[----:B------:R-:W-:Y:S01]  /*15f10*/  @!P1 IMAD.IADD R227, R227, 0x1, -R251 ;  /* 0x00000001e3e39824 */ /* 0x000fe200078e0afb */
[----:B------:R-:W-:Y:S01]  /*15f20*/  ISETP.GT.U32.AND P0, PT, R251, R228, PT ;  /* 0x000000e4fb00720c */ /* 0x000fe20003f04070 */
[----:B------:R1:W-:-:S12]  /*15f30*/  STL [R1+0xfc], R212 ;  /* 0x0000fcd401007387 */ /* 0x0003d80000100800 */
[----:B------:R-:W-:Y:S01]  /*15f40*/  @!P0 IMAD.IADD R228, R228, 0x1, -R251 ;  /* 0x00000001e4e48824 */ /* 0x000fe200078e0afb */
[C---:B--2---:R-:W-:Y:S02]  /*15f50*/  ISETP.GT.U32.AND P3, PT, R251.reuse, R229, PT ;  /* 0x000000e5fb00720c */ /* 0x044fe40003f64070 */
[C---:B---3--:R-:W-:Y:S02]  /*15f60*/  ISETP.GT.U32.AND P4, PT, R251.reuse, R230, PT ;  /* 0x000000e6fb00720c */ /* 0x048fe40003f84070 */
[----:B----4-:R-:W-:-:S09]  /*15f70*/  ISETP.GT.U32.AND P5, PT, R251, R221, PT ;  /* 0x000000ddfb00720c */ /* 0x010fd20003fa4070 */
[--C-:B------:R-:W-:Y:S01]  /*15f80*/  @!P3 IMAD.IADD R229, R229, 0x1, -R251.reuse ;  /* 0x00000001e5e5b824 */ /* 0x100fe200078e0afb */
[C---:B-----5:R-:W-:Y:S02]  /*15f90*/  ISETP.GT.U32.AND P2, PT, R251.reuse, R222, PT ;  /* 0x000000defb00720c */ /* 0x060fe40003f44070 */
[----:B------:R-:W-:Y:S01]  /*15fa0*/  ISETP.GT.U32.AND P1, PT, R251, R224, PT ;  /* 0x000000e0fb00720c */ /* 0x000fe20003f24070 */
[----:B------:R-:W-:Y:S01]  /*15fb0*/  @!P4 IMAD.IADD R230, R230, 0x1, -R251 ;  /* 0x00000001e6e6c824 */ /* 0x000fe200078e0afb */
[----:B------:R-:W-:Y:S02]  /*15fc0*/  ISETP.GE.AND P6, PT, R213, RZ, PT ;  /* 0x000000ffd500720c */ /* 0x000fe40003fc6270 */
[----:B------:R-:W-:-:S07]  /*15fd0*/  ISETP.GE.AND P3, PT, R214, RZ, PT ;  /* 0x000000ffd600720c */ /* 0x000fce0003f66270 */
[--C-:B------:R-:W-:Y:S01]  /*15fe0*/  @!P2 IMAD.IADD R222, R222, 0x1, -R251.reuse ;  /* 0x00000001dedea824 */ /* 0x100fe200078e0afb */
[----:B------:R-:W-:Y:S01]  /*15ff0*/  @!P5 IADD3 R221, R221, -R251, RZ ;  /* 0x800000fbddddd210 */ /* 0x000fe20007ffe0ff */
[----:B------:R-:W-:Y:S02]  /*16000*/  @!P1 IMAD.IADD R224, R224, 0x1, -R251 ;  /* 0x00000001e0e09824 */ /* 0x000fe400078e0afb */
[----:B------:R-:W-:Y:S01]  /*16010*/  @!P6 IMAD.MOV R217, RZ, RZ, -R217 ;  /* 0x000000ffffd9e224 */ /* 0x000fe200078e0ad9 */
[----:B------:R-:W-:Y:S02]  /*16020*/  ISETP.GE.AND P4, PT, R225, RZ, PT ;  /* 0x000000ffe100720c */ /* 0x000fe40003f86270 */
[----:B------:R-:W2:Y:S04]  /*16030*/  LDL.LU R225, [R1+0x350] ;  /* 0x0003500001e17983 */ /* 0x000ea80000300800 */
[----:B-1----:R-:W3:Y:S01]  /*16040*/  LDL.LU R212, [R1+0x34c] ;  /* 0x00034c0001d47983 */ /* 0x002ee20000300800 */
[----:B------:R-:W-:-:S03]  /*16050*/  ISETP.GE.AND P5, PT, R215, RZ, PT ;  /* 0x000000ffd700720c */ /* 0x000fc60003fa6270 */
[----:B------:R-:W4:Y:S04]  /*16060*/  LDL.LU R213, [R1+0x348] ;  /* 0x0003480001d57983 */ /* 0x000f280000300800 */
[----:B------:R-:W5:Y:S01]  /*16070*/  LDL.LU R214, [R1+0x344] ;  /* 0x0003440001d67983 */ /* 0x000f620000300800 */
[----:B------:R-:W-:Y:S01]  /*16080*/  ISETP.GE.AND P2, PT, R216, RZ, PT ;  /* 0x000000ffd800720c */ /* 0x000fe20003f46270 */
[----:B------:R-:W-:Y:S02]  /*16090*/  IMAD.MOV.U32 R216, RZ, RZ, R220 ;  /* 0x000000ffffd87224 */ /* 0x000fe400078e00dc */
[----:B------:R-:W5:Y:S02]  /*160a0*/  LDL.LU R215, [R1+0x340] ;  /* 0x0003400001d77983 */ /* 0x000f640000300800 */
[----:B------:R-:W-:-:S02]  /*160b0*/  @!P3 IMAD.MOV R216, RZ, RZ, -R216 ;  /* 0x000000ffffd8b224 */ /* 0x000fc400078e0ad8 */
[----:B------:R1:W-:Y:S02]  /*160c0*/  STL [R1+0xf4], R217 ;  /* 0x0000f4d901007387 */ /* 0x0003e40000100800 */
[----:B-1----:R-:W-:-:S04]  /*160d0*/  MOV R217, R226 ;  /* 0x000000e200d97202 */ /* 0x002fc80000000f00 */
[----:B------:R-:W-:Y:S02]  /*160e0*/  @!P4 IADD3 R217, -R217, RZ, RZ ;  /* 0x000000ffd9d9c210 */ /* 0x000fe40007ffe1ff */
[----:B------:R-:W-:Y:S02]  /*160f0*/  ISETP.GE.AND P1, PT, R219, RZ, PT ;  /* 0x000000ffdb00720c */ /* 0x000fe40003f26270 */
[----:B------:R-:W5:Y:S04]  /*16100*/  LDL R219, [R1+0x5c14] ;  /* 0x005c140001db7983 */ /* 0x000f680000100800 */
[----:B------:R1:W-:Y:S04]  /*16110*/  STL [R1+0xf0], R216 ;  /* 0x0000f0d801007387 */ /* 0x0003e80000100800 */
        /* <DEDUP_REMOVED lines=12> */
[----:B------:R-:W-:-:S02]  /*161e0*/  ISETP.GT.U32.AND P6, PT, R251, R222, PT ;  /* 0x000000defb00720c */ /* 0x000fc40003fc4070 */
[C---:B------:R-:W-:Y:S02]  /*161f0*/  ISETP.GT.U32.AND P3, PT, R251.reuse, R230, PT ;  /* 0x000000e6fb00720c */ /* 0x040fe40003f64070 */
[----:B------:R-:W-:Y:S01]  /*16200*/  ISETP.GT.U32.AND P4, PT, R251, R221, PT ;  /* 0x000000ddfb00720c */ /* 0x000fe20003f84070 */
[----:B------:R-:W-:-:S06]  /*16210*/  @!P1 IMAD.MOV R216, RZ, RZ, -R216 ;  /* 0x000000ffffd89224 */ /* 0x000fcc00078e0ad8 */
[----:B------:R-:W-:Y:S02]  /*16220*/  @!P0 IADD3 R223, R223, -R251, RZ ;  /* 0x800000fbdfdf8210 */ /* 0x000fe40007ffe0ff */
[C---:B------:R-:W-:Y:S02]  /*16230*/  ISETP.GT.U32.AND P0, PT, R251.reuse, R229, PT ;  /* 0x000000e5fb00720c */ /* 0x040fe40003f04070 */
[----:B------:R-:W-:Y:S02]  /*16240*/  ISETP.GT.U32.AND P5, PT, R251, R223, PT ;  /* 0x000000dffb00720c */ /* 0x000fe40003fa4070 */
[----:B------:R-:W-:Y:S01]  /*16250*/  @!P6 IADD3 R222, R222, -R251, RZ ;  /* 0x800000fbdedee210 */ /* 0x000fe20007ffe0ff */
[----:B------:R-:W-:Y:S02]  /*16260*/  @!P3 IMAD.IADD R230, R230, 0x1, -R251 ;  /* 0x00000001e6e6b824 */ /* 0x000fe400078e0afb */
[----:B------:R-:W-:Y:S02]  /*16270*/  @!P2 IMAD.MOV R217, RZ, RZ, -R217 ;  /* 0x000000ffffd9a224 */ /* 0x000fe400078e0ad9 */
[----:B------:R-:W-:-:S04]  /*16280*/  @!P4 IMAD.IADD R221, R221, 0x1, -R251 ;  /* 0x00000001ddddc824 */ /* 0x000fc800078e0afb */
[----:B------:R-:W-:Y:S02]  /*16290*/  @!P0 IADD3 R229, R229, -R251, RZ ;  /* 0x800000fbe5e58210 */ /* 0x000fe40007ffe0ff */
[----:B------:R-:W-:Y:S01]  /*162a0*/  @!P5 IMAD.IADD R223, R223, 0x1, -R251 ;  /* 0x00000001dfdfd824 */ /* 0x000fe200078e0afb */
[----:B------:R1:W-:Y:S01]  /*162b0*/  STL [R1+0xe4], R217 ;  /* 0x0000e4d901007387 */ /* 0x0003e20000100800 */
[----:B------:R-:W-:Y:S02]  /*162c0*/  ISETP.GT.U32.AND P2, PT, R251, R224, PT ;  /* 0x000000e0fb00720c */ /* 0x000fe40003f44070 */
[----:B-1----:R-:W-:-:S05]  /*162d0*/  IADD3 R217, R11, 0x1f2, RZ ;  /* 0x000001f20bd97810 */ /* 0x002fca0007ffe0ff */
[----:B------:R-:W-:Y:S04]  /*162e0*/  STL [R1+0x5e9c], R217 ;  /* 0x005e9cd901007387 */ /* 0x000fe80000100800 */
[----:B------:R1:W-:Y:S02]  /*162f0*/  STL [R1+0xe0], R216 ;  /* 0x0000e0d801007387 */ /* 0x0003e40000100800 */
[----:B------:R-:W-:Y:S01]  /*16300*/  @!P2 IMAD.IADD R224, R224, 0x1, -R251 ;  /* 0x00000001e0e0a824 */ /* 0x000fe200078e0afb */
[C---:B--2---:R-:W-:Y:S02]  /*16310*/  ISETP.GT.U32.AND P1, PT, R251.reuse, R225, PT ;  /* 0x000000e1fb00720c */ /* 0x044fe40003f24070 */
[C---:B---3--:R-:W-:Y:S02]  /*16320*/  ISETP.GT.U32.AND P0, PT, R251.reuse, R212, PT ;  /* 0x000000d4fb00720c */ /* 0x048fe40003f04070 */
[----:B----4-:R-:W-:-:S02]  /*16330*/  ISETP.GT.U32.AND P3, PT, R251, R213, PT ;  /* 0x000000d5fb00720c */ /* 0x010fc40003f64070 */
[C---:B-----5:R-:W-:Y:S02]  /*16340*/  ISETP.GT.U32.AND P4, PT, R251.reuse, R214, PT ;  /* 0x000000d6fb00720c */ /* 0x060fe40003f84070 */
[----:B------:R-:W-:-:S05]  /*16350*/  ISETP.GT.U32.AND P6, PT, R251, R215, PT ;  /* 0x000000d7fb00720c */ /* 0x000fca0003fc4070 */
[-C--:B------:R-:W-:Y:S02]  /*16360*/  @!P1 IADD3 R225, R225, -R251.reuse, RZ ;  /* 0x800000fbe1e19210 */ /* 0x080fe40007ffe0ff */
[--C-:B------:R-:W-:Y:S02]  /*16370*/  @!P0 IMAD.IADD R212, R212, 0x1, -R251.reuse ;  /* 0x00000001d4d48824 */ /* 0x100fe400078e0afb */
[--C-:B------:R-:W-:Y:S02]  /*16380*/  @!P3 IMAD.IADD R213, R213, 0x1, -R251.reuse ;  /* 0x00000001d5d5b824 */ /* 0x100fe400078e0afb */
[----:B------:R-:W-:Y:S02]  /*16390*/  @!P4 IADD3 R214, R214, -R251, RZ ;  /* 0x800000fbd6d6c210 */ /* 0x000fe40007ffe0ff */
[----:B------:R-:W-:Y:S01]  /*163a0*/  @!P6 IMAD.IADD R215, R215, 0x1, -R251 ;  /* 0x00000001d7d7e824 */ /* 0x000fe200078e0afb */
[----:B------:R-:W-:Y:S02]  /*163b0*/  ISETP.GE.AND P5, PT, R219, RZ, PT ;  /* 0x000000ffdb00720c */ /* 0x000fe40003fa6270 */
[----:B------:R-:W-:Y:S01]  /*163c0*/  ISETP.GE.AND P1, PT, R220, RZ, PT ;  /* 0x000000ffdc00720c */ /* 0x000fe20003f26270 */
[----:B------:R-:W-:Y:S01]  /*163d0*/  IMAD.MOV.U32 R220, RZ, RZ, R229 ;  /* 0x000000ffffdc7224 */ /* 0x000fe200078e00e5 */
[----:B------:R-:W-:-:S02]  /*163e0*/  ISETP.GE.AND P0, PT, R226, RZ, PT ;  /* 0x000000ffe200720c */ /* 0x000fc40003f06270 */
[----:B------:R-:W2:Y:S07]  /*163f0*/  LDL.LU R226, [R1+0x3b4] ;  /* 0x0003b40001e27983 */ /* 0x000eae0000300800 */
[----:B------:R-:W-:Y:S01]  /*16400*/  @!P5 IMAD.MOV R220, RZ, RZ, -R220 ;  /* 0x000000ffffdcd224 */ /* 0x000fe200078e0adc */
[----:B------:R-:W-:Y:S02]  /*16410*/  ISETP.GE.AND P3, PT, R227, RZ, PT ;  /* 0x000000ffe300720c */ /* 0x000fe40003f66270 */
[----:B------:R-:W3:Y:S04]  /*16420*/  LDL.LU R227, [R1+0x3b0] ;  /* 0x0003b00001e37983 */ /* 0x000ee80000300800 */
[----:B------:R-:W4:Y:S01]  /*16430*/  LDL R219, [R1+0x5c28] ;  /* 0x005c280001db7983 */ /* 0x000f220000100800 */
[----:B------:R-:W-:-:S03]  /*16440*/  ISETP.GE.AND P4, PT, R228, RZ, PT ;  /* 0x000000ffe400720c */ /* 0x000fc60003f86270 */
[----:B------:R-:W5:Y:S04]  /*16450*/  LDL.LU R228, [R1+0x3ac] ;  /* 0x0003ac0001e47983 */ /* 0x000f680000300800 */
[----:B------:R-:W4:Y:S04]  /*16460*/  LDL.LU R229, [R1+0x3a8] ;  /* 0x0003a80001e57983 */ /* 0x000f280000300800 */
[----:B-1----:R-:W4:Y:S01]  /*16470*/  LDL.LU R216, [R1+0x3a4] ;  /* 0x0003a40001d87983 */ /* 0x002f220000300800 */
[----:B------:R-:W-:Y:S01]  /*16480*/  ISETP.GE.AND P6, PT, R218, RZ, PT ;  /* 0x000000ffda00720c */ /* 0x000fe20003fc6270 */
[----:B------:R-:W-:-:S02]  /*16490*/  IMAD.MOV.U32 R218, RZ, RZ, R230 ;  /* 0x000000ffffda7224 */ /* 0x000fc400078e00e6 */
[----:B------:R-:W4:Y:S03]  /*164a0*/  LDL.LU R230, [R1+0x3a0] ;  /* 0x0003a00001e67983 */ /* 0x000f260000300800 */
[----:B------:R-:W-:Y:S01]  /*164b0*/  @!P1 IADD3 R218, -R218, RZ, RZ ;  /* 0x000000ffdada9210 */ /* 0x000fe20007ffe1ff */
[----:B------:R1:W-:Y:S01]  /*164c0*/  STL [R1+0xdc], R220 ;  /* 0x0000dcdc01007387 */ /* 0x0003e20000100800 */
[----:B------:R-:W-:-:S03]  /*164d0*/  @!P0 IMAD.MOV R221, RZ, RZ, -R221 ;  /* 0x000000ffffdd8224 */ /* 0x000fc600078e0add */
[----:B-1----:R-:W4:Y:S04]  /*164e0*/  LDL R220, [R1+0x5c30] ;  /* 0x005c300001dc7983 */ /* 0x002f280000100800 */
[----:B------:R1:W-:Y:S01]  /*164f0*/  STL [R1+0xd8], R218 ;  /* 0x0000d8da01007387 */ /* 0x0003e20000100800 */
[----:B------:R-:W-:Y:S02]  /*16500*/  @!P4 IMAD.MOV R224, RZ, RZ, -R224 ;  /* 0x000000ffffe0c224 */ /* 0x000fe400078e0ae0 */
[----:B-1----:R-:W-:Y:S01]  /*16510*/  IMAD.MOV.U32 R218, RZ, RZ, R222 ;  /* 0x000000ffffda7224 */ /* 0x002fe200078e00de */
[----:B------:R1:W-:Y:S04]  /*16520*/  STL [R1+0xd4], R221 ;  /* 0x0000d4dd01007387 */ /* 0x0003e80000100800 */
[----:B------:R-:W-:Y:S01]  /*16530*/  @!P3 IADD3 R218, -R218, RZ, RZ ;  /* 0x000000ffdadab210 */ /* 0x000fe20007ffe1ff */
[----:B------:R-:W4:Y:S04]  /*16540*/  LDL R222, [R1+0x5c38] ;  /* 0x005c380001de7983 */ /* 0x000f280000100800 */
[----:B-1----:R-:W4:Y:S04]  /*16550*/  LDL R221, [R1+0x5c44] ;  /* 0x005c440001dd7983 */ /* 0x002f280000100800 */
[----:B------:R1:W-:Y:S02]  /*16560*/  STL [R1+0xd0], R218 ;  /* 0x0000d0da01007387 */ /* 0x0003e40000100800 */
[----:B-1----:R-:W-:-:S02]  /*16570*/  IMAD.MOV.U32 R218, RZ, RZ, R223 ;  /* 0x000000ffffda7224 */ /* 0x002fc400078e00df */
[----:B------:R-:W4:Y:S04]  /*16580*/  LDL R223, [R1+0x5c34] ;  /* 0x005c340001df7983 */ /* 0x000f280000100800 */
[----:B------:R1:W-:Y:S04]  /*16590*/  STL [R1+0xcc], R224 ;  /* 0x0000cce001007387 */ /* 0x0003e80000100800 */
[----:B-1----:R-:W4:Y:S01]  /*165a0*/  LDL R224, [R1+0x5c3c] ;  /* 0x005c3c0001e07983 */ /* 0x002f220000100800 */
[C---:B------:R-:W-:Y:S02]  /*165b0*/  ISETP.GT.U32.AND P2, PT, R251.reuse, R231, PT ;  /* 0x000000e7fb00720c */ /* 0x040fe40003f44070 */
[----:B------:R-:W-:-:S02]  /*165c0*/  ISETP.GT.U32.AND P1, PT, R251, R212, PT ;  /* 0x000000d4fb00720c */ /* 0x000fc40003f24070 */
[C---:B------:R-:W-:Y:S02]  /*165d0*/  ISETP.GT.U32.AND P0, PT, R251.reuse, R213, PT ;  /* 0x000000d5fb00720c */ /* 0x040fe40003f04070 */
[C---:B------:R-:W-:Y:S02]  /*165e0*/  ISETP.GT.U32.AND P3, PT, R251.reuse, R214, PT ;  /* 0x000000d6fb00720c */ /* 0x040fe40003f64070 */
[----:B------:R-:W-:Y:S02]  /*165f0*/  ISETP.GT.U32.AND P4, PT, R251, R215, PT ;  /* 0x000000d7fb00720c */ /* 0x000fe40003f84070 */
[----:B------:R-:W-:-:S03]  /*16600*/  @!P6 IADD3 R218, -R218, RZ, RZ ;  /* 0x000000ffdadae210 */ /* 0x000fc60007ffe1ff */
[----:B------:R-:W-:Y:S02]  /*16610*/  @!P2 IADD3 R231, R231, -R251, RZ ;  /* 0x800000fbe7e7a210 */ /* 0x000fe40007ffe0ff */
[----:B------:R-:W-:Y:S01]  /*16620*/  ISETP.GT.U32.AND P2, PT, R251, R225, PT ;  /* 0x000000e1fb00720c */ /* 0x000fe20003f44070 */
[--C-:B------:R-:W-:Y:S01]  /*16630*/  @!P1 IMAD.IADD R212, R212, 0x1, -R251.reuse ;  /* 0x00000001d4d49824 */ /* 0x100fe200078e0afb */
[----:B------:R-:W-:Y:S02]  /*16640*/  @!P0 IADD3 R213, R213, -R251, RZ ;  /* 0x800000fbd5d58210 */ /* 0x000fe40007ffe0ff */
[----:B------:R-:W-:Y:S01]  /*16650*/  ISETP.GT.U32.AND P5, PT, R251, R231, PT ;  /* 0x000000e7fb00720c */ /* 0x000fe20003fa4070 */
[--C-:B------:R-:W-:Y:S02]  /*16660*/  @!P3 IMAD.IADD R214, R214, 0x1, -R251.reuse ;  /* 0x00000001d6d6b824 */ /* 0x100fe400078e0afb */
[--C-:B------:R-:W-:Y:S01]  /*16670*/  @!P4 IMAD.IADD R215, R215, 0x1, -R251.reuse ;  /* 0x00000001d7d7c824 */ /* 0x100fe200078e0afb */
[----:B------:R-:W-:Y:S01]  /*16680*/  IABS R217, R217 ;  /* 0x000000d900d97213 */ /* 0x000fe20000000000 */
[----:B------:R1:W-:Y:S04]  /*16690*/  STL [R1+0xc8], R218 ;  /* 0x0000c8da01007387 */ /* 0x0003e80000100800 */
[----:B------:R-:W-:-:S04]  /*166a0*/  @!P2 IMAD.IADD R225, R225, 0x1, -R251 ;  /* 0x00000001e1e1a824 */ /* 0x000fc800078e0afb */
[----:B------:R-:W-:Y:S01]  /*166b0*/  @!P5 IADD3 R231, R231, -R251, RZ ;  /* 0x800000fbe7e7d210 */ /* 0x000fe20007ffe0ff */
[----:B-1----:R-:W-:Y:S01]  /*166c0*/  IMAD.MOV.U32 R218, RZ, RZ, R217 ;  /* 0x000000ffffda7224 */ /* 0x002fe200078e00d9 */
[C---:B--2---:R-:W-:Y:S02]  /*166d0*/  ISETP.GT.U32.AND P6, PT, R251.reuse, R226, PT ;  /* 0x000000e2fb00720c */ /* 0x044fe40003fc4070 */
[C---:B---3--:R-:W-:Y:S02]  /*166e0*/  ISETP.GT.U32.AND P1, PT, R251.reuse, R227, PT ;  /* 0x000000e3fb00720c */ /* 0x048fe40003f24070 */
[C---:B-----5:R-:W-:Y:S02]  /*166f0*/  ISETP.GT.U32.AND P0, PT, R251.reuse, R228, PT ;  /* 0x000000e4fb00720c */ /* 0x060fe40003f04070 */
[----:B----4-:R-:W-:-:S07]  /*16700*/  ISETP.GT.U32.AND P3, PT, R251, R229, PT ;  /* 0x000000e5fb00720c */ /* 0x010fce0003f64070 */
[--C-:B------:R-:W-:Y:S01]  /*16710*/  @!P6 IMAD.IADD R226, R226, 0x1, -R251.reuse ;  /* 0x00000001e2e2e824 */ /* 0x100fe200078e0afb */
[----:B------:R-:W-:Y:S02]  /*16720*/  ISETP.GT.U32.AND P4, PT, R251, R216, PT ;  /* 0x000000d8fb00720c */ /* 0x000fe40003f84070 */
[----:B------:R-:W-:Y:S02]  /*16730*/  @!P1 IADD3 R227, R227, -R251, RZ ;  /* 0x800000fbe3e39210 */ /* 0x000fe40007ffe0ff */
[----:B------:R-:W-:Y:S01]  /*16740*/  ISETP.GT.U32.AND P6, PT, R251, R230, PT ;  /* 0x000000e6fb00720c */ /* 0x000fe20003fc4070 */
[--C-:B------:R-:W-:Y:S02]  /*16750*/  @!P0 IMAD.IADD R228, R228, 0x1, -R251.reuse ;  /* 0x00000001e4e48824 */ /* 0x100fe400078e0afb */
[----:B------:R-:W-:-:S06]  /*16760*/  @!P3 IMAD.IADD R229, R229, 0x1, -R251 ;  /* 0x00000001e5e5b824 */ /* 0x000fcc00078e0afb */
[-C--:B------:R-:W-:Y:S02]  /*16770*/  @!P4 IADD3 R216, R216, -R251.reuse, RZ ;  /* 0x800000fbd8d8c210 */ /* 0x080fe40007ffe0ff */
[----:B------:R-:W-:Y:S01]  /*16780*/  ISETP.GE.AND P5, PT, R220, RZ, PT ;  /* 0x000000ffdc00720c */ /* 0x000fe20003fa6270 */
[----:B------:R-:W-:Y:S01]  /*16790*/  IMAD.MOV.U32 R220, RZ, RZ, R225 ;  /* 0x000000ffffdc7224 */ /* 0x000fe200078e00e1 */
[----:B------:R-:W-:Y:S02]  /*167a0*/  @!P6 IADD3 R230, R230, -R251, RZ ;  /* 0x800000fbe6e6e210 */ /* 0x000fe40007ffe0ff */
[----:B------:R-:W-:Y:S02]  /*167b0*/  ISETP.GE.AND P0, PT, R222, RZ, PT ;  /* 0x000000ffde00720c */ /* 0x000fe40003f06270 */
[----:B------:R-:W-:Y:S02]  /*167c0*/  ISETP.GE.AND P1, PT, R221, RZ, PT ;  /* 0x000000ffdd00720c */ /* 0x000fe40003f26270 */
[----:B------:R-:W2:Y:S04]  /*167d0*/  LDL.LU R221, [R1+0x39c] ;  /* 0x00039c0001dd7983 */ /* 0x000ea80000300800 */
[----:B------:R-:W3:Y:S01]  /*167e0*/  LDL.LU R222, [R1+0x398] ;  /* 0x0003980001de7983 */ /* 0x000ee20000300800 */
[----:B------:R-:W-:-:S03]  /*167f0*/  ISETP.GE.AND P3, PT, R223, RZ, PT ;  /* 0x000000ffdf00720c */ /* 0x000fc60003f66270 */
[----:B------:R-:W4:Y:S04]  /*16800*/  LDL.LU R223, [R1+0x394] ;  /* 0x0003940001df7983 */ /* 0x000f280000300800 */
[----:B------:R-:W5:Y:S01]  /*16810*/  LDL.LU R217, [R1+0x390] ;  /* 0x0003900001d97983 */ /* 0x000f620000300800 */
[----:B------:R-:W-:-:S03]  /*16820*/  ISETP.GE.AND P4, PT, R224, RZ, PT ;  /* 0x000000ffe000720c */ /* 0x000fc60003f86270 */
[----:B------:R-:W2:Y:S04]  /*16830*/  LDL.LU R224, [R1+0x38c] ;  /* 0x00038c0001e07983 */ /* 0x000ea80000300800 */
[----:B------:R-:W2:Y:S04]  /*16840*/  LDL.LU R225, [R1+0x388] ;  /* 0x0003880001e17983 */ /* 0x000ea80000300800 */
[----:B------:R1:W-:Y:S04]  /*16850*/  STL [R1+0xc4], R220 ;  /* 0x0000c4dc01007387 */ /* 0x0003e80000100800 */
[----:B------:R-:W2:Y:S01]  /*16860*/  LDL R251, [R1+0xc4] ;  /* 0x0000c40001fb7983 */ /* 0x000ea20000100800 */
[----:B------:R-:W-:Y:S01]  /*16870*/  ISETP.GE.AND P2, PT, R219, RZ, PT ;  /* 0x000000ffdb00720c */ /* 0x000fe20003f46270 */
[----:B------:R-:W-:-:S04]  /*16880*/  IMAD.HI.U32 R219, R252, R218, RZ ;  /* 0x000000dafcdb7227 */ /* 0x000fc800078e00ff */
[----:B-1----:R-:W-:Y:S02]  /*16890*/  IMAD.MOV R220, RZ, RZ, -R219 ;  /* 0x000000ffffdc7224 */ /* 0x002fe400078e0adb */
[----:B------:R-:W3:Y:S04]  /*168a0*/  LDL R219, [R1+0x5c4c] ;  /* 0x005c4c0001db7983 */ /* 0x000ee80000100800 */
[----:B------:R1:W-:Y:S04]  /*168b0*/  STL [R1+0xc0], R212 ;  /* 0x0000c0d401007387 */ /* 0x0003e80000100800 */
[----:B-1----:R-:W3:Y:S01]  /*168c0*/  LDL.LU R212, [R1+0x63e8] ;  /* 0x0063e80001d47983 */ /* 0x002ee20000300800 */
[----:B--2---:R-:W-:-:S05]  /*168d0*/  @!P2 IMAD.MOV R251, RZ, RZ, -R251 ;  /* 0x000000fffffba224 */ /* 0x004fca00078e0afb */
[----:B------:R1:W-:Y:S02]  /*168e0*/  @!P2 STL [R1+0xc4], R251 ;  /* 0x0000c4fb0100a387 */ /* 0x0003e40000100800 */
[----:B-1----:R-:W-:-:S04]  /*168f0*/  IABS R251, c[0x0][0x17c] ;  /* 0x00005f0000fb7a13 */ /* 0x002fc80000000000 */
[----:B------:R-:W-:Y:S02]  /*16900*/  ISETP.GT.U32.AND P2, PT, R251, R226, PT ;  /* 0x000000e2fb00720c */ /* 0x000fe40003f44070 */
[----:B------:R-:W2:Y:S04]  /*16910*/  LDL R251, [R1+0xc0] ;  /* 0x0000c00001fb7983 */ /* 0x000ea80000100800 */
        /* <DEDUP_REMOVED lines=9> */
[----:B--2---:R-:W-:-:S05]  /*169b0*/  @!P1 IADD3 R251, -R251, RZ, RZ ;  /* 0x000000fffbfb9210 */ /* 0x004fca0007ffe1ff */
[----:B------:R1:W-:Y:S02]  /*169c0*/  @!P1 STL [R1+0xbc], R251 ;  /* 0x0000bcfb01009387 */ /* 0x0003e40000100800 */
[----:B-1----:R-:W-:-:S04]  /*169d0*/  IABS R251, c[0x0][0x17c] ;  /* 0x00005f0000fb7a13 */ /* 0x002fc80000000000 */
[----:B------:R-:W-:Y:S02]  /*169e0*/  ISETP.GT.U32.AND P1, PT, R251, R228, PT ;  /* 0x000000e4fb00720c */ /* 0x000fe40003f24070 */
[----:B------:R-:W2:Y:S01]  /*169f0*/  LDL R251, [R1+0xb8] ;  /* 0x0000b80001fb7983 */ /* 0x000ea20000100800 */
[----:B------:R-:W-:Y:S02]  /*16a00*/  @!P3 IMAD.MOV R215, RZ, RZ, -R215 ;  /* 0x000000ffffd7b224 */ /* 0x000fe400078e0ad7 */
[----:B--2---:R-:W-:-:S05]  /*16a10*/  @!P0 IMAD.MOV R251, RZ, RZ, -R251 ;  /* 0x000000fffffb8224 */ /* 0x004fca00078e0afb */
[----:B------:R1:W-:Y:S04]  /*16a20*/  @!P0 STL [R1+0xb8], R251 ;  /* 0x0000b8fb01008387 */ /* 0x0003e80000100800 */
[----:B------:R2:W-:Y:S01]  /*16a30*/  STL [R1+0xb0], R231 ;  /* 0x0000b0e701007387 */ /* 0x0005e20000100800 */
[----:B-1----:R-:W-:-:S03]  /*16a40*/  IABS R251, c[0x0][0x17c] ;  /* 0x00005f0000fb7a13 */ /* 0x002fc60000000000 */
[----:B------:R1:W-:Y:S02]  /*16a50*/  STL [R1+0xb4], R215 ;  /* 0x0000b4d701007387 */ /* 0x0003e40000100800 */
[C---:B--2---:R-:W-:Y:S01]  /*16a60*/  IMAD R231, R251.reuse, R220, R218 ;  /* 0x000000dcfbe77224 */ /* 0x044fe200078e02da */
[C---:B------:R-:W-:Y:S02]  /*16a70*/  ISETP.GT.U32.AND P0, PT, R251.reuse, R229, PT ;  /* 0x000000e5fb00720c */ /* 0x040fe40003f04070 */
[C---:B------:R-:W-:Y:S01]  /*16a80*/  ISETP.GT.U32.AND P3, PT, R251.reuse, R216, PT ;  /* 0x000000d8fb00720c */ /* 0x040fe20003f64070 */
[----:B-1----:R-:W2:Y:S01]  /*16a90*/  LDL.LU R215, [R1+0x63dc] ;  /* 0x0063dc0001d77983 */ /* 0x002ea20000300800 */
[----:B------:R-:W-:-:S03]  /*16aa0*/  ISETP.GT.U32.AND P6, PT, R251, R230, PT ;  /* 0x000000e6fb00720c */ /* 0x000fc60003fc4070 */
[----:B------:R-:W2:Y:S04]  /*16ab0*/  LDL.LU R218, [R1+0x63d8] ;  /* 0x0063d80001da7983 */ /* 0x000ea80000300800 */
[----:B------:R-:W2:Y:S04]  /*16ac0*/  LDL.LU R220, [R1+0x63d4] ;  /* 0x0063d40001dc7983 */ /* 0x000ea80000300800 */
[----:B------:R-:W2:Y:S02]  /*16ad0*/  LDL R251, [R1+0xb0] ;  /* 0x0000b00001fb7983 */ /* 0x000ea40000100800 */
[----:B--2---:R-:W-:-:S05]  /*16ae0*/  @!P4 IADD3 R251, -R251, RZ, RZ ;  /* 0x000000fffbfbc210 */ /* 0x004fca0007ffe1ff */
[----:B------:R1:W-:Y:S02]  /*16af0*/  @!P4 STL [R1+0xb0], R251 ;  /* 0x0000b0fb0100c387 */ /* 0x0003e40000100800 */
[----:B-1----:R-:W-:-:S04]  /*16b00*/  IABS R251, c[0x0][0x17c] ;  /* 0x00005f0000fb7a13 */ /* 0x002fc80000000000 */
[----:B------:R-:W-:Y:S01]  /*16b10*/  ISETP.GT.U32.AND P4, PT, R251, R221, PT ;  /* 0x000000ddfb00720c */ /* 0x000fe20003f84070 */
[--C-:B------:R-:W-:Y:S01]  /*16b20*/  @!P2 IMAD.IADD R226, R226, 0x1, -R251.reuse ;  /* 0x00000001e2e2a824 */ /* 0x100fe200078e0afb */
[-C--:B------:R-:W-:Y:S01]  /*16b30*/  @!P6 IADD3 R230, R230, -R251.reuse, RZ ;  /* 0x800000fbe6e6e210 */ /* 0x080fe20007ffe0ff */
[--C-:B------:R-:W-:Y:S01]  /*16b40*/  @!P5 IMAD.IADD R227, R227, 0x1, -R251.reuse ;  /* 0x00000001e3e3d824 */ /* 0x100fe200078e0afb */
[----:B------:R-:W-:Y:S01]  /*16b50*/  @!P1 IADD3 R228, R228, -R251, RZ ;  /* 0x800000fbe4e49210 */ /* 0x000fe20007ffe0ff */
[--C-:B------:R-:W-:Y:S01]  /*16b60*/  @!P0 IMAD.IADD R229, R229, 0x1, -R251.reuse ;  /* 0x00000001e5e58824 */ /* 0x100fe200078e0afb */
[----:B---3--:R-:W-:Y:S01]  /*16b70*/  ISETP.GE.AND P6, PT, R219, RZ, PT ;  /* 0x000000ffdb00720c */ /* 0x008fe20003fc6270 */
[----:B------:R-:W-:Y:S01]  /*16b80*/  @!P3 IMAD.IADD R216, R216, 0x1, -R251 ;  /* 0x00000001d8d8b824 */ /* 0x000fe200078e0afb */
[C---:B------:R-:W-:Y:S01]  /*16b90*/  ISETP.GT.U32.AND P2, PT, R251.reuse, R222, PT ;  /* 0x000000defb00720c */ /* 0x040fe20003f44070 */
[----:B------:R-:W2:Y:S01]  /*16ba0*/  LDL.LU R219, [R1+0x384] ;  /* 0x0003840001db7983 */ /* 0x000ea20000300800 */
[----:B----4-:R-:W-:-:S02]  /*16bb0*/  ISETP.GT.U32.AND P5, PT, R251, R223, PT ;  /* 0x000000dffb00720c */ /* 0x010fc40003fa4070 */
[----:B-----5:R-:W-:Y:S01]  /*16bc0*/  ISETP.GT.U32.AND P1, PT, R251, R217, PT ;  /* 0x000000d9fb00720c */ /* 0x020fe20003f24070 */
[----:B------:R-:W-:Y:S01]  /*16bd0*/  @!P4 IMAD.IADD R221, R221, 0x1, -R251 ;  /* 0x00000001ddddc824 */ /* 0x000fe200078e0afb */
[C---:B------:R-:W-:Y:S02]  /*16be0*/  ISETP.GT.U32.AND P0, PT, R251.reuse, R224, PT ;  /* 0x000000e0fb00720c */ /* 0x040fe40003f04070 */
[----:B------:R-:W-:Y:S02]  /*16bf0*/  ISETP.GT.U32.AND P3, PT, R251, R225, PT ;  /* 0x000000e1fb00720c */ /* 0x000fe40003f64070 */
[----:B------:R-:W3:Y:S02]  /*16c00*/  LDL R251, [R1+0x5c50] ;  /* 0x005c500001fb7983 */ /* 0x000ee40000100800 */
[----:B---3--:R-:W-:Y:S02]  /*16c10*/  ISETP.GE.AND P4, PT, R251, RZ, PT ;  /* 0x000000fffb00720c */ /* 0x008fe40003f86270 */
[----:B------:R-:W-:-:S05]  /*16c20*/  IABS R251, c[0x0][0x17c] ;  /* 0x00005f0000fb7a13 */ /* 0x000fca0000000000 */
[----:B------:R-:W-:Y:S02]  /*16c30*/  @!P2 IMAD.IADD R222, R222, 0x1, -R251 ;  /* 0x00000001dedea824 */ /* 0x000fe400078e0afb */
[----:B------:R-:W3:Y:S02]  /*16c40*/  LDL R251, [R1+0x5c40] ;  /* 0x005c400001fb7983 */ /* 0x000ee40000100800 */
[----:B---3--:R-:W-:Y:S02]  /*16c50*/  ISETP.GE.AND P2, PT, R251, RZ, PT ;  /* 0x000000fffb00720c */ /* 0x008fe40003f46270 */
[----:B------:R-:W-:-:S04]  /*16c60*/  IABS R251, c[0x0][0x17c] ;  /* 0x00005f0000fb7a13 */ /* 0x000fc80000000000 */
[----:B------:R-:W-:Y:S02]  /*16c70*/  @!P5 IADD3 R223, R223, -R251, RZ ;  /* 0x800000fbdfdfd210 */ /* 0x000fe40007ffe0ff */
[----:B------:R-:W3:Y:S02]  /*16c80*/  LDL R251, [R1+0x5c48] ;  /* 0x005c480001fb7983 */ /* 0x000ee40000100800 */
[----:B---3--:R-:W-:Y:S02]  /*16c90*/  ISETP.GE.AND P5, PT, R251, RZ, PT ;  /* 0x000000fffb00720c */ /* 0x008fe40003fa6270 */
[----:B------:R-:W-:-:S05]  /*16ca0*/  IABS R251, c[0x0][0x17c] ;  /* 0x00005f0000fb7a13 */ /* 0x000fca0000000000 */
[----:B------:R-:W-:Y:S02]  /*16cb0*/  @!P1 IMAD.IADD R217, R217, 0x1, -R251 ;  /* 0x00000001d9d99824 */ /* 0x000fe400078e0afb */
[----:B------:R-:W3:Y:S02]  /*16cc0*/  LDL R251, [R1+0x5c58] ;  /* 0x005c580001fb7983 */ /* 0x000ee40000100800 */
[----:B---3--:R-:W-:Y:S02]  /*16cd0*/  ISETP.GE.AND P1, PT, R251, RZ, PT ;  /* 0x000000fffb00720c */ /* 0x008fe40003f26270 */
[----:B------:R-:W-:-:S05]  /*16ce0*/  IABS R251, c[0x0][0x17c] ;  /* 0x00005f0000fb7a13 */ /* 0x000fca0000000000 */
[----:B------:R-:W-:Y:S02]  /*16cf0*/  @!P0 IMAD.IADD R224, R224, 0x1, -R251 ;  /* 0x00000001e0e08824 */ /* 0x000fe400078e0afb */
[----:B------:R-:W3:Y:S04]  /*16d00*/  LDL R251, [R1+0x5c60] ;  /* 0x005c600001fb7983 */ /* 0x000ee80000100800 */
[----:B------:R1:W-:Y:S04]  /*16d10*/  STL [R1+0xac], R226 ;  /* 0x0000ace201007387 */ /* 0x0003e80000100800 */
[----:B-1----:R-:W4:Y:S01]  /*16d20*/  LDL.LU R226, [R1+0x63d0] ;  /* 0x0063d00001e27983 */ /* 0x002f220000300800 */
[----:B---3--:R-:W-:-:S02]  /*16d30*/  ISETP.GE.AND P0, PT, R251, RZ, PT ;  /* 0x000000fffb00720c */ /* 0x008fc40003f06270 */
[----:B------:R-:W-:-:S04]  /*16d40*/  IABS R251, c[0x0][0x17c] ;  /* 0x00005f0000fb7a13 */ /* 0x000fc80000000000 */
[----:B------:R-:W-:Y:S02]  /*16d50*/  @!P3 IADD3 R225, R225, -R251, RZ ;  /* 0x800000fbe1e1b210 */ /* 0x000fe40007ffe0ff */
[----:B------:R-:W3:Y:S04]  /*16d60*/  LDL R251, [R1+0xac] ;  /* 0x0000ac0001fb7983 */ /* 0x000ee80000100800 */
[----:B------:R1:W-:Y:S04]  /*16d70*/  STL [R1+0xa8], R227 ;  /* 0x0000a8e301007387 */ /* 0x0003e80000100800 */
[----:B-1----:R-:W5:Y:S01]  /*16d80*/  LDL.LU R227, [R1+0x63cc] ;  /* 0x0063cc0001e37983 */ /* 0x002f620000300800 */
[----:B---3--:R-:W-:-:S05]  /*16d90*/  @!P6 IMAD.MOV R251, RZ, RZ, -R251 ;  /* 0x000000fffffbe224 */ /* 0x008fca00078e0afb */
[----:B------:R1:W-:Y:S02]  /*16da0*/  @!P6 STL [R1+0xac], R251 ;  /* 0x0000acfb0100e387 */ /* 0x0003e40000100800 */
[----:B-1----:R-:W-:-:S04]  /*16db0*/  IABS R251, c[0x0][0x17c] ;  /* 0x00005f0000fb7a13 */ /* 0x002fc80000000000 */
[----:B------:R-:W-:Y:S02]  /*16dc0*/  ISETP.GT.U32.AND P3, PT, R251, R221, PT ;  /* 0x000000ddfb00720c */ /* 0x000fe40003f64070 */
[----:B------:R-:W3:Y:S04]  /*16dd0*/  LDL R251, [R1+0xa8] ;  /* 0x0000a80001fb7983 */ /* 0x000ee80000100800 */
[----:B------:R1:W-:Y:S04]  /*16de0*/  STL [R1+0xa4], R228 ;  /* 0x0000a4e401007387 */ /* 0x0003e80000100800 */
[----:B-1----:R-:W2:Y:S01]  /*16df0*/  LDL.LU R228, [R1+0x63c8] ;  /* 0x0063c80001e47983 */ /* 0x002ea20000300800 */
[----:B---3--:R-:W-:-:S05]  /*16e00*/  @!P4 IMAD.MOV R251, RZ, RZ, -R251 ;  /* 0x000000fffffbc224 */ /* 0x008fca00078e0afb */
[----:B------:R1:W-:Y:S02]  /*16e10*/  @!P4 STL [R1+0xa8], R251 ;  /* 0x0000a8fb0100c387 */ /* 0x0003e40000100800 */
[----:B-1----:R-:W-:-:S04]  /*16e20*/  IABS R251, c[0x0][0x17c] ;  /* 0x00005f0000fb7a13 */ /* 0x002fc80000000000 */
[----:B------:R-:W-:Y:S02]  /*16e30*/  ISETP.GT.U32.AND P4, PT, R251, R222, PT ;  /* 0x000000defb00720c */ /* 0x000fe40003f84070 */
[----:B------:R-:W3:Y:S04]  /*16e40*/  LDL R251, [R1+0xa4] ;  /* 0x0000a40001fb7983 */ /* 0x000ee80000100800 */
[----:B------:R1:W-:Y:S04]  /*16e50*/  STL [R1+0xa0], R229 ;  /* 0x0000a0e501007387 */ /* 0x0003e80000100800 */
[----:B-1----:R-:W2:Y:S01]  /*16e60*/  LDL.LU R229, [R1+0x63c4] ;  /* 0x0063c40001e57983 */ /* 0x002ea20000300800 */
[----:B---3--:R-:W-:-:S05]  /*16e70*/  @!P2 IADD3 R251, -R251, RZ, RZ ;  /* 0x000000fffbfba210 */ /* 0x008fca0007ffe1ff */
[----:B------:R1:W-:Y:S02]  /*16e80*/  @!P2 STL [R1+0xa4], R251 ;  /* 0x0000a4fb0100a387 */ /* 0x0003e40000100800 */
[----:B-1----:R-:W-:-:S04]  /*16e90*/  IABS R251, c[0x0][0x17c] ;  /* 0x00005f0000fb7a13 */ /* 0x002fc80000000000 */
[----:B------:R-:W-:Y:S02]  /*16ea0*/  ISETP.GT.U32.AND P2, PT, R251, R223, PT ;  /* 0x000000dffb00720c */ /* 0x000fe40003f44070 */
[----:B------:R-:W3:Y:S01]  /*16eb0*/  LDL R251, [R1+0xa0] ;  /* 0x0000a00001fb7983 */ /* 0x000ee20000100800 */
[----:B------:R-:W-:Y:S01]  /*16ec0*/  @!P1 IADD3 R216, -R216, RZ, RZ ;  /* 0x000000ffd8d89210 */ /* 0x000fe20007ffe1ff */
[----:B---3--:R-:W-:-:S05]  /*16ed0*/  @!P5 IMAD.MOV R251, RZ, RZ, -R251 ;  /* 0x000000fffffbd224 */ /* 0x008fca00078e0afb */
[----:B------:R1:W-:Y:S02]  /*16ee0*/  @!P5 STL [R1+0xa0], R251 ;  /* 0x0000a0fb0100d387 */ /* 0x0003e40000100800 */
[----:B-1----:R-:W-:-:S04]  /*16ef0*/  IABS R251, c[0x0][0x17c] ;  /* 0x00005f0000fb7a13 */ /* 0x002fc80000000000 */
[----:B------:R-:W-:Y:S01]  /*16f00*/  ISETP.GT.U32.AND P6, PT, R251, R217, PT ;  /* 0x000000d9fb00720c */ /* 0x000fe20003fc4070 */
[----:B------:R-:W-:Y:S02]  /*16f10*/  IMAD.MOV.U32 R251, RZ, RZ, R230 ;  /* 0x000000fffffb7224 */ /* 0x000fe400078e00e6 */
[----:B------:R-:W3:Y:S04]  /*16f20*/  LDL.LU R230, [R1+0x63c0] ;  /* 0x0063c00001e67983 */ /* 0x000ee80000300800 */
[----:B------:R1:W-:Y:S04]  /*16f30*/  STL [R1+0x98], R251 ;  /* 0x000098fb01007387 */ /* 0x0003e80000100800 */
[----:B------:R2:W-:Y:S01]  /*16f40*/  STL [R1+0x9c], R216 ;  /* 0x00009cd801007387 */ /* 0x0005e20000100800 */
[----:B-1----:R-:W-:-:S04]  /*16f50*/  IABS R251, c[0x0][0x17c] ;  /* 0x00005f0000fb7a13 */ /* 0x002fc80000000000 */
[C---:B------:R-:W-:Y:S02]  /*16f60*/  ISETP.GT.U32.AND P1, PT, R251.reuse, R224, PT ;  /* 0x000000e0fb00720c */ /* 0x040fe40003f24070 */
[----:B------:R-:W-:Y:S02]  /*16f70*/  ISETP.GT.U32.AND P5, PT, R251, R225, PT ;  /* 0x000000e1fb00720c */ /* 0x000fe40003fa4070 */
[----:B------:R-:W3:Y:S01]  /*16f80*/  LDL R251, [R1+0x98] ;  /* 0x0000980001fb7983 */ /* 0x000ee20000100800 */
[----:B--2---:R-:W-:Y:S01]  /*16f90*/  IADD3 R216, R11, 0x1f3, RZ ;  /* 0x000001f30bd87810 */ /* 0x004fe20007ffe0ff */
[----:B---3--:R-:W-:-:S05]  /*16fa0*/  @!P0 IMAD.MOV R251, RZ, RZ, -R251 ;  /* 0x000000fffffb8224 */ /* 0x008fca00078e0afb */
[----:B------:R1:W-:Y:S04]  /*16fb0*/  @!P0 STL [R1+0x98], R251 ;  /* 0x000098fb01008387 */ /* 0x0003e80000100800 */
[----:B------:R-:W-:Y:S01]  /*16fc0*/  STL [R1+0x5e80], R216 ;  /* 0x005e80d801007387 */ /* 0x000fe20000100800 */
[----:B-1----:R-:W-:-:S04]  /*16fd0*/  IABS R251, c[0x0][0x17c] ;  /* 0x00005f0000fb7a13 */ /* 0x002fc80000000000 */
[-C--:B------:R-:W-:Y:S01]  /*16fe0*/  @!P4 IADD3 R222, R222, -R251.reuse, RZ ;  /* 0x800000fbdedec210 */ /* 0x080fe20007ffe0ff */
[--C-:B------:R-:W-:Y:S01]  /*16ff0*/  @!P3 IMAD.IADD R221, R221, 0x1, -R251.reuse ;  /* 0x00000001ddddb824 */ /* 0x100fe200078e0afb */
[----:B------:R-:W-:Y:S01]  /*17000*/  @!P1 IADD3 R224, R224, -R251, RZ ;  /* 0x800000fbe0e09210 */ /* 0x000fe20007ffe0ff */
[--C-:B------:R-:W-:Y:S01]  /*17010*/  @!P2 IMAD.IADD R223, R223, 0x1, -R251.reuse ;  /* 0x00000001dfdfa824 */ /* 0x100fe200078e0afb */
[----:B------:R-:W-:Y:S01]  /*17020*/  ISETP.GT.U32.AND P0, PT, R251, R219, PT ;  /* 0x000000dbfb00720c */ /* 0x000fe20003f04070 */
[--C-:B------:R-:W-:Y:S01]  /*17030*/  @!P6 IMAD.IADD R217, R217, 0x1, -R251.reuse ;  /* 0x00000001d9d9e824 */ /* 0x100fe200078e0afb */
[----:B------:R-:W-:Y:S01]  /*17040*/  ISETP.GT.U32.AND P3, PT, R251, R230, PT ;  /* 0x000000e6fb00720c */ /* 0x000fe20003f64070 */
[----:B------:R-:W-:Y:S01]  /*17050*/  @!P5 IMAD.IADD R225, R225, 0x1, -R251 ;  /* 0x00000001e1e1d824 */ /* 0x000fe200078e0afb */
[C---:B------:R-:W-:Y:S02]  /*17060*/  ISETP.GT.U32.AND P4, PT, R251.reuse, R229, PT ;  /* 0x000000e5fb00720c */ /* 0x040fe40003f84070 */
[----:B------:R-:W-:-:S02]  /*17070*/  ISETP.GT.U32.AND P2, PT, R251, R228, PT ;  /* 0x000000e4fb00720c */ /* 0x000fc40003f44070 */
[C---:B-----5:R-:W-:Y:S02]  /*17080*/  ISETP.GT.U32.AND P6, PT, R251.reuse, R227, PT ;  /* 0x000000e3fb00720c */ /* 0x060fe40003fc4070 */
[----:B----4-:R-:W-:Y:S02]  /*17090*/  ISETP.GT.U32.AND P1, PT, R251, R226, PT ;  /* 0x000000e2fb00720c */ /* 0x010fe40003f24070 */
[----:B------:R-:W2:Y:S02]  /*170a0*/  LDL R251, [R1+0x5c5c] ;  /* 0x005c5c0001fb7983 */ /* 0x000ea40000100800 */
[----:B--2---:R-:W-:Y:S02]  /*170b0*/  ISETP.GE.AND P5, PT, R251, RZ, PT ;  /* 0x000000fffb00720c */ /* 0x004fe40003fa6270 */
[----:B------:R-:W-:-:S05]  /*170c0*/  IABS R251, c[0x0][0x17c] ;  /* 0x00005f0000fb7a13 */ /* 0x000fca0000000000 */
[----:B------:R-:W-:Y:S02]  /*170d0*/  @!P0 IMAD.IADD R219, R219, 0x1, -R251 ;  /* 0x00000001dbdb8824 */ /* 0x000fe400078e0afb */
[----:B------:R-:W2:Y:S02]  /*170e0*/  LDL R251, [R1+0x5c54] ;  /* 0x005c540001fb7983 */ /* 0x000ea40000100800 */
[----:B--2---:R-:W-:Y:S02]  /*170f0*/  ISETP.GE.AND P0, PT, R251, RZ, PT ;  /* 0x000000fffb00720c */ /* 0x004fe40003f06270 */
[----:B------:R-:W-:-:S04]  /*17100*/  IABS R251, c[0x0][0x17c] ;  /* 0x00005f0000fb7a13 */ /* 0x000fc80000000000 */
[----:B------:R-:W-:Y:S02]  /*17110*/  @!P3 IADD3 R230, R230, -R251, RZ ;  /* 0x800000fbe6e6b210 */ /* 0x000fe40007ffe0ff */
[----:B------:R-:W2:Y:S02]  /*17120*/  LDL R251, [R1+0x5c64] ;  /* 0x005c640001fb7983 */ /* 0x000ea40000100800 */
[----:B--2---:R-:W-:Y:S02]  /*17130*/  ISETP.GE.AND P3, PT, R251, RZ, PT ;  /* 0x000000fffb00720c */ /* 0x004fe40003f66270 */
[----:B------:R-:W-:-:S05]  /*17140*/  IABS R251, c[0x0][0x17c] ;  /* 0x00005f0000fb7a13 */ /* 0x000fca0000000000 */
[----:B------:R-:W-:Y:S02]  /*17150*/  @!P4 IMAD.IADD R229, R229, 0x1, -R251 ;  /* 0x00000001e5e5c824 */ /* 0x000fe400078e0afb */
        /* <DEDUP_REMOVED lines=8> */
[----:B------:R-:W2:Y:S04]  /*171e0*/  LDL R251, [R1+0x5c74] ;  /* 0x005c740001fb7983 */ /* 0x000ea80000100800 */
[----:B------:R1:W-:Y:S04]  /*171f0*/  STL [R1+0x94], R221 ;  /* 0x000094dd01007387 */ /* 0x0003e80000100800 */
[----:B-1----:R-:W3:Y:S01]  /*17200*/  LDL.LU R221, [R1+0x63bc] ;  /* 0x0063bc0001dd7983 */ /* 0x002ee20000300800 */
[----:B--2---:R-:W-:-:S02]  /*17210*/  ISETP.GE.AND P6, PT, R251, RZ, PT ;  /* 0x000000fffb00720c */ /* 0x004fc40003fc6270 */
[----:B------:R-:W-:-:S05]  /*17220*/  IABS R251, c[0x0][0x17c] ;  /* 0x00005f0000fb7a13 */ /* 0x000fca0000000000 */
[----:B------:R-:W-:Y:S02]  /*17230*/  @!P1 IMAD.IADD R226, R226, 0x1, -R251 ;  /* 0x00000001e2e29824 */ /* 0x000fe400078e0afb */
[----:B------:R-:W2:Y:S04]  /*17240*/  LDL R251, [R1+0x94] ;  /* 0x0000940001fb7983 */ /* 0x000ea80000100800 */
[----:B------:R1:W-:Y:S04]  /*17250*/  STL [R1+0x90], R222 ;  /* 0x000090de01007387 */ /* 0x0003e80000100800 */
[----:B-1----:R-:W4:Y:S01]  /*17260*/  LDL.LU R222, [R1+0x63b8] ;  /* 0x0063b80001de7983 */ /* 0x002f220000300800 */
[----:B--2---:R-:W-:-:S05]  /*17270*/  @!P5 IMAD.MOV R251, RZ, RZ, -R251 ;  /* 0x000000fffffbd224 */ /* 0x004fca00078e0afb */
[----:B------:R1:W-:Y:S02]  /*17280*/  @!P5 STL [R1+0x94], R251 ;  /* 0x000094fb0100d387 */ /* 0x0003e40000100800 */
[----:B-1----:R-:W-:-:S04]  /*17290*/  IABS R251, c[0x0][0x17c] ;  /* 0x00005f0000fb7a13 */ /* 0x002fc80000000000 */
[----:B------:R-:W-:Y:S02]  /*172a0*/  ISETP.GT.U32.AND P1, PT, R251, R219, PT ;  /* 0x000000dbfb00720c */ /* 0x000fe40003f24070 */
[----:B------:R-:W2:Y:S04]  /*172b0*/  LDL R251, [R1+0x90] ;  /* 0x0000900001fb7983 */ /* 0x000ea80000100800 */
[----:B------:R1:W-:Y:S04]  /*172c0*/  STL [R1+0x8c], R223 ;  /* 0x00008cdf01007387 */ /* 0x0003e80000100800 */
[----:B-1----:R-:W5:Y:S01]  /*172d0*/  LDL.LU R223, [R1+0x63b4] ;  /* 0x0063b40001df7983 */ /* 0x002f620000300800 */
[----:B--2---:R-:W-:-:S05]  /*172e0*/  @!P0 IADD3 R251, -R251, RZ, RZ ;  /* 0x000000fffbfb8210 */ /* 0x004fca0007ffe1ff */
[----:B------:R1:W-:Y:S02]  /*172f0*/  @!P0 STL [R1+0x90], R251 ;  /* 0x000090fb01008387 */ /* 0x0003e40000100800 */
[----:B-1----:R-:W-:-:S04]  /*17300*/  IABS R251, c[0x0][0x17c] ;  /* 0x00005f0000fb7a13 */ /* 0x002fc80000000000 */
[----:B------:R-:W-:Y:S02]  /*17310*/  ISETP.GT.U32.AND P0, PT, R251, R230, PT ;  /* 0x000000e6fb00720c */ /* 0x000fe40003f04070 */
[----:B------:R-:W2:Y:S04]  /*17320*/  LDL R251, [R1+0x8c] ;  /* 0x00008c0001fb7983 */ /* 0x000ea80000100800 */
[----:B------:R1:W-:Y:S04]  /*17330*/  STL [R1+0x88], R217 ;  /* 0x000088d901007387 */ /* 0x0003e80000100800 */
[----:B-1----:R-:W3:Y:S01]  /*17340*/  LDL R217, [R1+0x5c80] ;  /* 0x005c800001d97983 */ /* 0x002ee20000100800 */
        /* <DEDUP_REMOVED lines=17> */
[C---:B------:R-:W-:Y:S02]  /*17460*/  ISETP.GT.U32.AND P2, PT, R251.reuse, R227, PT ;  /* 0x000000e3fb00720c */ /* 0x040fe40003f44070 */
[----:B------:R-:W-:Y:S02]  /*17470*/  ISETP.GT.U32.AND P5, PT, R251, R226, PT ;  /* 0x000000e2fb00720c */ /* 0x000fe40003fa4070 */
[----:B------:R-:W2:Y:S02]  /*17480*/  LDL R251, [R1+0x80] ;  /* 0x0000800001fb7983 */ /* 0x000ea40000100800 */
[----:B--2---:R-:W-:-:S05]  /*17490*/  @!P6 IMAD.MOV R251, RZ, RZ, -R251 ;  /* 0x000000fffffbe224 */ /* 0x004fca00078e0afb */
[----:B------:R1:W-:Y:S02]  /*174a0*/  @!P6 STL [R1+0x80], R251 ;  /* 0x000080fb0100e387 */ /* 0x0003e40000100800 */
[----:B-1----:R-:W-:-:S04]  /*174b0*/  IABS R251, c[0x0][0x17c] ;  /* 0x00005f0000fb7a13 */ /* 0x002fc80000000000 */
[----:B---3--:R-:W-:Y:S01]  /*174c0*/  ISETP.GT.U32.AND P6, PT, R251, R225, PT ;  /* 0x000000e1fb00720c */ /* 0x008fe20003fc4070 */
[----:B------:R-:W-:Y:S02]  /*174d0*/  @!P1 IMAD.IADD R219, R219, 0x1, -R251 ;  /* 0x00000001dbdb9824 */ /* 0x000fe400078e0afb */
[----:B------:R-:W2:Y:S02]  /*174e0*/  LDL R251, [R1+0x5c70] ;  /* 0x005c700001fb7983 */ /* 0x000ea40000100800 */
[----:B--2---:R-:W-:Y:S02]  /*174f0*/  ISETP.GE.AND P1, PT, R251, RZ, PT ;  /* 0x000000fffb00720c */ /* 0x004fe40003f26270 */
[----:B------:R-:W-:-:S04]  /*17500*/  IABS R251, c[0x0][0x17c] ;  /* 0x00005f0000fb7a13 */ /* 0x000fc80000000000 */
[-C--:B------:R-:W-:Y:S01]  /*17510*/  @!P0 IADD3 R230, R230, -R251.reuse, RZ ;  /* 0x800000fbe6e68210 */ /* 0x080fe20007ffe0ff */
[--C-:B------:R-:W-:Y:S01]  /*17520*/  @!P3 IMAD.IADD R229, R229, 0x1, -R251.reuse ;  /* 0x00000001e5e5b824 */ /* 0x100fe200078e0afb */
[----:B------:R-:W-:Y:S01]  /*17530*/  @!P2 IADD3 R227, R227, -R251, RZ ;  /* 0x800000fbe3e3a210 */ /* 0x000fe20007ffe0ff */
[--C-:B------:R-:W-:Y:S01]  /*17540*/  @!P4 IMAD.IADD R228, R228, 0x1, -R251.reuse ;  /* 0x00000001e4e4c824 */ /* 0x100fe200078e0afb */
[C---:B------:R-:W-:Y:S01]  /*17550*/  ISETP.GT.U32.AND P0, PT, R251.reuse, R224, PT ;  /* 0x000000e0fb00720c */ /* 0x040fe20003f04070 */
[----:B------:R-:W-:Y:S01]  /*17560*/  @!P5 IMAD.IADD R226, R226, 0x1, -R251 ;  /* 0x00000001e2e2d824 */ /* 0x000fe200078e0afb */
[C---:B-----5:R-:W-:Y:S02]  /*17570*/  ISETP.GT.U32.AND P3, PT, R251.reuse, R223, PT ;  /* 0x000000dffb00720c */ /* 0x060fe40003f64070 */
[C---:B----4-:R-:W-:Y:S02]  /*17580*/  ISETP.GT.U32.AND P4, PT, R251.reuse, R222, PT ;  /* 0x000000defb00720c */ /* 0x050fe40003f84070 */
[----:B------:R-:W-:-:S02]  /*17590*/  ISETP.GT.U32.AND P2, PT, R251, R221, PT ;  /* 0x000000ddfb00720c */ /* 0x000fc40003f44070 */
[----:B------:R-:W2:Y:S02]  /*175a0*/  LDL R251, [R1+0x5c7c] ;  /* 0x005c7c0001fb7983 */ /* 0x000ea40000100800 */
[----:B--2---:R-:W-:Y:S02]  /*175b0*/  ISETP.GE.AND P5, PT, R251, RZ, PT ;  /* 0x000000fffb00720c */ /* 0x004fe40003fa6270 */
[----:B------:R-:W-:-:S04]  /*175c0*/  IABS R251, c[0x0][0x17c] ;  /* 0x00005f0000fb7a13 */ /* 0x000fc80000000000 */
[----:B------:R-:W-:Y:S01]  /*175d0*/  @!P0 IADD3 R224, R224, -R251, RZ ;  /* 0x800000fbe0e08210 */ /* 0x000fe20007ffe0ff */
[----:B------:R-:W-:Y:S01]  /*175e0*/  @!P6 IMAD.IADD R225, R225, 0x1, -R251 ;  /* 0x00000001e1e1e824 */ /* 0x000fe200078e0afb */
[----:B------:R-:W-:Y:S02]  /*175f0*/  ISETP.GT.U32.AND P6, PT, R251, R220, PT ;  /* 0x000000dcfb00720c */ /* 0x000fe40003fc4070 */
[----:B------:R-:W2:Y:S02]  /*17600*/  LDL R251, [R1+0x5c78] ;  /* 0x005c780001fb7983 */ /* 0x000ea40000100800 */
[----:B--2---:R-:W-:Y:S02]  /*17610*/  ISETP.GE.AND P0, PT, R251, RZ, PT ;  /* 0x000000fffb00720c */ /* 0x004fe40003f06270 */
[----:B------:R-:W-:-:S05]  /*17620*/  IABS R251, c[0x0][0x17c] ;  /* 0x00005f0000fb7a13 */ /* 0x000fca0000000000 */
[--C-:B------:R-:W-:Y:S02]  /*17630*/  @!P3 IMAD.IADD R223, R223, 0x1, -R251.reuse ;  /* 0x00000001dfdfb824 */ /* 0x100fe400078e0afb */
[----:B------:R-:W-:Y:S02]  /*17640*/  @!P4 IMAD.IADD R222, R222, 0x1, -R251 ;  /* 0x00000001dedec824 */ /* 0x000fe400078e0afb */
[----:B------:R-:W2:Y:S01]  /*17650*/  LDL R251, [R1+0x5c94] ;  /* 0x005c940001fb7983 */ /* 0x000ea20000100800 */
[----:B------:R-:W-:Y:S02]  /*17660*/  @!P1 IADD3 R219, -R219, RZ, RZ ;  /* 0x000000ffdbdb9210 */ /* 0x000fe40007ffe1ff */
[----:B------:R-:W-:Y:S02]  /*17670*/  ISETP.GE.AND P3, PT, R217, RZ, PT ;  /* 0x000000ffd900720c */ /* 0x000fe40003f66270 */
[----:B--2---:R-:W-:Y:S02]  /*17680*/  ISETP.GE.AND P4, PT, R251, RZ, PT ;  /* 0x000000fffb00720c */ /* 0x004fe40003f86270 */
[----:B------:R-:W-:-:S04]  /*17690*/  IABS R251, c[0x0][0x17c] ;  /* 0x00005f0000fb7a13 */ /* 0x000fc80000000000 */
[----:B------:R-:W-:Y:S02]  /*176a0*/  @!P2 IADD3 R221, R221, -R251, RZ ;  /* 0x800000fbdddda210 */ /* 0x000fe40007ffe0ff */
[----:B------:R-:W2:Y:S01]  /*176b0*/  LDL R251, [R1+0x5c88] ;  /* 0x005c880001fb7983 */ /* 0x000ea20000100800 */
[----:B------:R-:W-:-:S03]  /*176c0*/  @!P5 IMAD.MOV R230, RZ, RZ, -R230 ;  /* 0x000000ffffe6d224 */ /* 0x000fc600078e0ae6 */
[----:B------:R1:W-:Y:S01]  /*176d0*/  STL [R1+0x7c], R219 ;  /* 0x00007cdb01007387 */ /* 0x0003e20000100800 */
[----:B------:R-:W-:-:S03]  /*176e0*/  IABS R216, R216 ;  /* 0x000000d800d87213 */ /* 0x000fc60000000000 */
[----:B------:R3:W-:Y:S01]  /*176f0*/  STL [R1+0x78], R230 ;  /* 0x000078e601007387 */ /* 0x0007e20000100800 */
[----:B-1----:R-:W-:-:S03]  /*17700*/  IMAD.MOV.U32 R219, RZ, RZ, R229 ;  /* 0x000000ffffdb7224 */ /* 0x002fc600078e00e5 */
[----:B------:R-:W4:Y:S01]  /*17710*/  LDL R229, [R1+0x5c90] ;  /* 0x005c900001e57983 */ /* 0x000f220000100800 */
[----:B------:R-:W-:Y:S01]  /*17720*/  @!P0 IMAD.MOV R219, RZ, RZ, -R219 ;  /* 0x000000ffffdb8224 */ /* 0x000fe200078e0adb */
[----:B---3--:R-:W-:Y:S02]  /*17730*/  MOV R230, R228 ;  /* 0x000000e400e67202 */ /* 0x008fe40000000f00 */
[----:B------:R-:W3:Y:S01]  /*17740*/  LDL R228, [R1+0x5ca0] ;  /* 0x005ca00001e47983 */ /* 0x000ee20000100800 */
[----:B------:R-:W-:Y:S01]  /*17750*/  IMAD.HI.U32 R217, R252, R216, RZ ;  /* 0x000000d8fcd97227 */ /* 0x000fe200078e00ff */
[----:B------:R-:W-:Y:S02]  /*17760*/  @!P3 IADD3 R230, -R230, RZ, RZ ;  /* 0x000000ffe6e6b210 */ /* 0x000fe40007ffe1ff */
[----:B------:R1:W-:Y:S01]  /*17770*/  STL [R1+0x74], R219 ;  /* 0x000074db01007387 */ /* 0x0003e20000100800 */
[----:B------:R-:W-:Y:S02]  /*17780*/  IMAD.MOV R217, RZ, RZ, -R217 ;  /* 0x000000ffffd97224 */ /* 0x000fe400078e0ad9 */
[----:B-1----:R-:W-:-:S02]  /*17790*/  IMAD.MOV.U32 R219, RZ, RZ, R227 ;  /* 0x000000ffffdb7224 */ /* 0x002fc400078e00e3 */
[----:B------:R-:W5:Y:S02]  /*177a0*/  LDL R227, [R1+0x5c9c] ;  /* 0x005c9c0001e37983 */ /* 0x000f640000100800 */
[----:B------:R-:W-:Y:S02]  /*177b0*/  @!P4 IMAD.MOV R219, RZ, RZ, -R219 ;  /* 0x000000ffffdbc224 */ /* 0x000fe400078e0adb */
[----:B------:R1:W-:Y:S04]  /*177c0*/  STL [R1+0x70], R230 ;  /* 0x000070e601007387 */ /* 0x0003e80000100800 */
[----:B-1----:R-:W3:Y:S04]  /*177d0*/  LDL R230, [R1+0x5c98] ;  /* 0x005c980001e67983 */ /* 0x002ee80000100800 */
[----:B------:R-:W-:Y:S04]  /*177e0*/  STL [R1+0x68], R226 ;  /* 0x000068e201007387 */ /* 0x000fe80000100800 */
[----:B------:R1:W-:Y:S04]  /*177f0*/  STL [R1+0x6c], R219 ;  /* 0x00006cdb01007387 */ /* 0x0003e80000100800 */
[----:B-1----:R-:W3:Y:S01]  /*17800*/  LDL.LU R219, [R1+0x63a8] ;  /* 0x0063a80001db7983 */ /* 0x002ee20000300800 */
[----:B--2---:R-:W-:-:S02]  /*17810*/  ISETP.GE.AND P2, PT, R251, RZ, PT ;  /* 0x000000fffb00720c */ /* 0x004fc40003f46270 */
[----:B------:R-:W-:-:S05]  /*17820*/  IABS R251, c[0x0][0x17c] ;  /* 0x00005f0000fb7a13 */ /* 0x000fca0000000000 */
[----:B------:R-:W-:Y:S02]  /*17830*/  @!P6 IMAD.IADD R220, R220, 0x1, -R251 ;  /* 0x00000001dcdce824 */ /* 0x000fe400078e0afb */
[C---:B------:R-:W-:Y:S01]  /*17840*/  IMAD R226, R251.reuse, R217, R216 ;  /* 0x000000d9fbe27224 */ /* 0x040fe200078e02d8 */
[C---:B------:R-:W-:Y:S01]  /*17850*/  ISETP.GT.U32.AND P1, PT, R251.reuse, R225, PT ;  /* 0x000000e1fb00720c */ /* 0x040fe20003f24070 */
[----:B------:R-:W2:Y:S01]  /*17860*/  LDL.LU R216, [R1+0x63a4] ;  /* 0x0063a40001d87983 */ /* 0x000ea20000300800 */
[C---:B------:R-:W-:Y:S02]  /*17870*/  ISETP.GT.U32.AND P5, PT, R251.reuse, R224, PT ;  /* 0x000000e0fb00720c */ /* 0x040fe40003fa4070 */
[C---:B------:R-:W-:Y:S01]  /*17880*/  ISETP.GT.U32.AND P0, PT, R251.reuse, R223, PT ;  /* 0x000000dffb00720c */ /* 0x040fe20003f04070 */
[----:B------:R-:W2:Y:S01]  /*17890*/  LDL.LU R217, [R1+0x63a0] ;  /* 0x0063a00001d97983 */ /* 0x000ea20000300800 */
[C---:B------:R-:W-:Y:S02]  /*178a0*/  ISETP.GT.U32.AND P3, PT, R251.reuse, R222, PT ;  /* 0x000000defb00720c */ /* 0x040fe40003f64070 */
[----:B------:R-:W-:-:S02]  /*178b0*/  ISETP.GT.U32.AND P4, PT, R251, R221, PT ;  /* 0x000000ddfb00720c */ /* 0x000fc40003f84070 */
[----:B------:R-:W-:Y:S02]  /*178c0*/  ISETP.GT.U32.AND P6, PT, R251, R220, PT ;  /* 0x000000dcfb00720c */ /* 0x000fe40003fc4070 */
[----:B------:R-:W2:Y:S02]  /*178d0*/  LDL R251, [R1+0x68] ;  /* 0x0000680001fb7983 */ /* 0x000ea40000100800 */
[----:B--2---:R-:W-:-:S05]  /*178e0*/  @!P2 IMAD.MOV R251, RZ, RZ, -R251 ;  /* 0x000000fffffba224 */ /* 0x004fca00078e0afb */
[----:B------:R1:W-:Y:S02]  /*178f0*/  @!P2 STL [R1+0x68], R251 ;  /* 0x000068fb0100a387 */ /* 0x0003e40000100800 */
[----:B-1----:R-:W-:-:S04]  /*17900*/  IABS R251, c[0x0][0x17c] ;  /* 0x00005f0000fb7a13 */ /* 0x002fc80000000000 */
[-C--:B------:R-:W-:Y:S01]  /*17910*/  @!P1 IADD3 R225, R225, -R251.reuse, RZ ;  /* 0x800000fbe1e19210 */ /* 0x080fe20007ffe0ff */
[--C-:B------:R-:W-:Y:S01]  /*17920*/  @!P5 IMAD.IADD R224, R224, 0x1, -R251.reuse ;  /* 0x00000001e0e0d824 */ /* 0x100fe200078e0afb */
[----:B------:R-:W-:Y:S01]  /*17930*/  @!P3 IADD3 R222, R222, -R251, RZ ;  /* 0x800000fbdedeb210 */ /* 0x000fe20007ffe0ff */
[--C-:B------:R-:W-:Y:S01]  /*17940*/  @!P0 IMAD.IADD R223, R223, 0x1, -R251.reuse ;  /* 0x00000001dfdf8824 */ /* 0x100fe200078e0afb */
[----:B---3--:R-:W-:Y:S01]  /*17950*/  ISETP.GT.U32.AND P2, PT, R251, R219, PT ;  /* 0x000000dbfb00720c */ /* 0x008fe20003f44070 */
[--C-:B------:R-:W-:Y:S01]  /*17960*/  @!P4 IMAD.IADD R221, R221, 0x1, -R251.reuse ;  /* 0x00000001ddddc824 */ /* 0x100fe200078e0afb */
[C---:B------:R-:W-:Y:S01]  /*17970*/  ISETP.GT.U32.AND P1, PT, R251.reuse, R218, PT ;  /* 0x000000dafb00720c */ /* 0x040fe20003f24070 */
[----:B------:R-:W-:Y:S01]  /*17980*/  @!P6 IMAD.IADD R220, R220, 0x1, -R251 ;  /* 0x00000001dcdce824 */ /* 0x000fe200078e0afb */
[C---:B------:R-:W-:Y:S02]  /*17990*/  ISETP.GT.U32.AND P5, PT, R251.reuse, R217, PT ;  /* 0x000000d9fb00720c */ /* 0x040fe40003fa4070 */
[----:B------:R-:W-:-:S02]  /*179a0*/  ISETP.GT.U32.AND P0, PT, R251, R216, PT ;  /* 0x000000d8fb00720c */ /* 0x000fc40003f04070 */
[C---:B------:R-:W-:Y:S02]  /*179b0*/  ISETP.GT.U32.AND P3, PT, R251.reuse, R215, PT ;  /* 0x000000d7fb00720c */ /* 0x040fe40003f64070 */
[----:B------:R-:W-:Y:S02]  /*179c0*/  ISETP.GT.U32.AND P4, PT, R251, R214, PT ;  /* 0x000000d6fb00720c */ /* 0x000fe40003f84070 */
[----:B------:R-:W2:Y:S02]  /*179d0*/  LDL R251, [R1+0x5c84] ;  /* 0x005c840001fb7983 */ /* 0x000ea40000100800 */
[----:B--2---:R-:W-:Y:S02]  /*179e0*/  ISETP.GE.AND P6, PT, R251, RZ, PT ;  /* 0x000000fffb00720c */ /* 0x004fe40003fc6270 */
[----:B------:R-:W-:-:S04]  /*179f0*/  IABS R251, c[0x0][0x17c] ;  /* 0x00005f0000fb7a13 */ /* 0x000fc80000000000 */
[----:B------:R-:W-:Y:S02]  /*17a00*/  @!P2 IADD3 R219, R219, -R251, RZ ;  /* 0x800000fbdbdba210 */ /* 0x000fe40007ffe0ff */
[----:B------:R-:W2:Y:S05]  /*17a10*/  LDL R251, [R1+0x5c8c] ;  /* 0x005c8c0001fb7983 */ /* 0x000eaa0000100800 */
[----:B------:R-:W-:-:S05]  /*17a20*/  @!P6 IADD3 R225, -R225, RZ, RZ ;  /* 0x000000ffe1e1e210 */ /* 0x000fca0007ffe1ff */
[----:B------:R1:W-:Y:S02]  /*17a30*/  STL [R1+0x64], R225 ;  /* 0x000064e101007387 */ /* 0x0003e40000100800 */
[----:B-1----:R-:W-:Y:S02]  /*17a40*/  IMAD.MOV.U32 R225, RZ, RZ, R223 ;  /* 0x000000ffffe17224 */ /* 0x002fe400078e00df */
[----:B------:R-:W3:Y:S01]  /*17a50*/  LDL R223, [R1+0x5ca8] ;  /* 0x005ca80001df7983 */ /* 0x000ee20000100800 */
[----:B--2---:R-:W-:Y:S02]  /*17a60*/  ISETP.GE.AND P2, PT, R251, RZ, PT ;  /* 0x000000fffb00720c */ /* 0x004fe40003f46270 */
[----:B------:R-:W-:-:S05]  /*17a70*/  IABS R251, c[0x0][0x17c] ;  /* 0x00005f0000fb7a13 */ /* 0x000fca0000000000 */
[----:B------:R-:W-:Y:S01]  /*17a80*/  @!P1 IMAD.IADD R218, R218, 0x1, -R251 ;  /* 0x00000001dada9824 */ /* 0x000fe200078e0afb */
[----:B-----5:R-:W-:-:S05]  /*17a90*/  ISETP.GE.AND P1, PT, R227, RZ, PT ;  /* 0x000000ffe300720c */ /* 0x020fca0003f26270 */
[----:B------:R-:W-:-:S05]  /*17aa0*/  @!P2 IMAD.MOV R224, RZ, RZ, -R224 ;  /* 0x000000ffffe0a224 */ /* 0x000fca00078e0ae0 */
[----:B------:R1:W-:Y:S03]  /*17ab0*/  STL [R1+0x60], R224 ;  /* 0x000060e001007387 */ /* 0x0003e60000100800 */
[----:B------:R-:W-:Y:S01]  /*17ac0*/  @!P1 IADD3 R225, -R225, RZ, RZ ;  /* 0x000000ffe1e19210 */ /* 0x000fe20007ffe1ff */
[----:B-1----:R-:W2:Y:S04]  /*17ad0*/  LDL R224, [R1+0x5cb0] ;  /* 0x005cb00001e07983 */ /* 0x002ea80000100800 */
[----:B------:R1:W-:Y:S04]  /*17ae0*/  STL [R1+0x5c], R225 ;  /* 0x00005ce101007387 */ /* 0x0003e80000100800 */
[----:B-1----:R-:W5:Y:S01]  /*17af0*/  LDL R225, [R1+0x5cac] ;  /* 0x005cac0001e17983 */ /* 0x002f620000100800 */
[--C-:B------:R-:W-:Y:S01]  /*17b00*/  @!P5 IMAD.IADD R217, R217, 0x1, -R251.reuse ;  /* 0x00000001d9d9d824 */ /* 0x100fe200078e0afb */
[----:B------:R-:W-:Y:S01]  /*17b10*/  ISETP.GE.AND P5, PT, R228, RZ, PT ;  /* 0x000000ffe400720c */ /* 0x000fe20003fa6270 */
[----:B------:R-:W-:Y:S01]  /*17b20*/  @!P3 IMAD.IADD R215, R215, 0x1, -R251 ;  /* 0x00000001d7d7b824 */ /* 0x000fe200078e0afb */
[----:B------:R-:W-:Y:S01]  /*17b30*/  @!P0 IADD3 R216, R216, -R251, RZ ;  /* 0x800000fbd8d88210 */ /* 0x000fe20007ffe0ff */
[----:B------:R-:W5:Y:S01]  /*17b40*/  LDL R228, [R1+0x5ca4] ;  /* 0x005ca40001e47983 */ /* 0x000f620000100800 */
[----:B----4-:R-:W-:-:S02]  /*17b50*/  ISETP.GE.AND P0, PT, R229, RZ, PT ;  /* 0x000000ffe500720c */ /* 0x010fc40003f06270 */
[----:B------:R-:W-:Y:S01]  /*17b60*/  ISETP.GE.AND P3, PT, R230, RZ, PT ;  /* 0x000000ffe600720c */ /* 0x000fe20003f66270 */
[----:B------:R-:W4:Y:S04]  /*17b70*/  LDL R229, [R1+0x5cb4] ;  /* 0x005cb40001e57983 */ /* 0x000f280000100800 */
[----:B------:R-:W4:Y:S01]  /*17b80*/  LDL R230, [R1+0x5cbc] ;  /* 0x005cbc0001e67983 */ /* 0x000f220000100800 */
[----:B------:R-:W-:Y:S01]  /*17b90*/  @!P4 IMAD.IADD R214, R214, 0x1, -R251 ;  /* 0x00000001d6d6c824 */ /* 0x000fe200078e0afb */
[----:B------:R-:W-:Y:S01]  /*17ba0*/  ISETP.GT.U32.AND P4, PT, R251, R219, PT ;  /* 0x000000dbfb00720c */ /* 0x000fe20003f84070 */
[----:B------:R-:W-:-:S03]  /*17bb0*/  @!P5 IMAD.MOV R222, RZ, RZ, -R222 ;  /* 0x000000ffffded224 */ /* 0x000fc600078e0ade */
[C---:B------:R-:W-:Y:S02]  /*17bc0*/  ISETP.GT.U32.AND P5, PT, R251.reuse, R214, PT ;  /* 0x000000d6fb00720c */ /* 0x040fe40003fa4070 */
[----:B------:R-:W-:Y:S02]  /*17bd0*/  @!P3 IADD3 R220, -R220, RZ, RZ ;  /* 0x000000ffdcdcb210 */ /* 0x000fe40007ffe1ff */
[C---:B------:R-:W-:Y:S02]  /*17be0*/  ISETP.GT.U32.AND P3, PT, R251.reuse, R213, PT ;  /* 0x000000d5fb00720c */ /* 0x040fe40003f64070 */
[----:B------:R-:W-:-:S03]  /*17bf0*/  ISETP.GT.U32.AND P2, PT, R251, R218, PT ;  /* 0x000000dafb00720c */ /* 0x000fc60003f44070 */
[----:B------:R-:W-:Y:S01]  /*17c00*/  @!P4 IMAD.IADD R219, R219, 0x1, -R251 ;  /* 0x00000001dbdbc824 */ /* 0x000fe200078e0afb */
[C---:B------:R-:W-:Y:S01]  /*17c10*/  ISETP.GT.U32.AND P4, PT, R251.reuse, R212, PT ;  /* 0x000000d4fb00720c */ /* 0x040fe20003f84070 */
[----:B------:R-:W-:Y:S01]  /*17c20*/  @!P0 IMAD.MOV R221, RZ, RZ, -R221 ;  /* 0x000000ffffdd8224 */ /* 0x000fe200078e0add */
[C---:B------:R-:W-:Y:S02]  /*17c30*/  ISETP.GT.U32.AND P1, PT, R251.reuse, R217, PT ;  /* 0x000000d9fb00720c */ /* 0x040fe40003f24070 */
[----:B------:R-:W-:Y:S02]  /*17c40*/  ISETP.GT.U32.AND P6, PT, R251, R216, PT ;  /* 0x000000d8fb00720c */ /* 0x000fe40003fc4070 */
[----:B------:R-:W-:Y:S01]  /*17c50*/  IADD3 R227, R11, 0x1f4, RZ ;  /* 0x000001f40be37810 */ /* 0x000fe20007ffe0ff */
[----:B------:R-:W-:Y:S01]  /*17c60*/  STL [R1+0x58], R222 ;  /* 0x000058de01007387 */ /* 0x000fe20000100800 */
[----:B------:R-:W-:Y:S01]  /*17c70*/  @!P5 IADD3 R214, R214, -R251, RZ ;  /* 0x800000fbd6d6d210 */ /* 0x000fe20007ffe0ff */
[--C-:B------:R-:W-:Y:S01]  /*17c80*/  @!P3 IMAD.IADD R213, R213, 0x1, -R251.reuse ;  /* 0x00000001d5d5b824 */ /* 0x100fe200078e0afb */
[----:B---3--:R-:W-:Y:S01]  /*17c90*/  ISETP.GE.AND P5, PT, R223, RZ, PT ;  /* 0x000000ffdf00720c */ /* 0x008fe20003fa6270 */
[----:B------:R-:W-:Y:S02]  /*17ca0*/  STL [R1+0x54], R221 ;  /* 0x000054dd01007387 */ /* 0x000fe40000100800 */
[----:B------:R-:W-:-:S02]  /*17cb0*/  @!P4 IMAD.IADD R212, R212, 0x1, -R251 ;  /* 0x00000001d4d4c824 */ /* 0x000fc400078e0afb */
[----:B------:R-:W-:Y:S01]  /*17cc0*/  STL [R1+0x5e6c], R227 ;  /* 0x005e6ce301007387 */ /* 0x000fe20000100800 */
[----:B------:R-:W-:-:S03]  /*17cd0*/  @!P2 IMAD.IADD R218, R218, 0x1, -R251 ;  /* 0x00000001dadaa824 */ /* 0x000fc600078e0afb */
[----:B------:R-:W-:Y:S01]  /*17ce0*/  STL [R1+0x50], R220 ;  /* 0x000050dc01007387 */ /* 0x000fe20000100800 */
[----:B------:R-:W-:-:S03]  /*17cf0*/  ISETP.GT.U32.AND P2, PT, R251, R211, PT ;  /* 0x000000d3fb00720c */ /* 0x000fc60003f44070 */
[----:B------:R-:W3:Y:S01]  /*17d00*/  LDL R223, [R1+0x5cb8] ;  /* 0x005cb80001df7983 */ /* 0x000ee20000100800 */
[----:B------:R-:W-:Y:S01]  /*17d10*/  @!P1 IADD3 R217, R217, -R251, RZ ;  /* 0x800000fbd9d99210 */ /* 0x000fe20007ffe0ff */
[----:B------:R-:W-:Y:S01]  /*17d20*/  @!P6 IMAD.IADD R216, R216, 0x1, -R251 ;  /* 0x00000001d8d8e824 */ /* 0x000fe200078e0afb */
[C---:B------:R-:W-:Y:S02]  /*17d30*/  ISETP.GT.U32.AND P1, PT, R251.reuse, R210, PT ;  /* 0x000000d2fb00720c */ /* 0x040fe40003f24070 */
[----:B------:R-:W-:Y:S01]  /*17d40*/  ISETP.GT.U32.AND P6, PT, R251, R209, PT ;  /* 0x000000d1fb00720c */ /* 0x000fe20003fc4070 */
[----:B------:R-:W-:-:S04]  /*17d50*/  @!P5 IMAD.MOV R219, RZ, RZ, -R219 ;  /* 0x000000ffffdbd224 */ /* 0x000fc800078e0adb */
[----:B------:R-:W-:-:S06]  /*17d60*/  @!P2 IADD3 R211, R211, -R251, RZ ;  /* 0x800000fbd3d3a210 */ /* 0x000fcc0007ffe0ff */
[--C-:B------:R-:W-:Y:S02]  /*17d70*/  @!P1 IMAD.IADD R210, R210, 0x1, -R251.reuse ;  /* 0x00000001d2d29824 */ /* 0x100fe400078e0afb */
[----:B------:R-:W-:Y:S01]  /*17d80*/  @!P6 IMAD.IADD R209, R209, 0x1, -R251 ;  /* 0x00000001d1d1e824 */ /* 0x000fe200078e0afb */
[----:B--2---:R-:W-:Y:S02]  /*17d90*/  ISETP.GE.AND P3, PT, R224, RZ, PT ;  /* 0x000000ffe000720c */ /* 0x004fe40003f66270 */
[----:B------:R-:W2:Y:S01]  /*17da0*/  LDL R224, [R1+0x5cc4] ;  /* 0x005cc40001e07983 */ /* 0x000ea20000100800 */
[----:B-----5:R-:W-:-:S10]  /*17db0*/  ISETP.GE.AND P4, PT, R225, RZ, PT ;  /* 0x000000ffe100720c */ /* 0x020fd40003f86270 */
[----:B------:R-:W-:Y:S01]  /*17dc0*/  @!P3 IMAD.MOV R218, RZ, RZ, -R218 ;  /* 0x000000ffffdab224 */ /* 0x000fe200078e0ada */
[----:B------:R-:W-:Y:S01]  /*17dd0*/  STL [R1+0x48], R219 ;  /* 0x000048db01007387 */ /* 0x000fe20000100800 */
[----:B------:R-:W-:-:S03]  /*17de0*/  ISETP.GE.AND P2, PT, R228, RZ, PT ;  /* 0x000000ffe400720c */ /* 0x000fc60003f46270 */
[----:B------:R-:W-:Y:S01]  /*17df0*/  STL [R1+0x44], R218 ;  /* 0x000044da01007387 */ /* 0x000fe20000100800 */
[----:B----4-:R-:W-:-:S03]  /*17e00*/  ISETP.GE.AND P1, PT, R229, RZ, PT ;  /* 0x000000ffe500720c */ /* 0x010fc60003f26270 */
[----:B------:R-:W4:Y:S01]  /*17e10*/  LDL R225, [R1+0x5cc0] ;  /* 0x005cc00001e17983 */ /* 0x000f220000100800 */
[----:B------:R-:W-:-:S03]  /*17e20*/  @!P4 IADD3 R217, -R217, RZ, RZ ;  /* 0x000000ffd9d9c210 */ /* 0x000fc60007ffe1ff */
[----:B------:R-:W5:Y:S01]  /*17e30*/  LDL R228, [R1+0x5ccc] ;  /* 0x005ccc0001e47983 */ /* 0x000f620000100800 */
[----:B------:R-:W-:-:S03]  /*17e40*/  ISETP.GE.AND P6, PT, R230, RZ, PT ;  /* 0x000000ffe600720c */ /* 0x000fc60003fc6270 */
[----:B------:R-:W-:Y:S04]  /*17e50*/  STL [R1+0x40], R217 ;  /* 0x000040d901007387 */ /* 0x000fe80000100800 */
[----:B------:R-:W5:Y:S04]  /*17e60*/  LDL R229, [R1+0x5cc8] ;  /* 0x005cc80001e57983 */ /* 0x000f680000100800 */
[----:B------:R-:W5:Y:S01]  /*17e70*/  LDL R230, [R1+0x5cd0] ;  /* 0x005cd00001e67983 */ /* 0x000f620000100800 */
[----:B------:R-:W-:-:S13]  /*17e80*/  ISETP.GT.U32.AND P0, PT, R251, R215, PT ;  /* 0x000000d7fb00720c */ /* 0x000fda0003f04070 */
[----:B------:R-:W-:Y:S01]  /*17e90*/  @!P0 IMAD.IADD R215, R215, 0x1, -R251 ;  /* 0x00000001d7d78824 */ /* 0x000fe200078e0afb */
[C---:B------:R-:W-:Y:S01]  /*17ea0*/  ISETP.GT.U32.AND P0, PT, R251.reuse, R208, PT ;  /* 0x000000d0fb00720c */ /* 0x040fe20003f04070 */
[----:B------:R-:W-:Y:S01]  /*17eb0*/  @!P2 IMAD.MOV R216, RZ, RZ, -R216 ;  /* 0x000000ffffd8a224 */ /* 0x000fe200078e0ad8 */
[C---:B------:R-:W-:Y:S01]  /*17ec0*/  ISETP.GT.U32.AND P3, PT, R251.reuse, R212, PT ;  /* 0x000000d4fb00720c */ /* 0x040fe20003f64070 */
[----:B------:R-:W-:Y:S01]  /*17ed0*/  @!P1 IMAD.MOV R215, RZ, RZ, -R215 ;  /* 0x000000ffffd79224 */ /* 0x000fe200078e0ad7 */
[----:B------:R-:W-:-:S09]  /*17ee0*/  ISETP.GT.U32.AND P4, PT, R251, R211, PT ;  /* 0x000000d3fb00720c */ /* 0x000fd20003f84070 */
[----:B------:R-:W-:Y:S02]  /*17ef0*/  @!P0 IADD3 R208, R208, -R251, RZ ;  /* 0x800000fbd0d08210 */ /* 0x000fe40007ffe0ff */
[C---:B------:R-:W-:Y:S02]  /*17f00*/  ISETP.GT.U32.AND P0, PT, R251.reuse, R213, PT ;  /* 0x000000d5fb00720c */ /* 0x040fe40003f04070 */
[C---:B------:R-:W-:Y:S02]  /*17f10*/  ISETP.GT.U32.AND P5, PT, R251.reuse, R208, PT ;  /* 0x000000d0fb00720c */ /* 0x040fe40003fa4070 */
[C---:B------:R-:W-:Y:S02]  /*17f20*/  ISETP.GT.U32.AND P2, PT, R251.reuse, R210, PT ;  /* 0x000000d2fb00720c */ /* 0x040fe40003f44070 */
[C---:B------:R-:W-:Y:S01]  /*17f30*/  ISETP.GT.U32.AND P1, PT, R251.reuse, R209, PT ;  /* 0x000000d1fb00720c */ /* 0x040fe20003f24070 */
[----:B------:R-:W-:Y:S01]  /*17f40*/  @!P3 IMAD.IADD R212, R212, 0x1, -R251 ;  /* 0x00000001d4d4b824 */ /* 0x000fe200078e0afb */
[----:B------:R-:W-:-:S05]  /*17f50*/  ISETP.GT.U32.AND P3, PT, R251, R206, PT ;  /* 0x000000cefb00720c */ /* 0x000fca0003f64070 */
[--C-:B------:R-:W-:Y:S01]  /*17f60*/  @!P0 IMAD.IADD R213, R213, 0x1, -R251.reuse ;  /* 0x00000001d5d58824 */ /* 0x100fe200078e0afb */
[----:B---3--:R-:W-:Y:S02]  /*17f70*/  ISETP.GE.AND P0, PT, R223, RZ, PT ;  /* 0x000000ffdf00720c */ /* 0x008fe40003f06270 */
[-C--:B------:R-:W-:Y:S01]  /*17f80*/  @!P5 IADD3 R208, R208, -R251.reuse, RZ ;  /* 0x800000fbd0d0d210 */ /* 0x080fe20007ffe0ff */
[--C-:B------:R-:W-:Y:S01]  /*17f90*/  @!P2 IMAD.IADD R210, R210, 0x1, -R251.reuse ;  /* 0x00000001d2d2a824 */ /* 0x100fe200078e0afb */
[----:B------:R-:W-:Y:S01]  /*17fa0*/  @!P4 IADD3 R211, R211, -R251, RZ ;  /* 0x800000fbd3d3c210 */ /* 0x000fe20007ffe0ff */
[--C-:B------:R-:W-:Y:S01]  /*17fb0*/  @!P1 IMAD.IADD R209, R209, 0x1, -R251.reuse ;  /* 0x00000001d1d19824 */ /* 0x100fe200078e0afb */
[C---:B------:R-:W-:Y:S02]  /*17fc0*/  ISETP.GT.U32.AND P4, PT, R251.reuse, R205, PT ;  /* 0x000000cdfb00720c */ /* 0x040fe40003f84070 */
[C---:B------:R-:W-:Y:S02]  /*17fd0*/  ISETP.GT.U32.AND P2, PT, R251.reuse, R204, PT ;  /* 0x000000ccfb00720c */ /* 0x040fe40003f44070 */
[----:B------:R-:W-:Y:S01]  /*17fe0*/  ISETP.GT.U32.AND P1, PT, R251, R203, PT ;  /* 0x000000cbfb00720c */ /* 0x000fe20003f24070 */
[----:B------:R1:W-:Y:S01]  /*17ff0*/  STL [R1+0x34], R216 ;  /* 0x000034d801007387 */ /* 0x0003e20000100800 */
[----:B------:R-:W-:Y:S01]  /*18000*/  @!P6 IADD3 R214, -R214, RZ, RZ ;  /* 0x000000ffd6d6e210 */ /* 0x000fe20007ffe1ff */
[--C-:B------:R-:W-:Y:S01]  /*18010*/  @!P3 IMAD.IADD R206, R206, 0x1, -R251.reuse ;  /* 0x00000001ceceb824 */ /* 0x100fe200078e0afb */
[----:B-1----:R-:W-:Y:S01]  /*18020*/  MOV R216, R213 ;  /* 0x000000d500d87202 */ /* 0x002fe20000000f00 */
[----:B------:R-:W-:Y:S03]  /*18030*/  STL [R1+0x2c], R215 ;  /* 0x00002cd701007387 */ /* 0x000fe60000100800 */
[----:B------:R-:W-:Y:S01]  /*18040*/  @!P0 IADD3 R216, -R216, RZ, RZ ;  /* 0x000000ffd8d88210 */ /* 0x000fe20007ffe1ff */
[----:B------:R-:W-:Y:S01]  /*18050*/  STL [R1+0x1c], R214 ;  /* 0x00001cd601007387 */ /* 0x000fe20000100800 */
[----:B------:R-:W-:Y:S01]  /*18060*/  @!P4 IADD3 R205, R205, -R251, RZ ;  /* 0x800000fbcdcdc210 */ /* 0x000fe20007ffe0ff */
[----:B------:R-:W-:-:S02]  /*18070*/  @!P2 IMAD.IADD R204, R204, 0x1, -R251 ;  /* 0x00000001cccca824 */ /* 0x000fc400078e0afb */
[----:B------:R-:W-:Y:S01]  /*18080*/  STL [R1+0xc], R216 ;  /* 0x00000cd801007387 */ /* 0x000fe20000100800 */
[----:B------:R-:W-:-:S03]  /*18090*/  @!P1 IMAD.IADD R203, R203, 0x1, -R251 ;  /* 0x00000001cbcb9824 */ /* 0x000fc600078e0afb */
[----:B------:R-:W3:Y:S01]  /*180a0*/  LDL R223, [R1+0x5ce4] ;  /* 0x005ce40001df7983 */ /* 0x000ee20000100800 */
[----:B--2---:R-:W-:-:S03]  /*180b0*/  ISETP.GE.AND P5, PT, R224, RZ, PT ;  /* 0x000000ffe000720c */ /* 0x004fc60003fa6270 */
[----:B------:R-:W2:Y:S10]  /*180c0*/  LDL R224, [R1+0x5cd8] ;  /* 0x005cd80001e07983 */ /* 0x000eb40000100800 */
[----:B------:R-:W-:Y:S01]  /*180d0*/  @!P5 IMAD.MOV R212, RZ, RZ, -R212 ;  /* 0x000000ffffd4d224 */ /* 0x000fe200078e0ad4 */
[----:B----4-:R-:W-:-:S02]  /*180e0*/  ISETP.GE.AND P3, PT, R225, RZ, PT ;  /* 0x000000ffe100720c */ /* 0x010fc40003f66270 */
[----:B------:R-:W4:Y:S01]  /*180f0*/  LDL R225, [R1+0x5cd4] ;  /* 0x005cd40001e17983 */ /* 0x000f220000100800 */
[----:B-----5:R-:W-:-:S03]  /*18100*/  ISETP.GE.AND P4, PT, R228, RZ, PT ;  /* 0x000000ffe400720c */ /* 0x020fc60003f86270 */
[----:B------:R-:W-:Y:S04]  /*18110*/  STL [R1], R212 ;  /* 0x000000d401007387 */ /* 0x000fe80000100800 */
[----:B------:R-:W5:Y:S01]  /*18120*/  LDL R228, [R1+0x5cdc] ;  /* 0x005cdc0001e47983 */ /* 0x000f620000100800 */
[----:B------:R-:W-:-:S03]  /*18130*/  ISETP.GE.AND P2, PT, R229, RZ, PT ;  /* 0x000000ffe500720c */ /* 0x000fc60003f46270 */
[----:B------:R-:W3:Y:S01]  /*18140*/  LDL R229, [R1+0x5cec] ;  /* 0x005cec0001e57983 */ /* 0x000ee20000100800 */
[----:B------:R-:W-:-:S03]  /*18150*/  ISETP.GE.AND P1, PT, R230, RZ, PT ;  /* 0x000000ffe600720c */ /* 0x000fc60003f26270 */
[----:B------:R-:W3:Y:S01]  /*18160*/  LDL R230, [R1+0x5cf0] ;  /* 0x005cf00001e67983 */ /* 0x000ee20000100800 */
[C---:B------:R-:W-:Y:S01]  /*18170*/  ISETP.GT.U32.AND P6, PT, R251.reuse, R207, PT ;  /* 0x000000cffb00720c */ /* 0x040fe20003fc4070 */
[----:B------:R-:W-:Y:S01]  /*18180*/  @!P3 IMAD.MOV R211, RZ, RZ, -R211 ;  /* 0x000000ffffd3b224 */ /* 0x000fe200078e0ad3 */
[----:B------:R-:W-:Y:S02]  /*18190*/  @!P4 IADD3 R210, -R210, RZ, RZ ;  /* 0x000000ffd2d2c210 */ /* 0x000fe40007ffe1ff */
[C---:B------:R-:W-:Y:S02]  /*181a0*/  ISETP.GT.U32.AND P5, PT, R251.reuse, R206, PT ;  /* 0x000000cefb00720c */ /* 0x040fe40003fa4070 */
[C---:B------:R-:W-:Y:S02]  /*181b0*/  ISETP.GT.U32.AND P3, PT, R251.reuse, R205, PT ;  /* 0x000000cdfb00720c */ /* 0x040fe40003f64070 */
[----:B------:R-:W-:-:S05]  /*181c0*/  ISETP.GT.U32.AND P4, PT, R251, R204, PT ;  /* 0x000000ccfb00720c */ /* 0x000fca0003f84070 */
[----:B------:R-:W-:-:S05]  /*181d0*/  @!P6 IMAD.IADD R207, R207, 0x1, -R251 ;  /* 0x00000001cfcfe824 */ /* 0x000fca00078e0afb */
[C---:B------:R-:W-:Y:S01]  /*181e0*/  ISETP.GT.U32.AND P0, PT, R251.reuse, R207, PT ;  /* 0x000000cffb00720c */ /* 0x040fe20003f04070 */
[----:B------:R-:W-:Y:S01]  /*181f0*/  @!P1 IMAD.MOV R208, RZ, RZ, -R208 ;  /* 0x000000ffffd09224 */ /* 0x000fe200078e0ad0 */
[----:B------:R-:W-:Y:S01]  /*18200*/  ISETP.GT.U32.AND P1, PT, R251, R201, PT ;  /* 0x000000c9fb00720c */ /* 0x000fe20003f24070 */
[--C-:B------:R-:W-:Y:S01]  /*18210*/  @!P5 IMAD.IADD R206, R206, 0x1, -R251.reuse ;  /* 0x00000001ceced824 */ /* 0x100fe200078e0afb */
[----:B------:R-:W-:Y:S01]  /*18220*/  @!P4 IADD3 R204, R204, -R251, RZ ;  /* 0x800000fbccccc210 */ /* 0x000fe20007ffe0ff */
[----:B------:R-:W-:Y:S01]  /*18230*/  @!P3 IMAD.IADD R205, R205, 0x1, -R251 ;  /* 0x00000001cdcdb824 */ /* 0x000fe200078e0afb */
[C---:B------:R-:W-:Y:S02]  /*18240*/  ISETP.GT.U32.AND P5, PT, R251.reuse, R199, PT ;  /* 0x000000c7fb00720c */ /* 0x040fe40003fa4070 */
[C---:B------:R-:W-:Y:S02]  /*18250*/  ISETP.GT.U32.AND P3, PT, R251.reuse, R198, PT ;  /* 0x000000c6fb00720c */ /* 0x040fe40003f64070 */
[----:B------:R-:W-:-:S03]  /*18260*/  ISETP.GT.U32.AND P4, PT, R251, R197, PT ;  /* 0x000000c5fb00720c */ /* 0x000fc60003f84070 */
[-C--:B------:R-:W-:Y:S02]  /*18270*/  @!P0 IADD3 R207, R207, -R251.reuse, RZ ;  /* 0x800000fbcfcf8210 */ /* 0x080fe40007ffe0ff */
[----:B------:R-:W-:Y:S01]  /*18280*/  ISETP.GT.U32.AND P0, PT, R251, R200, PT ;  /* 0x000000c8fb00720c */ /* 0x000fe20003f04070 */
[----:B------:R-:W-:Y:S01]  /*18290*/  @!P2 IMAD.MOV R209, RZ, RZ, -R209 ;  /* 0x000000ffffd1a224 */ /* 0x000fe200078e0ad1 */
[----:B------:R-:W-:Y:S01]  /*182a0*/  STL [R1+0x632c], R211 ;  /* 0x00632cd301007387 */ /* 0x000fe20000100800 */
[-C--:B------:R-:W-:Y:S01]  /*182b0*/  @!P1 IADD3 R201, R201, -R251.reuse, RZ ;  /* 0x800000fbc9c99210 */ /* 0x080fe20007ffe0ff */
[--C-:B------:R-:W-:Y:S02]  /*182c0*/  @!P5 IMAD.IADD R199, R199, 0x1, -R251.reuse ;  /* 0x00000001c7c7d824 */ /* 0x100fe400078e0afb */
[----:B------:R-:W-:Y:S01]  /*182d0*/  STL [R1+0x6330], R210 ;  /* 0x006330d201007387 */ /* 0x000fe20000100800 */
[----:B------:R-:W-:Y:S01]  /*182e0*/  @!P3 IADD3 R198, R198, -R251, RZ ;  /* 0x800000fbc6c6b210 */ /* 0x000fe20007ffe0ff */
[----:B------:R-:W-:-:S02]  /*182f0*/  @!P4 IMAD.IADD R197, R197, 0x1, -R251 ;  /* 0x00000001c5c5c824 */ /* 0x000fc400078e0afb */
[----:B------:R-:W-:Y:S03]  /*18300*/  STL [R1+0x6334], R209 ;  /* 0x006334d101007387 */ /* 0x000fe60000100800 */
[----:B------:R-:W-:Y:S01]  /*18310*/  @!P0 IMAD.IADD R200, R200, 0x1, -R251 ;  /* 0x00000001c8c88824 */ /* 0x000fe200078e0afb */
[----:B------:R1:W-:Y:S01]  /*18320*/  STL [R1+0x6338], R208 ;  /* 0x006338d001007387 */ /* 0x0003e20000100800 */
[----:B--2---:R-:W-:-:S03]  /*18330*/  ISETP.GE.AND P1, PT, R224, RZ, PT ;  /* 0x000000ffe000720c */ /* 0x004fc60003f26270 */
[----:B------:R-:W2:Y:S01]  /*18340*/  LDL R224, [R1+0x5ce8] ;  /* 0x005ce80001e07983 */ /* 0x000ea20000100800 */
[----:B----4-:R-:W-:-:S03]  /*18350*/  ISETP.GE.AND P0, PT, R225, RZ, PT ;  /* 0x000000ffe100720c */ /* 0x010fc60003f06270 */
[----:B------:R-:W4:Y:S01]  /*18360*/  LDL R225, [R1+0x5cf8] ;  /* 0x005cf80001e17983 */ /* 0x000f220000100800 */
[----:B-----5:R-:W-:-:S03]  /*18370*/  ISETP.GE.AND P5, PT, R228, RZ, PT ;  /* 0x000000ffe400720c */ /* 0x020fc60003fa6270 */
[----:B------:R-:W5:Y:S01]  /*18380*/  LDL R228, [R1+0x5d00] ;  /* 0x005d000001e47983 */ /* 0x000f620000100800 */
[----:B---3--:R-:W-:-:S03]  /*18390*/  ISETP.GE.AND P3, PT, R229, RZ, PT ;  /* 0x000000ffe500720c */ /* 0x008fc60003f66270 */
[----:B------:R-:W3:Y:S01]  /*183a0*/  LDL R229, [R1+0x5cfc] ;  /* 0x005cfc0001e57983 */ /* 0x000ee20000100800 */
[----:B------:R-:W-:-:S03]  /*183b0*/  ISETP.GE.AND P4, PT, R230, RZ, PT ;  /* 0x000000ffe600720c */ /* 0x000fc60003f86270 */
[----:B------:R-:W3:Y:S01]  /*183c0*/  LDL R230, [R1+0x5cf4] ;  /* 0x005cf40001e67983 */ /* 0x000ee20000100800 */
[C---:B------:R-:W-:Y:S02]  /*183d0*/  ISETP.GT.U32.AND P6, PT, R251.reuse, R202, PT ;  /* 0x000000cafb00720c */ /* 0x040fe40003fc4070 */
[----:B------:R-:W-:-:S11]  /*183e0*/  ISETP.GT.U32.AND P2, PT, R251, R203, PT ;  /* 0x000000cbfb00720c */ /* 0x000fd60003f44070 */
[----:B------:R-:W-:-:S05]  /*183f0*/  @!P6 IMAD.IADD R202, R202, 0x1, -R251 ;  /* 0x00000001cacae824 */ /* 0x000fca00078e0afb */
[----:B------:R-:W-:Y:S01]  /*18400*/  ISETP.GT.U32.AND P6, PT, R251, R202, PT ;  /* 0x000000cafb00720c */ /* 0x000fe20003fc4070 */
[----:B------:R-:W-:Y:S01]  /*18410*/  @!P2 IMAD.IADD R203, R203, 0x1, -R251 ;  /* 0x00000001cbcba824 */ /* 0x000fe200078e0afb */
[----:B------:R-:W-:-:S11]  /*18420*/  ISETP.GT.U32.AND P2, PT, R251, R196, PT ;  /* 0x000000c4fb00720c */ /* 0x000fd60003f44070 */
[--C-:B------:R-:W-:Y:S01]  /*18430*/  @!P6 IMAD.IADD R202, R202, 0x1, -R251.reuse ;  /* 0x00000001cacae824 */ /* 0x100fe200078e0afb */
[----:B------:R-:W-:Y:S02]  /*18440*/  ISETP.GE.AND P6, PT, R223, RZ, PT ;  /* 0x000000ffdf00720c */ /* 0x000fe40003fc6270 */
[----:B------:R-:W3:Y:S01]  /*18450*/  LDL R223, [R1+0x5ce0] ;  /* 0x005ce00001df7983 */ /* 0x000ee20000100800 */
[----:B------:R-:W-:Y:S01]  /*18460*/  @!P2 IMAD.IADD R196, R196, 0x1, -R251 ;  /* 0x00000001c4c4a824 */ /* 0x000fe200078e0afb */
[C---:B------:R-:W-:Y:S01]  /*18470*/  ISETP.GT.U32.AND P2, PT, R251.reuse, R201, PT ;  /* 0x000000c9fb00720c */ /* 0x040fe20003f44070 */
[----:B------:R-:W-:Y:S01]  /*18480*/  @!P1 IMAD.MOV R206, RZ, RZ, -R206 ;  /* 0x000000ffffce9224 */ /* 0x000fe200078e0ace */
[C---:B------:R-:W-:Y:S01]  /*18490*/  ISETP.GT.U32.AND P1, PT, R251.reuse, R200, PT ;  /* 0x000000c8fb00720c */ /* 0x040fe20003f24070 */
[----:B------:R-:W-:Y:S01]  /*184a0*/  @!P0 IMAD.MOV R205, RZ, RZ, -R205 ;  /* 0x000000ffffcd8224 */ /* 0x000fe200078e0acd */
[----:B------:R-:W-:-:S05]  /*184b0*/  ISETP.GT.U32.AND P0, PT, R251, R199, PT ;  /* 0x000000c7fb00720c */ /* 0x000fca0003f04070 */
[----:B------:R-:W-:Y:S02]  /*184c0*/  @!P6 IADD3 R207, -R207, RZ, RZ ;  /* 0x000000ffcfcfe210 */ /* 0x000fe40007ffe1ff */
[----:B------:R-:W-:Y:S01]  /*184d0*/  ISETP.GT.U32.AND P6, PT, R251, R198, PT ;  /* 0x000000c6fb00720c */ /* 0x000fe20003fc4070 */
[----:B------:R-:W-:Y:S01]  /*184e0*/  @!P4 IMAD.MOV R202, RZ, RZ, -R202 ;  /* 0x000000ffffcac224 */ /* 0x000fe200078e0aca */
[----:B------:R-:W-:Y:S02]  /*184f0*/  @!P2 IADD3 R201, R201, -R251, RZ ;  /* 0x800000fbc9c9a210 */ /* 0x000fe40007ffe0ff */
[--C-:B------:R-:W-:Y:S01]  /*18500*/  @!P1 IMAD.IADD R200, R200, 0x1, -R251.reuse ;  /* 0x00000001c8c89824 */ /* 0x100fe200078e0afb */
[----:B------:R-:W-:Y:S01]  /*18510*/  ISETP.GT.U32.AND P4, PT, R251, R195, PT ;  /* 0x000000c3fb00720c */ /* 0x000fe20003f84070 */
[----:B------:R-:W-:Y:S01]  /*18520*/  @!P0 IMAD.IADD R199, R199, 0x1, -R251 ;  /* 0x00000001c7c78824 */ /* 0x000fe200078e0afb */
[C---:B------:R-:W-:Y:S02]  /*18530*/  ISETP.GT.U32.AND P2, PT, R251.reuse, R194, PT ;  /* 0x000000c2fb00720c */ /* 0x040fe40003f44070 */
[----:B------:R-:W-:-:S02]  /*18540*/  ISETP.GT.U32.AND P1, PT, R251, R193, PT ;  /* 0x000000c1fb00720c */ /* 0x000fc40003f24070 */
[C---:B------:R-:W-:Y:S02]  /*18550*/  ISETP.GT.U32.AND P0, PT, R251.reuse, R192, PT ;  /* 0x000000c0fb00720c */ /* 0x040fe40003f04070 */
[----:B------:R-:W-:Y:S02]  /*18560*/  @!P6 IADD3 R198, R198, -R251, RZ ;  /* 0x800000fbc6c6e210 */ /* 0x000fe40007ffe0ff */
[----:B------:R-:W-:Y:S01]  /*18570*/  ISETP.GT.U32.AND P6, PT, R251, R191, PT ;  /* 0x000000bffb00720c */ /* 0x000fe20003fc4070 */
[----:B------:R-:W-:Y:S01]  /*18580*/  @!P3 IMAD.MOV R203, RZ, RZ, -R203 ;  /* 0x000000ffffcbb224 */ /* 0x000fe200078e0acb */
[----:B------:R-:W-:Y:S01]  /*18590*/  @!P5 IADD3 R204, -R204, RZ, RZ ;  /* 0x000000ffccccd210 */ /* 0x000fe20007ffe1ff */
[----:B------:R-:W-:Y:S01]  /*185a0*/  STL [R1+0x633c], R207 ;  /* 0x00633ccf01007387 */ /* 0x000fe20000100800 */
[----:B-1----:R-:W-:-:S03]  /*185b0*/  IADD3 R208, R11, 0x1f5, RZ ;  /* 0x000001f50bd07810 */ /* 0x002fc60007ffe0ff */
[----:B------:R-:W-:Y:S01]  /*185c0*/  STL [R1+0x6340], R206 ;  /* 0x006340ce01007387 */ /* 0x000fe20000100800 */
[----:B------:R-:W-:-:S03]  /*185d0*/  @!P4 IADD3 R195, R195, -R251, RZ ;  /* 0x800000fbc3c3c210 */ /* 0x000fc60007ffe0ff */
[----:B------:R-:W-:Y:S01]  /*185e0*/  STL [R1+0x6344], R205 ;  /* 0x006344cd01007387 */ /* 0x000fe20000100800 */
[--C-:B------:R-:W-:Y:S01]  /*185f0*/  @!P2 IMAD.IADD R194, R194, 0x1, -R251.reuse ;  /* 0x00000001c2c2a824 */ /* 0x100fe200078e0afb */
[----:B------:R-:W-:Y:S02]  /*18600*/  @!P0 IADD3 R192, R192, -R251, RZ ;  /* 0x800000fbc0c08210 */ /* 0x000fe40007ffe0ff */
[----:B------:R-:W-:Y:S01]  /*18610*/  STL [R1+0x6348], R204 ;  /* 0x006348cc01007387 */ /* 0x000fe20000100800 */
[--C-:B------:R-:W-:Y:S02]  /*18620*/  @!P1 IMAD.IADD R193, R193, 0x1, -R251.reuse ;  /* 0x00000001c1c19824 */ /* 0x100fe400078e0afb */
[----:B------:R-:W-:Y:S01]  /*18630*/  @!P6 IMAD.IADD R191, R191, 0x1, -R251 ;  /* 0x00000001bfbfe824 */ /* 0x000fe200078e0afb */
[----:B------:R-:W-:Y:S04]  /*18640*/  STL [R1+0x634c], R203 ;  /* 0x00634ccb01007387 */ /* 0x000fe80000100800 */
[----:B------:R-:W-:Y:S04]  /*18650*/  STL [R1+0x6350], R202 ;  /* 0x006350ca01007387 */ /* 0x000fe80000100800 */
[----:B------:R-:W-:Y:S01]  /*18660*/  STL [R1+0x5e54], R208 ;  /* 0x005e54d001007387 */ /* 0x000fe20000100800 */
        /* <DEDUP_REMOVED lines=12> */
[--C-:B------:R-:W-:Y:S02]  /*18730*/  @!P5 IMAD.IADD R196, R196, 0x1, -R251.reuse ;  /* 0x00000001c4c4d824 */ /* 0x100fe400078e0afb */
[----:B------:R-:W-:Y:S01]  /*18740*/  @!P3 IMAD.IADD R197, R197, 0x1, -R251 ;  /* 0x00000001c5c5b824 */ /* 0x000fe200078e0afb */
[----:B------:R-:W-:Y:S01]  /*18750*/  ISETP.GT.U32.AND P3, PT, R251, R190, PT ;  /* 0x000000befb00720c */ /* 0x000fe20003f64070 */
[----:B------:R-:W-:Y:S01]  /*18760*/  @!P4 IMAD.MOV R200, RZ, RZ, -R200 ;  /* 0x000000ffffc8c224 */ /* 0x000fe200078e0ac8 */
[----:B------:R-:W-:Y:S01]  /*18770*/  @!P1 IADD3 R198, -R198, RZ, RZ ;  /* 0x000000ffc6c69210 */ /* 0x000fe20007ffe1ff */
[----:B------:R-:W-:Y:S01]  /*18780*/  @!P2 IMAD.MOV R199, RZ, RZ, -R199 ;  /* 0x000000ffffc7a224 */ /* 0x000fe200078e0ac7 */
[----:B------:R-:W-:Y:S02]  /*18790*/  ISETP.GE.AND P5, PT, R223, RZ, PT ;  /* 0x000000ffdf00720c */ /* 0x000fe40003fa6270 */
[----:B------:R-:W3:Y:S01]  /*187a0*/  LDL R223, [R1+0x5d04] ;  /* 0x005d040001df7983 */ /* 0x000ee20000100800 */
[----:B------:R-:W-:Y:S01]  /*187b0*/  @!P0 IMAD.MOV R197, RZ, RZ, -R197 ;  /* 0x000000ffffc58224 */ /* 0x000fe200078e0ac5 */
[----:B------:R-:W-:-:S02]  /*187c0*/  ISETP.GT.U32.AND P4, PT, R251, R194, PT ;  /* 0x000000c2fb00720c */ /* 0x000fc40003f84070 */
[C---:B------:R-:W-:Y:S02]  /*187d0*/  ISETP.GT.U32.AND P2, PT, R251.reuse, R193, PT ;  /* 0x000000c1fb00720c */ /* 0x040fe40003f44070 */
[C---:B------:R-:W-:Y:S02]  /*187e0*/  ISETP.GT.U32.AND P1, PT, R251.reuse, R192, PT ;  /* 0x000000c0fb00720c */ /* 0x040fe40003f24070 */
[----:B------:R-:W-:Y:S01]  /*187f0*/  ISETP.GT.U32.AND P0, PT, R251, R191, PT ;  /* 0x000000bffb00720c */ /* 0x000fe20003f04070 */
[----:B------:R-:W-:Y:S02]  /*18800*/  @!P3 IMAD.IADD R190, R190, 0x1, -R251 ;  /* 0x00000001bebeb824 */ /* 0x000fe400078e0afb */
[----:B------:R-:W-:-:S03]  /*18810*/  @!P5 IADD3 R201, -R201, RZ, RZ ;  /* 0x000000ffc9c9d210 */ /* 0x000fc60007ffe1ff */
[C---:B------:R-:W-:Y:S01]  /*18820*/  ISETP.GT.U32.AND P5, PT, R251.reuse, R190, PT ;  /* 0x000000befb00720c */ /* 0x040fe20003fa4070 */
[--C-:B------:R-:W-:Y:S01]  /*18830*/  @!P4 IMAD.IADD R194, R194, 0x1, -R251.reuse ;  /* 0x00000001c2c2c824 */ /* 0x100fe200078e0afb */
[----:B------:R-:W-:Y:S01]  /*18840*/  ISETP.GT.U32.AND P4, PT, R251, R188, PT ;  /* 0x000000bcfb00720c */ /* 0x000fe20003f84070 */
[--C-:B------:R-:W-:Y:S01]  /*18850*/  @!P2 IMAD.IADD R193, R193, 0x1, -R251.reuse ;  /* 0x00000001c1c1a824 */ /* 0x100fe200078e0afb */
[----:B------:R-:W-:Y:S02]  /*18860*/  ISETP.GT.U32.AND P2, PT, R251, R187, PT ;  /* 0x000000bbfb00720c */ /* 0x000fe40003f44070 */
[----:B------:R-:W-:Y:S01]  /*18870*/  @!P1 IADD3 R192, R192, -R251, RZ ;  /* 0x800000fbc0c09210 */ /* 0x000fe20007ffe0ff */
[----:B------:R-:W-:Y:S01]  /*18880*/  @!P0 IMAD.IADD R191, R191, 0x1, -R251 ;  /* 0x00000001bfbf8824 */ /* 0x000fe200078e0afb */
[C---:B------:R-:W-:Y:S02]  /*18890*/  ISETP.GT.U32.AND P1, PT, R251.reuse, R186, PT ;  /* 0x000000bafb00720c */ /* 0x040fe40003f24070 */
[----:B------:R-:W-:Y:S01]  /*188a0*/  ISETP.GT.U32.AND P0, PT, R251, R185, PT ;  /* 0x000000b9fb00720c */ /* 0x000fe20003f04070 */
[----:B------:R-:W-:Y:S01]  /*188b0*/  STL [R1+0x6354], R201 ;  /* 0x006354c901007387 */ /* 0x000fe20000100800 */
[----:B------:R-:W-:-:S03]  /*188c0*/  @!P6 IMAD.MOV R196, RZ, RZ, -R196 ;  /* 0x000000ffffc4e224 */ /* 0x000fc600078e0ac4 */
[----:B------:R-:W-:Y:S01]  /*188d0*/  STL [R1+0x6358], R200 ;  /* 0x006358c801007387 */ /* 0x000fe20000100800 */
[----:B------:R-:W-:-:S03]  /*188e0*/  @!P5 IMAD.IADD R190, R190, 0x1, -R251 ;  /* 0x00000001bebed824 */ /* 0x000fc600078e0afb */
[----:B------:R-:W-:Y:S01]  /*188f0*/  STL [R1+0x635c], R199 ;  /* 0x00635cc701007387 */ /* 0x000fe20000100800 */
[--C-:B------:R-:W-:Y:S01]  /*18900*/  @!P4 IMAD.IADD R188, R188, 0x1, -R251.reuse ;  /* 0x00000001bcbcc824 */ /* 0x100fe200078e0afb */
[----:B------:R-:W-:Y:S01]  /*18910*/  @!P1 IADD3 R186, R186, -R251, RZ ;  /* 0x800000fbbaba9210 */ /* 0x000fe20007ffe0ff */
[--C-:B------:R-:W-:Y:S01]  /*18920*/  @!P2 IMAD.IADD R187, R187, 0x1, -R251.reuse ;  /* 0x00000001bbbba824 */ /* 0x100fe200078e0afb */
[----:B------:R-:W-:Y:S01]  /*18930*/  STL [R1+0x6360], R198 ;  /* 0x006360c601007387 */ /* 0x000fe20000100800 */
[----:B------:R-:W-:-:S03]  /*18940*/  @!P0 IMAD.IADD R185, R185, 0x1, -R251 ;  /* 0x00000001b9b98824 */ /* 0x000fc600078e0afb */
        /* <DEDUP_REMOVED lines=14> */
[-C--:B------:R-:W-:Y:S02]  /*18a30*/  @!P3 IADD3 R195, R195, -R251.reuse, RZ ;  /* 0x800000fbc3c3b210 */ /* 0x080fe40007ffe0ff */
[----:B------:R-:W-:Y:S01]  /*18a40*/  @!P6 IADD3 R189, R189, -R251, RZ ;  /* 0x800000fbbdbde210 */ /* 0x000fe20007ffe0ff */
[----:B------:R-:W-:Y:S01]  /*18a50*/  @!P5 IMAD.MOV R194, RZ, RZ, -R194 ;  /* 0x000000ffffc2d224 */ /* 0x000fe200078e0ac2 */
[----:B------:R-:W-:Y:S01]  /*18a60*/  @!P4 IADD3 R193, -R193, RZ, RZ ;  /* 0x000000ffc1c1c210 */ /* 0x000fe20007ffe1ff */
[----:B------:R-:W-:Y:S01]  /*18a70*/  @!P2 IMAD.MOV R192, RZ, RZ, -R192 ;  /* 0x000000ffffc0a224 */ /* 0x000fe200078e0ac0 */
[----:B------:R-:W-:Y:S02]  /*18a80*/  ISETP.GE.AND P3, PT, R223, RZ, PT ;  /* 0x000000ffdf00720c */ /* 0x000fe40003f66270 */
[----:B------:R-:W3:Y:S01]  /*18a90*/  LDL R223, [R1+0x5d18] ;  /* 0x005d180001df7983 */ /* 0x000ee20000100800 */
[C---:B------:R-:W-:Y:S02]  /*18aa0*/  ISETP.GT.U32.AND P5, PT, R251.reuse, R188, PT ;  /* 0x000000bcfb00720c */ /* 0x040fe40003fa4070 */
[----:B------:R-:W-:-:S02]  /*18ab0*/  ISETP.GT.U32.AND P4, PT, R251, R187, PT ;  /* 0x000000bbfb00720c */ /* 0x000fc40003f84070 */
[----:B------:R-:W-:-:S06]  /*18ac0*/  ISETP.GT.U32.AND P2, PT, R251, R186, PT ;  /* 0x000000bafb00720c */ /* 0x000fcc0003f44070 */
[----:B------:R-:W-:Y:S01]  /*18ad0*/  @!P3 IMAD.MOV R195, RZ, RZ, -R195 ;  /* 0x000000ffffc3b224 */ /* 0x000fe200078e0ac3 */
[----:B------:R-:W-:Y:S02]  /*18ae0*/  ISETP.GT.U32.AND P3, PT, R251, R189, PT ;  /* 0x000000bdfb00720c */ /* 0x000fe40003f64070 */
[----:B------:R-:W-:Y:S01]  /*18af0*/  @!P0 IADD3 R190, -R190, RZ, RZ ;  /* 0x000000ffbebe8210 */ /* 0x000fe20007ffe1ff */
[--C-:B------:R-:W-:Y:S01]  /*18b00*/  @!P5 IMAD.IADD R188, R188, 0x1, -R251.reuse ;  /* 0x00000001bcbcd824 */ /* 0x100fe200078e0afb */
[----:B------:R-:W-:Y:S02]  /*18b10*/  @!P4 IADD3 R187, R187, -R251, RZ ;  /* 0x800000fbbbbbc210 */ /* 0x000fe40007ffe0ff */
[----:B------:R-:W-:Y:S01]  /*18b20*/  @!P2 IMAD.IADD R186, R186, 0x1, -R251 ;  /* 0x00000001babaa824 */ /* 0x000fe200078e0afb */
[C---:B------:R-:W-:Y:S02]  /*18b30*/  ISETP.GT.U32.AND P0, PT, R251.reuse, R183, PT ;  /* 0x000000b7fb00720c */ /* 0x040fe40003f04070 */
[----:B------:R-:W-:-:S02]  /*18b40*/  ISETP.GT.U32.AND P5, PT, R251, R181, PT ;  /* 0x000000b5fb00720c */ /* 0x000fc40003fa4070 */
[----:B------:R-:W-:Y:S02]  /*18b50*/  ISETP.GT.U32.AND P4, PT, R251, R180, PT ;  /* 0x000000b4fb00720c */ /* 0x000fe40003f84070 */
[----:B------:R-:W-:Y:S01]  /*18b60*/  @!P3 IMAD.IADD R189, R189, 0x1, -R251 ;  /* 0x00000001bdbdb824 */ /* 0x000fe200078e0afb */
[C---:B------:R-:W-:Y:S02]  /*18b70*/  ISETP.GT.U32.AND P3, PT, R251.reuse, R182, PT ;  /* 0x000000b6fb00720c */ /* 0x040fe40003f64070 */
[----:B------:R-:W-:Y:S01]  /*18b80*/  ISETP.GT.U32.AND P2, PT, R251, R179, PT ;  /* 0x000000b3fb00720c */ /* 0x000fe20003f44070 */
[----:B------:R-:W-:Y:S01]  /*18b90*/  @!P1 IMAD.MOV R191, RZ, RZ, -R191 ;  /* 0x000000ffffbf9224 */ /* 0x000fe200078e0abf */
[----:B------:R-:W-:Y:S04]  /*18ba0*/  STL [R1+0x636c], R195 ;  /* 0x00636cc301007387 */ /* 0x000fe80000100800 */
[----:B------:R1:W-:Y:S01]  /*18bb0*/  STL [R1+0x6370], R194 ;  /* 0x006370c201007387 */ /* 0x0003e20000100800 */
[----:B------:R-:W-:Y:S01]  /*18bc0*/  @!P0 IMAD.IADD R183, R183, 0x1, -R251 ;  /* 0x00000001b7b78824 */ /* 0x000fe200078e0afb */
[----:B------:R-:W-:-:S02]  /*18bd0*/  @!P5 IADD3 R181, R181, -R251, RZ ;  /* 0x800000fbb5b5d210 */ /* 0x000fc40007ffe0ff */
[----:B------:R1:W-:Y:S01]  /*18be0*/  STL [R1+0x6374], R193 ;  /* 0x006374c101007387 */ /* 0x0003e20000100800 */
[--C-:B------:R-:W-:Y:S02]  /*18bf0*/  @!P3 IMAD.IADD R182, R182, 0x1, -R251.reuse ;  /* 0x00000001b6b6b824 */ /* 0x100fe400078e0afb */
[--C-:B------:R-:W-:Y:S01]  /*18c00*/  @!P4 IMAD.IADD R180, R180, 0x1, -R251.reuse ;  /* 0x00000001b4b4c824 */ /* 0x100fe200078e0afb */
[----:B------:R1:W-:Y:S01]  /*18c10*/  STL [R1+0x6378], R192 ;  /* 0x006378c001007387 */ /* 0x0003e20000100800 */
[----:B------:R-:W-:-:S03]  /*18c20*/  @!P2 IMAD.IADD R179, R179, 0x1, -R251 ;  /* 0x00000001b3b3a824 */ /* 0x000fc600078e0afb */
[----:B------:R1:W-:Y:S04]  /*18c30*/  STL [R1+0x637c], R191 ;  /* 0x00637cbf01007387 */ /* 0x0003e80000100800 */
        /* <DEDUP_REMOVED lines=13> */
[----:B------:R-:W-:-:S04]  /*18d10*/  @!P6 IADD3 R184, R184, -R251, RZ ;  /* 0x800000fbb8b8e210 */ /* 0x000fc80007ffe0ff */
[----:B------:R-:W-:Y:S01]  /*18d20*/  ISETP.GT.U32.AND P6, PT, R251, R184, PT ;  /* 0x000000b8fb00720c */ /* 0x000fe20003fc4070 */
[----:B------:R-:W-:Y:S01]  /*18d30*/  @!P1 IMAD.IADD R185, R185, 0x1, -R251 ;  /* 0x00000001b9b99824 */ /* 0x000fe200078e0afb */
[----:B------:R-:W-:-:S11]  /*18d40*/  ISETP.GT.U32.AND P1, PT, R251, R178, PT ;  /* 0x000000b2fb00720c */ /* 0x000fd60003f24070 */
[-C--:B------:R-:W-:Y:S02]  /*18d50*/  @!P6 IADD3 R184, R184, -R251.reuse, RZ ;  /* 0x800000fbb8b8e210 */ /* 0x080fe40007ffe0ff */
[----:B------:R-:W-:Y:S02]  /*18d60*/  ISETP.GE.AND P6, PT, R223, RZ, PT ;  /* 0x000000ffdf00720c */ /* 0x000fe40003fc6270 */
[----:B------:R-:W3:Y:S01]  /*18d70*/  LDL R223, [R1+0x5d3c] ;  /* 0x005d3c0001df7983 */ /* 0x000ee20000100800 */
[----:B------:R-:W-:Y:S01]  /*18d80*/  @!P1 IADD3 R178, R178, -R251, RZ ;  /* 0x800000fbb2b29210 */ /* 0x000fe20007ffe0ff */
[----:B------:R-:W-:Y:S01]  /*18d90*/  @!P0 IMAD.MOV R188, RZ, RZ, -R188 ;  /* 0x000000ffffbc8224 */ /* 0x000fe200078e0abc */
[----:B------:R-:W-:Y:S02]  /*18da0*/  @!P3 IADD3 R187, -R187, RZ, RZ ;  /* 0x000000ffbbbbb210 */ /* 0x000fe40007ffe1ff */
[C---:B------:R-:W-:Y:S02]  /*18db0*/  ISETP.GT.U32.AND P1, PT, R251.reuse, R183, PT ;  /* 0x000000b7fb00720c */ /* 0x040fe40003f24070 */
[----:B------:R-:W-:-:S02]  /*18dc0*/  ISETP.GT.U32.AND P0, PT, R251, R182, PT ;  /* 0x000000b6fb00720c */ /* 0x000fc40003f04070 */
[C---:B------:R-:W-:Y:S02]  /*18dd0*/  ISETP.GT.U32.AND P3, PT, R251.reuse, R181, PT ;  /* 0x000000b5fb00720c */ /* 0x040fe40003f64070 */
[----:B------:R-:W-:Y:S01]  /*18de0*/  @!P6 IMAD.MOV R189, RZ, RZ, -R189 ;  /* 0x000000ffffbde224 */ /* 0x000fe200078e0abd */
[C---:B------:R-:W-:Y:S02]  /*18df0*/  ISETP.GT.U32.AND P6, PT, R251.reuse, R180, PT ;  /* 0x000000b4fb00720c */ /* 0x040fe40003fc4070 */
[----:B------:R-:W-:Y:S02]  /*18e00*/  @!P2 IADD3 R184, -R184, RZ, RZ ;  /* 0x000000ffb8b8a210 */ /* 0x000fe40007ffe1ff */
[----:B------:R-:W-:Y:S02]  /*18e10*/  ISETP.GT.U32.AND P2, PT, R251, R177, PT ;  /* 0x000000b1fb00720c */ /* 0x000fe40003f44070 */
[--C-:B------:R-:W-:Y:S01]  /*18e20*/  @!P1 IMAD.IADD R183, R183, 0x1, -R251.reuse ;  /* 0x00000001b7b79824 */ /* 0x100fe200078e0afb */
[C---:B------:R-:W-:Y:S01]  /*18e30*/  ISETP.GT.U32.AND P1, PT, R251.reuse, R176, PT ;  /* 0x000000b0fb00720c */ /* 0x040fe20003f24070 */
[----:B------:R-:W-:Y:S01]  /*18e40*/  @!P0 IMAD.IADD R182, R182, 0x1, -R251 ;  /* 0x00000001b6b68824 */ /* 0x000fe200078e0afb */
[----:B------:R-:W-:-:S02]  /*18e50*/  ISETP.GT.U32.AND P0, PT, R251, R175, PT ;  /* 0x000000affb00720c */ /* 0x000fc40003f04070 */
[----:B------:R-:W-:Y:S02]  /*18e60*/  @!P3 IADD3 R181, R181, -R251, RZ ;  /* 0x800000fbb5b5b210 */ /* 0x000fe40007ffe0ff */
[----:B------:R-:W-:Y:S01]  /*18e70*/  @!P6 IMAD.IADD R180, R180, 0x1, -R251 ;  /* 0x00000001b4b4e824 */ /* 0x000fe200078e0afb */
[C---:B------:R-:W-:Y:S02]  /*18e80*/  ISETP.GT.U32.AND P3, PT, R251.reuse, R174, PT ;  /* 0x000000aefb00720c */ /* 0x040fe40003f64070 */
[----:B------:R-:W-:Y:S01]  /*18e90*/  ISETP.GT.U32.AND P6, PT, R251, R173, PT ;  /* 0x000000adfb00720c */ /* 0x000fe20003fc4070 */
[----:B------:R-:W-:Y:S01]  /*18ea0*/  @!P5 IMAD.MOV R186, RZ, RZ, -R186 ;  /* 0x000000ffffbad224 */ /* 0x000fe200078e0aba */
[----:B------:R2:W-:Y:S01]  /*18eb0*/  STL [R1+0x6384], R189 ;  /* 0x006384bd01007387 */ /* 0x0005e20000100800 */
[----:B------:R-:W-:Y:S01]  /*18ec0*/  @!P4 IMAD.MOV R185, RZ, RZ, -R185 ;  /* 0x000000ffffb9c224 */ /* 0x000fe200078e0ab9 */
[----:B-1----:R-:W-:Y:S02]  /*18ed0*/  IADD3 R194, R11, 0x1f6, RZ ;  /* 0x000001f60bc27810 */ /* 0x002fe40007ffe0ff */
[----:B------:R1:W-:Y:S01]  /*18ee0*/  STL [R1+0x6388], R188 ;  /* 0x006388bc01007387 */ /* 0x0003e20000100800 */
[----:B------:R-:W-:-:S03]  /*18ef0*/  @!P2 IMAD.IADD R177, R177, 0x1, -R251 ;  /* 0x00000001b1b1a824 */ /* 0x000fc600078e0afb */
[----:B------:R1:W-:Y:S01]  /*18f00*/  STL [R1+0x638c], R187 ;  /* 0x00638cbb01007387 */ /* 0x0003e20000100800 */
[--C-:B------:R-:W-:Y:S01]  /*18f10*/  @!P1 IMAD.IADD R176, R176, 0x1, -R251.reuse ;  /* 0x00000001b0b09824 */ /* 0x100fe200078e0afb */
[----:B------:R-:W-:Y:S02]  /*18f20*/  @!P0 IADD3 R175, R175, -R251, RZ ;  /* 0x800000fbafaf8210 */ /* 0x000fe40007ffe0ff */
[----:B------:R-:W-:Y:S01]  /*18f30*/  STL [R1+0x6390], R186 ;  /* 0x006390ba01007387 */ /* 0x000fe20000100800 */
[--C-:B------:R-:W-:Y:S02]  /*18f40*/  @!P3 IMAD.IADD R174, R174, 0x1, -R251.reuse ;  /* 0x00000001aeaeb824 */ /* 0x100fe400078e0afb */
[----:B------:R-:W-:Y:S01]  /*18f50*/  @!P6 IMAD.IADD R173, R173, 0x1, -R251 ;  /* 0x00000001adade824 */ /* 0x000fe200078e0afb */
[----:B------:R1:W-:Y:S04]  /*18f60*/  STL [R1+0x6394], R185 ;  /* 0x006394b901007387 */ /* 0x0003e80000100800 */
[----:B------:R1:W-:Y:S04]  /*18f70*/  STL [R1+0x6398], R184 ;  /* 0x006398b801007387 */ /* 0x0003e80000100800 */
        /* <DEDUP_REMOVED lines=13> */
[----:B------:R-:W-:Y:S02]  /*19050*/  @!P5 IADD3 R178, R178, -R251, RZ ;  /* 0x800000fbb2b2d210 */ /* 0x000fe40007ffe0ff */
        /* <DEDUP_REMOVED lines=11> */
[----:B------:R-:W-:Y:S02]  /*19110*/  ISETP.GT.U32.AND P3, PT, R251, R173, PT ;  /* 0x000000adfb00720c */ /* 0x000fe40003f64070 */
[----:B------:R-:W-:Y:S01]  /*19120*/  @!P4 IADD3 R172, R172, -R251, RZ ;  /* 0x800000fbacacc210 */ /* 0x000fe20007ffe0ff */
[----:B------:R-:W-:-:S03]  /*19130*/  @!P5 IMAD.MOV R183, RZ, RZ, -R183 ;  /* 0x000000ffffb7d224 */ /* 0x000fc600078e0ab7 */
[C---:B------:R-:W-:Y:S01]  /*19140*/  ISETP.GT.U32.AND P5, PT, R251.reuse, R172, PT ;  /* 0x000000acfb00720c */ /* 0x040fe20003fa4070 */
[--C-:B------:R-:W-:Y:S01]  /*19150*/  @!P2 IMAD.IADD R176, R176, 0x1, -R251.reuse ;  /* 0x00000001b0b0a824 */ /* 0x100fe200078e0afb */
[----:B------:R-:W-:Y:S02]  /*19160*/  ISETP.GT.U32.AND P2, PT, R251, R170, PT ;  /* 0x000000aafb00720c */ /* 0x000fe40003f44070 */
[----:B------:R-:W-:Y:S01]  /*19170*/  @!P1 IADD3 R175, R175, -R251, RZ ;  /* 0x800000fbafaf9210 */ /* 0x000fe20007ffe0ff */
[--C-:B------:R-:W-:Y:S01]  /*19180*/  @!P0 IMAD.IADD R174, R174, 0x1, -R251.reuse ;  /* 0x00000001aeae8824 */ /* 0x100fe200078e0afb */
[----:B------:R-:W-:Y:S01]  /*19190*/  ISETP.GT.U32.AND P1, PT, R251, R169, PT ;  /* 0x000000a9fb00720c */ /* 0x000fe20003f24070 */
[----:B------:R-:W-:Y:S01]  /*191a0*/  @!P3 IMAD.IADD R173, R173, 0x1, -R251 ;  /* 0x00000001adadb824 */ /* 0x000fe200078e0afb */
[C---:B------:R-:W-:Y:S02]  /*191b0*/  ISETP.GT.U32.AND P0, PT, R251.reuse, R168, PT ;  /* 0x000000a8fb00720c */ /* 0x040fe40003f04070 */
[----:B------:R-:W-:-:S03]  /*191c0*/  ISETP.GT.U32.AND P3, PT, R251, R167, PT ;  /* 0x000000a7fb00720c */ /* 0x000fc60003f64070 */
[----:B------:R-:W-:Y:S02]  /*191d0*/  @!P5 IADD3 R172, R172, -R251, RZ ;  /* 0x800000fbacacd210 */ /* 0x000fe40007ffe0ff */
[----:B------:R-:W-:-:S04]  /*191e0*/  @!P2 IMAD.IADD R170, R170, 0x1, -R251 ;  /* 0x00000001aaaaa824 */ /* 0x000fc800078e0afb */
[----:B------:R-:W-:Y:S02]  /*191f0*/  @!P1 IADD3 R169, R169, -R251, RZ ;  /* 0x800000fba9a99210 */ /* 0x000fe40007ffe0ff */
[--C-:B------:R-:W-:Y:S02]  /*19200*/  @!P0 IMAD.IADD R168, R168, 0x1, -R251.reuse ;  /* 0x00000001a8a88824 */ /* 0x100fe400078e0afb */
[----:B------:R-:W-:Y:S01]  /*19210*/  @!P3 IMAD.IADD R167, R167, 0x1, -R251 ;  /* 0x00000001a7a7b824 */ /* 0x000fe200078e0afb */
[----:B--2---:R-:W-:Y:S02]  /*19220*/  ISETP.GE.AND P5, PT, R224, RZ, PT ;  /* 0x000000ffe000720c */ /* 0x004fe40003fa6270 */
        /* <DEDUP_REMOVED lines=10> */
[----:B------:R-:W-:Y:S02]  /*192d0*/  @!P6 IADD3 R178, -R178, RZ, RZ ;  /* 0x000000ffb2b2e210 */ /* 0x000fe40007ffe1ff */
[----:B------:R-:W-:-:S09]  /*192e0*/  ISETP.GT.U32.AND P6, PT, R251, R171, PT ;  /* 0x000000abfb00720c */ /* 0x000fd20003fc4070 */
[----:B------:R-:W-:-:S04]  /*192f0*/  @!P4 IMAD.IADD R177, R177, 0x1, -R251 ;  /* 0x00000001b1b1c824 */ /* 0x000fc800078e0afb */
[----:B------:R-:W-:Y:S01]  /*19300*/  @!P6 IMAD.IADD R171, R171, 0x1, -R251 ;  /* 0x00000001ababe824 */ /* 0x000fe200078e0afb */
[----:B------:R-:W-:Y:S01]  /*19310*/  @!P5 IADD3 R176, -R176, RZ, RZ ;  /* 0x000000ffb0b0d210 */ /* 0x000fe20007ffe1ff */
[----:B------:R-:W-:Y:S01]  /*19320*/  @!P2 IMAD.MOV R175, RZ, RZ, -R175 ;  /* 0x000000ffffafa224 */ /* 0x000fe200078e0aaf */
[----:B------:R-:W-:Y:S02]  /*19330*/  ISETP.GE.AND P4, PT, R223, RZ, PT ;  /* 0x000000ffdf00720c */ /* 0x000fe40003f86270 */
[----:B------:R-:W3:Y:S01]  /*19340*/  LDL R223, [R1+0x5d64] ;  /* 0x005d640001df7983 */ /* 0x000ee20000100800 */
[----:B------:R-:W-:Y:S01]  /*19350*/  @!P1 IMAD.MOV R174, RZ, RZ, -R174 ;  /* 0x000000ffffae9224 */ /* 0x000fe200078e0aae */
[C---:B------:R-:W-:Y:S02]  /*19360*/  ISETP.GT.U32.AND P5, PT, R251.reuse, R170, PT ;  /* 0x000000aafb00720c */ /* 0x040fe40003fa4070 */
[C---:B------:R-:W-:Y:S02]  /*19370*/  ISETP.GT.U32.AND P2, PT, R251.reuse, R169, PT ;  /* 0x000000a9fb00720c */ /* 0x040fe40003f44070 */
[----:B------:R-:W-:-:S05]  /*19380*/  ISETP.GT.U32.AND P1, PT, R251, R168, PT ;  /* 0x000000a8fb00720c */ /* 0x000fca0003f24070 */
[----:B------:R-:W-:Y:S01]  /*19390*/  @!P4 IMAD.MOV R177, RZ, RZ, -R177 ;  /* 0x000000ffffb1c224 */ /* 0x000fe200078e0ab1 */
[C---:B------:R-:W-:Y:S01]  /*193a0*/  ISETP.GT.U32.AND P4, PT, R251.reuse, R171, PT ;  /* 0x000000abfb00720c */ /* 0x040fe20003f84070 */
[----:B------:R-:W-:Y:S01]  /*193b0*/  @!P3 IMAD.MOV R172, RZ, RZ, -R172 ;  /* 0x000000ffffacb224 */ /* 0x000fe200078e0aac */
[----:B------:R-:W-:Y:S02]  /*193c0*/  ISETP.GT.U32.AND P3, PT, R251, R165, PT ;  /* 0x000000a5fb00720c */ /* 0x000fe40003f64070 */
[----:B------:R-:W-:Y:S01]  /*193d0*/  @!P5 IADD3 R170, R170, -R251, RZ ;  /* 0x800000fbaaaad210 */ /* 0x000fe20007ffe0ff */
[--C-:B------:R-:W-:Y:S01]  /*193e0*/  @!P2 IMAD.IADD R169, R169, 0x1, -R251.reuse ;  /* 0x00000001a9a9a824 */ /* 0x100fe200078e0afb */
[C---:B------:R-:W-:Y:S01]  /*193f0*/  ISETP.GT.U32.AND P5, PT, R251.reuse, R163, PT ;  /* 0x000000a3fb00720c */ /* 0x040fe20003fa4070 */
[----:B------:R-:W-:Y:S01]  /*19400*/  @!P1 IMAD.IADD R168, R168, 0x1, -R251 ;  /* 0x00000001a8a89824 */ /* 0x000fe200078e0afb */
[C---:B------:R-:W-:Y:S02]  /*19410*/  ISETP.GT.U32.AND P2, PT, R251.reuse, R162, PT ;  /* 0x000000a2fb00720c */ /* 0x040fe40003f44070 */
[----:B------:R-:W-:-:S03]  /*19420*/  ISETP.GT.U32.AND P1, PT, R251, R161, PT ;  /* 0x000000a1fb00720c */ /* 0x000fc60003f24070 */
[--C-:B------:R-:W-:Y:S01]  /*19430*/  @!P4 IMAD.IADD R171, R171, 0x1, -R251.reuse ;  /* 0x00000001ababc824 */ /* 0x100fe200078e0afb */
[----:B------:R-:W-:Y:S01]  /*19440*/  ISETP.GT.U32.AND P4, PT, R251, R164, PT ;  /* 0x000000a4fb00720c */ /* 0x000fe20003f84070 */
[----:B------:R-:W-:-:S04]  /*19450*/  @!P3 IMAD.IADD R165, R165, 0x1, -R251 ;  /* 0x00000001a5a5b824 */ /* 0x000fc800078e0afb */
[--C-:B------:R-:W-:Y:S02]  /*19460*/  @!P5 IMAD.IADD R163, R163, 0x1, -R251.reuse ;  /* 0x00000001a3a3d824 */ /* 0x100fe400078e0afb */
[----:B------:R-:W-:Y:S02]  /*19470*/  @!P2 IMAD.IADD R162, R162, 0x1, -R251 ;  /* 0x00000001a2a2a824 */ /* 0x000fe400078e0afb */
[----:B------:R-:W-:-:S04]  /*19480*/  @!P1 IADD3 R161, R161, -R251, RZ ;  /* 0x800000fba1a19210 */ /* 0x000fc80007ffe0ff */
[----:B------:R-:W-:Y:S02]  /*19490*/  @!P4 IADD3 R164, R164, -R251, RZ ;  /* 0x800000fba4a4c210 */ /* 0x000fe40007ffe0ff */
        /* <DEDUP_REMOVED lines=10> */
[----:B------:R-:W-:Y:S02]  /*19540*/  ISETP.GT.U32.AND P6, PT, R251, R166, PT ;  /* 0x000000a6fb00720c */ /* 0x000fe40003fc4070 */
[----:B------:R-:W-:Y:S02]  /*19550*/  @!P0 IADD3 R173, -R173, RZ, RZ ;  /* 0x000000ffadad8210 */ /* 0x000fe40007ffe1ff */
[----:B------:R-:W-:-:S09]  /*19560*/  ISETP.GT.U32.AND P0, PT, R251, R167, PT ;  /* 0x000000a7fb00720c */ /* 0x000fd20003f04070 */
[----:B------:R-:W-:-:S05]  /*19570*/  @!P6 IMAD.IADD R166, R166, 0x1, -R251 ;  /* 0x00000001a6a6e824 */ /* 0x000fca00078e0afb */
[----:B------:R-:W-:Y:S02]  /*19580*/  ISETP.GT.U32.AND P6, PT, R251, R166, PT ;  /* 0x000000a6fb00720c */ /* 0x000fe40003fc4070 */
[----:B------:R-:W-:Y:S02]  /*19590*/  @!P0 IADD3 R167, R167, -R251, RZ ;  /* 0x800000fba7a78210 */ /* 0x000fe40007ffe0ff */
[----:B------:R-:W-:-:S09]  /*195a0*/  ISETP.GT.U32.AND P0, PT, R251, R160, PT ;  /* 0x000000a0fb00720c */ /* 0x000fd20003f04070 */
[--C-:B------:R-:W-:Y:S01]  /*195b0*/  @!P6 IMAD.IADD R166, R166, 0x1, -R251.reuse ;  /* 0x00000001a6a6e824 */ /* 0x100fe200078e0afb */
[----:B------:R-:W-:Y:S02]  /*195c0*/  ISETP.GE.AND P6, PT, R223, RZ, PT ;  /* 0x000000ffdf00720c */ /* 0x000fe40003fc6270 */
[----:B------:R-:W3:Y:S01]  /*195d0*/  LDL R223, [R1+0x5d7c] ;  /* 0x005d7c0001df7983 */ /* 0x000ee20000100800 */
[----:B------:R-:W-:Y:S01]  /*195e0*/  @!P0 IMAD.IADD R160, R160, 0x1, -R251 ;  /* 0x00000001a0a08824 */ /* 0x000fe200078e0afb */
[----:B------:R-:W-:Y:S01]  /*195f0*/  @!P3 IADD3 R170, -R170, RZ, RZ ;  /* 0x000000ffaaaab210 */ /* 0x000fe20007ffe1ff */
[----:B------:R-:W-:Y:S01]  /*19600*/  @!P4 IMAD.MOV R169, RZ, RZ, -R169 ;  /* 0x000000ffffa9c224 */ /* 0x000fe200078e0aa9 */
[C---:B------:R-:W-:Y:S02]  /*19610*/  ISETP.GT.U32.AND P0, PT, R251.reuse, R165, PT ;  /* 0x000000a5fb00720c */ /* 0x040fe40003f04070 */
[C---:B------:R-:W-:Y:S02]  /*19620*/  ISETP.GT.U32.AND P3, PT, R251.reuse, R164, PT ;  /* 0x000000a4fb00720c */ /* 0x040fe40003f64070 */
[----:B------:R-:W-:-:S03]  /*19630*/  ISETP.GT.U32.AND P4, PT, R251, R163, PT ;  /* 0x000000a3fb00720c */ /* 0x000fc60003f84070 */
[----:B------:R-:W-:Y:S01]  /*19640*/  @!P6 IMAD.MOV R171, RZ, RZ, -R171 ;  /* 0x000000ffffabe224 */ /* 0x000fe200078e0aab */
[C---:B------:R-:W-:Y:S01]  /*19650*/  ISETP.GT.U32.AND P6, PT, R251.reuse, R162, PT ;  /* 0x000000a2fb00720c */ /* 0x040fe20003fc4070 */
[----:B------:R-:W-:Y:S01]  /*19660*/  @!P1 IMAD.MOV R166, RZ, RZ, -R166 ;  /* 0x000000ffffa69224 */ /* 0x000fe200078e0aa6 */
[----:B------:R-:W-:-:S03]  /*19670*/  ISETP.GT.U32.AND P1, PT, R251, R159, PT ;  /* 0x0000009ffb00720c */ /* 0x000fc60003f24070 */
[--C-:B------:R-:W-:Y:S01]  /*19680*/  @!P0 IMAD.IADD R165, R165, 0x1, -R251.reuse ;  /* 0x00000001a5a58824 */ /* 0x100fe200078e0afb */
[----:B------:R-:W-:Y:S02]  /*19690*/  ISETP.GT.U32.AND P0, PT, R251, R158, PT ;  /* 0x0000009efb00720c */ /* 0x000fe40003f04070 */
[----:B------:R-:W-:Y:S01]  /*196a0*/  @!P3 IADD3 R164, R164, -R251, RZ ;  /* 0x800000fba4a4b210 */ /* 0x000fe20007ffe0ff */
[--C-:B------:R-:W-:Y:S01]  /*196b0*/  @!P4 IMAD.IADD R163, R163, 0x1, -R251.reuse ;  /* 0x00000001a3a3c824 */ /* 0x100fe200078e0afb */
[C---:B------:R-:W-:Y:S02]  /*196c0*/  ISETP.GT.U32.AND P3, PT, R251.reuse, R157, PT ;  /* 0x0000009dfb00720c */ /* 0x040fe40003f64070 */
[C---:B------:R-:W-:Y:S01]  /*196d0*/  ISETP.GT.U32.AND P4, PT, R251.reuse, R156, PT ;  /* 0x0000009cfb00720c */ /* 0x040fe20003f84070 */
[--C-:B------:R-:W-:Y:S01]  /*196e0*/  @!P6 IMAD.IADD R162, R162, 0x1, -R251.reuse ;  /* 0x00000001a2a2e824 */ /* 0x100fe200078e0afb */
[----:B------:R-:W-:Y:S02]  /*196f0*/  ISETP.GT.U32.AND P6, PT, R251, R155, PT ;  /* 0x0000009bfb00720c */ /* 0x000fe40003fc4070 */
[----:B------:R-:W-:Y:S01]  /*19700*/  IADD3 R193, R11, 0x1f7, RZ ;  /* 0x000001f70bc17810 */ /* 0x000fe20007ffe0ff */
[----:B------:R-:W-:-:S02]  /*19710*/  @!P1 IMAD.IADD R159, R159, 0x1, -R251 ;  /* 0x000000019f9f9824 */ /* 0x000fc400078e0afb */
[-C--:B------:R-:W-:Y:S02]  /*19720*/  @!P0 IADD3 R158, R158, -R251.reuse, RZ ;  /* 0x800000fb9e9e8210 */ /* 0x080fe40007ffe0ff */
[----:B------:R-:W-:Y:S02]  /*19730*/  STL [R1+0x5e1c], R193 ;  /* 0x005e1cc101007387 */ /* 0x000fe40000100800 */
[--C-:B------:R-:W-:Y:S02]  /*19740*/  @!P3 IMAD.IADD R157, R157, 0x1, -R251.reuse ;  /* 0x000000019d9db824 */ /* 0x100fe400078e0afb */
[----:B------:R-:W-:Y:S02]  /*19750*/  @!P4 IMAD.IADD R156, R156, 0x1, -R251 ;  /* 0x000000019c9cc824 */ /* 0x000fe400078e0afb */
[----:B------:R-:W-:Y:S02]  /*19760*/  @!P6 IADD3 R155, R155, -R251, RZ ;  /* 0x800000fb9b9be210 */ /* 0x000fe40007ffe0ff */
[----:B--2---:R-:W-:-:S02]  /*19770*/  ISETP.GE.AND P1, PT, R224, RZ, PT ;  /* 0x000000ffe000720c */ /* 0x004fc40003f26270 */
        /* <DEDUP_REMOVED lines=9> */
[----:B------:R-:W-:Y:S01]  /*19810*/  @!P5 IMAD.MOV R168, RZ, RZ, -R168 ;  /* 0x000000ffffa8d224 */ /* 0x000fe200078e0aa8 */
[----:B------:R-:W-:Y:S02]  /*19820*/  ISETP.GT.U32.AND P5, PT, R251, R160, PT ;  /* 0x000000a0fb00720c */ /* 0x000fe40003fa4070 */
[----:B------:R-:W-:Y:S02]  /*19830*/  @!P2 IADD3 R167, -R167, RZ, RZ ;  /* 0x000000ffa7a7a210 */ /* 0x000fe40007ffe1ff */
[----:B------:R-:W-:-:S09]  /*19840*/  ISETP.GT.U32.AND P2, PT, R251, R161, PT ;  /* 0x000000a1fb00720c */ /* 0x000fd20003f44070 */
[----:B------:R-:W-:-:S04]  /*19850*/  @!P5 IMAD.IADD R160, R160, 0x1, -R251 ;  /* 0x00000001a0a0d824 */ /* 0x000fc800078e0afb */
[----:B------:R-:W-:Y:S02]  /*19860*/  @!P2 IADD3 R161, R161, -R251, RZ ;  /* 0x800000fba1a1a210 */ /* 0x000fe40007ffe0ff */
[----:B------:R-:W-:Y:S02]  /*19870*/  ISETP.GT.U32.AND P2, PT, R251, R154, PT ;  /* 0x0000009afb00720c */ /* 0x000fe40003f44070 */
[----:B------:R-:W-:Y:S02]  /*19880*/  ISETP.GE.AND P5, PT, R223, RZ, PT ;  /* 0x000000ffdf00720c */ /* 0x000fe40003fa6270 */
[----:B------:R-:W3:Y:S01]  /*19890*/  LDL R223, [R1+0x5da8] ;  /* 0x005da80001df7983 */ /* 0x000ee20000100800 */
[----:B------:R-:W-:Y:S01]  /*198a0*/  @!P1 IADD3 R164, -R164, RZ, RZ ;  /* 0x000000ffa4a49210 */ /* 0x000fe20007ffe1ff */
[----:B------:R-:W-:Y:S01]  /*198b0*/  @!P0 IMAD.MOV R163, RZ, RZ, -R163 ;  /* 0x000000ffffa38224 */ /* 0x000fe200078e0aa3 */
[----:B------:R-:W-:Y:S01]  /*198c0*/  @!P4 IADD3 R161, -R161, RZ, RZ ;  /* 0x000000ffa1a1c210 */ /* 0x000fe20007ffe1ff */
[----:B------:R-:W-:Y:S01]  /*198d0*/  @!P3 IMAD.MOV R162, RZ, RZ, -R162 ;  /* 0x000000ffffa2b224 */ /* 0x000fe200078e0aa2 */
[----:B------:R-:W-:-:S02]  /*198e0*/  ISETP.GT.U32.AND P1, PT, R251, R158, PT ;  /* 0x0000009efb00720c */ /* 0x000fc40003f24070 */
[C---:B------:R-:W-:Y:S02]  /*198f0*/  ISETP.GT.U32.AND P0, PT, R251.reuse, R157, PT ;  /* 0x0000009dfb00720c */ /* 0x040fe40003f04070 */
[C---:B------:R-:W-:Y:S02]  /*19900*/  ISETP.GT.U32.AND P3, PT, R251.reuse, R156, PT ;  /* 0x0000009cfb00720c */ /* 0x040fe40003f64070 */
[----:B------:R-:W-:Y:S01]  /*19910*/  ISETP.GT.U32.AND P4, PT, R251, R155, PT ;  /* 0x0000009bfb00720c */ /* 0x000fe20003f84070 */
[----:B------:R-:W-:Y:S02]  /*19920*/  @!P2 IMAD.IADD R154, R154, 0x1, -R251 ;  /* 0x000000019a9aa824 */ /* 0x000fe400078e0afb */
[----:B------:R-:W-:-:S03]  /*19930*/  @!P5 IMAD.MOV R165, RZ, RZ, -R165 ;  /* 0x000000ffffa5d224 */ /* 0x000fc600078e0aa5 */
[----:B------:R-:W-:Y:S02]  /*19940*/  ISETP.GT.U32.AND P5, PT, R251, R154, PT ;  /* 0x0000009afb00720c */ /* 0x000fe40003fa4070 */
[----:B------:R-:W-:Y:S01]  /*19950*/  @!P1 IADD3 R158, R158, -R251, RZ ;  /* 0x800000fb9e9e9210 */ /* 0x000fe20007ffe0ff */
[--C-:B------:R-:W-:Y:S01]  /*19960*/  @!P0 IMAD.IADD R157, R157, 0x1, -R251.reuse ;  /* 0x000000019d9d8824 */ /* 0x100fe200078e0afb */
[C---:B------:R-:W-:Y:S01]  /*19970*/  ISETP.GT.U32.AND P1, PT, R251.reuse, R152, PT ;  /* 0x00000098fb00720c */ /* 0x040fe20003f24070 */
[----:B------:R-:W-:Y:S01]  /*19980*/  @!P3 IMAD.IADD R156, R156, 0x1, -R251 ;  /* 0x000000019c9cb824 */ /* 0x000fe200078e0afb */
[----:B------:R-:W-:Y:S02]  /*19990*/  ISETP.GT.U32.AND P0, PT, R251, R151, PT ;  /* 0x00000097fb00720c */ /* 0x000fe40003f04070 */
[----:B------:R-:W-:Y:S02]  /*199a0*/  @!P4 IADD3 R155, R155, -R251, RZ ;  /* 0x800000fb9b9bc210 */ /* 0x000fe40007ffe0ff */
[----:B------:R-:W-:-:S02]  /*199b0*/  ISETP.GT.U32.AND P3, PT, R251, R150, PT ;  /* 0x00000096fb00720c */ /* 0x000fc40003f64070 */
[----:B------:R-:W-:Y:S01]  /*199c0*/  ISETP.GT.U32.AND P4, PT, R251, R149, PT ;  /* 0x00000095fb00720c */ /* 0x000fe20003f84070 */
[----:B------:R-:W-:-:S04]  /*199d0*/  @!P5 IMAD.IADD R154, R154, 0x1, -R251 ;  /* 0x000000019a9ad824 */ /* 0x000fc800078e0afb */
[----:B------:R-:W-:Y:S02]  /*199e0*/  @!P1 IADD3 R152, R152, -R251, RZ ;  /* 0x800000fb98989210 */ /* 0x000fe40007ffe0ff */
[----:B------:R-:W-:-:S04]  /*199f0*/  @!P0 IMAD.IADD R151, R151, 0x1, -R251 ;  /* 0x0000000197978824 */ /* 0x000fc800078e0afb */
[----:B------:R-:W-:Y:S02]  /*19a00*/  @!P3 IMAD.IADD R150, R150, 0x1, -R251 ;  /* 0x000000019696b824 */ /* 0x000fe400078e0afb */
        /* <DEDUP_REMOVED lines=11> */
[C---:B------:R-:W-:Y:S01]  /*19ac0*/  ISETP.GT.U32.AND P2, PT, R251.reuse, R159, PT ;  /* 0x0000009ffb00720c */ /* 0x040fe20003f44070 */
[----:B------:R-:W-:Y:S01]  /*19ad0*/  @!P6 IMAD.MOV R160, RZ, RZ, -R160 ;  /* 0x000000ffffa0e224 */ /* 0x000fe200078e0aa0 */
[----:B------:R-:W-:-:S11]  /*19ae0*/  ISETP.GT.U32.AND P6, PT, R251, R153, PT ;  /* 0x00000099fb00720c */ /* 0x000fd60003fc4070 */
[--C-:B------:R-:W-:Y:S02]  /*19af0*/  @!P2 IMAD.IADD R159, R159, 0x1, -R251.reuse ;  /* 0x000000019f9fa824 */ /* 0x100fe400078e0afb */
[----:B------:R-:W-:Y:S01]  /*19b00*/  @!P6 IMAD.IADD R153, R153, 0x1, -R251 ;  /* 0x000000019999e824 */ /* 0x000fe200078e0afb */
[----:B------:R-:W-:Y:S01]  /*19b10*/  @!P0 IADD3 R156, -R156, RZ, RZ ;  /* 0x000000ff9c9c8210 */ /* 0x000fe20007ffe1ff */
[----:B------:R-:W-:Y:S01]  /*19b20*/  @!P5 IMAD.MOV R158, RZ, RZ, -R158 ;  /* 0x000000ffff9ed224 */ /* 0x000fe200078e0a9e */
[----:B------:R-:W-:Y:S01]  /*19b30*/  ISETP.GT.U32.AND P5, PT, R251, R152, PT ;  /* 0x00000098fb00720c */ /* 0x000fe20003fa4070 */
[----:B------:R-:W-:Y:S01]  /*19b40*/  @!P1 IMAD.MOV R157, RZ, RZ, -R157 ;  /* 0x000000ffff9d9224 */ /* 0x000fe200078e0a9d */
[----:B------:R-:W-:Y:S02]  /*19b50*/  ISETP.GE.AND P2, PT, R223, RZ, PT ;  /* 0x000000ffdf00720c */ /* 0x000fe40003f46270 */
[----:B------:R-:W3:Y:S01]  /*19b60*/  LDL R223, [R1+0x5db8] ;  /* 0x005db80001df7983 */ /* 0x000ee20000100800 */
[----:B------:R-:W-:-:S02]  /*19b70*/  ISETP.GT.U32.AND P1, PT, R251, R151, PT ;  /* 0x00000097fb00720c */ /* 0x000fc40003f24070 */
[----:B------:R-:W-:-:S08]  /*19b80*/  ISETP.GT.U32.AND P0, PT, R251, R150, PT ;  /* 0x00000096fb00720c */ /* 0x000fd00003f04070 */
[----:B------:R-:W-:Y:S02]  /*19b90*/  @!P2 IADD3 R159, -R159, RZ, RZ ;  /* 0x000000ff9f9fa210 */ /* 0x000fe40007ffe1ff */
[C---:B------:R-:W-:Y:S01]  /*19ba0*/  ISETP.GT.U32.AND P2, PT, R251.reuse, R153, PT ;  /* 0x00000099fb00720c */ /* 0x040fe20003f44070 */
[----:B------:R-:W-:Y:S01]  /*19bb0*/  @!P4 IMAD.MOV R154, RZ, RZ, -R154 ;  /* 0x000000ffff9ac224 */ /* 0x000fe200078e0a9a */
[----:B------:R-:W-:Y:S01]  /*19bc0*/  ISETP.GT.U32.AND P4, PT, R251, R147, PT ;  /* 0x00000093fb00720c */ /* 0x000fe20003f84070 */
[--C-:B------:R-:W-:Y:S01]  /*19bd0*/  @!P5 IMAD.IADD R152, R152, 0x1, -R251.reuse ;  /* 0x000000019898d824 */ /* 0x100fe200078e0afb */
[----:B------:R-:W-:Y:S01]  /*19be0*/  @!P0 IADD3 R150, R150, -R251, RZ ;  /* 0x800000fb96968210 */ /* 0x000fe20007ffe0ff */
[----:B------:R-:W-:Y:S01]  /*19bf0*/  @!P1 IMAD.IADD R151, R151, 0x1, -R251 ;  /* 0x0000000197979824 */ /* 0x000fe200078e0afb */
[C---:B------:R-:W-:Y:S02]  /*19c00*/  ISETP.GT.U32.AND P5, PT, R251.reuse, R145, PT ;  /* 0x00000091fb00720c */ /* 0x040fe40003fa4070 */
[----:B------:R-:W-:-:S02]  /*19c10*/  ISETP.GT.U32.AND P1, PT, R251, R144, PT ;  /* 0x00000090fb00720c */ /* 0x000fc40003f24070 */
[----:B------:R-:W-:-:S03]  /*19c20*/  ISETP.GT.U32.AND P0, PT, R251, R143, PT ;  /* 0x0000008ffb00720c */ /* 0x000fc60003f04070 */
[-C--:B------:R-:W-:Y:S02]  /*19c30*/  @!P2 IADD3 R153, R153, -R251.reuse, RZ ;  /* 0x800000fb9999a210 */ /* 0x080fe40007ffe0ff */
[----:B------:R-:W-:Y:S02]  /*19c40*/  ISETP.GT.U32.AND P2, PT, R251, R146, PT ;  /* 0x00000092fb00720c */ /* 0x000fe40003f44070 */
[-C--:B------:R-:W-:Y:S02]  /*19c50*/  @!P4 IADD3 R147, R147, -R251.reuse, RZ ;  /* 0x800000fb9393c210 */ /* 0x080fe40007ffe0ff */
[--C-:B------:R-:W-:Y:S02]  /*19c60*/  @!P5 IMAD.IADD R145, R145, 0x1, -R251.reuse ;  /* 0x000000019191d824 */ /* 0x100fe400078e0afb */
[----:B------:R-:W-:Y:S02]  /*19c70*/  @!P1 IADD3 R144, R144, -R251, RZ ;  /* 0x800000fb90909210 */ /* 0x000fe40007ffe0ff */
[----:B------:R-:W-:-:S05]  /*19c80*/  @!P0 IMAD.IADD R143, R143, 0x1, -R251 ;  /* 0x000000018f8f8824 */ /* 0x000fca00078e0afb */
        /* <DEDUP_REMOVED lines=38> */
[----:B------:R-:W-:Y:S02]  /*19ef0*/  ISETP.GT.U32.AND P6, PT, R251, R137, PT ;  /* 0x00000089fb00720c */ /* 0x000fe40003fc4070 */
[----:B------:R-:W-:Y:S02]  /*19f00*/  IADD3 R192, R11, 0x1f8, RZ ;  /* 0x000001f80bc07810 */ /* 0x000fe40007ffe0ff */
[-C--:B------:R-:W-:Y:S01]  /*19f10*/  @!P0 IADD3 R141, R141, -R251.reuse, RZ ;  /* 0x800000fb8d8d8210 */ /* 0x080fe20007ffe0ff */
[--C-:B------:R-:W-:Y:S02]  /*19f20*/  @!P3 IMAD.IADD R140, R140, 0x1, -R251.reuse ;  /* 0x000000018c8cb824 */ /* 0x100fe400078e0afb */
[----:B------:R-:W-:Y:S01]  /*19f30*/  @!P4 IMAD.IADD R139, R139, 0x1, -R251 ;  /* 0x000000018b8bc824 */ /* 0x000fe200078e0afb */
[----:B------:R-:W-:Y:S01]  /*19f40*/  STL [R1+0x5e08], R192 ;  /* 0x005e08c001007387 */ /* 0x000fe20000100800 */
[----:B------:R-:W-:-:S04]  /*19f50*/  @!P2 IADD3 R138, R138, -R251, RZ ;  /* 0x800000fb8a8aa210 */ /* 0x000fc80007ffe0ff */
        /* <DEDUP_REMOVED lines=11> */
[----:B------:R-:W-:Y:S02]  /*1a010*/  @!P5 IADD3 R150, -R150, RZ, RZ ;  /* 0x000000ff9696d210 */ /* 0x000fe40007ffe1ff */
[C---:B------:R-:W-:Y:S01]  /*1a020*/  ISETP.GT.U32.AND P5, PT, R251.reuse, R142, PT ;  /* 0x0000008efb00720c */ /* 0x040fe20003fa4070 */
[----:B------:R-:W-:Y:S01]  /*1a030*/  @!P1 IMAD.MOV R149, RZ, RZ, -R149 ;  /* 0x000000ffff959224 */ /* 0x000fe200078e0a95 */
[----:B------:R-:W-:-:S11]  /*1a040*/  ISETP.GT.U32.AND P1, PT, R251, R143, PT ;  /* 0x0000008ffb00720c */ /* 0x000fd60003f24070 */
[--C-:B------:R-:W-:Y:S02]  /*1a050*/  @!P5 IMAD.IADD R142, R142, 0x1, -R251.reuse ;  /* 0x000000018e8ed824 */ /* 0x100fe400078e0afb */
[----:B------:R-:W-:Y:S01]  /*1a060*/  @!P1 IMAD.IADD R143, R143, 0x1, -R251 ;  /* 0x000000018f8f9824 */ /* 0x000fe200078e0afb */
[----:B------:R-:W-:Y:S01]  /*1a070*/  ISETP.GT.U32.AND P1, PT, R251, R136, PT ;  /* 0x00000088fb00720c */ /* 0x000fe20003f24070 */
[----:B------:R-:W-:Y:S01]  /*1a080*/  @!P0 IMAD.MOV R146, RZ, RZ, -R146 ;  /* 0x000000ffff928224 */ /* 0x000fe200078e0a92 */
[----:B------:R-:W-:Y:S02]  /*1a090*/  ISETP.GE.AND P5, PT, R223, RZ, PT ;  /* 0x000000ffdf00720c */ /* 0x000fe40003fa6270 */
[----:B------:R-:W3:Y:S01]  /*1a0a0*/  LDL R223, [R1+0x5de8] ;  /* 0x005de80001df7983 */ /* 0x000ee20000100800 */
[----:B------:R-:W-:Y:S01]  /*1a0b0*/  @!P3 IMAD.MOV R145, RZ, RZ, -R145 ;  /* 0x000000ffff91b224 */ /* 0x000fe200078e0a91 */
[----:B------:R-:W-:Y:S01]  /*1a0c0*/  @!P4 IADD3 R144, -R144, RZ, RZ ;  /* 0x000000ff9090c210 */ /* 0x000fe20007ffe1ff */
[----:B------:R-:W-:Y:S01]  /*1a0d0*/  @!P2 IMAD.MOV R143, RZ, RZ, -R143 ;  /* 0x000000ffff8fa224 */ /* 0x000fe200078e0a8f */
[----:B------:R-:W-:-:S02]  /*1a0e0*/  ISETP.GT.U32.AND P0, PT, R251, R140, PT ;  /* 0x0000008cfb00720c */ /* 0x000fc40003f04070 */
[C---:B------:R-:W-:Y:S02]  /*1a0f0*/  ISETP.GT.U32.AND P3, PT, R251.reuse, R139, PT ;  /* 0x0000008bfb00720c */ /* 0x040fe40003f64070 */
[C---:B------:R-:W-:Y:S02]  /*1a100*/  ISETP.GT.U32.AND P4, PT, R251.reuse, R138, PT ;  /* 0x0000008afb00720c */ /* 0x040fe40003f84070 */
[----:B------:R-:W-:Y:S01]  /*1a110*/  ISETP.GT.U32.AND P2, PT, R251, R137, PT ;  /* 0x00000089fb00720c */ /* 0x000fe20003f44070 */
[----:B------:R-:W-:Y:S01]  /*1a120*/  @!P1 IMAD.IADD R136, R136, 0x1, -R251 ;  /* 0x0000000188889824 */ /* 0x000fe200078e0afb */
[----:B------:R-:W-:-:S04]  /*1a130*/  @!P5 IADD3 R147, -R147, RZ, RZ ;  /* 0x000000ff9393d210 */ /* 0x000fc80007ffe1ff */
        /* <DEDUP_REMOVED lines=8> */
[----:B------:R-:W-:-:S03]  /*1a1c0*/  ISETP.GT.U32.AND P2, PT, R251, R131, PT ;  /* 0x00000083fb00720c */ /* 0x000fc60003f44070 */
[--C-:B------:R-:W-:Y:S02]  /*1a1d0*/  @!P5 IMAD.IADD R136, R136, 0x1, -R251.reuse ;  /* 0x000000018888d824 */ /* 0x100fe400078e0afb */
[--C-:B------:R-:W-:Y:S02]  /*1a1e0*/  @!P0 IMAD.IADD R134, R134, 0x1, -R251.reuse ;  /* 0x0000000186868824 */ /* 0x100fe400078e0afb */
[----:B------:R-:W-:-:S04]  /*1a1f0*/  @!P3 IMAD.IADD R133, R133, 0x1, -R251 ;  /* 0x000000018585b824 */ /* 0x000fc800078e0afb */
[----:B------:R-:W-:Y:S02]  /*1a200*/  @!P4 IADD3 R132, R132, -R251, RZ ;  /* 0x800000fb8484c210 */ /* 0x000fe40007ffe0ff */
        /* <DEDUP_REMOVED lines=35> */
[----:B------:R-:W-:-:S04]  /*1a440*/  ISETP.GT.U32.AND P3, PT, R251, R125, PT ;  /* 0x0000007dfb00720c */ /* 0x000fc80003f64070 */
[--C-:B------:R-:W-:Y:S02]  /*1a450*/  @!P2 IMAD.IADD R129, R129, 0x1, -R251.reuse ;  /* 0x000000018181a824 */ /* 0x100fe400078e0afb */
[----:B------:R-:W-:Y:S02]  /*1a460*/  @!P5 IADD3 R127, R127, -R251, RZ ;  /* 0x800000fb7f7fd210 */ /* 0x000fe40007ffe0ff */
[----:B------:R-:W-:-:S03]  /*1a470*/  @!P0 IMAD.IADD R126, R126, 0x1, -R251 ;  /* 0x000000017e7e8824 */ /* 0x000fc600078e0afb */
        /* <DEDUP_REMOVED lines=37> */
[--C-:B------:R-:W-:Y:S01]  /*1a6d0*/  @!P6 IMAD.IADD R126, R126, 0x1, -R251.reuse ;  /* 0x000000017e7ee824 */ /* 0x100fe200078e0afb */
[C---:B------:R-:W-:Y:S02]  /*1a6e0*/  ISETP.GT.U32.AND P1, PT, R251.reuse, R120, PT ;  /* 0x00000078fb00720c */ /* 0x040fe40003f24070 */
[----:B------:R-:W-:Y:S02]  /*1a6f0*/  ISETP.GT.U32.AND P6, PT, R251, R119, PT ;  /* 0x00000077fb00720c */ /* 0x000fe40003fc4070 */
[----:B------:R-:W-:Y:S01]  /*1a700*/  IADD3 R191, R11, 0x1f9, RZ ;  /* 0x000001f90bbf7810 */ /* 0x000fe20007ffe0ff */
[--C-:B------:R-:W-:Y:S02]  /*1a710*/  @!P3 IMAD.IADD R123, R123, 0x1, -R251.reuse ;  /* 0x000000017b7bb824 */ /* 0x100fe400078e0afb */
[--C-:B------:R-:W-:Y:S01]  /*1a720*/  @!P4 IMAD.IADD R122, R122, 0x1, -R251.reuse ;  /* 0x000000017a7ac824 */ /* 0x100fe200078e0afb */
[----:B------:R-:W-:Y:S01]  /*1a730*/  @!P2 IADD3 R121, R121, -R251, RZ ;  /* 0x800000fb7979a210 */ /* 0x000fe20007ffe0ff */
[----:B------:R-:W-:Y:S04]  /*1a740*/  STL [R1+0x5df0], R191 ;  /* 0x005df0bf01007387 */ /* 0x000fe80000100800 */
[----:B------:R-:W-:-:S02]  /*1a750*/  @!P1 IMAD.IADD R120, R120, 0x1, -R251 ;  /* 0x0000000178789824 */ /* 0x000fc400078e0afb */
        /* <DEDUP_REMOVED lines=12> */
[C---:B------:R-:W-:Y:S01]  /*1a820*/  ISETP.GT.U32.AND P5, PT, R251.reuse, R124, PT ;  /* 0x0000007cfb00720c */ /* 0x040fe20003fa4070 */
[----:B------:R-:W-:Y:S01]  /*1a830*/  @!P0 IMAD.MOV R131, RZ, RZ, -R131 ;  /* 0x000000ffff838224 */ /* 0x000fe200078e0a83 */
[----:B------:R-:W-:-:S11]  /*1a840*/  ISETP.GT.U32.AND P0, PT, R251, R125, PT ;  /* 0x0000007dfb00720c */ /* 0x000fd60003f04070 */
[----:B------:R-:W-:Y:S02]  /*1a850*/  @!P5 IADD3 R124, R124, -R251, RZ ;  /* 0x800000fb7c7cd210 */ /* 0x000fe40007ffe0ff */
[----:B------:R-:W-:Y:S01]  /*1a860*/  @!P0 IMAD.IADD R125, R125, 0x1, -R251 ;  /* 0x000000017d7d8824 */ /* 0x000fe200078e0afb */
[----:B------:R-:W-:Y:S01]  /*1a870*/  ISETP.GT.U32.AND P0, PT, R251, R118, PT ;  /* 0x00000076fb00720c */ /* 0x000fe20003f04070 */
[----:B------:R-:W-:Y:S01]  /*1a880*/  @!P3 IMAD.MOV R128, RZ, RZ, -R128 ;  /* 0x000000ffff80b224 */ /* 0x000fe200078e0a80 */
[----:B------:R-:W-:Y:S02]  /*1a890*/  @!P4 IADD3 R127, -R127, RZ, RZ ;  /* 0x000000ff7f7fc210 */ /* 0x000fe40007ffe1ff */
[----:B------:R-:W-:Y:S02]  /*1a8a0*/  ISETP.GE.AND P5, PT, R223, RZ, PT ;  /* 0x000000ffdf00720c */ /* 0x000fe40003fa6270 */
[----:B------:R-:W3:Y:S01]  /*1a8b0*/  LDL R223, [R1+0x5e58] ;  /* 0x005e580001df7983 */ /* 0x000ee20000100800 */
[----:B------:R-:W-:Y:S01]  /*1a8c0*/  @!P1 IMAD.MOV R125, RZ, RZ, -R125 ;  /* 0x000000ffff7d9224 */ /* 0x000fe200078e0a7d */
[----:B------:R-:W-:-:S02]  /*1a8d0*/  ISETP.GT.U32.AND P3, PT, R251, R122, PT ;  /* 0x0000007afb00720c */ /* 0x000fc40003f64070 */
[C---:B------:R-:W-:Y:S02]  /*1a8e0*/  ISETP.GT.U32.AND P4, PT, R251.reuse, R121, PT ;  /* 0x00000079fb00720c */ /* 0x040fe40003f84070 */
[----:B------:R-:W-:-:S05]  /*1a8f0*/  ISETP.GT.U32.AND P1, PT, R251, R119, PT ;  /* 0x00000077fb00720c */ /* 0x000fca0003f24070 */
[----:B------:R-:W-:Y:S01]  /*1a900*/  @!P5 IMAD.MOV R129, RZ, RZ, -R129 ;  /* 0x000000ffff81d224 */ /* 0x000fe200078e0a81 */
[----:B------:R-:W-:Y:S02]  /*1a910*/  ISETP.GT.U32.AND P5, PT, R251, R120, PT ;  /* 0x00000078fb00720c */ /* 0x000fe40003fa4070 */
[-C--:B------:R-:W-:Y:S01]  /*1a920*/  @!P0 IADD3 R118, R118, -R251.reuse, RZ ;  /* 0x800000fb76768210 */ /* 0x080fe20007ffe0ff */
[----:B------:R-:W-:Y:S02]  /*1a930*/  @!P2 IMAD.MOV R126, RZ, RZ, -R126 ;  /* 0x000000ffff7ea224 */ /* 0x000fe400078e0a7e */
[--C-:B------:R-:W-:Y:S01]  /*1a940*/  @!P3 IMAD.IADD R122, R122, 0x1, -R251.reuse ;  /* 0x000000017a7ab824 */ /* 0x100fe200078e0afb */
[----:B------:R-:W-:Y:S01]  /*1a950*/  @!P4 IADD3 R121, R121, -R251, RZ ;  /* 0x800000fb7979c210 */ /* 0x000fe20007ffe0ff */
[----:B------:R-:W-:Y:S01]  /*1a960*/  @!P1 IMAD.IADD R119, R119, 0x1, -R251 ;  /* 0x0000000177779824 */ /* 0x000fe200078e0afb */
[C---:B------:R-:W-:Y:S02]  /*1a970*/  ISETP.GT.U32.AND P2, PT, R251.reuse, R118, PT ;  /* 0x00000076fb00720c */ /* 0x040fe40003f44070 */
[----:B------:R-:W-:-:S02]  /*1a980*/  ISETP.GT.U32.AND P3, PT, R251, R116, PT ;  /* 0x00000074fb00720c */ /* 0x000fc40003f64070 */
[C---:B------:R-:W-:Y:S01]  /*1a990*/  ISETP.GT.U32.AND P4, PT, R251.reuse, R115, PT ;  /* 0x00000073fb00720c */ /* 0x040fe20003f84070 */
[----:B------:R-:W-:Y:S01]  /*1a9a0*/  @!P5 IMAD.IADD R120, R120, 0x1, -R251 ;  /* 0x000000017878d824 */ /* 0x000fe200078e0afb */
[C---:B------:R-:W-:Y:S02]  /*1a9b0*/  ISETP.GT.U32.AND P5, PT, R251.reuse, R114, PT ;  /* 0x00000072fb00720c */ /* 0x040fe40003fa4070 */
[----:B------:R-:W-:-:S05]  /*1a9c0*/  ISETP.GT.U32.AND P1, PT, R251, R113, PT ;  /* 0x00000071fb00720c */ /* 0x000fca0003f24070 */
[-C--:B------:R-:W-:Y:S02]  /*1a9d0*/  @!P2 IADD3 R118, R118, -R251.reuse, RZ ;  /* 0x800000fb7676a210 */ /* 0x080fe40007ffe0ff */
[--C-:B------:R-:W-:Y:S02]  /*1a9e0*/  @!P3 IMAD.IADD R116, R116, 0x1, -R251.reuse ;  /* 0x000000017474b824 */ /* 0x100fe400078e0afb */
        /* <DEDUP_REMOVED lines=66> */
[C---:B------:R-:W-:Y:S01]  /*1ae10*/  ISETP.GT.U32.AND P5, PT, R251.reuse, R111, PT ;  /* 0x0000006ffb00720c */ /* 0x040fe20003fa4070 */
[----:B------:R-:W-:Y:S01]  /*1ae20*/  @!P2 IMAD.MOV R114, RZ, RZ, -R114 ;  /* 0x000000ffff72a224 */ /* 0x000fe200078e0a72 */
[C---:B------:R-:W-:Y:S02]  /*1ae30*/  ISETP.GT.U32.AND P1, PT, R251.reuse, R110, PT ;  /* 0x0000006efb00720c */ /* 0x040fe40003f24070 */
[----:B------:R-:W-:-:S02]  /*1ae40*/  ISETP.GT.U32.AND P0, PT, R251, R109, PT ;  /* 0x0000006dfb00720c */ /* 0x000fc40003f04070 */
[C---:B------:R-:W-:Y:S01]  /*1ae50*/  ISETP.GT.U32.AND P2, PT, R251.reuse, R108, PT ;  /* 0x0000006cfb00720c */ /* 0x040fe20003f44070 */
[----:B------:R-:W-:Y:S01]  /*1ae60*/  @!P4 IMAD.MOV R112, RZ, RZ, -R112 ;  /* 0x000000ffff70c224 */ /* 0x000fe200078e0a70 */
[----:B------:R-:W-:-:S05]  /*1ae70*/  ISETP.GT.U32.AND P4, PT, R251, R105, PT ;  /* 0x00000069fb00720c */ /* 0x000fca0003f84070 */
[--C-:B------:R-:W-:Y:S01]  /*1ae80*/  @!P5 IMAD.IADD R111, R111, 0x1, -R251.reuse ;  /* 0x000000016f6fd824 */ /* 0x100fe200078e0afb */
[----:B------:R-:W-:Y:S02]  /*1ae90*/  ISETP.GT.U32.AND P5, PT, R251, R104, PT ;  /* 0x00000068fb00720c */ /* 0x000fe40003fa4070 */
[----:B------:R-:W-:Y:S01]  /*1aea0*/  @!P1 IADD3 R110, R110, -R251, RZ ;  /* 0x800000fb6e6e9210 */ /* 0x000fe20007ffe0ff */
[--C-:B------:R-:W-:Y:S01]  /*1aeb0*/  @!P0 IMAD.IADD R109, R109, 0x1, -R251.reuse ;  /* 0x000000016d6d8824 */ /* 0x100fe200078e0afb */
[C---:B------:R-:W-:Y:S01]  /*1aec0*/  ISETP.GT.U32.AND P1, PT, R251.reuse, R103, PT ;  /* 0x00000067fb00720c */ /* 0x040fe20003f24070 */
[--C-:B------:R-:W-:Y:S01]  /*1aed0*/  @!P2 IMAD.IADD R108, R108, 0x1, -R251.reuse ;  /* 0x000000016c6ca824 */ /* 0x100fe200078e0afb */
[C---:B------:R-:W-:Y:S02]  /*1aee0*/  ISETP.GT.U32.AND P0, PT, R251.reuse, R102, PT ;  /* 0x00000066fb00720c */ /* 0x040fe40003f04070 */
        /* <DEDUP_REMOVED lines=29> */
[----:B------:R-:W-:Y:S02]  /*1b0c0*/  @!P0 IADD3 R107, -R107, RZ, RZ ;  /* 0x000000ff6b6b8210 */ /* 0x000fe40007ffe1ff */
[----:B------:R-:W-:-:S02]  /*1b0d0*/  ISETP.GT.U32.AND P4, PT, R251, R104, PT ;  /* 0x00000068fb00720c */ /* 0x000fc40003f84070 */
[C---:B------:R-:W-:Y:S02]  /*1b0e0*/  ISETP.GT.U32.AND P5, PT, R251.reuse, R103, PT ;  /* 0x00000067fb00720c */ /* 0x040fe40003fa4070 */
[C---:B------:R-:W-:Y:S02]  /*1b0f0*/  ISETP.GT.U32.AND P0, PT, R251.reuse, R101, PT ;  /* 0x00000065fb00720c */ /* 0x040fe40003f04070 */
[----:B------:R-:W-:Y:S01]  /*1b100*/  @!P6 IMAD.MOV R111, RZ, RZ, -R111 ;  /* 0x000000ffff6fe224 */ /* 0x000fe200078e0a6f */
[----:B------:R-:W-:Y:S01]  /*1b110*/  ISETP.GT.U32.AND P6, PT, R251, R102, PT ;  /* 0x00000066fb00720c */ /* 0x000fe20003fc4070 */
[----:B------:R-:W-:Y:S02]  /*1b120*/  @!P3 IMAD.IADD R100, R100, 0x1, -R251 ;  /* 0x000000016464b824 */ /* 0x000fe400078e0afb */
[----:B------:R-:W-:-:S03]  /*1b130*/  @!P1 IMAD.MOV R108, RZ, RZ, -R108 ;  /* 0x000000ffff6c9224 */ /* 0x000fc600078e0a6c */
[-C--:B------:R-:W-:Y:S02]  /*1b140*/  @!P4 IADD3 R104, R104, -R251.reuse, RZ ;  /* 0x800000fb6868c210 */ /* 0x080fe40007ffe0ff */
[--C-:B------:R-:W-:Y:S01]  /*1b150*/  @!P5 IMAD.IADD R103, R103, 0x1, -R251.reuse ;  /* 0x000000016767d824 */ /* 0x100fe200078e0afb */
[----:B------:R-:W-:Y:S02]  /*1b160*/  ISETP.GT.U32.AND P1, PT, R251, R100, PT ;  /* 0x00000064fb00720c */ /* 0x000fe40003f24070 */
[----:B------:R-:W-:Y:S02]  /*1b170*/  @!P0 IADD3 R101, R101, -R251, RZ ;  /* 0x800000fb65658210 */ /* 0x000fe40007ffe0ff */
[----:B------:R-:W-:Y:S01]  /*1b180*/  @!P6 IMAD.IADD R102, R102, 0x1, -R251 ;  /* 0x000000016666e824 */ /* 0x000fe200078e0afb */
[C---:B------:R-:W-:Y:S02]  /*1b190*/  ISETP.GT.U32.AND P4, PT, R251.reuse, R98, PT ;  /* 0x00000062fb00720c */ /* 0x040fe40003f84070 */
[----:B------:R-:W-:-:S02]  /*1b1a0*/  ISETP.GT.U32.AND P5, PT, R251, R97, PT ;  /* 0x00000061fb00720c */ /* 0x000fc40003fa4070 */
[C---:B------:R-:W-:Y:S02]  /*1b1b0*/  ISETP.GT.U32.AND P6, PT, R251.reuse, R96, PT ;  /* 0x00000060fb00720c */ /* 0x040fe40003fc4070 */
[----:B------:R-:W-:Y:S02]  /*1b1c0*/  ISETP.GT.U32.AND P0, PT, R251, R95, PT ;  /* 0x0000005ffb00720c */ /* 0x000fe40003f04070 */
[----:B------:R-:W-:-:S05]  /*1b1d0*/  @!P1 IMAD.IADD R100, R100, 0x1, -R251 ;  /* 0x0000000164649824 */ /* 0x000fca00078e0afb */
[-C--:B------:R-:W-:Y:S02]  /*1b1e0*/  @!P4 IADD3 R98, R98, -R251.reuse, RZ ;  /* 0x800000fb6262c210 */ /* 0x080fe40007ffe0ff */
[--C-:B------:R-:W-:Y:S02]  /*1b1f0*/  @!P5 IMAD.IADD R97, R97, 0x1, -R251.reuse ;  /* 0x000000016161d824 */ /* 0x100fe400078e0afb */
        /* <DEDUP_REMOVED lines=13> */
[C---:B------:R-:W-:Y:S02]  /*1b2d0*/  ISETP.GT.U32.AND P3, PT, R251.reuse, R105, PT ;  /* 0x00000069fb00720c */ /* 0x040fe40003f64070 */
[----:B------:R-:W-:-:S11]  /*1b2e0*/  ISETP.GT.U32.AND P2, PT, R251, R99, PT ;  /* 0x00000063fb00720c */ /* 0x000fd60003f44070 */
[--C-:B------:R-:W-:Y:S02]  /*1b2f0*/  @!P3 IMAD.IADD R105, R105, 0x1, -R251.reuse ;  /* 0x000000016969b824 */ /* 0x100fe400078e0afb */
[--C-:B------:R-:W-:Y:S01]  /*1b300*/  @!P2 IMAD.IADD R99, R99, 0x1, -R251.reuse ;  /* 0x000000016363a824 */ /* 0x100fe200078e0afb */
[----:B------:R-:W-:Y:S01]  /*1b310*/  ISETP.GT.U32.AND P2, PT, R251, R94, PT ;  /* 0x0000005efb00720c */ /* 0x000fe20003f44070 */
[----:B------:R-:W-:Y:S01]  /*1b320*/  @!P1 IMAD.MOV R104, RZ, RZ, -R104 ;  /* 0x000000ffff689224 */ /* 0x000fe200078e0a68 */
[----:B------:R-:W-:Y:S02]  /*1b330*/  ISETP.GE.AND P3, PT, R223, RZ, PT ;  /* 0x000000ffdf00720c */ /* 0x000fe40003f66270 */
[----:B------:R-:W3:Y:S09]  /*1b340*/  LDL R223, [R1+0x5ec4] ;  /* 0x005ec40001df7983 */ /* 0x000ef20000100800 */
[----:B------:R-:W-:Y:S01]  /*1b350*/  @!P2 IMAD.IADD R94, R94, 0x1, -R251 ;  /* 0x000000015e5ea824 */ /* 0x000fe200078e0afb */
[C---:B------:R-:W-:Y:S01]  /*1b360*/  ISETP.GT.U32.AND P2, PT, R251.reuse, R99, PT ;  /* 0x00000063fb00720c */ /* 0x040fe20003f44070 */
[----:B------:R-:W-:Y:S01]  /*1b370*/  @!P4 IMAD.MOV R103, RZ, RZ, -R103 ;  /* 0x000000ffff67c224 */ /* 0x000fe200078e0a67 */
[----:B------:R-:W-:-:S02]  /*1b380*/  ISETP.GT.U32.AND P1, PT, R251, R98, PT ;  /* 0x00000062fb00720c */ /* 0x000fc40003f24070 */
[----:B------:R-:W-:Y:S02]  /*1b390*/  ISETP.GT.U32.AND P4, PT, R251, R96, PT ;  /* 0x00000060fb00720c */ /* 0x000fe40003f84070 */
[----:B------:R-:W-:Y:S02]  /*1b3a0*/  @!P3 IADD3 R105, -R105, RZ, RZ ;  /* 0x000000ff6969b210 */ /* 0x000fe40007ffe1ff */
[----:B------:R-:W-:Y:S01]  /*1b3b0*/  ISETP.GT.U32.AND P3, PT, R251, R97, PT ;  /* 0x00000061fb00720c */ /* 0x000fe20003f64070 */
[----:B------:R-:W-:-:S04]  /*1b3c0*/  @!P0 IMAD.MOV R100, RZ, RZ, -R100 ;  /* 0x000000ffff648224 */ /* 0x000fc800078e0a64 */
[----:B------:R-:W-:Y:S02]  /*1b3d0*/  @!P2 IADD3 R99, R99, -R251, RZ ;  /* 0x800000fb6363a210 */ /* 0x000fe40007ffe0ff */
[--C-:B------:R-:W-:Y:S01]  /*1b3e0*/  @!P1 IMAD.IADD R98, R98, 0x1, -R251.reuse ;  /* 0x0000000162629824 */ /* 0x100fe200078e0afb */
[C---:B------:R-:W-:Y:S02]  /*1b3f0*/  ISETP.GT.U32.AND P0, PT, R251.reuse, R93, PT ;  /* 0x0000005dfb00720c */ /* 0x040fe40003f04070 */
[----:B------:R-:W-:Y:S02]  /*1b400*/  @!P4 IADD3 R96, R96, -R251, RZ ;  /* 0x800000fb6060c210 */ /* 0x000fe40007ffe0ff */
[C---:B------:R-:W-:Y:S02]  /*1b410*/  ISETP.GT.U32.AND P2, PT, R251.reuse, R92, PT ;  /* 0x0000005cfb00720c */ /* 0x040fe40003f44070 */
[----:B------:R-:W-:Y:S01]  /*1b420*/  ISETP.GT.U32.AND P1, PT, R251, R91, PT ;  /* 0x0000005bfb00720c */ /* 0x000fe20003f24070 */
[----:B------:R-:W-:Y:S01]  /*1b430*/  @!P3 IMAD.IADD R97, R97, 0x1, -R251 ;  /* 0x000000016161b824 */ /* 0x000fe200078e0afb */
[----:B------:R-:W-:-:S02]  /*1b440*/  ISETP.GT.U32.AND P3, PT, R251, R90, PT ;  /* 0x0000005afb00720c */ /* 0x000fc40003f64070 */
[----:B------:R-:W-:-:S03]  /*1b450*/  ISETP.GT.U32.AND P4, PT, R251, R89, PT ;  /* 0x00000059fb00720c */ /* 0x000fc60003f84070 */
[----:B------:R-:W-:-:S04]  /*1b460*/  @!P0 IADD3 R93, R93, -R251, RZ ;  /* 0x800000fb5d5d8210 */ /* 0x000fc80007ffe0ff */
[--C-:B------:R-:W-:Y:S02]  /*1b470*/  @!P2 IMAD.IADD R92, R92, 0x1, -R251.reuse ;  /* 0x000000015c5ca824 */ /* 0x100fe400078e0afb */
[--C-:B------:R-:W-:Y:S02]  /*1b480*/  @!P1 IMAD.IADD R91, R91, 0x1, -R251.reuse ;  /* 0x000000015b5b9824 */ /* 0x100fe400078e0afb */
        /* <DEDUP_REMOVED lines=13> */
[----:B------:R-:W-:-:S13]  /*1b560*/  ISETP.GT.U32.AND P5, PT, R251, R94, PT ;  /* 0x0000005efb00720c */ /* 0x000fda0003fa4070 */
[----:B------:R-:W-:Y:S01]  /*1b570*/  @!P5 IMAD.IADD R94, R94, 0x1, -R251 ;  /* 0x000000015e5ed824 */ /* 0x000fe200078e0afb */
[----:B------:R-:W-:Y:S01]  /*1b580*/  @!P1 IADD3 R96, -R96, RZ, RZ ;  /* 0x000000ff60609210 */ /* 0x000fe20007ffe1ff */
[----:B------:R-:W-:Y:S01]  /*1b590*/  @!P0 IMAD.MOV R98, RZ, RZ, -R98 ;  /* 0x000000ffff628224 */ /* 0x000fe200078e0a62 */
[----:B------:R-:W-:Y:S01]  /*1b5a0*/  ISETP.GT.U32.AND P0, PT, R251, R92, PT ;  /* 0x0000005cfb00720c */ /* 0x000fe20003f04070 */
[----:B------:R-:W-:Y:S01]  /*1b5b0*/  @!P2 IMAD.MOV R97, RZ, RZ, -R97 ;  /* 0x000000ffff61a224 */ /* 0x000fe200078e0a61 */
[----:B------:R-:W-:Y:S02]  /*1b5c0*/  ISETP.GE.AND P5, PT, R223, RZ, PT ;  /* 0x000000ffdf00720c */ /* 0x000fe40003fa6270 */
[----:B------:R-:W3:Y:S01]  /*1b5d0*/  LDL R223, [R1+0x5ed8] ;  /* 0x005ed80001df7983 */ /* 0x000ee20000100800 */
[C---:B------:R-:W-:Y:S02]  /*1b5e0*/  ISETP.GT.U32.AND P2, PT, R251.reuse, R91, PT ;  /* 0x0000005bfb00720c */ /* 0x040fe40003f44070 */
        /* <DEDUP_REMOVED lines=13> */
[----:B------:R-:W-:Y:S02]  /*1b6c0*/  IADD3 R189, R11, 0x1fb, RZ ;  /* 0x000001fb0bbd7810 */ /* 0x000fe40007ffe0ff */
[-C--:B------:R-:W-:Y:S01]  /*1b6d0*/  @!P4 IADD3 R87, R87, -R251.reuse, RZ ;  /* 0x800000fb5757c210 */ /* 0x080fe20007ffe0ff */
[--C-:B------:R-:W-:Y:S01]  /*1b6e0*/  @!P0 IMAD.IADD R85, R85, 0x1, -R251.reuse ;  /* 0x0000000155558824 */ /* 0x100fe200078e0afb */
[----:B------:R-:W-:Y:S01]  /*1b6f0*/  @!P2 IADD3 R84, R84, -R251, RZ ;  /* 0x800000fb5454a210 */ /* 0x000fe20007ffe0ff */
[----:B------:R-:W-:Y:S01]  /*1b700*/  STL [R1+0x5dbc], R189 ;  /* 0x005dbcbd01007387 */ /* 0x000fe20000100800 */
        /* <DEDUP_REMOVED lines=13> */
[----:B------:R-:W-:-:S13]  /*1b7e0*/  ISETP.GT.U32.AND P6, PT, R251, R95, PT ;  /* 0x0000005ffb00720c */ /* 0x000fda0003fc4070 */
[----:B------:R-:W-:Y:S01]  /*1b7f0*/  @!P6 IMAD.IADD R95, R95, 0x1, -R251 ;  /* 0x000000015f5fe824 */ /* 0x000fe200078e0afb */
[----:B------:R-:W-:-:S03]  /*1b800*/  ISETP.GT.U32.AND P6, PT, R251, R88, PT ;  /* 0x00000058fb00720c */ /* 0x000fc60003fc4070 */
[----:B------:R-:W-:-:S10]  /*1b810*/  @!P3 IMAD.MOV R95, RZ, RZ, -R95 ;  /* 0x000000ffff5fb224 */ /* 0x000fd400078e0a5f */
[----:B------:R-:W-:-:S05]  /*1b820*/  @!P6 IMAD.IADD R88, R88, 0x1, -R251 ;  /* 0x000000015858e824 */ /* 0x000fca00078e0afb */
[C---:B------:R-:W-:Y:S02]  /*1b830*/  ISETP.GT.U32.AND P3, PT, R251.reuse, R88, PT ;  /* 0x00000058fb00720c */ /* 0x040fe40003f64070 */
[----:B------:R-:W-:-:S11]  /*1b840*/  ISETP.GT.U32.AND P6, PT, R251, R89, PT ;  /* 0x00000059fb00720c */ /* 0x000fd60003fc4070 */
[--C-:B------:R-:W-:Y:S01]  /*1b850*/  @!P3 IMAD.IADD R88, R88, 0x1, -R251.reuse ;  /* 0x000000015858b824 */ /* 0x100fe200078e0afb */
[----:B------:R-:W-:Y:S02]  /*1b860*/  ISETP.GE.AND P3, PT, R223, RZ, PT ;  /* 0x000000ffdf00720c */ /* 0x000fe40003f66270 */
[----:B------:R-:W3:Y:S01]  /*1b870*/  LDL R223, [R1+0x5f08] ;  /* 0x005f080001df7983 */ /* 0x000ee20000100800 */
[----:B------:R-:W-:Y:S01]  /*1b880*/  @!P6 IMAD.IADD R89, R89, 0x1, -R251 ;  /* 0x000000015959e824 */ /* 0x000fe200078e0afb */
[C---:B------:R-:W-:Y:S01]  /*1b890*/  ISETP.GT.U32.AND P6, PT, R251.reuse, R82, PT ;  /* 0x00000052fb00720c */ /* 0x040fe20003fc4070 */
[----:B------:R-:W-:Y:S01]  /*1b8a0*/  @!P4 IMAD.MOV R92, RZ, RZ, -R92 ;  /* 0x000000ffff5cc224 */ /* 0x000fe200078e0a5c */
[----:B------:R-:W-:Y:S01]  /*1b8b0*/  @!P0 IADD3 R90, -R90, RZ, RZ ;  /* 0x000000ff5a5a8210 */ /* 0x000fe20007ffe1ff */
[----:B------:R-:W-:Y:S01]  /*1b8c0*/  @!P5 IMAD.MOV R91, RZ, RZ, -R91 ;  /* 0x000000ffff5bd224 */ /* 0x000fe200078e0a5b */
[C---:B------:R-:W-:Y:S01]  /*1b8d0*/  ISETP.GT.U32.AND P4, PT, R251.reuse, R86, PT ;  /* 0x00000056fb00720c */ /* 0x040fe20003f84070 */
[----:B------:R-:W-:Y:S01]  /*1b8e0*/  @!P2 IMAD.MOV R89, RZ, RZ, -R89 ;  /* 0x000000ffff59a224 */ /* 0x000fe200078e0a59 */
[----:B------:R-:W-:-:S02]  /*1b8f0*/  ISETP.GT.U32.AND P5, PT, R251, R85, PT ;  /* 0x00000055fb00720c */ /* 0x000fc40003fa4070 */
[C---:B------:R-:W-:Y:S02]  /*1b900*/  ISETP.GT.U32.AND P0, PT, R251.reuse, R84, PT ;  /* 0x00000054fb00720c */ /* 0x040fe40003f04070 */
[----:B------:R-:W-:-:S03]  /*1b910*/  ISETP.GT.U32.AND P2, PT, R251, R83, PT ;  /* 0x00000053fb00720c */ /* 0x000fc60003f44070 */
[----:B------:R-:W-:-:S04]  /*1b920*/  @!P6 IMAD.IADD R82, R82, 0x1, -R251 ;  /* 0x000000015252e824 */ /* 0x000fc800078e0afb */
[--C-:B------:R-:W-:Y:S01]  /*1b930*/  @!P4 IMAD.IADD R86, R86, 0x1, -R251.reuse ;  /* 0x000000015656c824 */ /* 0x100fe200078e0afb */
[----:B------:R-:W-:Y:S01]  /*1b940*/  ISETP.GT.U32.AND P6, PT, R251, R82, PT ;  /* 0x00000052fb00720c */ /* 0x000fe20003fc4070 */
[--C-:B------:R-:W-:Y:S01]  /*1b950*/  @!P5 IMAD.IADD R85, R85, 0x1, -R251.reuse ;  /* 0x000000015555d824 */ /* 0x100fe200078e0afb */
[----:B------:R-:W-:Y:S02]  /*1b960*/  ISETP.GT.U32.AND P4, PT, R251, R80, PT ;  /* 0x00000050fb00720c */ /* 0x000fe40003f84070 */
[----:B------:R-:W-:Y:S01]  /*1b970*/  @!P0 IADD3 R84, R84, -R251, RZ ;  /* 0x800000fb54548210 */ /* 0x000fe20007ffe0ff */
[----:B------:R-:W-:Y:S01]  /*1b980*/  @!P2 IMAD.IADD R83, R83, 0x1, -R251 ;  /* 0x000000015353a824 */ /* 0x000fe200078e0afb */
[C---:B------:R-:W-:Y:S02]  /*1b990*/  ISETP.GT.U32.AND P5, PT, R251.reuse, R79, PT ;  /* 0x0000004ffb00720c */ /* 0x040fe40003fa4070 */
[C---:B------:R-:W-:Y:S02]  /*1b9a0*/  ISETP.GT.U32.AND P0, PT, R251.reuse, R78, PT ;  /* 0x0000004efb00720c */ /* 0x040fe40003f04070 */
[----:B------:R-:W-:-:S03]  /*1b9b0*/  ISETP.GT.U32.AND P2, PT, R251, R77, PT ;  /* 0x0000004dfb00720c */ /* 0x000fc60003f44070 */
[--C-:B------:R-:W-:Y:S02]  /*1b9c0*/  @!P6 IMAD.IADD R82, R82, 0x1, -R251.reuse ;  /* 0x000000015252e824 */ /* 0x100fe400078e0afb */
[----:B------:R-:W-:-:S04]  /*1b9d0*/  @!P4 IMAD.IADD R80, R80, 0x1, -R251 ;  /* 0x000000015050c824 */ /* 0x000fc800078e0afb */
        /* <DEDUP_REMOVED lines=13> */
[----:B------:R-:W-:Y:S01]  /*1bab0*/  @!P3 IADD3 R93, -R93, RZ, RZ ;  /* 0x000000ff5d5db210 */ /* 0x000fe20007ffe1ff */
[----:B------:R-:W-:Y:S01]  /*1bac0*/  @!P1 IMAD.MOV R88, RZ, RZ, -R88 ;  /* 0x000000ffff589224 */ /* 0x000fe200078e0a58 */
[C---:B------:R-:W-:Y:S02]  /*1bad0*/  ISETP.GT.U32.AND P3, PT, R251.reuse, R87, PT ;  /* 0x00000057fb00720c */ /* 0x040fe40003f64070 */
[----:B------:R-:W-:-:S11]  /*1bae0*/  ISETP.GT.U32.AND P1, PT, R251, R81, PT ;  /* 0x00000051fb00720c */ /* 0x000fd60003f24070 */
[-C--:B------:R-:W-:Y:S02]  /*1baf0*/  @!P3 IADD3 R87, R87, -R251.reuse, RZ ;  /* 0x800000fb5757b210 */ /* 0x080fe40007ffe0ff */
[----:B------:R-:W-:Y:S02]  /*1bb00*/  @!P1 IADD3 R81, R81, -R251, RZ ;  /* 0x800000fb51519210 */ /* 0x000fe40007ffe0ff */
[----:B------:R-:W-:Y:S01]  /*1bb10*/  ISETP.GT.U32.AND P1, PT, R251, R76, PT ;  /* 0x0000004cfb00720c */ /* 0x000fe20003f24070 */
[----:B------:R-:W-:Y:S01]  /*1bb20*/  @!P5 IMAD.MOV R84, RZ, RZ, -R84 ;  /* 0x000000ffff54d224 */ /* 0x000fe200078e0a54 */
[----:B------:R-:W-:Y:S02]  /*1bb30*/  @!P4 IADD3 R85, -R85, RZ, RZ ;  /* 0x000000ff5555c210 */ /* 0x000fe40007ffe1ff */
[C---:B------:R-:W-:Y:S02]  /*1bb40*/  ISETP.GT.U32.AND P4, PT, R251.reuse, R79, PT ;  /* 0x0000004ffb00720c */ /* 0x040fe40003f84070 */
[----:B------:R-:W-:-:S07]  /*1bb50*/  ISETP.GT.U32.AND P5, PT, R251, R78, PT ;  /* 0x0000004efb00720c */ /* 0x000fce0003fa4070 */
[----:B------:R-:W-:Y:S02]  /*1bb60*/  @!P1 IADD3 R76, R76, -R251, RZ ;  /* 0x800000fb4c4c9210 */ /* 0x000fe40007ffe0ff */
[----:B------:R-:W-:Y:S02]  /*1bb70*/  ISETP.GE.AND P3, PT, R223, RZ, PT ;  /* 0x000000ffdf00720c */ /* 0x000fe40003f66270 */
[----:B------:R-:W3:Y:S01]  /*1bb80*/  LDL R223, [R1+0x5f0c] ;  /* 0x005f0c0001df7983 */ /* 0x000ee20000100800 */
[----:B------:R-:W-:-:S10]  /*1bb90*/  ISETP.GT.U32.AND P1, PT, R251, R81, PT ;  /* 0x00000051fb00720c */ /* 0x000fd40003f24070 */
[----:B------:R-:W-:Y:S01]  /*1bba0*/  @!P3 IMAD.MOV R87, RZ, RZ, -R87 ;  /* 0x000000ffff57b224 */ /* 0x000fe200078e0a57 */
[----:B------:R-:W-:Y:S01]  /*1bbb0*/  ISETP.GT.U32.AND P3, PT, R251, R80, PT ;  /* 0x00000050fb00720c */ /* 0x000fe20003f64070 */
[--C-:B------:R-:W-:Y:S01]  /*1bbc0*/  @!P5 IMAD.IADD R78, R78, 0x1, -R251.reuse ;  /* 0x000000014e4ed824 */ /* 0x100fe200078e0afb */
[----:B------:R-:W-:Y:S01]  /*1bbd0*/  @!P2 IADD3 R82, -R82, RZ, RZ ;  /* 0x000000ff5252a210 */ /* 0x000fe20007ffe1ff */
[----:B------:R-:W-:Y:S01]  /*1bbe0*/  @!P1 IMAD.IADD R81, R81, 0x1, -R251 ;  /* 0x0000000151519824 */ /* 0x000fe200078e0afb */
[----:B------:R-:W-:Y:S02]  /*1bbf0*/  @!P4 IADD3 R79, R79, -R251, RZ ;  /* 0x800000fb4f4fc210 */ /* 0x000fe40007ffe0ff */
[C---:B------:R-:W-:Y:S02]  /*1bc00*/  ISETP.GT.U32.AND P2, PT, R251.reuse, R75, PT ;  /* 0x0000004bfb00720c */ /* 0x040fe40003f44070 */
[C---:B------:R-:W-:Y:S02]  /*1bc10*/  ISETP.GT.U32.AND P1, PT, R251.reuse, R74, PT ;  /* 0x0000004afb00720c */ /* 0x040fe40003f24070 */
[----:B------:R-:W-:-:S02]  /*1bc20*/  ISETP.GT.U32.AND P4, PT, R251, R72, PT ;  /* 0x00000048fb00720c */ /* 0x000fc40003f84070 */
[C---:B------:R-:W-:Y:S01]  /*1bc30*/  ISETP.GT.U32.AND P5, PT, R251.reuse, R71, PT ;  /* 0x00000047fb00720c */ /* 0x040fe20003fa4070 */
[----:B------:R-:W-:Y:S01]  /*1bc40*/  @!P3 IMAD.IADD R80, R80, 0x1, -R251 ;  /* 0x000000015050b824 */ /* 0x000fe200078e0afb */
[----:B------:R-:W-:-:S05]  /*1bc50*/  ISETP.GT.U32.AND P3, PT, R251, R73, PT ;  /* 0x00000049fb00720c */ /* 0x000fca0003f64070 */
[--C-:B------:R-:W-:Y:S02]  /*1bc60*/  @!P2 IMAD.IADD R75, R75, 0x1, -R251.reuse ;  /* 0x000000014b4ba824 */ /* 0x100fe400078e0afb */
[--C-:B------:R-:W-:Y:S02]  /*1bc70*/  @!P1 IMAD.IADD R74, R74, 0x1, -R251.reuse ;  /* 0x000000014a4a9824 */ /* 0x100fe400078e0afb */
        /* <DEDUP_REMOVED lines=15> */
[----:B------:R-:W-:Y:S01]  /*1bd70*/  @!P0 IADD3 R76, R76, -R251, RZ ;  /* 0x800000fb4c4c8210 */ /* 0x000fe20007ffe0ff */
[----:B------:R-:W-:Y:S01]  /*1bd80*/  @!P2 IMAD.MOV R80, RZ, RZ, -R80 ;  /* 0x000000ffff50a224 */ /* 0x000fe200078e0a50 */
[----:B------:R-:W-:Y:S01]  /*1bd90*/  @!P1 IADD3 R79, -R79, RZ, RZ ;  /* 0x000000ff4f4f9210 */ /* 0x000fe20007ffe1ff */
[----:B------:R-:W-:Y:S01]  /*1bda0*/  @!P3 IMAD.MOV R78, RZ, RZ, -R78 ;  /* 0x000000ffff4eb224 */ /* 0x000fe200078e0a4e */
[C---:B------:R-:W-:Y:S02]  /*1bdb0*/  ISETP.GT.U32.AND P2, PT, R251.reuse, R74, PT ;  /* 0x0000004afb00720c */ /* 0x040fe40003f44070 */
[C---:B------:R-:W-:Y:S02]  /*1bdc0*/  ISETP.GT.U32.AND P1, PT, R251.reuse, R73, PT ;  /* 0x00000049fb00720c */ /* 0x040fe40003f24070 */
[----:B------:R-:W-:Y:S02]  /*1bdd0*/  ISETP.GT.U32.AND P3, PT, R251, R72, PT ;  /* 0x00000048fb00720c */ /* 0x000fe40003f64070 */
[----:B------:R-:W-:-:S02]  /*1bde0*/  ISETP.GE.AND P0, PT, R223, RZ, PT ;  /* 0x000000ffdf00720c */ /* 0x000fc40003f06270 */
[----:B------:R-:W3:Y:S11]  /*1bdf0*/  LDL R223, [R1+0x5f34] ;  /* 0x005f340001df7983 */ /* 0x000ef60000100800 */
[----:B------:R-:W-:Y:S01]  /*1be00*/  @!P0 IMAD.MOV R81, RZ, RZ, -R81 ;  /* 0x000000ffff518224 */ /* 0x000fe200078e0a51 */
[----:B------:R-:W-:Y:S01]  /*1be10*/  ISETP.GT.U32.AND P0, PT, R251, R75, PT ;  /* 0x0000004bfb00720c */ /* 0x000fe20003f04070 */
[--C-:B------:R-:W-:Y:S01]  /*1be20*/  @!P2 IMAD.IADD R74, R74, 0x1, -R251.reuse ;  /* 0x000000014a4aa824 */ /* 0x100fe200078e0afb */
[----:B------:R-:W-:Y:S01]  /*1be30*/  @!P5 IADD3 R76, -R76, RZ, RZ ;  /* 0x000000ff4c4cd210 */ /* 0x000fe20007ffe1ff */
[----:B------:R-:W-:Y:S01]  /*1be40*/  @!P3 IMAD.IADD R72, R72, 0x1, -R251 ;  /* 0x000000014848b824 */ /* 0x000fe200078e0afb */
[----:B------:R-:W-:-:S02]  /*1be50*/  @!P1 IADD3 R73, R73, -R251, RZ ;  /* 0x800000fb49499210 */ /* 0x000fc40007ffe0ff */
[C---:B------:R-:W-:Y:S02]  /*1be60*/  ISETP.GT.U32.AND P5, PT, R251.reuse, R69, PT ;  /* 0x00000045fb00720c */ /* 0x040fe40003fa4070 */
[C---:B------:R-:W-:Y:S02]  /*1be70*/  ISETP.GT.U32.AND P2, PT, R251.reuse, R67, PT ;  /* 0x00000043fb00720c */ /* 0x040fe40003f44070 */
[C---:B------:R-:W-:Y:S02]  /*1be80*/  ISETP.GT.U32.AND P1, PT, R251.reuse, R66, PT ;  /* 0x00000042fb00720c */ /* 0x040fe40003f24070 */
[----:B------:R-:W-:Y:S01]  /*1be90*/  ISETP.GT.U32.AND P3, PT, R251, R65, PT ;  /* 0x00000041fb00720c */ /* 0x000fe20003f64070 */
[----:B------:R-:W-:Y:S01]  /*1bea0*/  @!P0 IMAD.IADD R75, R75, 0x1, -R251 ;  /* 0x000000014b4b8824 */ /* 0x000fe200078e0afb */
[----:B------:R-:W-:Y:S02]  /*1beb0*/  ISETP.GT.U32.AND P0, PT, R251, R68, PT ;  /* 0x00000044fb00720c */ /* 0x000fe40003f04070 */
[----:B-1----:R-:W-:-:S03]  /*1bec0*/  IADD3 R188, R11, 0x1fc, RZ ;  /* 0x000001fc0bbc7810 */ /* 0x002fc60007ffe0ff */
[--C-:B------:R-:W-:Y:S02]  /*1bed0*/  @!P5 IMAD.IADD R69, R69, 0x1, -R251.reuse ;  /* 0x000000014545d824 */ /* 0x100fe400078e0afb */
[----:B------:R-:W-:Y:S01]  /*1bee0*/  @!P2 IADD3 R67, R67, -R251, RZ ;  /* 0x800000fb4343a210 */ /* 0x000fe20007ffe0ff */
[----:B------:R-:W-:Y:S01]  /*1bef0*/  STL [R1+0x5d9c], R188 ;  /* 0x005d9cbc01007387 */ /* 0x000fe20000100800 */
[--C-:B------:R-:W-:Y:S02]  /*1bf00*/  @!P1 IMAD.IADD R66, R66, 0x1, -R251.reuse ;  /* 0x0000000142429824 */ /* 0x100fe400078e0afb */
        /* <DEDUP_REMOVED lines=17> */
[----:B------:R-:W-:-:S04]  /*1c020*/  @!P6 IADD3 R70, R70, -R251, RZ ;  /* 0x800000fb4646e210 */ /* 0x000fc80007ffe0ff */
[C---:B------:R-:W-:Y:S02]  /*1c030*/  ISETP.GT.U32.AND P4, PT, R251.reuse, R70, PT ;  /* 0x00000046fb00720c */ /* 0x040fe40003f84070 */
[----:B------:R-:W-:-:S11]  /*1c040*/  ISETP.GT.U32.AND P6, PT, R251, R71, PT ;  /* 0x00000047fb00720c */ /* 0x000fd60003fc4070 */
[----:B------:R-:W-:Y:S02]  /*1c050*/  @!P4 IADD3 R70, R70, -R251, RZ ;  /* 0x800000fb4646c210 */ /* 0x000fe40007ffe0ff */
[----:B------:R-:W-:Y:S02]  /*1c060*/  ISETP.GE.AND P4, PT, R223, RZ, PT ;  /* 0x000000ffdf00720c */ /* 0x000fe40003f86270 */
[----:B------:R-:W3:Y:S01]  /*1c070*/  LDL R223, [R1+0x5f50] ;  /* 0x005f500001df7983 */ /* 0x000ee20000100800 */
[----:B------:R-:W-:Y:S01]  /*1c080*/  @!P6 IMAD.IADD R71, R71, 0x1, -R251 ;  /* 0x000000014747e824 */ /* 0x000fe200078e0afb */
[----:B------:R-:W-:Y:S01]  /*1c090*/  ISETP.GT.U32.AND P6, PT, R251, R64, PT ;  /* 0x00000040fb00720c */ /* 0x000fe20003fc4070 */
        /* <DEDUP_REMOVED lines=8> */
[----:B------:R-:W-:-:S04]  /*1c120*/  @!P6 IADD3 R64, R64, -R251, RZ ;  /* 0x800000fb4040e210 */ /* 0x000fc80007ffe0ff */
[--C-:B------:R-:W-:Y:S01]  /*1c130*/  @!P5 IMAD.IADD R68, R68, 0x1, -R251.reuse ;  /* 0x000000014444d824 */ /* 0x100fe200078e0afb */
[----:B------:R-:W-:Y:S02]  /*1c140*/  ISETP.GT.U32.AND P6, PT, R251, R64, PT ;  /* 0x00000040fb00720c */ /* 0x000fe40003fc4070 */
[----:B------:R-:W-:Y:S01]  /*1c150*/  @!P0 IADD3 R67, R67, -R251, RZ ;  /* 0x800000fb43438210 */ /* 0x000fe20007ffe0ff */
[--C-:B------:R-:W-:Y:S01]  /*1c160*/  @!P2 IMAD.IADD R66, R66, 0x1, -R251.reuse ;  /* 0x000000014242a824 */ /* 0x100fe200078e0afb */
[----:B------:R-:W-:Y:S01]  /*1c170*/  ISETP.GT.U32.AND P5, PT, R251, R62, PT ;  /* 0x0000003efb00720c */ /* 0x000fe20003fa4070 */
[----:B------:R-:W-:Y:S01]  /*1c180*/  @!P1 IMAD.IADD R65, R65, 0x1, -R251 ;  /* 0x0000000141419824 */ /* 0x000fe200078e0afb */
[C---:B------:R-:W-:Y:S02]  /*1c190*/  ISETP.GT.U32.AND P0, PT, R251.reuse, R61, PT ;  /* 0x0000003dfb00720c */ /* 0x040fe40003f04070 */
[C---:B------:R-:W-:Y:S02]  /*1c1a0*/  ISETP.GT.U32.AND P2, PT, R251.reuse, R60, PT ;  /* 0x0000003cfb00720c */ /* 0x040fe40003f44070 */
[----:B------:R-:W-:-:S03]  /*1c1b0*/  ISETP.GT.U32.AND P1, PT, R251, R59, PT ;  /* 0x0000003bfb00720c */ /* 0x000fc60003f24070 */
[----:B------:R-:W-:-:S04]  /*1c1c0*/  @!P6 IADD3 R64, R64, -R251, RZ ;  /* 0x800000fb4040e210 */ /* 0x000fc80007ffe0ff */
        /* <DEDUP_REMOVED lines=15> */
[----:B------:R-:W-:Y:S02]  /*1c2c0*/  @!P3 IADD3 R70, -R70, RZ, RZ ;  /* 0x000000ff4646b210 */ /* 0x000fe40007ffe1ff */
[C---:B------:R-:W-:Y:S02]  /*1c2d0*/  ISETP.GT.U32.AND P4, PT, R251.reuse, R69, PT ;  /* 0x00000045fb00720c */ /* 0x040fe40003f84070 */
[----:B------:R-:W-:-:S11]  /*1c2e0*/  ISETP.GT.U32.AND P3, PT, R251, R63, PT ;  /* 0x0000003ffb00720c */ /* 0x000fd60003f64070 */
[--C-:B------:R-:W-:Y:S02]  /*1c2f0*/  @!P4 IMAD.IADD R69, R69, 0x1, -R251.reuse ;  /* 0x000000014545c824 */ /* 0x100fe400078e0afb */
[----:B------:R-:W-:Y:S01]  /*1c300*/  @!P3 IMAD.IADD R63, R63, 0x1, -R251 ;  /* 0x000000013f3fb824 */ /* 0x000fe200078e0afb */
[C---:B------:R-:W-:Y:S01]  /*1c310*/  ISETP.GT.U32.AND P3, PT, R251.reuse, R58, PT ;  /* 0x0000003afb00720c */ /* 0x040fe20003f64070 */
[----:B------:R-:W-:Y:S01]  /*1c320*/  @!P5 IMAD.MOV R67, RZ, RZ, -R67 ;  /* 0x000000ffff43d224 */ /* 0x000fe200078e0a43 */
[C---:B------:R-:W-:Y:S01]  /*1c330*/  ISETP.GT.U32.AND P5, PT, R251.reuse, R61, PT ;  /* 0x0000003dfb00720c */ /* 0x040fe20003fa4070 */
[----:B------:R-:W-:Y:S01]  /*1c340*/  @!P0 IMAD.MOV R66, RZ, RZ, -R66 ;  /* 0x000000ffff428224 */ /* 0x000fe200078e0a42 */
[----:B------:R-:W-:-:S09]  /*1c350*/  ISETP.GT.U32.AND P0, PT, R251, R60, PT ;  /* 0x0000003cfb00720c */ /* 0x000fd20003f04070 */
[----:B------:R-:W-:Y:S01]  /*1c360*/  @!P3 IMAD.IADD R58, R58, 0x1, -R251 ;  /* 0x000000013a3ab824 */ /* 0x000fe200078e0afb */
[----:B------:R-:W-:Y:S02]  /*1c370*/  ISETP.GT.U32.AND P3, PT, R251, R63, PT ;  /* 0x0000003ffb00720c */ /* 0x000fe40003f64070 */
[----:B------:R-:W-:Y:S02]  /*1c380*/  ISETP.GE.AND P4, PT, R223, RZ, PT ;  /* 0x000000ffdf00720c */ /* 0x000fe40003f86270 */
[----:B------:R-:W3:Y:S11]  /*1c390*/  LDL R223, [R1+0x5f74] ;  /* 0x005f740001df7983 */ /* 0x000ef60000100800 */
[----:B------:R-:W-:Y:S01]  /*1c3a0*/  @!P4 IMAD.MOV R69, RZ, RZ, -R69 ;  /* 0x000000ffff45c224 */ /* 0x000fe200078e0a45 */
[C---:B------:R-:W-:Y:S01]  /*1c3b0*/  ISETP.GT.U32.AND P4, PT, R251.reuse, R62, PT ;  /* 0x0000003efb00720c */ /* 0x040fe20003f84070 */
[----:B------:R-:W-:Y:S01]  /*1c3c0*/  @!P1 IMAD.MOV R64, RZ, RZ, -R64 ;  /* 0x000000ffff409224 */ /* 0x000fe200078e0a40 */
[----:B------:R-:W-:Y:S01]  /*1c3d0*/  ISETP.GT.U32.AND P1, PT, R251, R57, PT ;  /* 0x00000039fb00720c */ /* 0x000fe20003f24070 */
[--C-:B------:R-:W-:Y:S01]  /*1c3e0*/  @!P3 IMAD.IADD R63, R63, 0x1, -R251.reuse ;  /* 0x000000013f3fb824 */ /* 0x100fe200078e0afb */
[----:B------:R-:W-:Y:S01]  /*1c3f0*/  ISETP.GT.U32.AND P3, PT, R251, R56, PT ;  /* 0x00000038fb00720c */ /* 0x000fe20003f64070 */
[--C-:B------:R-:W-:Y:S01]  /*1c400*/  @!P5 IMAD.IADD R61, R61, 0x1, -R251.reuse ;  /* 0x000000013d3dd824 */ /* 0x100fe200078e0afb */
[C---:B------:R-:W-:Y:S01]  /*1c410*/  ISETP.GT.U32.AND P5, PT, R251.reuse, R54, PT ;  /* 0x00000036fb00720c */ /* 0x040fe20003fa4070 */
[----:B------:R-:W-:Y:S01]  /*1c420*/  @!P0 IMAD.IADD R60, R60, 0x1, -R251 ;  /* 0x000000013c3c8824 */ /* 0x000fe200078e0afb */
[----:B------:R-:W-:-:S05]  /*1c430*/  ISETP.GT.U32.AND P0, PT, R251, R53, PT ;  /* 0x00000035fb00720c */ /* 0x000fca0003f04070 */
[----:B------:R-:W-:Y:S02]  /*1c440*/  @!P4 IADD3 R62, R62, -R251, RZ ;  /* 0x800000fb3e3ec210 */ /* 0x000fe40007ffe0ff */
[----:B------:R-:W-:Y:S01]  /*1c450*/  ISETP.GT.U32.AND P4, PT, R251, R55, PT ;  /* 0x00000037fb00720c */ /* 0x000fe20003f84070 */
[--C-:B------:R-:W-:Y:S01]  /*1c460*/  @!P1 IMAD.IADD R57, R57, 0x1, -R251.reuse ;  /* 0x0000000139399824 */ /* 0x100fe200078e0afb */
[-C--:B------:R-:W-:Y:S02]  /*1c470*/  @!P3 IADD3 R56, R56, -R251.reuse, RZ ;  /* 0x800000fb3838b210 */ /* 0x080fe40007ffe0ff */
[----:B------:R-:W-:Y:S02]  /*1c480*/  @!P5 IMAD.IADD R54, R54, 0x1, -R251 ;  /* 0x000000013636d824 */ /* 0x000fe400078e0afb */
[----:B------:R-:W-:-:S07]  /*1c490*/  @!P0 IADD3 R53, R53, -R251, RZ ;  /* 0x800000fb35358210 */ /* 0x000fce0007ffe0ff */
        /* <DEDUP_REMOVED lines=12> */
[----:B------:R-:W-:Y:S02]  /*1c560*/  @!P2 IADD3 R65, -R65, RZ, RZ ;  /* 0x000000ff4141a210 */ /* 0x000fe40007ffe1ff */
[C---:B------:R-:W-:Y:S02]  /*1c570*/  ISETP.GT.U32.AND P2, PT, R251.reuse, R59, PT ;  /* 0x0000003bfb00720c */ /* 0x040fe40003f44070 */
[----:B------:R-:W-:-:S11]  /*1c580*/  ISETP.GT.U32.AND P6, PT, R251, R58, PT ;  /* 0x0000003afb00720c */ /* 0x000fd60003fc4070 */
[----:B------:R-:W-:Y:S02]  /*1c590*/  @!P2 IADD3 R59, R59, -R251, RZ ;  /* 0x800000fb3b3ba210 */ /* 0x000fe40007ffe0ff */
[----:B------:R-:W-:Y:S01]  /*1c5a0*/  @!P6 IMAD.IADD R58, R58, 0x1, -R251 ;  /* 0x000000013a3ae824 */ /* 0x000fe200078e0afb */
[C---:B------:R-:W-:Y:S01]  /*1c5b0*/  ISETP.GT.U32.AND P2, PT, R251.reuse, R52, PT ;  /* 0x00000034fb00720c */ /* 0x040fe20003f44070 */
[----:B------:R-:W-:Y:S01]  /*1c5c0*/  @!P3 IMAD.MOV R61, RZ, RZ, -R61 ;  /* 0x000000ffff3db224 */ /* 0x000fe200078e0a3d */
[----:B------:R-:W-:Y:S01]  /*1c5d0*/  @!P1 IADD3 R62, -R62, RZ, RZ ;  /* 0x000000ff3e3e9210 */ /* 0x000fe20007ffe1ff */
[----:B------:R-:W-:Y:S01]  /*1c5e0*/  @!P4 IMAD.MOV R60, RZ, RZ, -R60 ;  /* 0x000000ffff3cc224 */ /* 0x000fe200078e0a3c */
[C---:B------:R-:W-:Y:S02]  /*1c5f0*/  ISETP.GT.U32.AND P1, PT, R251.reuse, R56, PT ;  /* 0x00000038fb00720c */ /* 0x040fe40003f24070 */
[C---:B------:R-:W-:Y:S02]  /*1c600*/  ISETP.GT.U32.AND P3, PT, R251.reuse, R55, PT ;  /* 0x00000037fb00720c */ /* 0x040fe40003f64070 */
[----:B------:R-:W-:-:S05]  /*1c610*/  ISETP.GT.U32.AND P4, PT, R251, R54, PT ;  /* 0x00000036fb00720c */ /* 0x000fca0003f84070 */
[--C-:B------:R-:W-:Y:S01]  /*1c620*/  @!P2 IMAD.IADD R52, R52, 0x1, -R251.reuse ;  /* 0x000000013434a824 */ /* 0x100fe200078e0afb */
[----:B------:R-:W-:Y:S02]  /*1c630*/  ISETP.GE.AND P6, PT, R223, RZ, PT ;  /* 0x000000ffdf00720c */ /* 0x000fe40003fc6270 */
[----:B------:R-:W3:Y:S01]  /*1c640*/  LDL R223, [R1+0x5f88] ;  /* 0x005f880001df7983 */ /* 0x000ee20000100800 */
[----:B------:R-:W-:Y:S01]  /*1c650*/  ISETP.GT.U32.AND P2, PT, R251, R57, PT ;  /* 0x00000039fb00720c */ /* 0x000fe20003f44070 */
[----:B------:R-:W-:Y:S01]  /*1c660*/  @!P0 IMAD.MOV R58, RZ, RZ, -R58 ;  /* 0x000000ffff3a8224 */ /* 0x000fe200078e0a3a */
[----:B------:R-:W-:Y:S01]  /*1c670*/  @!P1 IADD3 R56, R56, -R251, RZ ;  /* 0x800000fb38389210 */ /* 0x000fe20007ffe0ff */
[--C-:B------:R-:W-:Y:S01]  /*1c680*/  @!P3 IMAD.IADD R55, R55, 0x1, -R251.reuse ;  /* 0x000000013737b824 */ /* 0x100fe200078e0afb */
[C---:B------:R-:W-:Y:S01]  /*1c690*/  ISETP.GT.U32.AND P0, PT, R251.reuse, R51, PT ;  /* 0x00000033fb00720c */ /* 0x040fe20003f04070 */
[----:B------:R-:W-:Y:S01]  /*1c6a0*/  @!P4 IMAD.IADD R54, R54, 0x1, -R251 ;  /* 0x000000013636c824 */ /* 0x000fe200078e0afb */
[----:B------:R-:W-:-:S02]  /*1c6b0*/  ISETP.GT.U32.AND P1, PT, R251, R49, PT ;  /* 0x00000031fb00720c */ /* 0x000fc40003f24070 */
[C---:B------:R-:W-:Y:S02]  /*1c6c0*/  ISETP.GT.U32.AND P3, PT, R251.reuse, R48, PT ;  /* 0x00000030fb00720c */ /* 0x040fe40003f64070 */
[----:B------:R-:W-:-:S03]  /*1c6d0*/  ISETP.GT.U32.AND P4, PT, R251, R47, PT ;  /* 0x0000002ffb00720c */ /* 0x000fc60003f84070 */
[--C-:B------:R-:W-:Y:S01]  /*1c6e0*/  @!P2 IMAD.IADD R57, R57, 0x1, -R251.reuse ;  /* 0x000000013939a824 */ /* 0x100fe200078e0afb */
[----:B------:R-:W-:Y:S02]  /*1c6f0*/  ISETP.GT.U32.AND P2, PT, R251, R50, PT ;  /* 0x00000032fb00720c */ /* 0x000fe40003f44070 */
[----:B------:R-:W-:Y:S01]  /*1c700*/  IADD3 R187, R11, 0x1fd, RZ ;  /* 0x000001fd0bbb7810 */ /* 0x000fe20007ffe0ff */
[--C-:B------:R-:W-:Y:S02]  /*1c710*/  @!P0 IMAD.IADD R51, R51, 0x1, -R251.reuse ;  /* 0x0000000133338824 */ /* 0x100fe400078e0afb */
[--C-:B------:R-:W-:Y:S02]  /*1c720*/  @!P1 IMAD.IADD R49, R49, 0x1, -R251.reuse ;  /* 0x0000000131319824 */ /* 0x100fe400078e0afb */
[----:B------:R-:W-:Y:S01]  /*1c730*/  @!P3 IMAD.IADD R48, R48, 0x1, -R251 ;  /* 0x000000013030b824 */ /* 0x000fe200078e0afb */
[----:B------:R-:W-:Y:S01]  /*1c740*/  STL [R1+0x5d90], R187 ;  /* 0x005d90bb01007387 */ /* 0x000fe20000100800 */
        /* <DEDUP_REMOVED lines=18> */
[----:B------:R-:W-:Y:S01]  /*1c870*/  ISETP.GT.U32.AND P5, PT, R251, R46, PT ;  /* 0x0000002efb00720c */ /* 0x000fe20003fa4070 */
[----:B------:R-:W-:Y:S01]  /*1c880*/  @!P2 IMAD.MOV R55, RZ, RZ, -R55 ;  /* 0x000000ffff37a224 */ /* 0x000fe200078e0a37 */
[----:B------:R-:W-:Y:S01]  /*1c890*/  @!P0 IADD3 R56, -R56, RZ, RZ ;  /* 0x000000ff38388210 */ /* 0x000fe20007ffe1ff */
[----:B------:R-:W-:Y:S01]  /*1c8a0*/  @!P1 IMAD.MOV R54, RZ, RZ, -R54 ;  /* 0x000000ffff369224 */ /* 0x000fe200078e0a36 */
[----:B------:R-:W-:Y:S02]  /*1c8b0*/  @!P3 IADD3 R53, -R53, RZ, RZ ;  /* 0x000000ff3535b210 */ /* 0x000fe40007ffe1ff */
[C---:B------:R-:W-:Y:S02]  /*1c8c0*/  ISETP.GT.U32.AND P0, PT, R251.reuse, R50, PT ;  /* 0x00000032fb00720c */ /* 0x040fe40003f04070 */
[----:B------:R-:W-:-:S02]  /*1c8d0*/  ISETP.GT.U32.AND P2, PT, R251, R49, PT ;  /* 0x00000031fb00720c */ /* 0x000fc40003f44070 */
[C---:B------:R-:W-:Y:S02]  /*1c8e0*/  ISETP.GT.U32.AND P1, PT, R251.reuse, R48, PT ;  /* 0x00000030fb00720c */ /* 0x040fe40003f24070 */
[----:B------:R-:W-:Y:S02]  /*1c8f0*/  ISETP.GT.U32.AND P3, PT, R251, R47, PT ;  /* 0x0000002ffb00720c */ /* 0x000fe40003f64070 */
[----:B------:R-:W-:Y:S02]  /*1c900*/  ISETP.GE.AND P6, PT, R223, RZ, PT ;  /* 0x000000ffdf00720c */ /* 0x000fe40003fc6270 */
[----:B------:R-:W3:Y:S01]  /*1c910*/  LDL R223, [R1+0x5f9c] ;  /* 0x005f9c0001df7983 */ /* 0x000ee20000100800 */
[--C-:B------:R-:W-:Y:S02]  /*1c920*/  @!P5 IMAD.IADD R46, R46, 0x1, -R251.reuse ;  /* 0x000000012e2ed824 */ /* 0x100fe400078e0afb */
[----:B------:R-:W-:Y:S02]  /*1c930*/  @!P0 IADD3 R50, R50, -R251, RZ ;  /* 0x800000fb32328210 */ /* 0x000fe40007ffe0ff */
[----:B------:R-:W-:-:S04]  /*1c940*/  @!P2 IMAD.IADD R49, R49, 0x1, -R251 ;  /* 0x000000013131a824 */ /* 0x000fc800078e0afb */
[----:B------:R-:W-:Y:S01]  /*1c950*/  @!P3 IADD3 R47, R47, -R251, RZ ;  /* 0x800000fb2f2fb210 */ /* 0x000fe20007ffe0ff */
[----:B------:R-:W-:Y:S01]  /*1c960*/  @!P1 IMAD.IADD R48, R48, 0x1, -R251 ;  /* 0x0000000130309824 */ /* 0x000fe200078e0afb */
[C---:B------:R-:W-:Y:S02]  /*1c970*/  ISETP.GT.U32.AND P0, PT, R251.reuse, R44, PT ;  /* 0x0000002cfb00720c */ /* 0x040fe40003f04070 */
[C---:B------:R-:W-:Y:S02]  /*1c980*/  ISETP.GT.U32.AND P2, PT, R251.reuse, R43, PT ;  /* 0x0000002bfb00720c */ /* 0x040fe40003f44070 */
[C---:B------:R-:W-:Y:S01]  /*1c990*/  ISETP.GT.U32.AND P1, PT, R251.reuse, R42, PT ;  /* 0x0000002afb00720c */ /* 0x040fe20003f24070 */
[----:B------:R-:W-:Y:S01]  /*1c9a0*/  @!P6 IMAD.MOV R57, RZ, RZ, -R57 ;  /* 0x000000ffff39e224 */ /* 0x000fe200078e0a39 */
[C---:B------:R-:W-:Y:S02]  /*1c9b0*/  ISETP.GT.U32.AND P6, PT, R251.reuse, R46, PT ;  /* 0x0000002efb00720c */ /* 0x040fe40003fc4070 */
[----:B------:R-:W-:-:S05]  /*1c9c0*/  ISETP.GT.U32.AND P3, PT, R251, R41, PT ;  /* 0x00000029fb00720c */ /* 0x000fca0003f64070 */
[-C--:B------:R-:W-:Y:S02]  /*1c9d0*/  @!P0 IADD3 R44, R44, -R251.reuse, RZ ;  /* 0x800000fb2c2c8210 */ /* 0x080fe40007ffe0ff */
        /* <DEDUP_REMOVED lines=18> */
[----:B------:R-:W-:Y:S01]  /*1cb00*/  @!P4 IMAD.IADD R45, R45, 0x1, -R251 ;  /* 0x000000012d2dc824 */ /* 0x000fe200078e0afb */
[C---:B------:R-:W-:Y:S01]  /*1cb10*/  ISETP.GT.U32.AND P4, PT, R251.reuse, R40, PT ;  /* 0x00000028fb00720c */ /* 0x040fe20003f84070 */
[----:B------:R-:W-:Y:S01]  /*1cb20*/  @!P0 IMAD.MOV R49, RZ, RZ, -R49 ;  /* 0x000000ffff318224 */ /* 0x000fe200078e0a31 */
[----:B------:R-:W-:Y:S02]  /*1cb30*/  @!P2 IADD3 R48, -R48, RZ, RZ ;  /* 0x000000ff3030a210 */ /* 0x000fe40007ffe1ff */
[C---:B------:R-:W-:Y:S02]  /*1cb40*/  ISETP.GT.U32.AND P0, PT, R251.reuse, R43, PT ;  /* 0x0000002bfb00720c */ /* 0x040fe40003f04070 */
[----:B------:R-:W-:-:S07]  /*1cb50*/  ISETP.GT.U32.AND P2, PT, R251, R42, PT ;  /* 0x0000002afb00720c */ /* 0x000fce0003f44070 */
[----:B------:R-:W-:Y:S01]  /*1cb60*/  @!P4 IMAD.IADD R40, R40, 0x1, -R251 ;  /* 0x000000012828c824 */ /* 0x000fe200078e0afb */
[----:B------:R-:W-:Y:S02]  /*1cb70*/  ISETP.GT.U32.AND P4, PT, R251, R45, PT ;  /* 0x0000002dfb00720c */ /* 0x000fe40003f84070 */
[----:B------:R-:W-:Y:S02]  /*1cb80*/  ISETP.GE.AND P5, PT, R223, RZ, PT ;  /* 0x000000ffdf00720c */ /* 0x000fe40003fa6270 */
[----:B------:R-:W3:Y:S11]  /*1cb90*/  LDL R223, [R1+0x5fb8] ;  /* 0x005fb80001df7983 */ /* 0x000ef60000100800 */
[----:B------:R-:W-:-:S02]  /*1cba0*/  @!P5 IADD3 R51, -R51, RZ, RZ ;  /* 0x000000ff3333d210 */ /* 0x000fc40007ffe1ff */
[----:B------:R-:W-:Y:S01]  /*1cbb0*/  ISETP.GT.U32.AND P5, PT, R251, R44, PT ;  /* 0x0000002cfb00720c */ /* 0x000fe20003fa4070 */
[----:B------:R-:W-:Y:S01]  /*1cbc0*/  @!P3 IMAD.MOV R46, RZ, RZ, -R46 ;  /* 0x000000ffff2eb224 */ /* 0x000fe200078e0a2e */
[-C--:B------:R-:W-:Y:S01]  /*1cbd0*/  @!P4 IADD3 R45, R45, -R251.reuse, RZ ;  /* 0x800000fb2d2dc210 */ /* 0x080fe20007ffe0ff */
        /* <DEDUP_REMOVED lines=26> */
[----:B------:R-:W-:Y:S01]  /*1cd80*/  @!P5 IADD3 R42, -R42, RZ, RZ ;  /* 0x000000ff2a2ad210 */ /* 0x000fe20007ffe1ff */
[----:B------:R-:W-:Y:S01]  /*1cd90*/  @!P3 IMAD.MOV R44, RZ, RZ, -R44 ;  /* 0x000000ffff2cb224 */ /* 0x000fe200078e0a2c */
[C---:B------:R-:W-:Y:S01]  /*1cda0*/  ISETP.GT.U32.AND P3, PT, R251.reuse, R38, PT ;  /* 0x00000026fb00720c */ /* 0x040fe20003f64070 */
[----:B------:R-:W-:Y:S01]  /*1cdb0*/  @!P4 IMAD.MOV R43, RZ, RZ, -R43 ;  /* 0x000000ffff2bc224 */ /* 0x000fe200078e0a2b */
[C---:B------:R-:W-:Y:S02]  /*1cdc0*/  ISETP.GT.U32.AND P4, PT, R251.reuse, R37, PT ;  /* 0x00000025fb00720c */ /* 0x040fe40003f84070 */
[----:B------:R-:W-:Y:S02]  /*1cdd0*/  ISETP.GT.U32.AND P5, PT, R251, R36, PT ;  /* 0x00000024fb00720c */ /* 0x000fe40003fa4070 */
[----:B------:R-:W-:Y:S02]  /*1cde0*/  ISETP.GE.AND P1, PT, R223, RZ, PT ;  /* 0x000000ffdf00720c */ /* 0x000fe40003f26270 */
[----:B------:R-:W3:Y:S11]  /*1cdf0*/  LDL R223, [R1+0x5fe0] ;  /* 0x005fe00001df7983 */ /* 0x000ef60000100800 */
[----:B------:R-:W-:-:S02]  /*1ce00*/  @!P1 IADD3 R45, -R45, RZ, RZ ;  /* 0x000000ff2d2d9210 */ /* 0x000fc40007ffe1ff */
[C---:B------:R-:W-:Y:S01]  /*1ce10*/  ISETP.GT.U32.AND P1, PT, R251.reuse, R39, PT ;  /* 0x00000027fb00720c */ /* 0x040fe20003f24070 */
[----:B------:R-:W-:Y:S01]  /*1ce20*/  @!P2 IMAD.MOV R40, RZ, RZ, -R40 ;  /* 0x000000ffff28a224 */ /* 0x000fe200078e0a28 */
[----:B------:R-:W-:Y:S01]  /*1ce30*/  @!P5 IADD3 R36, R36, -R251, RZ ;  /* 0x800000fb2424d210 */ /* 0x000fe20007ffe0ff */
[--C-:B------:R-:W-:Y:S01]  /*1ce40*/  @!P3 IMAD.IADD R38, R38, 0x1, -R251.reuse ;  /* 0x000000012626b824 */ /* 0x100fe200078e0afb */
[----:B------:R-:W-:Y:S01]  /*1ce50*/  ISETP.GT.U32.AND P2, PT, R251, R33, PT ;  /* 0x00000021fb00720c */ /* 0x000fe20003f44070 */
[----:B------:R-:W-:Y:S01]  /*1ce60*/  @!P4 IMAD.IADD R37, R37, 0x1, -R251 ;  /* 0x000000012525c824 */ /* 0x000fe200078e0afb */
[C---:B------:R-:W-:Y:S02]  /*1ce70*/  ISETP.GT.U32.AND P3, PT, R251.reuse, R31, PT ;  /* 0x0000001ffb00720c */ /* 0x040fe40003f64070 */
[C---:B------:R-:W-:Y:S02]  /*1ce80*/  ISETP.GT.U32.AND P4, PT, R251.reuse, R30, PT ;  /* 0x0000001efb00720c */ /* 0x040fe40003f84070 */
        /* <DEDUP_REMOVED lines=8> */
[----:B------:R-:W-:-:S02]  /*1cf10*/  @!P5 IMAD.IADD R29, R29, 0x1, -R251 ;  /* 0x000000011d1dd824 */ /* 0x000fc400078e0afb */
[----:B------:R-:W-:Y:S01]  /*1cf20*/  @!P6 IMAD.MOV R50, RZ, RZ, -R50 ;  /* 0x000000ffff32e224 */ /* 0x000fe200078e0a32 */
[----:B------:R-:W3:Y:S02]  /*1cf30*/  LDL R211, [R1+0x6034] ;  /* 0x0060340001d37983 */ /* 0x000ee40000100800 */
        /* <DEDUP_REMOVED lines=11> */
[----:B------:R-:W-:-:S13]  /*1cff0*/  ISETP.GT.U32.AND P6, PT, R251, R41, PT ;  /* 0x00000029fb00720c */ /* 0x000fda0003fc4070 */
[----:B------:R-:W-:Y:S01]  /*1d000*/  @!P6 IMAD.IADD R41, R41, 0x1, -R251 ;  /* 0x000000012929e824 */ /* 0x000fe200078e0afb */
[----:B------:R-:W-:-:S03]  /*1d010*/  ISETP.GT.U32.AND P6, PT, R251, R34, PT ;  /* 0x00000022fb00720c */ /* 0x000fc60003fc4070 */
[----:B------:R-:W-:-:S10]  /*1d020*/  @!P0 IMAD.MOV R41, RZ, RZ, -R41 ;  /* 0x000000ffff298224 */ /* 0x000fd400078e0a29 */
[----:B------:R-:W-:Y:S01]  /*1d030*/  @!P6 IMAD.IADD R34, R34, 0x1, -R251 ;  /* 0x000000012222e824 */ /* 0x000fe200078e0afb */
[----:B------:R-:W-:-:S04]  /*1d040*/  ISETP.GT.U32.AND P6, PT, R251, R35, PT ;  /* 0x00000023fb00720c */ /* 0x000fc80003fc4070 */
[----:B------:R-:W-:-:S09]  /*1d050*/  ISETP.GT.U32.AND P0, PT, R251, R34, PT ;  /* 0x00000022fb00720c */ /* 0x000fd20003f04070 */
[----:B------:R-:W-:Y:S01]  /*1d060*/  @!P6 IMAD.IADD R35, R35, 0x1, -R251 ;  /* 0x000000012323e824 */ /* 0x000fe200078e0afb */
[----:B------:R-:W-:-:S03]  /*1d070*/  ISETP.GT.U32.AND P6, PT, R251, R28, PT ;  /* 0x0000001cfb00720c */ /* 0x000fc60003fc4070 */
[----:B------:R-:W-:Y:S01]  /*1d080*/  @!P0 IMAD.IADD R34, R34, 0x1, -R251 ;  /* 0x0000000122228824 */ /* 0x000fe200078e0afb */
[----:B------:R-:W-:Y:S02]  /*1d090*/  ISETP.GE.AND P0, PT, R223, RZ, PT ;  /* 0x000000ffdf00720c */ /* 0x000fe40003f06270 */
[----:B------:R-:W3:Y:S01]  /*1d0a0*/  LDL R223, [R1+0x5ffc] ;  /* 0x005ffc0001df7983 */ /* 0x000ee20000100800 */
[----:B------:R-:W-:Y:S01]  /*1d0b0*/  @!P2 IMAD.MOV R38, RZ, RZ, -R38 ;  /* 0x000000ffff26a224 */ /* 0x000fe200078e0a26 */
[----:B------:R-:W-:Y:S01]  /*1d0c0*/  @!P3 IADD3 R36, -R36, RZ, RZ ;  /* 0x000000ff2424b210 */ /* 0x000fe20007ffe1ff */
[----:B------:R-:W-:Y:S01]  /*1d0d0*/  @!P1 IMAD.MOV R37, RZ, RZ, -R37 ;  /* 0x000000ffff259224 */ /* 0x000fe200078e0a25 */
[----:B------:R-:W-:-:S03]  /*1d0e0*/  ISETP.GT.U32.AND P2, PT, R251, R32, PT ;  /* 0x00000020fb00720c */ /* 0x000fc60003f44070 */
[----:B------:R-:W-:Y:S01]  /*1d0f0*/  @!P6 IMAD.IADD R28, R28, 0x1, -R251 ;  /* 0x000000011c1ce824 */ /* 0x000fe200078e0afb */
[C---:B------:R-:W-:Y:S02]  /*1d100*/  ISETP.GT.U32.AND P1, PT, R251.reuse, R31, PT ;  /* 0x0000001ffb00720c */ /* 0x040fe40003f24070 */
[C---:B------:R-:W-:Y:S02]  /*1d110*/  ISETP.GT.U32.AND P3, PT, R251.reuse, R30, PT ;  /* 0x0000001efb00720c */ /* 0x040fe40003f64070 */
[C---:B------:R-:W-:Y:S01]  /*1d120*/  ISETP.GT.U32.AND P6, PT, R251.reuse, R29, PT ;  /* 0x0000001dfb00720c */ /* 0x040fe20003fc4070 */
[----:B------:R-:W-:Y:S01]  /*1d130*/  @!P4 IMAD.MOV R35, RZ, RZ, -R35 ;  /* 0x000000ffff23c224 */ /* 0x000fe200078e0a23 */
[----:B------:R-:W-:-:S03]  /*1d140*/  ISETP.GT.U32.AND P4, PT, R251, R28, PT ;  /* 0x0000001cfb00720c */ /* 0x000fc60003f84070 */
[----:B------:R-:W-:Y:S01]  /*1d150*/  @!P2 IMAD.IADD R32, R32, 0x1, -R251 ;  /* 0x000000012020a824 */ /* 0x000fe200078e0afb */
[----:B------:R-:W-:-:S03]  /*1d160*/  ISETP.GT.U32.AND P2, PT, R251, R26, PT ;  /* 0x0000001afb00720c */ /* 0x000fc60003f44070 */
[--C-:B------:R-:W-:Y:S01]  /*1d170*/  @!P1 IMAD.IADD R31, R31, 0x1, -R251.reuse ;  /* 0x000000011f1f9824 */ /* 0x100fe200078e0afb */
[----:B------:R-:W-:Y:S02]  /*1d180*/  ISETP.GT.U32.AND P1, PT, R251, R25, PT ;  /* 0x00000019fb00720c */ /* 0x000fe40003f24070 */
[----:B------:R-:W-:Y:S01]  /*1d190*/  @!P3 IADD3 R30, R30, -R251, RZ ;  /* 0x800000fb1e1eb210 */ /* 0x000fe20007ffe0ff */
[--C-:B------:R-:W-:Y:S01]  /*1d1a0*/  @!P6 IMAD.IADD R29, R29, 0x1, -R251.reuse ;  /* 0x000000011d1de824 */ /* 0x100fe200078e0afb */
[C---:B------:R-:W-:Y:S02]  /*1d1b0*/  ISETP.GT.U32.AND P3, PT, R251.reuse, R24, PT ;  /* 0x00000018fb00720c */ /* 0x040fe40003f64070 */
[----:B------:R-:W-:Y:S01]  /*1d1c0*/  ISETP.GT.U32.AND P6, PT, R251, R23, PT ;  /* 0x00000017fb00720c */ /* 0x000fe20003fc4070 */
[--C-:B------:R-:W-:Y:S02]  /*1d1d0*/  @!P4 IMAD.IADD R28, R28, 0x1, -R251.reuse ;  /* 0x000000011c1cc824 */ /* 0x100fe400078e0afb */
[----:B------:R-:W-:-:S04]  /*1d1e0*/  @!P2 IMAD.IADD R26, R26, 0x1, -R251 ;  /* 0x000000011a1aa824 */ /* 0x000fc800078e0afb */
        /* <DEDUP_REMOVED lines=17> */
[-C--:B------:R-:W-:Y:S02]  /*1d300*/  @!P0 IADD3 R33, R33, -R251.reuse, RZ ;  /* 0x800000fb21218210 */ /* 0x080fe40007ffe0ff */
[----:B------:R-:W-:Y:S02]  /*1d310*/  @!P5 IADD3 R27, R27, -R251, RZ ;  /* 0x800000fb1b1bd210 */ /* 0x000fe40007ffe0ff */
[----:B------:R-:W-:Y:S01]  /*1d320*/  ISETP.GT.U32.AND P5, PT, R251, R22, PT ;  /* 0x00000016fb00720c */ /* 0x000fe20003fa4070 */
[----:B------:R-:W-:Y:S01]  /*1d330*/  @!P4 IMAD.MOV R32, RZ, RZ, -R32 ;  /* 0x000000ffff20c224 */ /* 0x000fe200078e0a20 */
[----:B------:R-:W-:Y:S01]  /*1d340*/  @!P2 IADD3 R31, -R31, RZ, RZ ;  /* 0x000000ff1f1fa210 */ /* 0x000fe20007ffe1ff */
[----:B------:R-:W-:Y:S01]  /*1d350*/  @!P1 IMAD.MOV R30, RZ, RZ, -R30 ;  /* 0x000000ffff1e9224 */ /* 0x000fe200078e0a1e */
[C---:B------:R-:W-:Y:S02]  /*1d360*/  ISETP.GT.U32.AND P4, PT, R251.reuse, R26, PT ;  /* 0x0000001afb00720c */ /* 0x040fe40003f84070 */
[----:B------:R-:W-:-:S02]  /*1d370*/  ISETP.GT.U32.AND P2, PT, R251, R25, PT ;  /* 0x00000019fb00720c */ /* 0x000fc40003f44070 */
[----:B------:R-:W-:Y:S02]  /*1d380*/  ISETP.GT.U32.AND P1, PT, R251, R24, PT ;  /* 0x00000018fb00720c */ /* 0x000fe40003f24070 */
[----:B------:R-:W-:-:S03]  /*1d390*/  ISETP.GE.AND P0, PT, R223, RZ, PT ;  /* 0x000000ffdf00720c */ /* 0x000fc60003f06270 */
[----:B------:R-:W-:-:S10]  /*1d3a0*/  @!P5 IADD3 R22, R22, -R251, RZ ;  /* 0x800000fb1616d210 */ /* 0x000fd40007ffe0ff */
[----:B------:R-:W-:Y:S01]  /*1d3b0*/  @!P0 IMAD.MOV R33, RZ, RZ, -R33 ;  /* 0x000000ffff218224 */ /* 0x000fe200078e0a21 */
[----:B------:R-:W-:Y:S01]  /*1d3c0*/  ISETP.GT.U32.AND P0, PT, R251, R27, PT ;  /* 0x0000001bfb00720c */ /* 0x000fe20003f04070 */
[----:B------:R-:W-:Y:S01]  /*1d3d0*/  @!P3 IMAD.MOV R29, RZ, RZ, -R29 ;  /* 0x000000ffff1db224 */ /* 0x000fe200078e0a1d */
[----:B------:R-:W-:Y:S01]  /*1d3e0*/  @!P6 IADD3 R28, -R28, RZ, RZ ;  /* 0x000000ff1c1ce210 */ /* 0x000fe20007ffe1ff */
[--C-:B------:R-:W-:Y:S01]  /*1d3f0*/  @!P4 IMAD.IADD R26, R26, 0x1, -R251.reuse ;  /* 0x000000011a1ac824 */ /* 0x100fe200078e0afb */
[----:B------:R-:W-:Y:S01]  /*1d400*/  @!P2 IADD3 R25, R25, -R251, RZ ;  /* 0x800000fb1919a210 */ /* 0x000fe20007ffe0ff */
[----:B------:R-:W-:Y:S01]  /*1d410*/  @!P1 IMAD.IADD R24, R24, 0x1, -R251 ;  /* 0x0000000118189824 */ /* 0x000fe200078e0afb */
[C---:B------:R-:W-:Y:S02]  /*1d420*/  ISETP.GT.U32.AND P3, PT, R251.reuse, R22, PT ;  /* 0x00000016fb00720c */ /* 0x040fe40003f64070 */
[C---:B------:R-:W-:Y:S02]  /*1d430*/  ISETP.GT.U32.AND P6, PT, R251.reuse, R21, PT ;  /* 0x00000015fb00720c */ /* 0x040fe40003fc4070 */
[----:B------:R-:W-:-:S02]  /*1d440*/  ISETP.GT.U32.AND P4, PT, R251, R19, PT ;  /* 0x00000013fb00720c */ /* 0x000fc40003f84070 */
[----:B------:R-:W-:Y:S01]  /*1d450*/  ISETP.GT.U32.AND P2, PT, R251, R18, PT ;  /* 0x00000012fb00720c */ /* 0x000fe20003f44070 */
[----:B------:R-:W-:Y:S01]  /*1d460*/  @!P0 IMAD.IADD R27, R27, 0x1, -R251 ;  /* 0x000000011b1b8824 */ /* 0x000fe200078e0afb */
[C---:B------:R-:W-:Y:S02]  /*1d470*/  ISETP.GT.U32.AND P0, PT, R251.reuse, R20, PT ;  /* 0x00000014fb00720c */ /* 0x040fe40003f04070 */
[----:B------:R-:W-:-:S03]  /*1d480*/  ISETP.GT.U32.AND P1, PT, R251, R17, PT ;  /* 0x00000011fb00720c */ /* 0x000fc60003f24070 */
[-C--:B------:R-:W-:Y:S02]  /*1d490*/  @!P3 IADD3 R22, R22, -R251.reuse, RZ ;  /* 0x800000fb1616b210 */ /* 0x080fe40007ffe0ff */
[--C-:B------:R-:W-:Y:S01]  /*1d4a0*/  @!P6 IMAD.IADD R21, R21, 0x1, -R251.reuse ;  /* 0x000000011515e824 */ /* 0x100fe200078e0afb */
[----:B------:R-:W-:Y:S02]  /*1d4b0*/  ISETP.GE.AND P3, PT, R211, RZ, PT ;  /* 0x000000ffd300720c */ /* 0x000fe40003f66270 */
[----:B------:R-:W-:Y:S01]  /*1d4c0*/  @!P4 IADD3 R19, R19, -R251, RZ ;  /* 0x800000fb1313c210 */ /* 0x000fe20007ffe0ff */
[--C-:B------:R-:W-:Y:S01]  /*1d4d0*/  @!P2 IMAD.IADD R18, R18, 0x1, -R251.reuse ;  /* 0x000000011212a824 */ /* 0x100fe200078e0afb */
[----:B------:R-:W3:Y:S01]  /*1d4e0*/  LDL R211, [R1+0x6038] ;  /* 0x0060380001d37983 */ /* 0x000ee20000100800 */
[--C-:B------:R-:W-:Y:S02]  /*1d4f0*/  @!P0 IMAD.IADD R20, R20, 0x1, -R251.reuse ;  /* 0x0000000114148824 */ /* 0x100fe400078e0afb */
[----:B------:R-:W-:Y:S01]  /*1d500*/  @!P1 IMAD.IADD R17, R17, 0x1, -R251 ;  /* 0x0000000111119824 */ /* 0x000fe200078e0afb */
[----:B------:R-:W-:-:S02]  /*1d510*/  IADD3 R184, R11, 0x1ff, RZ ;  /* 0x000001ff0bb87810 */ /* 0x000fc40007ffe0ff */
        /* <DEDUP_REMOVED lines=9> */
[----:B------:R-:W2:Y:S04]  /*1d5b0*/  LDL R230, [R1+0x604c] ;  /* 0x00604c0001e67983 */ /* 0x000ea80000100800 */
[----:B------:R-:W2:Y:S01]  /*1d5c0*/  LDL.LU R11, [R1+0x639c] ;  /* 0x00639c00010b7983 */ /* 0x000ea20000300800 */
[----:B------:R-:W-:Y:S01]  /*1d5d0*/  @!P4 IMAD.MOV R24, RZ, RZ, -R24 ;  /* 0x000000ffff18c224 */ /* 0x000fe200078e0a18 */
[----:B------:R-:W-:Y:S02]  /*1d5e0*/  ISETP.GT.U32.AND P4, PT, R251, R18, PT ;  /* 0x00000012fb00720c */ /* 0x000fe40003f84070 */
[----:B------:R-:W-:Y:S02]  /*1d5f0*/  @!P0 IADD3 R25, -R25, RZ, RZ ;  /* 0x000000ff19198210 */ /* 0x000fe40007ffe1ff */
[----:B------:R-:W-:-:S09]  /*1d600*/  ISETP.GT.U32.AND P0, PT, R251, R19, PT ;  /* 0x00000013fb00720c */ /* 0x000fd20003f04070 */
[----:B------:R-:W-:Y:S01]  /*1d610*/  @!P4 IMAD.IADD R18, R18, 0x1, -R251 ;  /* 0x000000011212c824 */ /* 0x000fe200078e0afb */
[----:B------:R-:W-:Y:S01]  /*1d620*/  STL [R1+0x5d54], R184 ;  /* 0x005d54b801007387 */ /* 0x000fe20000100800 */
[----:B------:R-:W-:Y:S02]  /*1d630*/  ISETP.GT.U32.AND P5, PT, R251, R23, PT ;  /* 0x00000017fb00720c */ /* 0x000fe40003fa4070 */
[----:B------:R-:W-:Y:S01]  /*1d640*/  @!P0 IADD3 R19, R19, -R251, RZ ;  /* 0x800000fb13138210 */ /* 0x000fe20007ffe0ff */
[----:B------:R-:W-:Y:S01]  /*1d650*/  @!P3 IMAD.MOV R27, RZ, RZ, -R27 ;  /* 0x000000ffff1bb224 */ /* 0x000fe200078e0a1b */
[----:B------:R-:W-:Y:S01]  /*1d660*/  ISETP.GT.U32.AND P0, PT, R251, R12, PT ;  /* 0x0000000cfb00720c */ /* 0x000fe20003f04070 */
[----:B------:R-:W-:Y:S01]  /*1d670*/  @!P6 IMAD.MOV R26, RZ, RZ, -R26 ;  /* 0x000000ffff1ae224 */ /* 0x000fe200078e0a1a */
[----:B------:R-:W-:Y:S01]  /*1d680*/  @!P1 IADD3 R22, -R22, RZ, RZ ;  /* 0x000000ff16169210 */ /* 0x000fe20007ffe1ff */
[----:B------:R-:W4:Y:S01]  /*1d690*/  LDL R210, [R1+0x6088] ;  /* 0x0060880001d27983 */ /* 0x000f220000100800 */
[----:B------:R-:W-:-:S03]  /*1d6a0*/  IABS R214, R227 ;  /* 0x000000e300d67213 */ /* 0x000fc60000000000 */
[----:B------:R-:W4:Y:S02]  /*1d6b0*/  LDL R209, [R1+0x5fa8] ;  /* 0x005fa80001d17983 */ /* 0x000f240000100800 */
[----:B------:R-:W-:Y:S01]  /*1d6c0*/  @!P5 IMAD.IADD R23, R23, 0x1, -R251 ;  /* 0x000000011717d824 */ /* 0x000fe200078e0afb */
[----:B------:R-:W-:-:S03]  /*1d6d0*/  ISETP.GT.U32.AND P5, PT, R251, R16, PT ;  /* 0x00000010fb00720c */ /* 0x000fc60003fa4070 */
[----:B------:R-:W-:-:S10]  /*1d6e0*/  @!P0 IMAD.IADD R12, R12, 0x1, -R251 ;  /* 0x000000010c0c8824 */ /* 0x000fd400078e0afb */
[----:B------:R-:W-:Y:S02]  /*1d6f0*/  @!P5 IADD3 R16, R16, -R251, RZ ;  /* 0x800000fb1010d210 */ /* 0x000fe40007ffe0ff */
[C---:B------:R-:W-:Y:S01]  /*1d700*/  ISETP.GT.U32.AND P5, PT, R251.reuse, R20, PT ;  /* 0x00000014fb00720c */ /* 0x040fe20003fa4070 */
[----:B------:R-:W-:Y:S01]  /*1d710*/  @!P2 IMAD.MOV R23, RZ, RZ, -R23 ;  /* 0x000000ffff17a224 */ /* 0x000fe200078e0a17 */
[----:B------:R-:W-:-:S11]  /*1d720*/  ISETP.GT.U32.AND P2, PT, R251, R16, PT ;  /* 0x00000010fb00720c */ /* 0x000fd60003f44070 */
[----:B------:R-:W-:Y:S01]  /*1d730*/  @!P5 IMAD.IADD R20, R20, 0x1, -R251 ;  /* 0x000000011414d824 */ /* 0x000fe200078e0afb */
[----:B------:R-:W-:Y:S02]  /*1d740*/  ISETP.GT.U32.AND P5, PT, R251, R13, PT ;  /* 0x0000000dfb00720c */ /* 0x000fe40003fa4070 */
[----:B------:R-:W-:-:S11]  /*1d750*/  @!P2 IADD3 R16, R16, -R251, RZ ;  /* 0x800000fb1010a210 */ /* 0x000fd60007ffe0ff */
[----:B------:R-:W-:Y:S02]  /*1d760*/  @!P5 IADD3 R13, R13, -R251, RZ ;  /* 0x800000fb0d0dd210 */ /* 0x000fe40007ffe0ff */
[----:B------:R-:W-:Y:S02]  /*1d770*/  ISETP.GE.AND P2, PT, R211, RZ, PT ;  /* 0x000000ffd300720c */ /* 0x000fe40003f46270 */
[----:B------:R-:W4:Y:S01]  /*1d780*/  LDL R211, [R1+0x6068] ;  /* 0x0060680001d37983 */ /* 0x000f220000100800 */
[----:B--2---:R-:W-:-:S13]  /*1d790*/  ISETP.GT.U32.AND P4, PT, R251, R11, PT ;  /* 0x0000000bfb00720c */ /* 0x004fda0003f84070 */
[----:B------:R-:W-:Y:S01]  /*1d7a0*/  @!P4 IMAD.IADD R11, R11, 0x1, -R251 ;  /* 0x000000010b0bc824 */ /* 0x000fe200078e0afb */
[----:B------:R-:W-:Y:S02]  /*1d7b0*/  ISETP.GE.AND P4, PT, R230, RZ, PT ;  /* 0x000000ffe600720c */ /* 0x000fe40003f86270 */
[----:B------:R-:W2:Y:S01]  /*1d7c0*/  LDL R230, [R1+0x6084] ;  /* 0x0060840001e67983 */ /* 0x000ea20000100800 */
[----:B---3--:R-:W-:-:S03]  /*1d7d0*/  ISETP.GE.AND P0, PT, R229, RZ, PT ;  /* 0x000000ffe500720c */ /* 0x008fc60003f06270 */
[----:B------:R-:W3:Y:S01]  /*1d7e0*/  LDL R229, [R1+0x607c] ;  /* 0x00607c0001e57983 */ /* 0x000ee20000100800 */
[----:B-----5:R-:W-:-:S03]  /*1d7f0*/  ISETP.GE.AND P5, PT, R228, RZ, PT ;  /* 0x000000ffe400720c */ /* 0x020fc60003fa6270 */
[----:B------:R-:W5:Y:S01]  /*1d800*/  LDL R228, [R1+0x6080] ;  /* 0x0060800001e47983 */ /* 0x000f620000100800 */
[C---:B------:R-:W-:Y:S02]  /*1d810*/  ISETP.GT.U32.AND P3, PT, R251.reuse, R21, PT ;  /* 0x00000015fb00720c */ /* 0x040fe40003f64070 */
[----:B------:R-:W-:-:S11]  /*1d820*/  ISETP.GT.U32.AND P6, PT, R251, R17, PT ;  /* 0x00000011fb00720c */ /* 0x000fd60003fc4070 */
[--C-:B------:R-:W-:Y:S01]  /*1d830*/  @!P3 IMAD.IADD R21, R21, 0x1, -R251.reuse ;  /* 0x000000011515b824 */ /* 0x100fe200078e0afb */
[----:B------:R-:W-:Y:S01]  /*1d840*/  ISETP.GT.U32.AND P3, PT, R251, R14, PT ;  /* 0x0000000efb00720c */ /* 0x000fe20003f64070 */
[----:B------:R-:W-:-:S04]  /*1d850*/  @!P6 IMAD.IADD R17, R17, 0x1, -R251 ;  /* 0x000000011111e824 */ /* 0x000fc800078e0afb */
[----:B------:R-:W-:Y:S01]  /*1d860*/  @!P0 IMAD.MOV R17, RZ, RZ, -R17 ;  /* 0x000000ffff118224 */ /* 0x000fe200078e0a11 */
[----:B------:R-:W-:-:S07]  /*1d870*/  ISETP.GT.U32.AND P0, PT, R251, R11, PT ;  /* 0x0000000bfb00720c */ /* 0x000fce0003f04070 */
[--C-:B------:R-:W-:Y:S01]  /*1d880*/  @!P3 IMAD.IADD R14, R14, 0x1, -R251.reuse ;  /* 0x000000010e0eb824 */ /* 0x100fe200078e0afb */
[----:B----4-:R-:W-:Y:S02]  /*1d890*/  ISETP.GE.AND P3, PT, R225, RZ, PT ;  /* 0x000000ffe100720c */ /* 0x010fe40003f66270 */
[----:B------:R-:W4:Y:S03]  /*1d8a0*/  LDL R225, [R1+0x6074] ;  /* 0x0060740001e17983 */ /* 0x000f260000100800 */
[----:B------:R-:W-:Y:S01]  /*1d8b0*/  @!P0 IMAD.IADD R11, R11, 0x1, -R251 ;  /* 0x000000010b0b8824 */ /* 0x000fe200078e0afb */
[C---:B------:R-:W-:Y:S01]  /*1d8c0*/  ISETP.GT.U32.AND P0, PT, R251.reuse, R5, PT ;  /* 0x00000005fb00720c */ /* 0x040fe20003f04070 */
[----:B------:R-:W-:Y:S01]  /*1d8d0*/  @!P5 IMAD.MOV R18, RZ, RZ, -R18 ;  /* 0x000000ffff12d224 */ /* 0x000fe200078e0a12 */
[----:B------:R-:W-:-:S11]  /*1d8e0*/  ISETP.GT.U32.AND P5, PT, R251, R12, PT ;  /* 0x0000000cfb00720c */ /* 0x000fd60003fa4070 */
[--C-:B------:R-:W-:Y:S02]  /*1d8f0*/  @!P0 IMAD.IADD R5, R5, 0x1, -R251.reuse ;  /* 0x0000000105058824 */ /* 0x100fe400078e0afb */
[----:B------:R-:W-:Y:S01]  /*1d900*/  @!P5 IMAD.IADD R12, R12, 0x1, -R251 ;  /* 0x000000010c0cd824 */ /* 0x000fe200078e0afb */
[C---:B------:R-:W-:Y:S02]  /*1d910*/  ISETP.GT.U32.AND P5, PT, R251.reuse, R6, PT ;  /* 0x00000006fb00720c */ /* 0x040fe40003fa4070 */
[----:B------:R-:W-:Y:S02]  /*1d920*/  ISETP.GT.U32.AND P1, PT, R251, R15, PT ;  /* 0x0000000ffb00720c */ /* 0x000fe40003f24070 */
[----:B------:R-:W-:-:S09]  /*1d930*/  @!P3 IADD3 R19, -R19, RZ, RZ ;  /* 0x000000ff1313b210 */ /* 0x000fd20007ffe1ff */
[--C-:B------:R-:W-:Y:S01]  /*1d940*/  @!P5 IMAD.IADD R6, R6, 0x1, -R251.reuse ;  /* 0x000000010606d824 */ /* 0x100fe200078e0afb */
[----:B------:R-:W-:Y:S01]  /*1d950*/  ISETP.GT.U32.AND P3, PT, R251, R13, PT ;  /* 0x0000000dfb00720c */ /* 0x000fe20003f64070 */
[----:B------:R-:W-:Y:S02]  /*1d960*/  @!P1 IMAD.IADD R15, R15, 0x1, -R251 ;  /* 0x000000010f0f9824 */ /* 0x000fe400078e0afb */
[----:B------:R-:W-:-:S03]  /*1d970*/  @!P2 IMAD.MOV R21, RZ, RZ, -R21 ;  /* 0x000000ffff15a224 */ /* 0x000fc600078e0a15 */
[----:B------:R-:W-:-:S07]  /*1d980*/  ISETP.GT.U32.AND P2, PT, R251, R15, PT ;  /* 0x0000000ffb00720c */ /* 0x000fce0003f44070 */
[----:B------:R-:W-:Y:S02]  /*1d990*/  @!P3 IADD3 R13, R13, -R251, RZ ;  /* 0x800000fb0d0db210 */ /* 0x000fe40007ffe0ff */
[----:B------:R-:W-:-:S04]  /*1d9a0*/  ISETP.GT.U32.AND P3, PT, R251, R7, PT ;  /* 0x00000007fb00720c */ /* 0x000fc80003f64070 */
[----:B------:R-:W-:Y:S01]  /*1d9b0*/  @!P2 IMAD.IADD R15, R15, 0x1, -R251 ;  /* 0x000000010f0fa824 */ /* 0x000fe200078e0afb */
[----:B------:R-:W-:Y:S02]  /*1d9c0*/  ISETP.GE.AND P2, PT, R211, RZ, PT ;  /* 0x000000ffd300720c */ /* 0x000fe40003f46270 */
[----:B------:R-:W4:Y:S06]  /*1d9d0*/  LDL R211, [R1+0x608c] ;  /* 0x00608c0001d37983 */ /* 0x000f2c0000100800 */
[----:B------:R-:W-:Y:S02]  /*1d9e0*/  @!P3 IADD3 R7, R7, -R251, RZ ;  /* 0x800000fb0707b210 */ /* 0x000fe40007ffe0ff */
[----:B--2---:R-:W-:-:S02]  /*1d9f0*/  ISETP.GE.AND P0, PT, R230, RZ, PT ;  /* 0x000000ffe600720c */ /* 0x004fc40003f06270 */
[----:B------:R-:W2:Y:S01]  /*1da00*/  LDL R230, [R1+0x6060] ;  /* 0x0060600001e67983 */ /* 0x000ea20000100800 */
[----:B---3--:R-:W-:-:S03]  /*1da10*/  ISETP.GE.AND P5, PT, R229, RZ, PT ;  /* 0x000000ffe500720c */ /* 0x008fc60003fa6270 */
[----:B------:R-:W3:Y:S01]  /*1da20*/  LDL R229, [R1+0x6070] ;  /* 0x0060700001e57983 */ /* 0x000ee20000100800 */
[----:B-----5:R-:W-:-:S03]  /*1da30*/  ISETP.GE.AND P3, PT, R228, RZ, PT ;  /* 0x000000ffe400720c */ /* 0x020fc60003f66270 */
[----:B------:R-:W5:Y:S01]  /*1da40*/  LDL R228, [R1+0x6078] ;  /* 0x0060780001e47983 */ /* 0x000f620000100800 */
[----:B------:R-:W-:-:S03]  /*1da50*/  ISETP.GE.AND P1, PT, R224, RZ, PT ;  /* 0x000000ffe000720c */ /* 0x000fc60003f26270 */
[----:B------:R-:W5:Y:S10]  /*1da60*/  LDL R224, [R1+0x606c] ;  /* 0x00606c0001e07983 */ /* 0x000f740000100800 */
[----:B------:R-:W-:Y:S01]  /*1da70*/  @!P1 IMAD.MOV R20, RZ, RZ, -R20 ;  /* 0x000000ffff149224 */ /* 0x000fe200078e0a14 */
[C---:B------:R-:W-:Y:S01]  /*1da80*/  ISETP.GT.U32.AND P1, PT, R251.reuse, R14, PT ;  /* 0x0000000efb00720c */ /* 0x040fe20003f24070 */
[----:B------:R-:W-:Y:S01]  /*1da90*/  @!P3 IMAD.MOV R12, RZ, RZ, -R12 ;  /* 0x000000ffff0cb224 */ /* 0x000fe200078e0a0c */
[----:B------:R-:W-:-:S11]  /*1daa0*/  ISETP.GT.U32.AND P3, PT, R251, R6, PT ;  /* 0x00000006fb00720c */ /* 0x000fd60003f64070 */
[--C-:B------:R-:W-:Y:S01]  /*1dab0*/  @!P1 IMAD.IADD R14, R14, 0x1, -R251.reuse ;  /* 0x000000010e0e9824 */ /* 0x100fe200078e0afb */
[C---:B------:R-:W-:Y:S01]  /*1dac0*/  ISETP.GT.U32.AND P1, PT, R251.reuse, R8, PT ;  /* 0x00000008fb00720c */ /* 0x040fe20003f24070 */
[----:B------:R-:W-:Y:S01]  /*1dad0*/  @!P3 IMAD.IADD R6, R6, 0x1, -R251 ;  /* 0x000000010606b824 */ /* 0x000fe200078e0afb */
[----:B------:R-:W-:-:S11]  /*1dae0*/  ISETP.GT.U32.AND P3, PT, R251, R247, PT ;  /* 0x000000f7fb00720c */ /* 0x000fd60003f64070 */
[----:B------:R-:W-:Y:S01]  /*1daf0*/  @!P1 IMAD.IADD R8, R8, 0x1, -R251 ;  /* 0x0000000108089824 */ /* 0x000fe200078e0afb */
[----:B----4-:R-:W-:Y:S02]  /*1db00*/  ISETP.GE.AND P1, PT, R225, RZ, PT ;  /* 0x000000ffe100720c */ /* 0x010fe40003f26270 */
[----:B------:R-:W4:Y:S01]  /*1db10*/  LDL R225, [R1+0x6090] ;  /* 0x0060900001e17983 */ /* 0x000f220000100800 */
[----:B------:R-:W-:Y:S02]  /*1db20*/  @!P3 IADD3 R247, R247, -R251, RZ ;  /* 0x800000fbf7f7b210 */ /* 0x000fe40007ffe0ff */
[----:B------:R-:W-:-:S08]  /*1db30*/  @!P4 IADD3 R16, -R16, RZ, RZ ;  /* 0x000000ff1010c210 */ /* 0x000fd00007ffe1ff */
[----:B------:R-:W-:Y:S01]  /*1db40*/  @!P1 IMAD.MOV R13, RZ, RZ, -R13 ;  /* 0x000000ffff0d9224 */ /* 0x000fe200078e0a0d */
[C---:B------:R-:W-:Y:S02]  /*1db50*/  ISETP.GT.U32.AND P1, PT, R251.reuse, R7, PT ;  /* 0x00000007fb00720c */ /* 0x040fe40003f24070 */
[C---:B------:R-:W-:Y:S02]  /*1db60*/  ISETP.GT.U32.AND P4, PT, R251.reuse, R9, PT ;  /* 0x00000009fb00720c */ /* 0x040fe40003f84070 */
[----:B------:R-:W-:-:S09]  /*1db70*/  ISETP.GT.U32.AND P6, PT, R251, R10, PT ;  /* 0x0000000afb00720c */ /* 0x000fd20003fc4070 */
[--C-:B------:R-:W-:Y:S01]  /*1db80*/  @!P1 IMAD.IADD R7, R7, 0x1, -R251.reuse ;  /* 0x0000000107079824 */ /* 0x100fe200078e0afb */
[----:B------:R-:W-:Y:S01]  /*1db90*/  ISETP.GT.U32.AND P1, PT, R251, R246, PT ;  /* 0x000000f6fb00720c */ /* 0x000fe20003f24070 */
[----:B------:R-:W-:Y:S01]  /*1dba0*/  @!P4 IMAD.IADD R9, R9, 0x1, -R251 ;  /* 0x000000010909c824 */ /* 0x000fe200078e0afb */
[----:B------:R-:W-:Y:S02]  /*1dbb0*/  ISETP.GT.U32.AND P4, PT, R251, R4, PT ;  /* 0x00000004fb00720c */ /* 0x000fe40003f84070 */
[----:B------:R-:W-:-:S04]  /*1dbc0*/  @!P6 IADD3 R10, R10, -R251, RZ ;  /* 0x800000fb0a0ae210 */ /* 0x000fc80007ffe0ff */
[----:B------:R-:W-:-:S05]  /*1dbd0*/  ISETP.GT.U32.AND P6, PT, R251, R10, PT ;  /* 0x0000000afb00720c */ /* 0x000fca0003fc4070 */
[--C-:B------:R-:W-:Y:S02]  /*1dbe0*/  @!P1 IMAD.IADD R246, R246, 0x1, -R251.reuse ;  /* 0x00000001f6f69824 */ /* 0x100fe400078e0afb */
[----:B------:R-:W-:Y:S01]  /*1dbf0*/  @!P4 IMAD.IADD R4, R4, 0x1, -R251 ;  /* 0x000000010404c824 */ /* 0x000fe200078e0afb */
[----:B------:R-:W-:Y:S02]  /*1dc00*/  ISETP.GT.U32.AND P4, PT, R251, R8, PT ;  /* 0x00000008fb00720c */ /* 0x000fe40003f84070 */
[----:B------:R-:W-:-:S03]  /*1dc10*/  @!P5 IADD3 R11, -R11, RZ, RZ ;  /* 0x000000ff0b0bd210 */ /* 0x000fc60007ffe1ff */
[----:B------:R-:W-:Y:S02]  /*1dc20*/  @!P6 IADD3 R10, R10, -R251, RZ ;  /* 0x800000fb0a0ae210 */ /* 0x000fe40007ffe0ff */
[----:B------:R-:W-:-:S03]  /*1dc30*/  ISETP.GT.U32.AND P5, PT, R251, R4, PT ;  /* 0x00000004fb00720c */ /* 0x000fc60003fa4070 */
[----:B------:R-:W-:Y:S01]  /*1dc40*/  @!P0 IMAD.MOV R10, RZ, RZ, -R10 ;  /* 0x000000ffff0a8224 */ /* 0x000fe200078e0a0a */
[C---:B------:R-:W-:Y:S02]  /*1dc50*/  ISETP.GT.U32.AND P0, PT, R251.reuse, R3, PT ;  /* 0x00000003fb00720c */ /* 0x040fe40003f04070 */
[----:B------:R-:W-:Y:S02]  /*1dc60*/  @!P4 IADD3 R8, R8, -R251, RZ ;  /* 0x800000fb0808c210 */ /* 0x000fe40007ffe0ff */
[----:B------:R-:W-:-:S05]  /*1dc70*/  ISETP.GT.U32.AND P4, PT, R251, R0, PT ;  /* 0x00000000fb00720c */ /* 0x000fca0003f84070 */
[--C-:B------:R-:W-:Y:S01]  /*1dc80*/  @!P5 IMAD.IADD R4, R4, 0x1, -R251.reuse ;  /* 0x000000010404d824 */ /* 0x100fe200078e0afb */
[----:B------:R-:W-:Y:S02]  /*1dc90*/  ISETP.GE.AND P5, PT, R210, RZ, PT ;  /* 0x000000ffd200720c */ /* 0x000fe40003fa6270 */
[----:B------:R-:W4:Y:S01]  /*1dca0*/  LDL R210, [R1+0x6058] ;  /* 0x0060580001d27983 */ /* 0x000f220000100800 */
[--C-:B------:R-:W-:Y:S01]  /*1dcb0*/  @!P0 IMAD.IADD R3, R3, 0x1, -R251.reuse ;  /* 0x0000000103038824 */ /* 0x100fe200078e0afb */
[----:B------:R-:W-:Y:S02]  /*1dcc0*/  ISETP.GE.AND P0, PT, R211, RZ, PT ;  /* 0x000000ffd300720c */ /* 0x000fe40003f06270 */
[----:B------:R-:W4:Y:S01]  /*1dcd0*/  LDL R211, [R1+0x6054] ;  /* 0x0060540001d37983 */ /* 0x000f220000100800 */
[----:B------:R-:W-:Y:S01]  /*1dce0*/  @!P4 IMAD.IADD R0, R0, 0x1, -R251 ;  /* 0x000000010000c824 */ /* 0x000fe200078e0afb */
[----:B--2---:R-:W-:Y:S02]  /*1dcf0*/  ISETP.GE.AND P3, PT, R230, RZ, PT ;  /* 0x000000ffe600720c */ /* 0x004fe40003f66270 */
[----:B------:R-:W2:Y:S01]  /*1dd00*/  LDL R230, [R1+0x6018] ;  /* 0x0060180001e67983 */ /* 0x000ea20000100800 */
[----:B---3--:R-:W-:-:S03]  /*1dd10*/  ISETP.GE.AND P1, PT, R229, RZ, PT ;  /* 0x000000ffe500720c */ /* 0x008fc60003f26270 */
[----:B------:R-:W3:Y:S01]  /*1dd20*/  LDL R229, [R1+0x6000] ;  /* 0x0060000001e57983 */ /* 0x000ee20000100800 */
[----:B-----5:R-:W-:-:S03]  /*1dd30*/  ISETP.GE.AND P4, PT, R228, RZ, PT ;  /* 0x000000ffe400720c */ /* 0x020fc60003f86270 */
[----:B------:R-:W5:Y:S01]  /*1dd40*/  LDL R228, [R1+0x6010] ;  /* 0x0060100001e47983 */ /* 0x000f620000100800 */
[----:B------:R-:W-:Y:S01]  /*1dd50*/  @!P2 IMAD.MOV R15, RZ, RZ, -R15 ;  /* 0x000000ffff0fa224 */ /* 0x000fe200078e0a0f */
[----:B------:R-:W-:-:S13]  /*1dd60*/  ISETP.GT.U32.AND P2, PT, R251, R9, PT ;  /* 0x00000009fb00720c */ /* 0x000fda0003f44070 */
[----:B------:R-:W-:Y:S01]  /*1dd70*/  @!P2 IMAD.IADD R9, R9, 0x1, -R251 ;  /* 0x000000010909a824 */ /* 0x000fe200078e0afb */
[C---:B------:R-:W-:Y:S01]  /*1dd80*/  ISETP.GT.U32.AND P2, PT, R251.reuse, R2, PT ;  /* 0x00000002fb00720c */ /* 0x040fe20003f44070 */
[----:B------:R-:W-:Y:S01]  /*1dd90*/  @!P4 IMAD.MOV R6, RZ, RZ, -R6 ;  /* 0x000000ffff06c224 */ /* 0x000fe200078e0a06 */
[----:B------:R-:W-:-:S11]  /*1dda0*/  ISETP.GT.U32.AND P4, PT, R251, R246, PT ;  /* 0x000000f6fb00720c */ /* 0x000fd60003f84070 */
[-C--:B------:R-:W-:Y:S02]  /*1ddb0*/  @!P2 IADD3 R2, R2, -R251.reuse, RZ ;  /* 0x800000fb0202a210 */ /* 0x080fe40007ffe0ff */
[----:B------:R-:W-:Y:S02]  /*1ddc0*/  @!P4 IADD3 R246, R246, -R251, RZ ;  /* 0x800000fbf6f6c210 */ /* 0x000fe40007ffe0ff */
[----:B------:R-:W-:Y:S02]  /*1ddd0*/  ISETP.GT.U32.AND P4, PT, R251, R243, PT ;  /* 0x000000f3fb00720c */ /* 0x000fe40003f84070 */
[----:B----4-:R-:W-:Y:S02]  /*1dde0*/  ISETP.GE.AND P2, PT, R225, RZ, PT ;  /* 0x000000ffe100720c */ /* 0x010fe40003f46270 */
[----:B------:R-:W4:Y:S01]  /*1ddf0*/  LDL R225, [R1+0x6040] ;  /* 0x0060400001e17983 */ /* 0x000f220000100800 */
[----:B------:R-:W-:-:S08]  /*1de00*/  ISETP.GE.AND P6, PT, R224, RZ, PT ;  /* 0x000000ffe000720c */ /* 0x000fd00003fc6270 */
[----:B------:R-:W-:Y:S02]  /*1de10*/  @!P4 IMAD.IADD R243, R243, 0x1, -R251 ;  /* 0x00000001f3f3c824 */ /* 0x000fe400078e0afb */
[----:B------:R-:W-:Y:S01]  /*1de20*/  @!P2 IMAD.MOV R7, RZ, RZ, -R7 ;  /* 0x000000ffff07a224 */ /* 0x000fe200078e0a07 */
[C---:B------:R-:W-:Y:S02]  /*1de30*/  ISETP.GT.U32.AND P2, PT, R251.reuse, R0, PT ;  /* 0x00000000fb00720c */ /* 0x040fe40003f44070 */
[----:B------:R-:W-:Y:S02]  /*1de40*/  @!P6 IADD3 R14, -R14, RZ, RZ ;  /* 0x000000ff0e0ee210 */ /* 0x000fe40007ffe1ff */
[----:B------:R-:W-:-:S09]  /*1de50*/  ISETP.GT.U32.AND P6, PT, R251, R5, PT ;  /* 0x00000005fb00720c */ /* 0x000fd20003fc4070 */
[----:B------:R-:W-:Y:S01]  /*1de60*/  @!P2 IMAD.IADD R0, R0, 0x1, -R251 ;  /* 0x000000010000a824 */ /* 0x000fe200078e0afb */
[----:B------:R-:W-:-:S03]  /*1de70*/  ISETP.GT.U32.AND P2, PT, R251, R244, PT ;  /* 0x000000f4fb00720c */ /* 0x000fc60003f44070 */
[----:B------:R-:W-:Y:S02]  /*1de80*/  @!P6 IADD3 R5, R5, -R251, RZ ;  /* 0x800000fb0505e210 */ /* 0x000fe40007ffe0ff */
[----:B------:R-:W-:-:S08]  /*1de90*/  ISETP.GT.U32.AND P6, PT, R251, R248, PT ;  /* 0x000000f8fb00720c */ /* 0x000fd00003fc4070 */
[----:B------:R-:W-:Y:S02]  /*1dea0*/  @!P2 IADD3 R244, R244, -R251, RZ ;  /* 0x800000fbf4f4a210 */ /* 0x000fe40007ffe0ff */
[----:B------:R-:W-:Y:S02]  /*1deb0*/  @!P0 IADD3 R8, -R8, RZ, RZ ;  /* 0x000000ff08088210 */ /* 0x000fe40007ffe1ff */
[----:B------:R-:W-:Y:S01]  /*1dec0*/  ISETP.GT.U32.AND P0, PT, R251, R2, PT ;  /* 0x00000002fb00720c */ /* 0x000fe20003f04070 */
[----:B------:R-:W-:Y:S01]  /*1ded0*/  @!P6 IMAD.IADD R248, R248, 0x1, -R251 ;  /* 0x00000001f8f8e824 */ /* 0x000fe200078e0afb */
[----:B------:R-:W-:Y:S01]  /*1dee0*/  @!P1 IADD3 R5, -R5, RZ, RZ ;  /* 0x000000ff05059210 */ /* 0x000fe20007ffe1ff */
[----:B------:R-:W-:Y:S01]  /*1def0*/  @!P3 IMAD.MOV R4, RZ, RZ, -R4 ;  /* 0x000000ffff04b224 */ /* 0x000fe200078e0a04 */
[C---:B------:R-:W-:Y:S02]  /*1df00*/  ISETP.GT.U32.AND P3, PT, R251.reuse, R249, PT ;  /* 0x000000f9fb00720c */ /* 0x040fe40003f64070 */
[----:B------:R-:W-:-:S07]  /*1df10*/  ISETP.GT.U32.AND P1, PT, R251, R248, PT ;  /* 0x000000f8fb00720c */ /* 0x000fce0003f24070 */
[----:B------:R-:W-:Y:S01]  /*1df20*/  @!P0 IMAD.IADD R2, R2, 0x1, -R251 ;  /* 0x0000000102028824 */ /* 0x000fe200078e0afb */
[----:B------:R-:W-:-:S03]  /*1df30*/  ISETP.GT.U32.AND P0, PT, R251, R245, PT ;  /* 0x000000f5fb00720c */ /* 0x000fc60003f04070 */
[----:B------:R-:W-:Y:S02]  /*1df40*/  @!P3 IADD3 R249, R249, -R251, RZ ;  /* 0x800000fbf9f9b210 */ /* 0x000fe40007ffe0ff */
[----:B------:R-:W-:Y:S01]  /*1df50*/  @!P1 IMAD.IADD R248, R248, 0x1, -R251 ;  /* 0x00000001f8f89824 */ /* 0x000fe200078e0afb */
[----:B------:R-:W-:Y:S02]  /*1df60*/  ISETP.GE.AND P1, PT, R210, RZ, PT ;  /* 0x000000ffd200720c */ /* 0x000fe40003f26270 */
[----:B------:R-:W4:Y:S01]  /*1df70*/  LDL R210, [R1+0x6028] ;  /* 0x0060280001d27983 */ /* 0x000f220000100800 */
[----:B------:R-:W-:-:S03]  /*1df80*/  ISETP.GE.AND P3, PT, R211, RZ, PT ;  /* 0x000000ffd300720c */ /* 0x000fc60003f66270 */
[----:B------:R-:W4:Y:S01]  /*1df90*/  LDL R211, [R1+0x6024] ;  /* 0x0060240001d37983 */ /* 0x000f220000100800 */
[----:B------:R-:W-:Y:S02]  /*1dfa0*/  @!P0 IMAD.IADD R245, R245, 0x1, -R251 ;  /* 0x00000001f5f58824 */ /* 0x000fe400078e0afb */
[----:B------:R-:W-:-:S04]  /*1dfb0*/  IMAD.HI.U32 R215, R252, R214, RZ ;  /* 0x000000d6fcd77227 */ /* 0x000fc800078e00ff */
[----:B------:R-:W-:-:S04]  /*1dfc0*/  IMAD.MOV R213, RZ, RZ, -R215 ;  /* 0x000000ffffd57224 */ /* 0x000fc800078e0ad7 */
[----:B------:R-:W-:Y:S01]  /*1dfd0*/  IMAD R212, R251, R213, R214 ;  /* 0x000000d5fbd47224 */ /* 0x000fe200078e02d6 */
[----:B------:R-:W-:Y:S02]  /*1dfe0*/  IABS R213, R208 ;  /* 0x000000d000d57213 */ /* 0x000fe40000000000 */
[----:B--2---:R-:W-:Y:S02]  /*1dff0*/  ISETP.GE.AND P4, PT, R230, RZ, PT ;  /* 0x000000ffe600720c */ /* 0x004fe40003f86270 */
[----:B------:R-:W2:Y:S01]  /*1e000*/  LDL R230, [R1+0x5fbc] ;  /* 0x005fbc0001e67983 */ /* 0x000ea20000100800 */
[----:B---3--:R-:W-:-:S03]  /*1e010*/  ISETP.GE.AND P2, PT, R229, RZ, PT ;  /* 0x000000ffe500720c */ /* 0x008fc60003f46270 */
[----:B------:R-:W3:Y:S01]  /*1e020*/  LDL R229, [R1+0x5fd4] ;  /* 0x005fd40001e57983 */ /* 0x000ee20000100800 */
[----:B-----5:R-:W-:-:S03]  /*1e030*/  ISETP.GE.AND P0, PT, R228, RZ, PT ;  /* 0x000000ffe400720c */ /* 0x020fc60003f06270 */
[----:B------:R-:W5:Y:S01]  /*1e040*/  LDL R228, [R1+0x5ff0] ;  /* 0x005ff00001e47983 */ /* 0x000f620000100800 */
[----:B------:R-:W-:-:S04]  /*1e050*/  IMAD.HI.U32 R214, R252, R213, RZ ;  /* 0x000000d5fcd67227 */ /* 0x000fc800078e00ff */
[----:B------:R-:W-:-:S04]  /*1e060*/  IMAD.MOV R214, RZ, RZ, -R214 ;  /* 0x000000ffffd67224 */ /* 0x000fc800078e0ad6 */
[----:B------:R-:W-:Y:S01]  /*1e070*/  IMAD R213, R251, R214, R213 ;  /* 0x000000d6fbd57224 */ /* 0x000fe200078e02d5 */
[----:B------:R-:W-:-:S05]  /*1e080*/  IABS R214, R194 ;  /* 0x000000c200d67213 */ /* 0x000fca0000000000 */
[----:B------:R-:W-:-:S05]  /*1e090*/  IMAD.HI.U32 R215, R252, R214, RZ ;  /* 0x000000d6fcd77227 */ /* 0x000fca00078e00ff */
[----:B------:R-:W-:-:S05]  /*1e0a0*/  IADD3 R215, -R215, RZ, RZ ;  /* 0x000000ffd7d77210 */ /* 0x000fca0007ffe1ff */
[----:B------:R-:W-:Y:S01]  /*1e0b0*/  IMAD R214, R251, R215, R214 ;  /* 0x000000d7fbd67224 */ /* 0x000fe200078e02d6 */
[----:B------:R-:W-:-:S05]  /*1e0c0*/  IABS R215, R193 ;  /* 0x000000c100d77213 */ /* 0x000fca0000000000 */
[----:B------:R-:W-:-:S04]  /*1e0d0*/  IMAD.HI.U32 R216, R252, R215, RZ ;  /* 0x000000d7fcd87227 */ /* 0x000fc800078e00ff */
[----:B------:R-:W-:-:S04]  /*1e0e0*/  IMAD.MOV R216, RZ, RZ, -R216 ;  /* 0x000000ffffd87224 */ /* 0x000fc800078e0ad8 */
[----:B------:R-:W-:Y:S01]  /*1e0f0*/  IMAD R215, R251, R216, R215 ;  /* 0x000000d8fbd77224 */ /* 0x000fe200078e02d7 */
[----:B------:R-:W-:-:S05]  /*1e100*/  IABS R216, R192 ;  /* 0x000000c000d87213 */ /* 0x000fca0000000000 */
        /* <DEDUP_REMOVED lines=9> */
[----:B------:R-:W-:Y:S02]  /*1e1a0*/  IMAD.MOV R219, RZ, RZ, -R219 ;  /* 0x000000ffffdb7224 */ /* 0x000fe400078e0adb */
[----:B------:R-:W-:Y:S02]  /*1e1b0*/  @!P5 IMAD.MOV R9, RZ, RZ, -R9 ;  /* 0x000000ffff09d224 */ /* 0x000fe400078e0a09 */
[C---:B------:R-:W-:Y:S01]  /*1e1c0*/  IMAD R218, R251.reuse, R219, R218 ;  /* 0x000000dbfbda7224 */ /* 0x040fe200078e02da */
[----:B------:R-:W-:Y:S02]  /*1e1d0*/  IABS R219, R189 ;  /* 0x000000bd00db7213 */ /* 0x000fe40000000000 */
[----:B------:R-:W-:-:S03]  /*1e1e0*/  ISETP.GT.U32.AND P5, PT, R251, R3, PT ;  /* 0x00000003fb00720c */ /* 0x000fc60003fa4070 */
[----:B------:R-:W-:-:S04]  /*1e1f0*/  IMAD.HI.U32 R220, R252, R219, RZ ;  /* 0x000000dbfcdc7227 */ /* 0x000fc800078e00ff */
[----:B------:R-:W-:-:S04]  /*1e200*/  IMAD.MOV R220, RZ, RZ, -R220 ;  /* 0x000000ffffdc7224 */ /* 0x000fc800078e0adc */
[----:B------:R-:W-:Y:S01]  /*1e210*/  IMAD R219, R251, R220, R219 ;  /* 0x000000dcfbdb7224 */ /* 0x000fe200078e02db */
[----:B------:R-:W-:Y:S02]  /*1e220*/  IABS R220, R188 ;  /* 0x000000bc00dc7213 */ /* 0x000fe40000000000 */
[----:B------:R-:W-:Y:S02]  /*1e230*/  @!P5 IADD3 R3, R3, -R251, RZ ;  /* 0x800000fb0303d210 */ /* 0x000fe40007ffe0ff */
[----:B------:R-:W-:Y:S01]  /*1e240*/  ISETP.GT.U32.AND P5, PT, R251, R250, PT ;  /* 0x000000fafb00720c */ /* 0x000fe20003fa4070 */
[----:B------:R-:W-:-:S04]  /*1e250*/  IMAD.HI.U32 R221, R252, R220, RZ ;  /* 0x000000dcfcdd7227 */ /* 0x000fc800078e00ff */
[----:B------:R-:W-:Y:S01]  /*1e260*/  @!P0 IMAD.MOV R246, RZ, RZ, -R246 ;  /* 0x000000fffff68224 */ /* 0x000fe200078e0af6 */
[----:B------:R-:W-:Y:S02]  /*1e270*/  ISETP.GT.U32.AND P0, PT, R251, R244, PT ;  /* 0x000000f4fb00720c */ /* 0x000fe40003f04070 */
[----:B------:R-:W-:-:S05]  /*1e280*/  IADD3 R221, -R221, RZ, RZ ;  /* 0x000000ffdddd7210 */ /* 0x000fca0007ffe1ff */
[----:B------:R-:W-:Y:S01]  /*1e290*/  IMAD R220, R251, R221, R220 ;  /* 0x000000ddfbdc7224 */ /* 0x000fe200078e02dc */
[----:B------:R-:W-:Y:S01]  /*1e2a0*/  IABS R221, R187 ;  /* 0x000000bb00dd7213 */ /* 0x000fe20000000000 */
[----:B------:R-:W-:Y:S01]  /*1e2b0*/  @!P5 IMAD.IADD R250, R250, 0x1, -R251 ;  /* 0x00000001fafad824 */ /* 0x000fe200078e0afb */
[----:B----4-:R-:W-:Y:S02]  /*1e2c0*/  ISETP.GE.AND P5, PT, R225, RZ, PT ;  /* 0x000000ffe100720c */ /* 0x010fe40003fa6270 */
[----:B------:R-:W4:Y:S01]  /*1e2d0*/  LDL R225, [R1+0x5ff4] ;  /* 0x005ff40001e17983 */ /* 0x000f220000100800 */
[----:B------:R-:W-:-:S04]  /*1e2e0*/  IMAD.HI.U32 R222, R252, R221, RZ ;  /* 0x000000ddfcde7227 */ /* 0x000fc800078e00ff */
[----:B------:R-:W-:Y:S01]  /*1e2f0*/  @!P0 IMAD.IADD R244, R244, 0x1, -R251 ;  /* 0x00000001f4f48824 */ /* 0x000fe200078e0afb */
[----:B------:R-:W-:Y:S01]  /*1e300*/  ISETP.GT.U32.AND P0, PT, R251, R237, PT ;  /* 0x000000edfb00720c */ /* 0x000fe20003f04070 */
[----:B------:R-:W-:-:S04]  /*1e310*/  IMAD.MOV R222, RZ, RZ, -R222 ;  /* 0x000000ffffde7224 */ /* 0x000fc800078e0ade */
[C---:B------:R-:W-:Y:S01]  /*1e320*/  IMAD R221, R251.reuse, R222, R221 ;  /* 0x000000defbdd7224 */ /* 0x040fe200078e02dd */
[----:B------:R-:W-:Y:S02]  /*1e330*/  @!P5 IADD3 R0, -R0, RZ, RZ ;  /* 0x000000ff0000d210 */ /* 0x000fe40007ffe1ff */
[----:B------:R-:W-:Y:S02]  /*1e340*/  IABS R222, R185 ;  /* 0x000000b900de7213 */ /* 0x000fe40000000000 */
[----:B------:R-:W-:-:S03]  /*1e350*/  ISETP.GT.U32.AND P5, PT, R251, R245, PT ;  /* 0x000000f5fb00720c */ /* 0x000fc60003fa4070 */
[----:B------:R-:W-:-:S04]  /*1e360*/  IMAD.HI.U32 R223, R252, R222, RZ ;  /* 0x000000defcdf7227 */ /* 0x000fc800078e00ff */
[----:B------:R-:W-:Y:S02]  /*1e370*/  @!P0 IMAD.IADD R237, R237, 0x1, -R251 ;  /* 0x00000001eded8824 */ /* 0x000fe400078e0afb */
[----:B------:R-:W-:Y:S01]  /*1e380*/  IMAD.MOV R223, RZ, RZ, -R223 ;  /* 0x000000ffffdf7224 */ /* 0x000fe200078e0adf */
[----:B------:R-:W-:-:S03]  /*1e390*/  ISETP.GT.U32.AND P6, PT, R251, R247, PT ;  /* 0x000000f7fb00720c */ /* 0x000fc60003fc4070 */
[----:B------:R-:W-:Y:S01]  /*1e3a0*/  IMAD R222, R251, R223, R222 ;  /* 0x000000dffbde7224 */ /* 0x000fe200078e02de */
[----:B------:R-:W-:Y:S02]  /*1e3b0*/  @!P5 IADD3 R245, R245, -R251, RZ ;  /* 0x800000fbf5f5d210 */ /* 0x000fe40007ffe0ff */
[----:B------:R-:W-:Y:S02]  /*1e3c0*/  IABS R223, R184 ;  /* 0x000000b800df7213 */ /* 0x000fe40000000000 */
[----:B------:R-:W-:-:S03]  /*1e3d0*/  ISETP.GT.U32.AND P5, PT, R251, R238, PT ;  /* 0x000000eefb00720c */ /* 0x000fc60003fa4070 */
[----:B------:R-:W-:-:S05]  /*1e3e0*/  IMAD.HI.U32 R224, R252, R223, RZ ;  /* 0x000000dffce07227 */ /* 0x000fca00078e00ff */
[----:B------:R-:W-:Y:S01]  /*1e3f0*/  IADD3 R224, -R224, RZ, RZ ;  /* 0x000000ffe0e07210 */ /* 0x000fe20007ffe1ff */
[----:B------:R-:W-:Y:S01]  /*1e400*/  @!P6 IMAD.IADD R247, R247, 0x1, -R251 ;  /* 0x00000001f7f7e824 */ /* 0x000fe200078e0afb */
[----:B------:R-:W-:-:S03]  /*1e410*/  ISETP.GT.U32.AND P6, PT, R251, R242, PT ;  /* 0x000000f2fb00720c */ /* 0x000fc60003fc4070 */
[----:B------:R-:W-:Y:S02]  /*1e420*/  @!P5 IMAD.IADD R238, R238, 0x1, -R251 ;  /* 0x00000001eeeed824 */ /* 0x000fe400078e0afb */
[----:B------:R-:W-:Y:S01]  /*1e430*/  IMAD R223, R251, R224, R223 ;  /* 0x000000e0fbdf7224 */ /* 0x000fe200078e02df */
[----:B------:R-:W-:-:S05]  /*1e440*/  MOV R224, R2 ;  /* 0x0000000200e07202 */ /* 0x000fca0000000f00 */
[----:B------:R-:W-:Y:S01]  /*1e450*/  @!P3 IMAD.MOV R224, RZ, RZ, -R224 ;  /* 0x000000ffffe0b224 */ /* 0x000fe200078e0ae0 */
[C---:B------:R-:W-:Y:S01]  /*1e460*/  ISETP.GT.U32.AND P3, PT, R251.reuse, R250, PT ;  /* 0x000000fafb00720c */ /* 0x040fe20003f64070 */
[----:B------:R-:W-:Y:S01]  /*1e470*/  @!P6 IMAD.IADD R242, R242, 0x1, -R251 ;  /* 0x00000001f2f2e824 */ /* 0x000fe200078e0afb */
[----:B------:R-:W-:Y:S02]  /*1e480*/  @!P4 IADD3 R248, -R248, RZ, RZ ;  /* 0x000000fff8f8c210 */ /* 0x000fe40007ffe1ff */
[C---:B------:R-:W-:Y:S02]  /*1e490*/  ISETP.GT.U32.AND P4, PT, R251.reuse, R241, PT ;  /* 0x000000f1fb00720c */ /* 0x040fe40003f84070 */
[----:B------:R-:W-:-:S07]  /*1e4a0*/  ISETP.GT.U32.AND P6, PT, R251, R242, PT ;  /* 0x000000f2fb00720c */ /* 0x000fce0003fc4070 */
[----:B------:R-:W-:Y:S01]  /*1e4b0*/  @!P3 IMAD.IADD R250, R250, 0x1, -R251 ;  /* 0x00000001fafab824 */ /* 0x000fe200078e0afb */
[----:B------:R-:W-:-:S03]  /*1e4c0*/  ISETP.GT.U32.AND P3, PT, R251, R239, PT ;  /* 0x000000effb00720c */ /* 0x000fc60003f64070 */
[----:B------:R-:W-:Y:S02]  /*1e4d0*/  @!P4 IMAD.IADD R241, R241, 0x1, -R251 ;  /* 0x00000001f1f1c824 */ /* 0x000fe400078e0afb */
[----:B------:R-:W-:Y:S02]  /*1e4e0*/  @!P6 IADD3 R242, R242, -R251, RZ ;  /* 0x800000fbf2f2e210 */ /* 0x000fe40007ffe0ff */
[----:B------:R-:W-:Y:S02]  /*1e4f0*/  ISETP.GE.AND P6, PT, R210, RZ, PT ;  /* 0x000000ffd200720c */ /* 0x000fe40003fc6270 */
[----:B------:R-:W4:Y:S01]  /*1e500*/  LDL R210, [R1+0x5f90] ;  /* 0x005f900001d27983 */ /* 0x000f220000100800 */
[----:B------:R-:W-:-:S03]  /*1e510*/  ISETP.GE.AND P4, PT, R211, RZ, PT ;  /* 0x000000ffd300720c */ /* 0x000fc60003f86270 */
[----:B------:R-:W-:Y:S01]  /*1e520*/  @!P3 IADD3 R239, R239, -R251, RZ ;  /* 0x800000fbefefb210 */ /* 0x000fe20007ffe0ff */
[----:B------:R-:W4:Y:S01]  /*1e530*/  LDL R211, [R1+0x5f68] ;  /* 0x005f680001d37983 */ /* 0x000f220000100800 */
[----:B--2---:R-:W-:-:S03]  /*1e540*/  ISETP.GE.AND P0, PT, R230, RZ, PT ;  /* 0x000000ffe600720c */ /* 0x004fc60003f06270 */
        /* <DEDUP_REMOVED lines=11> */
[--C-:B------:R-:W-:Y:S02]  /*1e600*/  @!P1 IMAD.IADD R240, R240, 0x1, -R251.reuse ;  /* 0x00000001f0f09824 */ /* 0x100fe400078e0afb */
        /* <DEDUP_REMOVED lines=8> */
[----:B------:R-:W-:Y:S01]  /*1e690*/  ISETP.GT.U32.AND P4, PT, R251, R240, PT ;  /* 0x000000f0fb00720c */ /* 0x000fe20003f84070 */
[----:B------:R-:W-:-:S10]  /*1e6a0*/  @!P6 IMAD.MOV R249, RZ, RZ, -R249 ;  /* 0x000000fffff9e224 */ /* 0x000fd400078e0af9 */
[----:B------:R-:W-:Y:S02]  /*1e6b0*/  @!P2 IADD3 R236, R236, -R251, RZ ;  /* 0x800000fbececa210 */ /* 0x000fe40007ffe0ff */
[----:B------:R-:W-:Y:S02]  /*1e6c0*/  ISETP.GT.U32.AND P2, PT, R251, R241, PT ;  /* 0x000000f1fb00720c */ /* 0x000fe40003f44070 */
[----:B----4-:R-:W-:-:S13]  /*1e6d0*/  ISETP.GE.AND P1, PT, R225, RZ, PT ;  /* 0x000000ffe100720c */ /* 0x010fda0003f26270 */
[----:B------:R-:W-:Y:S02]  /*1e6e0*/  @!P1 IADD3 R245, -R245, RZ, RZ ;  /* 0x000000fff5f59210 */ /* 0x000fe40007ffe1ff */
[----:B------:R-:W-:-:S13]  /*1e6f0*/  ISETP.GT.U32.AND P1, PT, R251, R239, PT ;  /* 0x000000effb00720c */ /* 0x000fda0003f24070 */
[----:B------:R-:W-:Y:S02]  /*1e700*/  @!P1 IADD3 R239, R239, -R251, RZ ;  /* 0x800000fbefef9210 */ /* 0x000fe40007ffe0ff */
[----:B------:R-:W-:-:S13]  /*1e710*/  ISETP.GT.U32.AND P1, PT, R251, R232, PT ;  /* 0x000000e8fb00720c */ /* 0x000fda0003f24070 */
[--C-:B------:R-:W-:Y:S01]  /*1e720*/  @!P1 IMAD.IADD R232, R232, 0x1, -R251.reuse ;  /* 0x00000001e8e89824 */ /* 0x100fe200078e0afb */
[----:B------:R-:W-:Y:S02]  /*1e730*/  ISETP.GT.U32.AND P6, PT, R251, R236, PT ;  /* 0x000000ecfb00720c */ /* 0x000fe40003fc4070 */
[----:B------:R-:W-:Y:S01]  /*1e740*/  @!P0 IADD3 R242, -R242, RZ, RZ ;  /* 0x000000fff2f28210 */ /* 0x000fe20007ffe1ff */
[--C-:B------:R-:W-:Y:S01]  /*1e750*/  @!P2 IMAD.IADD R241, R241, 0x1, -R251.reuse ;  /* 0x00000001f1f1a824 */ /* 0x100fe200078e0afb */
[C---:B------:R-:W-:Y:S01]  /*1e760*/  ISETP.GT.U32.AND P0, PT, R251.reuse, R235, PT ;  /* 0x000000ebfb00720c */ /* 0x040fe20003f04070 */
[----:B------:R-:W-:Y:S01]  /*1e770*/  @!P4 IMAD.IADD R240, R240, 0x1, -R251 ;  /* 0x00000001f0f0c824 */ /* 0x000fe200078e0afb */
[C---:B------:R-:W-:Y:S02]  /*1e780*/  ISETP.GT.U32.AND P2, PT, R251.reuse, R234, PT ;  /* 0x000000eafb00720c */ /* 0x040fe40003f44070 */
[----:B------:R-:W-:-:S05]  /*1e790*/  ISETP.GT.U32.AND P4, PT, R251, R233, PT ;  /* 0x000000e9fb00720c */ /* 0x000fca0003f84070 */
[-C--:B------:R-:W-:Y:S02]  /*1e7a0*/  @!P6 IADD3 R236, R236, -R251.reuse, RZ ;  /* 0x800000fbecece210 */ /* 0x080fe40007ffe0ff */
[----:B------:R-:W-:Y:S02]  /*1e7b0*/  ISETP.GE.AND P6, PT, R209, RZ, PT ;  /* 0x000000ffd100720c */ /* 0x000fe40003fc6270 */
[--C-:B------:R-:W-:Y:S01]  /*1e7c0*/  @!P0 IMAD.IADD R235, R235, 0x1, -R251.reuse ;  /* 0x00000001ebeb8824 */ /* 0x100fe200078e0afb */
[----:B------:R-:W4:Y:S01]  /*1e7d0*/  LDL R209, [R1+0x5f00] ;  /* 0x005f000001d17983 */ /* 0x000f220000100800 */
[----:B------:R-:W-:Y:S02]  /*1e7e0*/  @!P2 IMAD.IADD R234, R234, 0x1, -R251 ;  /* 0x00000001eaeaa824 */ /* 0x000fe400078e0afb */
[----:B------:R-:W-:Y:S02]  /*1e7f0*/  @!P4 IADD3 R233, R233, -R251, RZ ;  /* 0x800000fbe9e9c210 */ /* 0x000fe40007ffe0ff */
[----:B------:R-:W-:-:S02]  /*1e800*/  ISETP.GE.AND P0, PT, R210, RZ, PT ;  /* 0x000000ffd200720c */ /* 0x000fc40003f06270 */
[----:B------:R-:W4:Y:S01]  /*1e810*/  LDL R210, [R1+0x5ee8] ;  /* 0x005ee80001d27983 */ /* 0x000f220000100800 */
[----:B------:R-:W-:-:S03]  /*1e820*/  ISETP.GE.AND P2, PT, R211, RZ, PT ;  /* 0x000000ffd300720c */ /* 0x000fc60003f46270 */
        /* <DEDUP_REMOVED lines=8> */
[----:B------:R-:W-:-:S08]  /*1e8b0*/  ISETP.GT.U32.AND P5, PT, R251, R237, PT ;  /* 0x000000edfb00720c */ /* 0x000fd00003fa4070 */
[----:B------:R-:W-:Y:S01]  /*1e8c0*/  @!P4 IMAD.MOV R238, RZ, RZ, -R238 ;  /* 0x000000ffffeec224 */ /* 0x000fe200078e0aee */
[----:B------:R-:W-:-:S04]  /*1e8d0*/  ISETP.GT.U32.AND P4, PT, R251, R232, PT ;  /* 0x000000e8fb00720c */ /* 0x000fc80003f84070 */
[----:B------:R-:W-:Y:S01]  /*1e8e0*/  @!P5 IMAD.IADD R237, R237, 0x1, -R251 ;  /* 0x00000001ededd824 */ /* 0x000fe200078e0afb */
[----:B------:R-:W-:Y:S02]  /*1e8f0*/  ISETP.GT.U32.AND P5, PT, R251, R226, PT ;  /* 0x000000e2fb00720c */ /* 0x000fe40003fa4070 */
[----:B------:R-:W-:-:S06]  /*1e900*/  @!P2 IADD3 R239, -R239, RZ, RZ ;  /* 0x000000ffefefa210 */ /* 0x000fcc0007ffe1ff */
[----:B------:R-:W-:Y:S01]  /*1e910*/  @!P4 IMAD.IADD R232, R232, 0x1, -R251 ;  /* 0x00000001e8e8c824 */ /* 0x000fe200078e0afb */
[C---:B------:R-:W-:Y:S02]  /*1e920*/  ISETP.GT.U32.AND P4, PT, R251.reuse, R216, PT ;  /* 0x000000d8fb00720c */ /* 0x040fe40003f84070 */
[----:B------:R-:W-:Y:S02]  /*1e930*/  ISETP.GT.U32.AND P2, PT, R251, R233, PT ;  /* 0x000000e9fb00720c */ /* 0x000fe40003f44070 */
[----:B------:R-:W-:Y:S01]  /*1e940*/  @!P5 IADD3 R226, R226, -R251, RZ ;  /* 0x800000fbe2e2d210 */ /* 0x000fe20007ffe0ff */
[----:B------:R-:W-:-:S03]  /*1e950*/  @!P1 IMAD.MOV R237, RZ, RZ, -R237 ;  /* 0x000000ffffed9224 */ /* 0x000fc600078e0aed */
[----:B------:R-:W-:-:S05]  /*1e960*/  ISETP.GT.U32.AND P1, PT, R251, R226, PT ;  /* 0x000000e2fb00720c */ /* 0x000fca0003f24070 */
[----:B------:R-:W-:Y:S02]  /*1e970*/  @!P4 IMAD.IADD R216, R216, 0x1, -R251 ;  /* 0x00000001d8d8c824 */ /* 0x000fe400078e0afb */
[----:B------:R-:W-:Y:S01]  /*1e980*/  IMAD.MOV.U32 R186, RZ, RZ, c[0x0][0x180] ;  /* 0x00006000ffba7624 */ /* 0x000fe200078e00ff */
[----:B------:R-:W-:Y:S02]  /*1e990*/  @!P2 IADD3 R233, R233, -R251, RZ ;  /* 0x800000fbe9e9a210 */ /* 0x000fe40007ffe0ff */
[C---:B------:R-:W-:Y:S02]  /*1e9a0*/  ISETP.GT.U32.AND P2, PT, R251.reuse, R215, PT ;  /* 0x000000d7fb00720c */ /* 0x040fe40003f44070 */
[----:B------:R-:W-:Y:S02]  /*1e9b0*/  IADD3 R195, R186, 0x7f, RZ ;  /* 0x0000007fbac37810 */ /* 0x000fe40007ffe0ff */
[----:B------:R-:W-:Y:S01]  /*1e9c0*/  @!P1 IADD3 R226, R226, -R251, RZ ;  /* 0x800000fbe2e29210 */ /* 0x000fe20007ffe0ff */
[----:B------:R-:W-:Y:S01]  /*1e9d0*/  @!P6 IMAD.MOV R241, RZ, RZ, -R241 ;  /* 0x000000fffff1e224 */ /* 0x000fe200078e0af1 */
[----:B------:R-:W-:-:S07]  /*1e9e0*/  ISETP.GT.U32.AND P6, PT, R251, R231, PT ;  /* 0x000000e7fb00720c */ /* 0x000fce0003fc4070 */
[----:B------:R-:W-:Y:S01]  /*1e9f0*/  @!P2 IMAD.IADD R215, R215, 0x1, -R251 ;  /* 0x00000001d7d7a824 */ /* 0x000fe200078e0afb */
[C---:B------:R-:W-:Y:S01]  /*1ea00*/  ISETP.GT.U32.AND P5, PT, R251.reuse, R235, PT ;  /* 0x000000ebfb00720c */ /* 0x040fe20003fa4070 */
[----:B------:R-:W-:Y:S01]  /*1ea10*/  @!P0 IMAD.MOV R240, RZ, RZ, -R240 ;  /* 0x000000fffff08224 */ /* 0x000fe200078e0af0 */
[----:B------:R-:W-:-:S03]  /*1ea20*/  ISETP.GT.U32.AND P0, PT, R251, R234, PT ;  /* 0x000000eafb00720c */ /* 0x000fc60003f04070 */
[----:B------:R-:W-:Y:S01]  /*1ea30*/  @!P6 IMAD.IADD R231, R231, 0x1, -R251 ;  /* 0x00000001e7e7e824 */ /* 0x000fe200078e0afb */
[----:B------:R-:W-:Y:S02]  /*1ea40*/  @!P3 IADD3 R236, -R236, RZ, RZ ;  /* 0x000000ffececb210 */ /* 0x000fe40007ffe1ff */
[----:B------:R-:W-:-:S05]  /*1ea50*/  ISETP.GT.U32.AND P3, PT, R251, R212, PT ;  /* 0x000000d4fb00720c */ /* 0x000fca0003f64070 */
[--C-:B------:R-:W-:Y:S01]  /*1ea60*/  @!P5 IMAD.IADD R235, R235, 0x1, -R251.reuse ;  /* 0x00000001ebebd824 */ /* 0x100fe200078e0afb */
[C---:B------:R-:W-:Y:S01]  /*1ea70*/  ISETP.GT.U32.AND P5, PT, R251.reuse, R213, PT ;  /* 0x000000d5fb00720c */ /* 0x040fe20003fa4070 */
[----:B------:R-:W-:Y:S01]  /*1ea80*/  @!P0 IMAD.IADD R234, R234, 0x1, -R251 ;  /* 0x00000001eaea8824 */ /* 0x000fe200078e0afb */
[----:B------:R-:W-:-:S05]  /*1ea90*/  ISETP.GT.U32.AND P0, PT, R251, R214, PT ;  /* 0x000000d6fb00720c */ /* 0x000fca0003f04070 */
[----:B------:R-:W-:-:S06]  /*1eaa0*/  @!P3 IMAD.IADD R212, R212, 0x1, -R251 ;  /* 0x00000001d4d4b824 */ /* 0x000fcc00078e0afb */
[----:B------:R-:W-:Y:S02]  /*1eab0*/  @!P5 IMAD.IADD R213, R213, 0x1, -R251 ;  /* 0x00000001d5d5d824 */ /* 0x000fe400078e0afb */
[----:B------:R-:W-:Y:S02]  /*1eac0*/  @!P0 IADD3 R214, R214, -R251, RZ ;  /* 0x800000fbd6d68210 */ /* 0x000fe40007ffe0ff */
[----:B----4-:R-:W-:Y:S02]  /*1ead0*/  ISETP.GE.AND P1, PT, R209, RZ, PT ;  /* 0x000000ffd100720c */ /* 0x010fe40003f26270 */
[----:B------:R-:W-:Y:S02]  /*1eae0*/  ISETP.GE.AND P3, PT, R210, RZ, PT ;  /* 0x000000ffd200720c */ /* 0x000fe40003f66270 */
[----:B------:R-:W-:Y:S02]  /*1eaf0*/  ISETP.GE.AND P5, PT, R211, RZ, PT ;  /* 0x000000ffd300720c */ /* 0x000fe40003fa6270 */
[----:B--2---:R-:W-:-:S02]  /*1eb00*/  ISETP.GE.AND P4, PT, R230, RZ, PT ;  /* 0x000000ffe600720c */ /* 0x004fc40003f86270 */
[----:B---3--:R-:W-:-:S11]  /*1eb10*/  ISETP.GE.AND P2, PT, R229, RZ, PT ;  /* 0x000000ffe500720c */ /* 0x008fd60003f46270 */
[----:B------:R-:W-:Y:S02]  /*1eb20*/  @!P4 IADD3 R226, -R226, RZ, RZ ;  /* 0x000000ffe2e2c210 */ /* 0x000fe40007ffe1ff */
[----:B------:R-:W-:-:S04]  /*1eb30*/  ISETP.GT.AND P4, PT, R195, 0x7f, PT ;  /* 0x0000007fc300780c */ /* 0x000fc80003f84270 */
[----:B------:R-:W-:-:S05]  /*1eb40*/  SEL R195, RZ, 0x4, !P4 ;  /* 0x00000004ffc37807 */ /* 0x000fca0006000000 */
[----:B------:R1:W-:Y:S04]  /*1eb50*/  STL [R1+0x200], R195 ;  /* 0x000200c301007387 */ /* 0x0003e80000100800 */
[----:B-1----:R-:W2:Y:S04]  /*1eb60*/  LDL.LU R195, [R1+0x5c0] ;  /* 0x0005c00001c37983 */ /* 0x002ea80000300800 */
[----:B------:R-:W3:Y:S04]  /*1eb70*/  LDL.LU R196, [R1+0x5bc] ;  /* 0x0005bc0001c47983 */ /* 0x000ee80000300800 */
[----:B------:R-:W4:Y:S04]  /*1eb80*/  LDL.LU R197, [R1+0x5b8] ;  /* 0x0005b80001c57983 */ /* 0x000f280000300800 */
[----:B------:R-:W4:Y:S01]  /*1eb90*/  LDL.LU R198, [R1+0x5b4] ;  /* 0x0005b40001c67983 */ /* 0x000f220000300800 */
[----:B------:R-:W-:-:S03]  /*1eba0*/  @!P2 IMAD.MOV R231, RZ, RZ, -R231 ;  /* 0x000000ffffe7a224 */ /* 0x000fc600078e0ae7 */
[----:B------:R-:W4:Y:S01]  /*1ebb0*/  LDL.LU R199, [R1+0x5b0] ;  /* 0x0005b00001c77983 */ /* 0x000f220000300800 */
[----:B------:R-:W-:-:S03]  /*1ebc0*/  ISETP.GT.U32.AND P2, PT, R251, R216, PT ;  /* 0x000000d8fb00720c */ /* 0x000fc60003f44070 */
[----:B------:R-:W4:Y:S04]  /*1ebd0*/  LDL.LU R200, [R1+0x5ac] ;  /* 0x0005ac0001c87983 */ /* 0x000f280000300800 */
[----:B------:R-:W4:Y:S04]  /*1ebe0*/  LDL.LU R201, [R1+0x5a8] ;  /* 0x0005a80001c97983 */ /* 0x000f280000300800 */
[----:B------:R-:W4:Y:S04]  /*1ebf0*/  LDL.LU R202, [R1+0x5a4] ;  /* 0x0005a40001ca7983 */ /* 0x000f280000300800 */
[----:B------:R-:W4:Y:S04]  /*1ec00*/  LDL.LU R203, [R1+0x5a0] ;  /* 0x0005a00001cb7983 */ /* 0x000f280000300800 */
[----:B------:R-:W4:Y:S04]  /*1ec10*/  LDL.LU R204, [R1+0x59c] ;  /* 0x00059c0001cc7983 */ /* 0x000f280000300800 */
[----:B------:R-:W4:Y:S01]  /*1ec20*/  LDL.LU R205, [R1+0x598] ;  /* 0x0005980001cd7983 */ /* 0x000f220000300800 */
[----:B------:R-:W-:-:S03]  /*1ec30*/  @!P2 IMAD.IADD R216, R216, 0x1, -R251 ;  /* 0x00000001d8d8a824 */ /* 0x000fc600078e0afb */
[----:B------:R-:W4:Y:S01]  /*1ec40*/  LDL.LU R206, [R1+0x594] ;  /* 0x0005940001ce7983 */ /* 0x000f220000300800 */
[----:B------:R-:W-:-:S03]  /*1ec50*/  ISETP.GE.AND P2, PT, R208, RZ, PT ;  /* 0x000000ffd000720c */ /* 0x000fc60003f46270 */
[----:B------:R-:W4:Y:S04]  /*1ec60*/  LDL.LU R207, [R1+0x590] ;  /* 0x0005900001cf7983 */ /* 0x000f280000300800 */
[----:B------:R-:W4:Y:S04]  /*1ec70*/  LDL.LU R208, [R1+0x58c] ;  /* 0x00058c0001d07983 */ /* 0x000f280000300800 */
[----:B------:R-:W4:Y:S01]  /*1ec80*/  LDL.LU R209, [R1+0x588] ;  /* 0x0005880001d17983 */ /* 0x000f220000300800 */
[----:B-----5:R-:W-:-:S03]  /*1ec90*/  ISETP.GE.AND P0, PT, R228, RZ, PT ;  /* 0x000000ffe400720c */ /* 0x020fc60003f06270 */
[----:B------:R-:W5:Y:S04]  /*1eca0*/  LDL.LU R210, [R1+0x584] ;  /* 0x0005840001d27983 */ /* 0x000f680000300800 */
[----:B------:R-:W5:Y:S04]  /*1ecb0*/  LDL.LU R211, [R1+0x580] ;  /* 0x0005800001d37983 */ /* 0x000f680000300800 */
[----:B------:R-:W5:Y:S04]  /*1ecc0*/  LDL.LU R228, [R1+0x57c] ;  /* 0x00057c0001e47983 */ /* 0x000f680000300800 */
[----:B------:R-:W5:Y:S04]  /*1ecd0*/  LDL.LU R229, [R1+0x578] ;  /* 0x0005780001e57983 */ /* 0x000f680000300800 */
[----:B------:R-:W5:Y:S01]  /*1ece0*/  LDL.LU R230, [R1+0x574] ;  /* 0x0005740001e67983 */ /* 0x000f620000300800 */
[----:B------:R-:W-:Y:S01]  /*1ecf0*/  @!P3 IMAD.MOV R234, RZ, RZ, -R234 ;  /* 0x000000ffffeab224 */ /* 0x000fe200078e0aea */
[C---:B------:R-:W-:Y:S01]  /*1ed00*/  ISETP.GT.U32.AND P3, PT, R251.reuse, R213, PT ;  /* 0x000000d5fb00720c */ /* 0x040fe20003f64070 */
[----:B------:R-:W-:Y:S01]  /*1ed10*/  @!P1 IMAD.MOV R235, RZ, RZ, -R235 ;  /* 0x000000ffffeb9224 */ /* 0x000fe200078e0aeb */
[----:B------:R-:W-:-:S02]  /*1ed20*/  ISETP.GT.U32.AND P6, PT, R251, R217, PT ;  /* 0x000000d9fb00720c */ /* 0x000fc40003fc4070 */
[----:B------:R-:W-:Y:S02]  /*1ed30*/  ISETP.GT.U32.AND P1, PT, R251, R212, PT ;  /* 0x000000d4fb00720c */ /* 0x000fe40003f24070 */
[----:B------:R-:W-:Y:S02]  /*1ed40*/  @!P5 IADD3 R233, -R233, RZ, RZ ;  /* 0x000000ffe9e9d210 */ /* 0x000fe40007ffe1ff */
[----:B------:R-:W-:-:S05]  /*1ed50*/  ISETP.GT.U32.AND P5, PT, R251, R214, PT ;  /* 0x000000d6fb00720c */ /* 0x000fca0003fa4070 */
[--C-:B------:R-:W-:Y:S01]  /*1ed60*/  @!P3 IMAD.IADD R213, R213, 0x1, -R251.reuse ;  /* 0x00000001d5d5b824 */ /* 0x100fe200078e0afb */
[----:B------:R-:W-:Y:S02]  /*1ed70*/  ISETP.GT.U32.AND P3, PT, R251, R219, PT ;  /* 0x000000dbfb00720c */ /* 0x000fe40003f64070 */
[----:B------:R-:W-:Y:S01]  /*1ed80*/  @!P6 IADD3 R217, R217, -R251, RZ ;  /* 0x800000fbd9d9e210 */ /* 0x000fe20007ffe0ff */
[----:B------:R-:W-:Y:S01]  /*1ed90*/  @!P1 IMAD.IADD R212, R212, 0x1, -R251 ;  /* 0x00000001d4d49824 */ /* 0x000fe200078e0afb */
[C---:B------:R-:W-:Y:S01]  /*1eda0*/  ISETP.GT.U32.AND P1, PT, R251.reuse, R218, PT ;  /* 0x000000dafb00720c */ /* 0x040fe20003f24070 */
[----:B------:R-:W-:Y:S01]  /*1edb0*/  @!P0 IMAD.MOV R232, RZ, RZ, -R232 ;  /* 0x000000ffffe88224 */ /* 0x000fe200078e0ae8 */
[C---:B------:R-:W-:Y:S02]  /*1edc0*/  ISETP.GT.U32.AND P0, PT, R251.reuse, R215, PT ;  /* 0x000000d7fb00720c */ /* 0x040fe40003f04070 */
[C---:B------:R-:W-:Y:S02]  /*1edd0*/  ISETP.GT.U32.AND P6, PT, R251.reuse, R217, PT ;  /* 0x000000d9fb00720c */ /* 0x040fe40003fc4070 */
[----:B------:R-:W-:-:S02]  /*1ede0*/  ISETP.GT.U32.AND P4, PT, R251, R221, PT ;  /* 0x000000ddfb00720c */ /* 0x000fc40003f84070 */
[-C--:B------:R-:W-:Y:S02]  /*1edf0*/  @!P5 IADD3 R214, R214, -R251.reuse, RZ ;  /* 0x800000fbd6d6d210 */ /* 0x080fe40007ffe0ff */
[----:B------:R-:W-:Y:S01]  /*1ee00*/  ISETP.GT.U32.AND P5, PT, R251, R220, PT ;  /* 0x000000dcfb00720c */ /* 0x000fe20003fa4070 */
[--C-:B------:R-:W-:Y:S01]  /*1ee10*/  @!P3 IMAD.IADD R219, R219, 0x1, -R251.reuse ;  /* 0x00000001dbdbb824 */ /* 0x100fe200078e0afb */
[----:B------:R-:W-:Y:S01]  /*1ee20*/  ISETP.GE.AND P3, PT, R192, RZ, PT ;  /* 0x000000ffc000720c */ /* 0x000fe20003f66270 */
[--C-:B------:R-:W-:Y:S01]  /*1ee30*/  @!P1 IMAD.IADD R218, R218, 0x1, -R251.reuse ;  /* 0x00000001dada9824 */ /* 0x100fe200078e0afb */
[----:B------:R-:W-:Y:S01]  /*1ee40*/  ISETP.GE.AND P1, PT, R193, RZ, PT ;  /* 0x000000ffc100720c */ /* 0x000fe20003f26270 */
[--C-:B------:R-:W-:Y:S01]  /*1ee50*/  @!P0 IMAD.IADD R215, R215, 0x1, -R251.reuse ;  /* 0x00000001d7d78824 */ /* 0x100fe200078e0afb */
[----:B------:R-:W-:Y:S02]  /*1ee60*/  ISETP.GE.AND P0, PT, R227, RZ, PT ;  /* 0x000000ffe300720c */ /* 0x000fe40003f06270 */
[----:B------:R-:W-:Y:S01]  /*1ee70*/  @!P6 IADD3 R217, R217, -R251, RZ ;  /* 0x800000fbd9d9e210 */ /* 0x000fe20007ffe0ff */
[----:B------:R-:W-:Y:S01]  /*1ee80*/  @!P4 IMAD.IADD R221, R221, 0x1, -R251 ;  /* 0x00000001ddddc824 */ /* 0x000fe200078e0afb */
[----:B------:R-:W-:-:S03]  /*1ee90*/  ISETP.GE.AND P6, PT, R194, RZ, PT ;  /* 0x000000ffc200720c */ /* 0x000fc60003fc6270 */
[----:B------:R-:W-:Y:S02]  /*1eea0*/  @!P5 IADD3 R220, R220, -R251, RZ ;  /* 0x800000fbdcdcd210 */ /* 0x000fe40007ffe0ff */
[----:B------:R-:W-:Y:S02]  /*1eeb0*/  ISETP.GE.AND P5, PT, R191, RZ, PT ;  /* 0x000000ffbf00720c */ /* 0x000fe40003fa6270 */
[C---:B------:R-:W-:Y:S02]  /*1eec0*/  ISETP.GT.U32.AND P4, PT, R251.reuse, R221, PT ;  /* 0x000000ddfb00720c */ /* 0x040fe40003f84070 */
[----:B------:R-:W-:Y:S02]  /*1eed0*/  @!P3 IADD3 R216, -R216, RZ, RZ ;  /* 0x000000ffd8d8b210 */ /* 0x000fe40007ffe1ff */
[C---:B------:R-:W-:Y:S01]  /*1eee0*/  ISETP.GT.U32.AND P3, PT, R251.reuse, R223, PT ;  /* 0x000000dffb00720c */ /* 0x040fe20003f64070 */
[----:B------:R-:W-:Y:S01]  /*1eef0*/  @!P1 IMAD.MOV R215, RZ, RZ, -R215 ;  /* 0x000000ffffd79224 */ /* 0x000fe200078e0ad7 */
[C---:B------:R-:W-:Y:S01]  /*1ef00*/  ISETP.GT.U32.AND P1, PT, R251.reuse, R222, PT ;  /* 0x000000defb00720c */ /* 0x040fe20003f24070 */
[----:B------:R-:W-:Y:S01]  /*1ef10*/  @!P0 IMAD.MOV R212, RZ, RZ, -R212 ;  /* 0x000000ffffd48224 */ /* 0x000fe200078e0ad4 */
[----:B------:R-:W1:Y:S01]  /*1ef20*/  S2R R227, SR_TID.X ;  /* 0x0000000000e37919 */ /* 0x000e620000002100 */
[C---:B------:R-:W-:Y:S01]  /*1ef30*/  ISETP.GT.U32.AND P0, PT, R251.reuse, R218, PT ;  /* 0x000000dafb00720c */ /* 0x040fe20003f04070 */
[----:B------:R-:W-:Y:S01]  /*1ef40*/  @!P6 IMAD.MOV R214, RZ, RZ, -R214 ;  /* 0x000000ffffd6e224 */ /* 0x000fe200078e0ad6 */
[----:B------:R-:W-:Y:S01]  /*1ef50*/  ISETP.GT.U32.AND P6, PT, R251, R220, PT ;  /* 0x000000dcfb00720c */ /* 0x000fe20003fc4070 */
[----:B------:R-:W-:Y:S01]  /*1ef60*/  @!P5 IMAD.MOV R217, RZ, RZ, -R217 ;  /* 0x000000ffffd9d224 */ /* 0x000fe200078e0ad9 */
[----:B------:R-:W-:Y:S01]  /*1ef70*/  ISETP.GE.AND P5, PT, R190, RZ, PT ;  /* 0x000000ffbe00720c */ /* 0x000fe20003fa6270 */
[----:B------:R-:W-:Y:S01]  /*1ef80*/  @!P4 IMAD.IADD R221, R221, 0x1, -R251 ;  /* 0x00000001ddddc824 */ /* 0x000fe200078e0afb */
[----:B------:R-:W-:-:S02]  /*1ef90*/  ISETP.GE.AND P4, PT, R188, RZ, PT ;  /* 0x000000ffbc00720c */ /* 0x000fc40003f86270 */
[--C-:B------:R-:W-:Y:S01]  /*1efa0*/  @!P3 IMAD.IADD R223, R223, 0x1, -R251.reuse ;  /* 0x00000001dfdfb824 */ /* 0x100fe200078e0afb */
[----:B------:R-:W-:Y:S02]  /*1efb0*/  @!P2 IADD3 R213, -R213, RZ, RZ ;  /* 0x000000ffd5d5a210 */ /* 0x000fe40007ffe1ff */
[----:B------:R-:W-:Y:S02]  /*1efc0*/  @!P1 IADD3 R222, R222, -R251, RZ ;  /* 0x800000fbdede9210 */ /* 0x000fe40007ffe0ff */
[C---:B------:R-:W-:Y:S01]  /*1efd0*/  ISETP.GT.U32.AND P3, PT, R251.reuse, R223, PT ;  /* 0x000000dffb00720c */ /* 0x040fe20003f64070 */
[--C-:B------:R-:W-:Y:S01]  /*1efe0*/  @!P0 IMAD.IADD R218, R218, 0x1, -R251.reuse ;  /* 0x00000001dada8824 */ /* 0x100fe200078e0afb */
[----:B------:R-:W-:Y:S01]  /*1eff0*/  ISETP.GT.U32.AND P2, PT, R251, R219, PT ;  /* 0x000000dbfb00720c */ /* 0x000fe20003f44070 */
[----:B------:R-:W-:Y:S01]  /*1f000*/  @!P6 IMAD.IADD R220, R220, 0x1, -R251 ;  /* 0x00000001dcdce824 */ /* 0x000fe200078e0afb */
[----:B------:R-:W-:Y:S01]  /*1f010*/  ISETP.GE.AND P1, PT, R187, RZ, PT ;  /* 0x000000ffbb00720c */ /* 0x000fe20003f26270 */
[----:B------:R-:W-:Y:S01]  /*1f020*/  @!P5 IMAD.MOV R218, RZ, RZ, -R218 ;  /* 0x000000ffffdad224 */ /* 0x000fe200078e0ada */
[----:B------:R-:W-:Y:S01]  /*1f030*/  IADD3 R225, R186, -0x7c, RZ ;  /* 0xffffff84bae17810 */ /* 0x000fe20007ffe0ff */
[----:B------:R-:W-:Y:S01]  /*1f040*/  @!P4 IMAD.MOV R220, RZ, RZ, -R220 ;  /* 0x000000ffffdcc224 */ /* 0x000fe200078e0adc */
[----:B------:R-:W-:-:S02]  /*1f050*/  ISETP.GT.U32.AND P5, PT, R251, R222, PT ;  /* 0x000000defb00720c */ /* 0x000fc40003fa4070 */
[----:B------:R-:W-:Y:S02]  /*1f060*/  ISETP.GE.AND P4, PT, R184, RZ, PT ;  /* 0x000000ffb800720c */ /* 0x000fe40003f86270 */
[----:B------:R-:W-:Y:S02]  /*1f070*/  ISETP.GE.U32.AND P0, PT, R225, 0x7fffff05, PT ;  /* 0x7fffff05e100780c */ /* 0x000fe40003f06070 */
[----:B------:R-:W-:Y:S01]  /*1f080*/  ISETP.GE.AND P6, PT, R189, RZ, PT ;  /* 0x000000ffbd00720c */ /* 0x000fe20003fc6270 */
[----:B------:R-:W-:Y:S01]  /*1f090*/  @!P3 IMAD.IADD R223, R223, 0x1, -R251 ;  /* 0x00000001dfdfb824 */ /* 0x000fe200078e0afb */
[C---:B------:R-:W-:Y:S02]  /*1f0a0*/  IADD3 R2, R186.reuse, -0x78, RZ ;  /* 0xffffff88ba027810 */ /* 0x040fe40007ffe0ff */
[----:B------:R-:W-:Y:S02]  /*1f0b0*/  IADD3 R225, R186, -0x74, RZ ;  /* 0xffffff8cbae17810 */ /* 0x000fe40007ffe0ff */
[----:B-1----:R-:W-:Y:S01]  /*1f0c0*/  LOP3.LUT R194, R227, 0x7f, RZ, 0xc0, !PT ;  /* 0x0000007fe3c27812 */ /* 0x002fe200078ec0ff */
[----:B------:R-:W-:Y:S01]  /*1f0d0*/  @!P1 IMAD.MOV R221, RZ, RZ, -R221 ;  /* 0x000000ffffdd9224 */ /* 0x000fe200078e0add */
[----:B------:R-:W-:-:S02]  /*1f0e0*/  @!P2 IADD3 R219, R219, -R251, RZ ;  /* 0x800000fbdbdba210 */ /* 0x000fc40007ffe0ff */
[----:B------:R-:W-:Y:S01]  /*1f0f0*/  ISETP.GE.U32.AND P2, PT, R2, 0x7fffff09, PT ;  /* 0x7fffff090200780c */ /* 0x000fe20003f46070 */
[----:B------:R-:W-:Y:S01]  /*1f100*/  IMAD R184, R194, c[0x0][0x18c], RZ ;  /* 0x00006300c2b87a24 */ /* 0x000fe200078e02ff */
[----:B------:R-:W-:Y:S01]  /*1f110*/  ISETP.GE.U32.AND P1, PT, R225, 0x7fffff0d, PT ;  /* 0x7fffff0de100780c */ /* 0x000fe20003f26070 */
[----:B------:R-:W-:Y:S01]  /*1f120*/  IMAD.MOV.U32 R225, RZ, RZ, R223 ;  /* 0x000000ffffe17224 */ /* 0x000fe200078e00df */
[----:B------:R-:W-:Y:S02]  /*1f130*/  IADD3 R2, R186, -0x70, RZ ;  /* 0xffffff90ba027810 */ /* 0x000fe40007ffe0ff */
[----:B------:R-:W-:Y:S01]  /*1f140*/  @!P5 IADD3 R222, R222, -R251, RZ ;  /* 0x800000fbdeded210 */ /* 0x000fe20007ffe0ff */
[----:B------:R-:W-:Y:S01]  /*1f150*/  @!P4 IMAD.MOV R225, RZ, RZ, -R225 ;  /* 0x000000ffffe1c224 */ /* 0x000fe200078e0ae1 */
[----:B------:R-:W-:Y:S02]  /*1f160*/  ISETP.GE.U32.AND P5, PT, R2, 0x7fffff11, PT ;  /* 0x7fffff110200780c */ /* 0x000fe40003fa6070 */
[----:B------:R-:W-:-:S02]  /*1f170*/  ISETP.NE.AND P3, PT, RZ, c[0x0][0x17c], PT ;  /* 0x00005f00ff007a0c */ /* 0x000fc40003f65270 */
[----:B------:R-:W-:Y:S02]  /*1f180*/  LOP3.LUT R227, RZ, c[0x0][0x17c], RZ, 0x33, !PT ;  /* 0x00005f00ffe37a12 */ /* 0x000fe400078e33ff */
[----:B------:R-:W-:Y:S02]  /*1f190*/  LEA R2, P4, R184, c[0x0][0x168], 0x2 ;  /* 0x00005a00b8027a11 */ /* 0x000fe400078810ff */
[----:B------:R-:W-:Y:S02]  /*1f1a0*/  @!P6 IADD3 R219, -R219, RZ, RZ ;  /* 0x000000ffdbdbe210 */ /* 0x000fe40007ffe1ff */
[----:B------:R-:W-:Y:S01]  /*1f1b0*/  ISETP.GE.AND P6, PT, R185, RZ, PT ;  /* 0x000000ffb900720c */ /* 0x000fe20003fc6270 */
[----:B------:R3:W-:-:S12]  /*1f1c0*/  STL [R1+0x6328], R2 ;  /* 0x0063280201007387 */ /* 0x0007d80000100800 */
[----:B------:R-:W-:Y:S02]  /*1f1d0*/  @!P6 IADD3 R222, -R222, RZ, RZ ;  /* 0x000000ffdedee210 */ /* 0x000fe40007ffe1ff */
[----:B------:R-:W-:Y:S02]  /*1f1e0*/  ISETP.GE.AND P6, PT, R194, c[0x0][0x180], PT ;  /* 0x00006000c2007a0c */ /* 0x000fe40003fc6270 */
[C---:B--2---:R-:W-:Y:S02]  /*1f1f0*/  SEL R185, R227.reuse, R195, !P3 ;  /* 0x000000c3e3b97207 */ /* 0x044fe40005800000 */
[----:B---3--:R-:W-:-:S03]  /*1f200*/  SEL R2, R227, R196, !P3 ;  /* 0x000000c4e3027207 */ /* 0x008fc60005800000 */
[----:B------:R1:W-:Y:S01]  /*1f210*/  STL [R1+0x30], R185 ;  /* 0x000030b901007387 */ /* 0x0003e20000100800 */
[----:B----4-:R-:W-:-:S03]  /*1f220*/  SEL R184, R227, R197, !P3 ;  /* 0x000000c5e3b87207 */ /* 0x010fc60005800000 */
[----:B------:R2:W-:Y:S01]  /*1f230*/  STL [R1+0x5bc], R2 ;  /* 0x0005bc0201007387 */ /* 0x0005e20000100800 */
[----:B-1----:R-:W-:-:S03]  /*1f240*/  SEL R185, R227, R198, !P3 ;  /* 0x000000c6e3b97207 */ /* 0x002fc60005800000 */
[----:B------:R1:W-:Y:S01]  /*1f250*/  STL [R1+0x5b8], R184 ;  /* 0x0005b8b801007387 */ /* 0x0003e20000100800 */
[----:B--2---:R-:W-:-:S03]  /*1f260*/  SEL R2, R227, R199, !P3 ;  /* 0x000000c7e3027207 */ /* 0x004fc60005800000 */
        /* <DEDUP_REMOVED lines=21> */
[----:B-----5:R-:W-:-:S03]  /*1f3c0*/  SEL R185, R227, R210, !P3 ;  /* 0x000000d2e3b97207 */ /* 0x020fc60005800000 */
        /* <DEDUP_REMOVED lines=8> */
[----:B-1----:R-:W2:Y:S04]  /*1f450*/  LDL.LU R184, [R1+0x570] ;  /* 0x0005700001b87983 */ /* 0x002ea80000300800 */
[----:B------:R1:W-:Y:S04]  /*1f460*/  STL [R1+0x578], R185 ;  /* 0x000578b901007387 */ /* 0x0003e80000100800 */
[----:B-1----:R-:W3:Y:S04]  /*1f470*/  LDL.LU R185, [R1+0x56c] ;  /* 0x00056c0001b97983 */ /* 0x002ee80000300800 */
[----:B------:R2:W-:Y:S04]  /*1f480*/  STL [R1+0x574], R2 ;  /* 0x0005740201007387 */ /* 0x0005e80000100800 */
[----:B------:R-:W4:Y:S04]  /*1f490*/  LDL.LU R186, [R1+0x568] ;  /* 0x0005680001ba7983 */ /* 0x000f280000300800 */
[----:B------:R-:W5:Y:S04]  /*1f4a0*/  LDL.LU R187, [R1+0x564] ;  /* 0x0005640001bb7983 */ /* 0x000f680000300800 */
        /* <DEDUP_REMOVED lines=26> */
[----:B------:R-:W5:Y:S01]  /*1f650*/  LDL.LU R230, [R1+0x4f8] ;  /* 0x0004f80001e67983 */ /* 0x000f620000300800 */
[----:B--2---:R-:W-:-:S05]  /*1f660*/  SEL R2, R227, R184, !P3 ;  /* 0x000000b8e3027207 */ /* 0x004fca0005800000 */
[----:B------:R5:W-:Y:S01]  /*1f670*/  STL [R1+0x570], R2 ;  /* 0x0005700201007387 */ /* 0x000be20000100800 */
[----:B---3--:R-:W-:-:S05]  /*1f680*/  SEL R184, R227, R185, !P3 ;  /* 0x000000b9e3b87207 */ /* 0x008fca0005800000 */
[----:B------:R1:W-:Y:S01]  /*1f690*/  STL [R1+0x56c], R184 ;  /* 0x00056cb801007387 */ /* 0x0003e20000100800 */
[C---:B----4-:R-:W-:Y:S02]  /*1f6a0*/  SEL R185, R227.reuse, R186, !P3 ;  /* 0x000000bae3b97207 */ /* 0x050fe40005800000 */
        /* <DEDUP_REMOVED lines=55> */
[----:B--2---:R-:W2:Y:S04]  /*1fa20*/  LDL.LU R184, [R1+0x4f4] ;  /* 0x0004f40001b87983 */ /* 0x004ea80000300800 */
        /* <DEDUP_REMOVED lines=327> */
[----:B------:R1:W-:Y:S04]  /*20ea0*/  STL [R1+0x2a0], R184 ;  /* 0x0002a0b801007387 */ /* 0x0003e80000100800 */
[----:B------:R3:W-:Y:S01]  /*20eb0*/  STL [R1+0x28], R185 ;  /* 0x000028b901007387 */ /* 0x0007e20000100800 */
[C---:B--2---:R-:W-:Y:S02]  /*20ec0*/  SEL R2, R227.reuse, R193, !P3 ;  /* 0x000000c1e3027207 */ /* 0x044fe40005800000 */
[----:B-1----:R-:W-:-:S03]  /*20ed0*/  SEL R184, R227, R194, !P3 ;  /* 0x000000c2e3b87207 */ /* 0x002fc60005800000 */
[----:B------:R1:W-:Y:S01]  /*20ee0*/  STL [R1+0x29c], R2 ;  /* 0x00029c0201007387 */ /* 0x0003e20000100800 */
[----:B---3--:R-:W-:-:S03]  /*20ef0*/  SEL R185, R227, R195, !P3 ;  /* 0x000000c3e3b97207 */ /* 0x008fc60005800000 */
[----:B------:R2:W-:Y:S04]  /*20f00*/  STL [R1+0x298], R184 ;  /* 0x000298b801007387 */ /* 0x0005e80000100800 */
[----:B------:R3:W-:Y:S01]  /*20f10*/  STL [R1+0x294], R185 ;  /* 0x000294b901007387 */ /* 0x0007e20000100800 */
[C---:B-1----:R-:W-:Y:S02]  /*20f20*/  SEL R2, R227.reuse, R196, !P3 ;  /* 0x000000c4e3027207 */ /* 0x042fe40005800000 */
[----:B--2---:R-:W-:-:S03]  /*20f30*/  SEL R184, R227, R197, !P3 ;  /* 0x000000c5e3b87207 */ /* 0x004fc60005800000 */
        /* <DEDUP_REMOVED lines=126> */
[C---:B--2---:R-:W-:Y:S01]  /*21720*/  SEL R2, R227.reuse, R230, !P3 ;  /* 0x000000e6e3027207 */ /* 0x044fe20005800000 */
[----:B---3--:R-:W2:Y:S04]  /*21730*/  LDL.LU R184, [R1+0x128] ;  /* 0x0001280001b87983 */ /* 0x008ea80000300800 */
[----:B------:R1:W-:Y:S04]  /*21740*/  STL [R1+0x170], R185 ;  /* 0x000170b901007387 */ /* 0x0003e80000100800 */
[----:B-1----:R-:W3:Y:S04]  /*21750*/  LDL.LU R185, [R1+0x124] ;  /* 0x0001240001b97983 */ /* 0x002ee80000300800 */
[----:B------:R1:W-:Y:S04]  /*21760*/  STL [R1+0x168], R2 ;  /* 0x0001680201007387 */ /* 0x0003e80000100800 */
[----:B------:R-:W1:Y:S04]  /*21770*/  LDL.LU R186, [R1+0x120] ;  /* 0x0001200001ba7983 */ /* 0x000e680000300800 */
        /* <DEDUP_REMOVED lines=32> */
[C---:B-1----:R-:W-:Y:S02]  /*21980*/  SEL R2, R227.reuse, R186, !P3 ;  /* 0x000000bae3027207 */ /* 0x042fe40005800000 */
[C---:B----4-:R-:W-:Y:S02]  /*21990*/  SEL R184, R227.reuse, R187, !P3 ;  /* 0x000000bbe3b87207 */ /* 0x050fe40005800000 */
[----:B-----5:R-:W-:-:S03]  /*219a0*/  SEL R186, R227, R188, !P3 ;  /* 0x000000bce3ba7207 */ /* 0x020fc60005800000 */
        /* <DEDUP_REMOVED lines=10> */
[----:B------:R2:W-:Y:S04]  /*21a50*/  STL [R1+0x13c], R185 ;  /* 0x00013cb901007387 */ /* 0x0005e80000100800 */
[----:B------:R3:W-:Y:S01]  /*21a60*/  STL [R1+0x138], R184 ;  /* 0x000138b801007387 */ /* 0x0007e20000100800 */
[C---:B-1----:R-:W-:Y:S02]  /*21a70*/  SEL R186, R227.reuse, R196, !P3 ;  /* 0x000000c4e3ba7207 */ /* 0x042fe40005800000 */
[C---:B--2---:R-:W-:Y:S02]  /*21a80*/  SEL R185, R227.reuse, R195, !P3 ;  /* 0x000000c3e3b97207 */ /* 0x044fe40005800000 */
[----:B---3--:R-:W-:-:S03]  /*21a90*/  SEL R184, R227, R197, !P3 ;  /* 0x000000c5e3b87207 */ /* 0x008fc60005800000 */
[----:B------:R1:W-:Y:S04]  /*21aa0*/  STL [R1+0x130], R185 ;  /* 0x000130b901007387 */ /* 0x0003e80000100800 */
        /* <DEDUP_REMOVED lines=9> */
[C---:B--2---:R-:W-:Y:S02]  /*21b40*/  SEL R186, R227.reuse, R204, !P3 ;  /* 0x000000cce3ba7207 */ /* 0x044fe40005800000 */
[C---:B---3--:R-:W-:Y:S01]  /*21b50*/  SEL R184, R227.reuse, R203, !P3 ;  /* 0x000000cbe3b87207 */ /* 0x048fe20005800000 */
[----:B------:R1:W-:Y:S04]  /*21b60*/  STL [R1+0x110], R185 ;  /* 0x000110b901007387 */ /* 0x0003e80000100800 */
[----:B------:R2:W-:Y:S01]  /*21b70*/  STL [R1+0x10c], R184 ;  /* 0x00010cb801007387 */ /* 0x0005e20000100800 */
[----:B-1----:R-:W-:-:S03]  /*21b80*/  SEL R185, R227, R205, !P3 ;  /* 0x000000cde3b97207 */ /* 0x002fc60005800000 */
[----:B------:R1:W-:Y:S01]  /*21b90*/  STL [R1+0x104], R186 ;  /* 0x000104ba01007387 */ /* 0x0003e20000100800 */
[----:B--2---:R-:W-:-:S03]  /*21ba0*/  SEL R184, R227, R206, !P3 ;  /* 0x000000cee3b87207 */ /* 0x004fc60005800000 */
        /* <DEDUP_REMOVED lines=11> */
[----:B---3--:R-:W-:-:S05]  /*21c60*/  SEL R184, R227, R211, !P3 ;  /* 0x000000d3e3b87207 */ /* 0x008fca0005800000 */
[----:B------:R2:W-:Y:S01]  /*21c70*/  STL [R1+0xdc], R184 ;  /* 0x0000dcb801007387 */ /* 0x0005e20000100800 */
[----:B-1----:R-:W-:-:S03]  /*21c80*/  SEL R186, R227, R229, !P3 ;  /* 0x000000e5e3ba7207 */ /* 0x002fc60005800000 */
[----:B--2---:R-:W2:Y:S04]  /*21c90*/  LDL.LU R184, [R1+0xa8] ;  /* 0x0000a80001b87983 */ /* 0x004ea80000300800 */
[----:B------:R1:W-:Y:S04]  /*21ca0*/  STL [R1+0xd4], R185 ;  /* 0x0000d4b901007387 */ /* 0x0003e80000100800 */
[----:B-1----:R-:W3:Y:S04]  /*21cb0*/  LDL.LU R185, [R1+0xa4] ;  /* 0x0000a40001b97983 */ /* 0x002ee80000300800 */
[----:B------:R1:W-:Y:S04]  /*21cc0*/  STL [R1+0xd0], R186 ;  /* 0x0000d0ba01007387 */ /* 0x0003e80000100800 */
[----:B-1----:R-:W4:Y:S04]  /*21cd0*/  LDL.LU R186, [R1+0xa0] ;  /* 0x0000a00001ba7983 */ /* 0x002f280000300800 */
[----:B------:R-:W5:Y:S04]  /*21ce0*/  LDL.LU R229, [R1+0x9c] ;  /* 0x00009c0001e57983 */ /* 0x000f680000300800 */
[----:B------:R-:W5:Y:S04]  /*21cf0*/  LDL.LU R187, [R1+0x98] ;  /* 0x0000980001bb7983 */ /* 0x000f680000300800 */
[----:B------:R-:W5:Y:S04]  /*21d00*/  LDL.LU R188, [R1+0x94] ;  /* 0x0000940001bc7983 */ /* 0x000f680000300800 */
[----:B------:R-:W5:Y:S04]  /*21d10*/  LDL.LU R189, [R1+0x90] ;  /* 0x0000900001bd7983 */ /* 0x000f680000300800 */
[----:B------:R-:W5:Y:S04]  /*21d20*/  LDL.LU R190, [R1+0x8c] ;  /* 0x00008c0001be7983 */ /* 0x000f680000300800 */
[----:B------:R-:W5:Y:S01]  /*21d30*/  LDL.LU R191, [R1+0x88] ;  /* 0x0000880001bf7983 */ /* 0x000f620000300800 */
[----:B------:R-:W-:-:S03]  /*21d40*/  SEL R252, R227, R194, !P3 ;  /* 0x000000c2e3fc7207 */ /* 0x000fc60005800000 */
        /* <DEDUP_REMOVED lines=22> */
[----:B------:R-:W5:Y:S01]  /*21eb0*/  LDL.LU R211, [R1] ;  /* 0x0000000001d37983 */ /* 0x000f620000300800 */
[----:B--2---:R-:W-:-:S05]  /*21ec0*/  SEL R184, R227, R184, !P3 ;  /* 0x000000b8e3b87207 */ /* 0x004fca0005800000 */
[----:B------:R1:W-:Y:S01]  /*21ed0*/  STL [R1+0xcc], R184 ;  /* 0x0000ccb801007387 */ /* 0x0003e20000100800 */
[----:B---3--:R-:W-:-:S03]  /*21ee0*/  SEL R185, R227, R185, !P3 ;  /* 0x000000b9e3b97207 */ /* 0x008fc60005800000 */
[----:B-1----:R-:W2:Y:S04]  /*21ef0*/  LDL.LU R184, [R1+0x6398] ;  /* 0x0063980001b87983 */ /* 0x002ea80000300800 */
[----:B------:R1:W-:Y:S01]  /*21f00*/  STL [R1+0xc4], R185 ;  /* 0x0000c4b901007387 */ /* 0x0003e20000100800 */
[----:B----4-:R-:W-:-:S03]  /*21f10*/  SEL R186, R227, R186, !P3 ;  /* 0x000000bae3ba7207 */ /* 0x010fc60005800000 */
[----:B-1----:R-:W3:Y:S04]  /*21f20*/  LDL.LU R185, [R1+0x6394] ;  /* 0x0063940001b97983 */ /* 0x002ee80000300800 */
[----:B------:R1:W-:Y:S01]  /*21f30*/  STL [R1+0xc0], R186 ;  /* 0x0000c0ba01007387 */ /* 0x0003e20000100800 */
[C---:B-----5:R-:W-:Y:S02]  /*21f40*/  SEL R187, R227.reuse, R187, !P3 ;  /* 0x000000bbe3bb7207 */ /* 0x060fe40005800000 */
[C---:B------:R-:W-:Y:S01]  /*21f50*/  SEL R188, R227.reuse, R188, !P3 ;  /* 0x000000bce3bc7207 */ /* 0x040fe20005800000 */
[----:B-1----:R-:W4:Y:S01]  /*21f60*/  LDL.LU R186, [R1+0x6390] ;  /* 0x0063900001ba7983 */ /* 0x002f220000300800 */
[----:B------:R-:W-:-:S03]  /*21f70*/  SEL R189, R227, R189, !P3 ;  /* 0x000000bde3bd7207 */ /* 0x000fc60005800000 */
[----:B------:R1:W-:Y:S01]  /*21f80*/  STL [R1+0xb8], R187 ;  /* 0x0000b8bb01007387 */ /* 0x0003e20000100800 */
[C---:B------:R-:W-:Y:S02]  /*21f90*/  SEL R190, R227.reuse, R190, !P3 ;  /* 0x000000bee3be7207 */ /* 0x040fe40005800000 */
[C---:B------:R-:W-:Y:S01]  /*21fa0*/  SEL R191, R227.reuse, R191, !P3 ;  /* 0x000000bfe3bf7207 */ /* 0x040fe20005800000 */
[----:B-1----:R-:W5:Y:S01]  /*21fb0*/  LDL.LU R187, [R1+0x638c] ;  /* 0x00638c0001bb7983 */ /* 0x002f620000300800 */
[----:B------:R-:W-:-:S03]  /*21fc0*/  SEL R192, R227, R192, !P3 ;  /* 0x000000c0e3c07207 */ /* 0x000fc60005800000 */
[----:B------:R1:W-:Y:S01]  /*21fd0*/  STL [R1+0xb4], R188 ;  /* 0x0000b4bc01007387 */ /* 0x0003e20000100800 */
[----:B------:R-:W-:-:S03]  /*21fe0*/  SEL R193, R227, R193, !P3 ;  /* 0x000000c1e3c17207 */ /* 0x000fc60005800000 */
[----:B-1----:R-:W2:Y:S04]  /*21ff0*/  LDL.LU R188, [R1+0x6388] ;  /* 0x0063880001bc7983 */ /* 0x002ea80000300800 */
[----:B------:R1:W-:Y:S01]  /*22000*/  STL [R1+0xac], R189 ;  /* 0x0000acbd01007387 */ /* 0x0003e20000100800 */
[C---:B------:R-:W-:Y:S02]  /*22010*/  SEL R194, R227.reuse, R194, !P3 ;  /* 0x000000c2e3c27207 */ /* 0x040fe40005800000 */
[C---:B------:R-:W-:Y:S01]  /*22020*/  SEL R195, R227.reuse, R195, !P3 ;  /* 0x000000c3e3c37207 */ /* 0x040fe20005800000 */
[----:B-1----:R-:W2:Y:S04]  /*22030*/  LDL.LU R189, [R1+0x6384] ;  /* 0x0063840001bd7983 */ /* 0x002ea80000300800 */
[----:B------:R1:W-:Y:S01]  /*22040*/  STL [R1+0xa8], R190 ;  /* 0x0000a8be01007387 */ /* 0x0003e20000100800 */
[----:B------:R-:W-:-:S03]  /*22050*/  SEL R196, R227, R196, !P3 ;  /* 0x000000c4e3c47207 */ /* 0x000fc60005800000 */
[----:B-1----:R-:W3:Y:S04]  /*22060*/  LDL.LU R190, [R1+0x6380] ;  /* 0x0063800001be7983 */ /* 0x002ee80000300800 */
[----:B------:R1:W-:Y:S01]  /*22070*/  STL [R1+0xa4], R191 ;  /* 0x0000a4bf01007387 */ /* 0x0003e20000100800 */
[----:B------:R-:W-:-:S03]  /*22080*/  SEL R197, R227, R197, !P3 ;  /* 0x000000c5e3c57207 */ /* 0x000fc60005800000 */
[----:B-1----:R-:W4:Y:S04]  /*22090*/  LDL.LU R191, [R1+0x637c] ;  /* 0x00637c0001bf7983 */ /* 0x002f280000300800 */
        /* <DEDUP_REMOVED lines=42> */
[----:B------:R1:W-:Y:S04]  /*22340*/  STL [R1+0x58], R206 ;  /* 0x000058ce01007387 */ /* 0x0003e80000100800 */
        /* <DEDUP_REMOVED lines=10> */
[----:B-1----:R-:W4:Y:S01]  /*223f0*/  LDL.LU R211, [R1+0x632c] ;  /* 0x00632c0001d37983 */ /* 0x002f220000300800 */
[----:B--2---:R-:W-:-:S02]  /*22400*/  SEL R189, R227, R189, !P3 ;  /* 0x000000bde3bd7207 */ /* 0x004fc40005800000 */
[C---:B------:R-:W-:Y:S02]  /*22410*/  SEL R188, R227.reuse, R188, !P3 ;  /* 0x000000bce3bc7207 */ /* 0x040fe40005800000 */
[C---:B---3--:R-:W-:Y:S02]  /*22420*/  SEL R190, R227.reuse, R190, !P3 ;  /* 0x000000bee3be7207 */ /* 0x048fe40005800000 */
[C---:B-----5:R-:W-:Y:S02]  /*22430*/  SEL R187, R227.reuse, R187, !P3 ;  /* 0x000000bbe3bb7207 */ /* 0x060fe40005800000 */
[C---:B----4-:R-:W-:Y:S02]  /*22440*/  SEL R186, R227.reuse, R186, !P3 ;  /* 0x000000bae3ba7207 */ /* 0x050fe40005800000 */
[C---:B------:R-:W-:Y:S02]  /*22450*/  SEL R185, R227.reuse, R185, !P3 ;  /* 0x000000b9e3b97207 */ /* 0x040fe40005800000 */
[----:B------:R-:W-:-:S02]  /*22460*/  SEL R191, R227, R191, !P3 ;  /* 0x000000bfe3bf7207 */ /* 0x000fc40005800000 */
[C---:B------:R-:W-:Y:S02]  /*22470*/  SEL R184, R227.reuse, R184, !P3 ;  /* 0x000000b8e3b87207 */ /* 0x040fe40005800000 */
[C---:B------:R-:W-:Y:S02]  /*22480*/  SEL R183, R227.reuse, R183, !P3 ;  /* 0x000000b7e3b77207 */ /* 0x040fe40005800000 */
[C---:B------:R-:W-:Y:S02]  /*22490*/  SEL R192, R227.reuse, R192, !P3 ;  /* 0x000000c0e3c07207 */ /* 0x040fe40005800000 */
[C---:B------:R-:W-:Y:S02]  /*224a0*/  SEL R182, R227.reuse, R182, !P3 ;  /* 0x000000b6e3b67207 */ /* 0x040fe40005800000 */
        /* <DEDUP_REMOVED lines=19> */
[----:B------:R-:W-:-:S05]  /*225e0*/  SEL R211, R227, R211, !P3 ;  /* 0x000000d3e3d37207 */ /* 0x000fca0005800000 */
[----:B------:R-:W-:Y:S04]  /*225f0*/  STL [R1+0x34], R211 ;  /* 0x000034d301007387 */ /* 0x000fe80000100800 */
[----:B------:R-:W-:Y:S04]  /*22600*/  STL [R1+0x2c], R210 ;  /* 0x00002cd201007387 */ /* 0x000fe80000100800 */
[----:B------:R-:W-:Y:S04]  /*22610*/  STL [R1+0x1c], R209 ;  /* 0x00001cd101007387 */ /* 0x000fe80000100800 */
[----:B------:R-:W-:Y:S04]  /*22620*/  STL [R1+0xc], R208 ;  /* 0x00000cd001007387 */ /* 0x000fe80000100800 */
[----:B------:R-:W-:Y:S04]  /*22630*/  STL [R1], R206 ;  /* 0x000000ce01007387 */ /* 0x000fe80000100800 */
[----:B------:R-:W-:Y:S04]  /*22640*/  STL [R1+0x74], R205 ;  /* 0x000074cd01007387 */ /* 0x000fe80000100800 */
        /* <DEDUP_REMOVED lines=16> */
[----:B------:R-:W-:Y:S01]  /*22750*/  STL [R1+0x16c], R187 ;  /* 0x00016cbb01007387 */ /* 0x000fe20000100800 */
[----:B------:R-:W-:-:S03]  /*22760*/  SEL R178, R227, R178, !P3 ;  /* 0x000000b2e3b27207 */ /* 0x000fc60005800000 */
        /* <DEDUP_REMOVED lines=21> */
[C---:B------:R-:W-:Y:S02]  /*228c0*/  SEL R167, R227.reuse, R167, !P3 ;  /* 0x000000a7e3a77207 */ /* 0x040fe40005800000 */
[C---:B------:R-:W-:Y:S01]  /*228d0*/  SEL R166, R227.reuse, R166, !P3 ;  /* 0x000000a6e3a67207 */ /* 0x040fe20005800000 */
[----:B------:R-:W-:Y:S01]  /*228e0*/  STL [R1+0x220], R175 ;  /* 0x000220af01007387 */ /* 0x000fe20000100800 */
[C---:B------:R-:W-:Y:S02]  /*228f0*/  SEL R165, R227.reuse, R165, !P3 ;  /* 0x000000a5e3a57207 */ /* 0x040fe40005800000 */
[C---:B------:R-:W-:Y:S01]  /*22900*/  SEL R164, R227.reuse, R164, !P3 ;  /* 0x000000a4e3a47207 */ /* 0x040fe20005800000 */
[----:B------:R-:W-:Y:S01]  /*22910*/  STL [R1+0x22c], R174 ;  /* 0x00022cae01007387 */ /* 0x000fe20000100800 */
[C---:B------:R-:W-:Y:S02]  /*22920*/  SEL R163, R227.reuse, R163, !P3 ;  /* 0x000000a3e3a37207 */ /* 0x040fe40005800000 */
[C---:B------:R-:W-:Y:S01]  /*22930*/  SEL R162, R227.reuse, R162, !P3 ;  /* 0x000000a2e3a27207 */ /* 0x040fe20005800000 */
[----:B------:R-:W-:Y:S01]  /*22940*/  STL [R1+0x274], R173 ;  /* 0x000274ad01007387 */ /* 0x000fe20000100800 */
[----:B------:R-:W-:-:S02]  /*22950*/  SEL R161, R227, R161, !P3 ;  /* 0x000000a1e3a17207 */ /* 0x000fc40005800000 */
[C---:B------:R-:W-:Y:S01]  /*22960*/  SEL R160, R227.reuse, R160, !P3 ;  /* 0x000000a0e3a07207 */ /* 0x040fe20005800000 */
[----:B------:R-:W-:Y:S01]  /*22970*/  STL [R1+0x280], R172 ;  /* 0x000280ac01007387 */ /* 0x000fe20000100800 */
[----:B------:R-:W-:-:S03]  /*22980*/  SEL R159, R227, R159, !P3 ;  /* 0x0000009fe39f7207 */ /* 0x000fc60005800000 */
[----:B------:R-:W-:Y:S01]  /*22990*/  STL.64 [R1+0x6278], R170 ;  /* 0x006278aa01007387 */ /* 0x000fe20000100a00 */
        /* <DEDUP_REMOVED lines=11> */
[----:B------:R-:W-:Y:S01]  /*22a50*/  STL [R1+0x62b0], R161 ;  /* 0x0062b0a101007387 */ /* 0x000fe20000100800 */
[----:B------:R-:W-:-:S03]  /*22a60*/  SEL R151, R227, R151, !P3 ;  /* 0x00000097e3977207 */ /* 0x000fc60005800000 */
[----:B------:R-:W-:Y:S01]  /*22a70*/  STL [R1+0x62b8], R161 ;  /* 0x0062b8a101007387 */ /* 0x000fe20000100800 */
[----:B------:R-:W-:-:S03]  /*22a80*/  SEL R150, R227, R150, !P3 ;  /* 0x00000096e3967207 */ /* 0x000fc60005800000 */
[----:B------:R-:W-:Y:S01]  /*22a90*/  STL.64 [R1+0x62a8], R158 ;  /* 0x0062a89e01007387 */ /* 0x000fe20000100a00 */
        /* <DEDUP_REMOVED lines=89> */
[----:B------:R1:W-:Y:S01]  /*23030*/  STL [R1+0x6120], R113 ;  /* 0x0061207101007387 */ /* 0x0003e20000100800 */
        /* <DEDUP_REMOVED lines=134> */
[----:B-1----:R-:W-:-:S03]  /*238a0*/  SEL R113, R227, R36, !P3 ;  /* 0x00000024e3717207 */ /* 0x002fc60005800000 */
        /* <DEDUP_REMOVED lines=66> */
[----:B------:R-:W-:Y:S04]  /*23cd0*/  STL [R1+0x1d18], R12 ;  /* 0x001d180c01007387 */ /* 0x000fe80000100800 */
[----:B------:R-:W-:Y:S01]  /*23ce0*/  STL [R1+0x1d1c], R11 ;  /* 0x001d1c0b01007387 */ /* 0x000fe20000100800 */
[----:B------:R-:W-:-:S03]  /*23cf0*/  SEL R3, R227, R3, !P3 ;  /* 0x00000003e3037207 */ /* 0x000fc60005800000 */
[----:B------:R-:W-:Y:S04]  /*23d00*/  STL [R1+0x1d20], R10 ;  /* 0x001d200a01007387 */ /* 0x000fe80000100800 */
[----:B------:R-:W-:Y:S04]  /*23d10*/  STL [R1+0x1d24], R9 ;  /* 0x001d240901007387 */ /* 0x000fe80000100800 */
[----:B------:R-:W-:Y:S04]  /*23d20*/  STL [R1+0x1d28], R8 ;  /* 0x001d280801007387 */ /* 0x000fe80000100800 */
[----:B------:R-:W-:Y:S04]  /*23d30*/  STL [R1+0x1d2c], R7 ;  /* 0x001d2c0701007387 */ /* 0x000fe80000100800 */
[----:B------:R-:W-:Y:S04]  /*23d40*/  STL [R1+0x1d30], R6 ;  /* 0x001d300601007387 */ /* 0x000fe80000100800 */
[----:B------:R1:W-:Y:S04]  /*23d50*/  STL [R1+0x1d34], R5 ;  /* 0x001d340501007387 */ /* 0x0003e80000100800 */
[----:B------:R2:W-:Y:S04]  /*23d60*/  STL [R1+0x1d38], R4 ;  /* 0x001d380401007387 */ /* 0x0005e80000100800 */
[----:B------:R3:W-:Y:S01]  /*23d70*/  STL [R1+0x1d3c], R3 ;  /* 0x001d3c0301007387 */ /* 0x0007e20000100800 */
[----:B-1----:R-:W-:-:S02]  /*23d80*/  SEL R5, R227, R224, !P3 ;  /* 0x000000e0e3057207 */ /* 0x002fc40005800000 */
[----:B--2---:R-:W-:-:S03]  /*23d90*/  SEL R4, R227, R0, !P3 ;  /* 0x00000000e3047207 */ /* 0x004fc60005800000 */
[----:B------:R-:W-:Y:S01]  /*23da0*/  STL [R1+0x1d40], R5 ;  /* 0x001d400501007387 */ /* 0x000fe20000100800 */
[----:B---3--:R-:W-:-:S03]  /*23db0*/  SEL R3, R227, R246, !P3 ;  /* 0x000000f6e3037207 */ /* 0x008fc60005800000 */
[----:B------:R1:W-:Y:S01]  /*23dc0*/  STL [R1+0x1d44], R4 ;  /* 0x001d440401007387 */ /* 0x0003e20000100800 */
[----:B------:R-:W-:-:S03]  /*23dd0*/  SEL R0, R227, R247, !P3 ;  /* 0x000000f7e3007207 */ /* 0x000fc60005800000 */
        /* <DEDUP_REMOVED lines=28> */
[----:B------:R-:W-:Y:S04]  /*23fa0*/  STL [R1+0x1d80], R4 ;  /* 0x001d800401007387 */ /* 0x000fe80000100800 */
[----:B------:R-:W2:Y:S04]  /*23fb0*/  LDL.LU R198, [R1+0x200] ;  /* 0x0002000001c67983 */ /* 0x000ea80000300800 */
[----:B------:R3:W-:Y:S04]  /*23fc0*/  STL [R1+0x1d84], R3 ;  /* 0x001d840301007387 */ /* 0x0007e80000100800 */
[----:B------:R-:W4:Y:S01]  /*23fd0*/  LDL.LU R209, [R1+0x30] ;  /* 0x0000300001d17983 */ /* 0x000f220000300800 */
[----:B-1----:R-:W-:-:S02]  /*23fe0*/  SEL R0, R227, R234, !P3 ;  /* 0x000000eae3007207 */ /* 0x002fc40005800000 */
[----:B---3--:R-:W-:-:S03]  /*23ff0*/  SEL R3, R227, R233, !P3 ;  /* 0x000000e9e3037207 */ /* 0x008fc60005800000 */
[----:B------:R1:W-:Y:S01]  /*24000*/  STL [R1+0x1d88], R0 ;  /* 0x001d880001007387 */ /* 0x0003e20000100800 */
[----:B------:R-:W-:-:S03]  /*24010*/  SEL R4, R227, R231, !P3 ;  /* 0x000000e7e3047207 */ /* 0x000fc60005800000 */
[----:B------:R3:W-:Y:S01]  /*24020*/  STL [R1+0x1d8c], R3 ;  /* 0x001d8c0301007387 */ /* 0x0007e20000100800 */
[C---:B-1----:R-:W-:Y:S02]  /*24030*/  SEL R0, R227.reuse, R232, !P3 ;  /* 0x000000e8e3007207 */ /* 0x042fe40005800000 */
[----:B---3--:R-:W-:-:S03]  /*24040*/  SEL R3, R227, R226, !P3 ;  /* 0x000000e2e3037207 */ /* 0x008fc60005800000 */
[----:B------:R1:W-:Y:S04]  /*24050*/  STL [R1+0x1d90], R0 ;  /* 0x001d900001007387 */ /* 0x0003e80000100800 */
[----:B------:R3:W-:Y:S01]  /*24060*/  STL [R1+0x1d94], R4 ;  /* 0x001d940401007387 */ /* 0x0007e20000100800 */
[----:B-1----:R-:W-:-:S03]  /*24070*/  SEL R0, R227, R212, !P3 ;  /* 0x000000d4e3007207 */ /* 0x002fc60005800000 */
[----:B------:R1:W-:Y:S01]  /*24080*/  STL [R1+0x1d98], R3 ;  /* 0x001d980301007387 */ /* 0x0003e20000100800 */
[----:B---3--:R-:W-:-:S03]  /*24090*/  SEL R4, R227, R213, !P3 ;  /* 0x000000d5e3047207 */ /* 0x008fc60005800000 */
[----:B------:R-:W3:Y:S04]  /*240a0*/  S2R R211, SR_TID.X ;  /* 0x0000000000d37919 */ /* 0x000ee80000002100 */
[----:B------:R5:W-:Y:S01]  /*240b0*/  STL [R1+0x1d9c], R0 ;  /* 0x001d9c0001007387 */ /* 0x000be20000100800 */
[----:B-1----:R-:W-:-:S03]  /*240c0*/  SEL R3, R227, R214, !P3 ;  /* 0x000000d6e3037207 */ /* 0x002fc60005800000 */
[----:B------:R1:W-:Y:S04]  /*240d0*/  STL [R1+0x1da0], R4 ;  /* 0x001da00401007387 */ /* 0x0003e80000100800 */
[----:B------:R-:W2:Y:S01]  /*240e0*/  LDL.LU R200, [R1+0x8] ;  /* 0x0000080001c87983 */ /* 0x000ea20000300800 */
[----:B-----5:R-:W-:-:S03]  /*240f0*/  SEL R0, R227, R215, !P3 ;  /* 0x000000d7e3007207 */ /* 0x020fc60005800000 */
[----:B------:R5:W-:Y:S04]  /*24100*/  STL [R1+0x1da4], R3 ;  /* 0x001da40301007387 */ /* 0x000be80000100800 */
[----:B------:R-:W2:Y:S04]  /*24110*/  LDL.LU R201, [R1+0x10] ;  /* 0x0000100001c97983 */ /* 0x000ea80000300800 */
[----:B------:R3:W-:Y:S01]  /*24120*/  STL [R1+0x1da8], R0 ;  /* 0x001da80001007387 */ /* 0x0007e20000100800 */
[----:B-1----:R-:W-:-:S03]  /*24130*/  SEL R4, R227, R217, !P3 ;  /* 0x000000d9e3047207 */ /* 0x002fc60005800000 */
[----:B------:R-:W2:Y:S01]  /*24140*/  LDL.LU R202, [R1+0x14] ;  /* 0x0000140001ca7983 */ /* 0x000ea20000300800 */
[----:B-----5:R-:W-:-:S03]  /*24150*/  SEL R3, R227, R218, !P3 ;  /* 0x000000dae3037207 */ /* 0x020fc60005800000 */
[----:B------:R-:W5:Y:S01]  /*24160*/  LDL.LU R203, [R1+0x18] ;  /* 0x0000180001cb7983 */ /* 0x000f620000300800 */
[----:B---3--:R-:W-:-:S03]  /*24170*/  SEL R0, R227, R216, !P3 ;  /* 0x000000d8e3007207 */ /* 0x008fc60005800000 */
[----:B------:R-:W3:Y:S04]  /*24180*/  LDL.LU R204, [R1+0x20] ;  /* 0x0000200001cc7983 */ /* 0x000ee80000300800 */
[----:B------:R-:W2:Y:S04]  /*24190*/  LDL.LU R205, [R1+0x24] ;  /* 0x0000240001cd7983 */ /* 0x000ea80000300800 */
[----:B------:R-:W2:Y:S04]  /*241a0*/  LDL.LU R208, [R1+0x28] ;  /* 0x0000280001d07983 */ /* 0x000ea80000300800 */
[----:B------:R1:W-:Y:S04]  /*241b0*/  STL [R1+0x1dac], R0 ;  /* 0x001dac0001007387 */ /* 0x0003e80000100800 */
[----:B------:R-:W-:Y:S01]  /*241c0*/  STL [R1+0x1db0], R4 ;  /* 0x001db00401007387 */ /* 0x000fe20000100800 */
[----:B-1----:R-:W-:-:S03]  /*241d0*/  SEL R0, R227, R219, !P3 ;  /* 0x000000dbe3007207 */ /* 0x002fc60005800000 */
[----:B------:R1:W-:Y:S04]  /*241e0*/  STL [R1+0x1db4], R3 ;  /* 0x001db40301007387 */ /* 0x0003e80000100800 */
[----:B------:R-:W3:Y:S04]  /*241f0*/  LDL.LU R206, [R1+0x38] ;  /* 0x0000380001ce7983 */ /* 0x000ee80000300800 */
[----:B------:R1:W-:Y:S01]  /*24200*/  STL [R1+0x1db8], R0 ;  /* 0x001db80001007387 */ /* 0x0003e20000100800 */
[----:B------:R-:W-:Y:S02]  /*24210*/  LOP3.LUT R211, R211, 0x7f, RZ, 0xc0, !PT ;  /* 0x0000007fd3d37812 */ /* 0x000fe400078ec0ff */
[C---:B-1----:R-:W-:Y:S01]  /*24220*/  SEL R3, R227.reuse, R221, !P3 ;  /* 0x000000dde3037207 */ /* 0x042fe20005800000 */
[----:B------:R-:W3:Y:S01]  /*24230*/  LDL.LU R210, [R1+0x3c] ;  /* 0x00003c0001d27983 */ /* 0x000ee20000300800 */
[----:B------:R-:W-:Y:S01]  /*24240*/  SEL R0, R227, R220, !P3 ;  /* 0x000000dce3007207 */ /* 0x000fe20005800000 */
[----:B------:R-:W-:-:S04]  /*24250*/  IMAD R197, R211, c[0x0][0x18c], RZ ;  /* 0x00006300d3c57a24 */ /* 0x000fc800078e02ff */
[----:B------:R1:W-:Y:S01]  /*24260*/  STL [R1+0x1dbc], R0 ;  /* 0x001dbc0001007387 */ /* 0x0003e20000100800 */
[----:B------:R-:W-:-:S03]  /*24270*/  IMAD R19, R2, c[0x0][0x190], RZ ;  /* 0x0000640002137a24 */ /* 0x000fc600078e02ff */
[----:B------:R-:W-:Y:S04]  /*24280*/  STL [R1+0x1dc0], R3 ;  /* 0x001dc00301007387 */ /* 0x000fe80000100800 */
[----:B------:R-:W5:Y:S01]  /*24290*/  LDL.LU R211, [R1+0x4c] ;  /* 0x00004c0001d37983 */ /* 0x000f620000300800 */
[----:B-1----:R-:W-:-:S05]  /*242a0*/  SEL R0, R227, R222, !P3 ;  /* 0x000000dee3007207 */ /* 0x002fca0005800000 */
[----:B------:R1:W-:Y:S01]  /*242b0*/  STL [R1+0x1dc4], R0 ;  /* 0x001dc40001007387 */ /* 0x0003e20000100800 */
[----:B----4-:R-:W-:-:S03]  /*242c0*/  IMAD R5, R209, c[0x0][0x190], RZ ;  /* 0x00006400d1057a24 */ /* 0x010fc600078e02ff */
[----:B------:R-:W4:Y:S04]  /*242d0*/  LDL.LU R209, [R1+0xf8] ;  /* 0x0000f80001d17983 */ /* 0x000f280000300800 */
[----:B------:R-:W4:Y:S01]  /*242e0*/  LDL.LU R2, [R1+0x6328] ;  /* 0x0063280001027983 */ /* 0x000f220000300800 */
[C---:B------:R-:W-:Y:S02]  /*242f0*/  SEL R199, R227.reuse, R199, !P3 ;  /* 0x000000c7e3c77207 */ /* 0x040fe40005800000 */
[----:B------:R-:W-:Y:S02]  /*24300*/  SEL R207, R227, R207, !P3 ;  /* 0x000000cfe3cf7207 */ /* 0x000fe40005800000 */
[----:B-1----:R-:W-:Y:S01]  /*24310*/  LEA.HI.X.SX32 R0, R197, c[0x0][0x16c], 0x2, P4 ;  /* 0x00005b00c5007a11 */ /* 0x002fe200020f16ff */
[----:B------:R-:W-:-:S02]  /*24320*/  IMAD R199, R199, c[0x0][0x190], RZ ;  /* 0x00006400c7c77a24 */ /* 0x000fc400078e02ff */
[----:B------:R-:W-:Y:S01]  /*24330*/  IMAD R207, R207, c[0x0][0x190], RZ ;  /* 0x00006400cfcf7a24 */ /* 0x000fe200078e02ff */
[----:B------:R-:W-:Y:S01]  /*24340*/  SEL R230, R227, R230, !P3 ;  /* 0x000000e6e3e67207 */ /* 0x000fe20005800000 */
[----:B------:R-:W-:Y:S01]  /*24350*/  IMAD R12, R251, c[0x0][0x190], RZ ;  /* 0x00006400fb0c7a24 */ /* 0x000fe200078e02ff */
[C---:B------:R-:W-:Y:S02]  /*24360*/  SEL R229, R227.reuse, R229, !P3 ;  /* 0x000000e5e3e57207 */ /* 0x040fe40005800000 */
[C---:B------:R-:W-:Y:S02]  /*24370*/  SEL R228, R227.reuse, R228, !P3 ;  /* 0x000000e4e3e47207 */ /* 0x040fe40005800000 */
[C---:B------:R-:W-:Y:S02]  /*24380*/  SEL R223, R227.reuse, R223, !P3 ;  /* 0x000000dfe3df7207 */ /* 0x040fe40005800000 */
[C---:B------:R-:W-:Y:S02]  /*24390*/  SEL R157, R227.reuse, R157, !P3 ;  /* 0x0000009de39d7207 */ /* 0x040fe40005800000 */
[----:B------:R-:W-:Y:S01]  /*243a0*/  SEL R4, R227, R225, !P3 ;  /* 0x000000e1e3047207 */ /* 0x000fe20005800000 */
[----:B--2---:R-:W-:-:S02]  /*243b0*/  IMAD R10, R208, c[0x0][0x190], RZ ;  /* 0x00006400d00a7a24 */ /* 0x004fc400078e02ff */
[----:B------:R-:W2:Y:S01]  /*243c0*/  LDL.LU R208, [R1+0x230] ;  /* 0x0002300001d07983 */ /* 0x000ea20000300800 */
[----:B---3--:R-:W-:-:S03]  /*243d0*/  IMAD R7, R210, c[0x0][0x190], RZ ;  /* 0x00006400d2077a24 */ /* 0x008fc600078e02ff */
[----:B------:R-:W3:Y:S01]  /*243e0*/  LDL.LU R210, [R1+0x234] ;  /* 0x0002340001d27983 */ /* 0x000ee20000300800 */
[----:B-----5:R-:W-:Y:S01]  /*243f0*/  IMAD R14, R211, c[0x0][0x190], RZ ;  /* 0x00006400d30e7a24 */ /* 0x020fe200078e02ff */
[-C--:B----4-:R-:W-:Y:S02]  /*24400*/  LEA R250, P4, R5, R2.reuse, 0x2 ;  /* 0x0000000205fa7211 */ /* 0x090fe400078810ff */
[----:B------:R-:W-:Y:S02]  /*24410*/  LEA R248, P3, R199, R2, 0x2 ;  /* 0x00000002c7f87211 */ /* 0x000fe400078610ff */
[----:B------:R-:W-:Y:S02]  /*24420*/  LEA.HI.X.SX32 R251, R5, R0, 0x2, P4 ;  /* 0x0000000005fb7211 */ /* 0x000fe400020f16ff */
[----:B------:R-:W-:Y:S01]  /*24430*/  LEA R246, P4, R207, R2, 0x2 ;  /* 0x00000002cff67211 */ /* 0x000fe200078810ff */
[----:B------:R-:W-:Y:S01]  /*24440*/  STL [R1+0x60a4], R250 ;  /* 0x0060a4fa01007387 */ /* 0x000fe20000100800 */
[----:B------:R-:W-:-:S02]  /*24450*/  LEA.HI.X.SX32 R249, R199, R0, 0x2, P3 ;  /* 0x00000000c7f97211 */ /* 0x000fc400018f16ff */
[----:B------:R-:W-:Y:S01]  /*24460*/  LEA.HI.X.SX32 R247, R207, R0, 0x2, P4 ;  /* 0x00000000cff77211 */ /* 0x000fe200020f16ff */
[----:B------:R-:W-:Y:S04]  /*24470*/  STL [R1+0x60a0], R251 ;  /* 0x0060a0fb01007387 */ /* 0x000fe80000100800 */
[----:B------:R-:W4:Y:S01]  /*24480*/  LDL.LU R211, [R1+0x238] ;  /* 0x0002380001d37983 */ /* 0x000f220000300800 */
[----:B------:R-:W-:-:S03]  /*24490*/  IMAD R9, R209, c[0x0][0x190], RZ ;  /* 0x00006400d1097a24 */ /* 0x000fc600078e02ff */
[----:B------:R-:W-:Y:S04]  /*244a0*/  STL [R1+0x60ac], R248 ;  /* 0x0060acf801007387 */ /* 0x000fe80000100800 */
[----:B------:R-:W-:Y:S04]  /*244b0*/  STL [R1+0x60a8], R249 ;  /* 0x0060a8f901007387 */ /* 0x000fe80000100800 */
[----:B------:R-:W-:Y:S04]  /*244c0*/  STL [R1+0x60b4], R246 ;  /* 0x0060b4f601007387 */ /* 0x000fe80000100800 */
[----:B------:R-:W-:Y:S04]  /*244d0*/  STL [R1+0x60b0], R247 ;  /* 0x0060b0f701007387 */ /* 0x000fe80000100800 */
[----:B------:R-:W5:Y:S01]  /*244e0*/  LDL.LU R209, [R1+0x23c] ;  /* 0x00023c0001d17983 */ /* 0x000f620000300800 */
[----:B------:R-:W-:-:S02]  /*244f0*/  IMAD R223, R223, c[0x0][0x190], RZ ;  /* 0x00006400dfdf7a24 */ /* 0x000fc400078e02ff */
[----:B------:R-:W-:Y:S02]  /*24500*/  IMAD R228, R228, c[0x0][0x190], RZ ;  /* 0x00006400e4e47a24 */ /* 0x000fe400078e02ff */
[----:B------:R-:W-:Y:S01]  /*24510*/  IMAD R229, R229, c[0x0][0x190], RZ ;  /* 0x00006400e5e57a24 */ /* 0x000fe200078e02ff */
[CC--:B------:R-:W-:Y:S01]  /*24520*/  LEA R244, P3, R223.reuse, R2.reuse, 0x2 ;  /* 0x00000002dff47211 */ /* 0x0c0fe200078610ff */
[----:B------:R-:W-:Y:S01]  /*24530*/  IMAD R230, R230, c[0x0][0x190], RZ ;  /* 0x00006400e6e67a24 */ /* 0x000fe200078e02ff */
[----:B------:R-:W-:Y:S02]  /*24540*/  LEA R242, P4, R228, R2, 0x2 ;  /* 0x00000002e4f27211 */ /* 0x000fe400078810ff */
[----:B------:R-:W-:Y:S02]  /*24550*/  LEA.HI.X.SX32 R245, R223, R0, 0x2, P3 ;  /* 0x00000000dff57211 */ /* 0x000fe400018f16ff */
[----:B------:R-:W-:Y:S01]  /*24560*/  LEA R240, P3, R229, R2, 0x2 ;  /* 0x00000002e5f07211 */ /* 0x000fe200078610ff */
[----:B------:R-:W-:Y:S01]  /*24570*/  IMAD R252, R252, c[0x0][0x190], RZ ;  /* 0x00006400fcfc7a24 */ /* 0x000fe200078e02ff */
[----:B------:R-:W-:Y:S01]  /*24580*/  LEA.HI.X.SX32 R243, R228, R0, 0x2, P4 ;  /* 0x00000000e4f37211 */ /* 0x000fe200020f16ff */
[----:B------:R-:W-:Y:S01]  /*24590*/  STL [R1+0x60bc], R244 ;  /* 0x0060bcf401007387 */ /* 0x000fe20000100800 */
[----:B------:R-:W-:-:S02]  /*245a0*/  LEA R238, P4, R230, R2, 0x2 ;  /* 0x00000002e6ee7211 */ /* 0x000fc400078810ff */
[----:B------:R-:W-:Y:S01]  /*245b0*/  LEA.HI.X.SX32 R241, R229, R0, 0x2, P3 ;  /* 0x00000000e5f17211 */ /* 0x000fe200018f16ff */
[----:B------:R-:W-:Y:S01]  /*245c0*/  STL [R1+0x60b8], R245 ;  /* 0x0060b8f501007387 */ /* 0x000fe20000100800 */
[----:B------:R-:W-:Y:S01]  /*245d0*/  LEA R236, P3, R12, R2, 0x2 ;  /* 0x000000020cec7211 */ /* 0x000fe200078610ff */
[----:B------:R-:W-:Y:S01]  /*245e0*/  IMAD R8, R200, c[0x0][0x190], RZ ;  /* 0x00006400c8087a24 */ /* 0x000fe200078e02ff */
[----:B------:R-:W-:Y:S01]  /*245f0*/  LEA.HI.X.SX32 R239, R230, R0, 0x2, P4 ;  /* 0x00000000e6ef7211 */ /* 0x000fe200020f16ff */
[----:B------:R-:W-:Y:S01]  /*24600*/  STL [R1+0x60c4], R242 ;  /* 0x0060c4f201007387 */ /* 0x000fe20000100800 */
[----:B------:R-:W-:-:S03]  /*24610*/  LEA R234, P4, R252, R2, 0x2 ;  /* 0x00000002fcea7211 */ /* 0x000fc600078810ff */
[----:B------:R-:W-:Y:S01]  /*24620*/  STL [R1+0x60c0], R243 ;  /* 0x0060c0f301007387 */ /* 0x000fe20000100800 */
[----:B------:R-:W-:Y:S01]  /*24630*/  LEA.HI.X.SX32 R237, R12, R0, 0x2, P3 ;  /* 0x000000000ced7211 */ /* 0x000fe200018f16ff */
[----:B------:R-:W-:Y:S01]  /*24640*/  IMAD R18, R201, c[0x0][0x190], RZ ;  /* 0x00006400c9127a24 */ /* 0x000fe200078e02ff */
[C---:B------:R-:W-:Y:S01]  /*24650*/  LEA R232, P3, R19.reuse, R2, 0x2 ;  /* 0x0000000213e87211 */ /* 0x040fe200078610ff */
[----:B------:R-:W-:Y:S01]  /*24660*/  IMAD R11, R202, c[0x0][0x190], RZ ;  /* 0x00006400ca0b7a24 */ /* 0x000fe200078e02ff */
[----:B------:R-:W-:Y:S02]  /*24670*/  LEA.HI.X.SX32 R235, R252, R0, 0x2, P4 ;  /* 0x00000000fceb7211 */ /* 0x000fe400020f16ff */
[----:B------:R-:W-:Y:S01]  /*24680*/  LEA R230, P4, R8, R2, 0x2 ;  /* 0x0000000208e67211 */ /* 0x000fe200078810ff */
[----:B--2---:R-:W-:Y:S02]  /*24690*/  IMAD R13, R208, c[0x0][0x190], RZ ;  /* 0x00006400d00d7a24 */ /* 0x004fe400078e02ff */
[----:B------:R-:W2:Y:S04]  /*246a0*/  LDL.LU R208, [R1+0x240] ;  /* 0x0002400001d07983 */ /* 0x000ea80000300800 */
[----:B------:R-:W-:Y:S04]  /*246b0*/  STL [R1+0x60cc], R240 ;  /* 0x0060ccf001007387 */ /* 0x000fe80000100800 */
[----:B------:R-:W-:Y:S04]  /*246c0*/  STL [R1+0x60c8], R241 ;  /* 0x0060c8f101007387 */ /* 0x000fe80000100800 */
[----:B------:R-:W-:Y:S01]  /*246d0*/  STL [R1+0x60d4], R238 ;  /* 0x0060d4ee01007387 */ /* 0x000fe20000100800 */
[----:B------:R-:W-:-:S03]  /*246e0*/  LEA.HI.X.SX32 R233, R19, R0, 0x2, P3 ;  /* 0x0000000013e97211 */ /* 0x000fc600018f16ff */
[----:B------:R-:W-:Y:S01]  /*246f0*/  STL [R1+0x60d0], R239 ;  /* 0x0060d0ef01007387 */ /* 0x000fe20000100800 */
[----:B------:R-:W-:Y:S01]  /*24700*/  LEA R228, P3, R18, R2, 0x2 ;  /* 0x0000000212e47211 */ /* 0x000fe200078610ff */
[----:B------:R-:W-:Y:S01]  /*24710*/  IMAD R17, R203, c[0x0][0x190], RZ ;  /* 0x00006400cb117a24 */ /* 0x000fe200078e02ff */
[----:B------:R-:W-:Y:S01]  /*24720*/  LEA.HI.X.SX32 R231, R8, R0, 0x2, P4 ;  /* 0x0000000008e77211 */ /* 0x000fe200020f16ff */
[----:B---3--:R-:W-:Y:S02]  /*24730*/  IMAD R5, R210, c[0x0][0x190], RZ ;  /* 0x00006400d2057a24 */ /* 0x008fe400078e02ff */
[----:B------:R-:W3:Y:S04]  /*24740*/  LDL.LU R210, [R1+0x244] ;  /* 0x0002440001d27983 */ /* 0x000ee80000300800 */
[----:B------:R-:W-:Y:S01]  /*24750*/  STL [R1+0x60dc], R236 ;  /* 0x0060dcec01007387 */ /* 0x000fe20000100800 */
[----:B------:R-:W-:-:S03]  /*24760*/  LEA R226, P4, R11, R2, 0x2 ;  /* 0x000000020be27211 */ /* 0x000fc600078810ff */
[----:B------:R-:W-:Y:S04]  /*24770*/  STL [R1+0x60d8], R237 ;  /* 0x0060d8ed01007387 */ /* 0x000fe80000100800 */
[----:B------:R-:W-:Y:S01]  /*24780*/  STL [R1+0x60e4], R234 ;  /* 0x0060e4ea01007387 */ /* 0x000fe20000100800 */
[----:B------:R-:W-:-:S03]  /*24790*/  IMAD R6, R204, c[0x0][0x190], RZ ;  /* 0x00006400cc067a24 */ /* 0x000fc600078e02ff */
[----:B------:R-:W-:Y:S01]  /*247a0*/  STL [R1+0x60e0], R235 ;  /* 0x0060e0eb01007387 */ /* 0x000fe20000100800 */
[-C--:B------:R-:W-:Y:S02]  /*247b0*/  LEA.HI.X.SX32 R229, R18, R0.reuse, 0x2, P3 ;  /* 0x0000000012e57211 */ /* 0x080fe400018f16ff */
[----:B------:R-:W-:Y:S02]  /*247c0*/  LEA.HI.X.SX32 R227, R11, R0, 0x2, P4 ;  /* 0x000000000be37211 */ /* 0x000fe400020f16ff */
[-C--:B------:R-:W-:Y:S02]  /*247d0*/  LEA R224, P3, R17, R2.reuse, 0x2 ;  /* 0x0000000211e07211 */ /* 0x080fe400078610ff */
[C---:B------:R-:W-:Y:S01]  /*247e0*/  LEA R222, P4, R6.reuse, R2, 0x2 ;  /* 0x0000000206de7211 */ /* 0x040fe200078810ff */
[----:B------:R-:W-:Y:S01]  /*247f0*/  IMAD R16, R205, c[0x0][0x190], RZ ;  /* 0x00006400cd107a24 */ /* 0x000fe200078e02ff */
[-C--:B------:R-:W-:Y:S02]  /*24800*/  LEA.HI.X.SX32 R225, R17, R0.reuse, 0x2, P3 ;  /* 0x0000000011e17211 */ /* 0x080fe400018f16ff */
[----:B------:R-:W-:Y:S01]  /*24810*/  LEA.HI.X.SX32 R223, R6, R0, 0x2, P4 ;  /* 0x0000000006df7211 */ /* 0x000fe200020f16ff */
[----:B----4-:R-:W-:-:S02]  /*24820*/  IMAD R12, R211, c[0x0][0x190], RZ ;  /* 0x00006400d30c7a24 */ /* 0x010fc400078e02ff */
[----:B------:R-:W4:Y:S04]  /*24830*/  LDL.LU R211, [R1+0x248] ;  /* 0x0002480001d37983 */ /* 0x000f280000300800 */
[----:B------:R-:W-:Y:S04]  /*24840*/  STL [R1+0x60ec], R232 ;  /* 0x0060ece801007387 */ /* 0x000fe80000100800 */
[----:B------:R-:W-:Y:S04]  /*24850*/  STL [R1+0x60e8], R233 ;  /* 0x0060e8e901007387 */ /* 0x000fe80000100800 */
[----:B------:R-:W-:Y:S04]  /*24860*/  STL [R1+0x60f4], R230 ;  /* 0x0060f4e601007387 */ /* 0x000fe80000100800 */
[----:B------:R-:W-:Y:S01]  /*24870*/  STL [R1+0x60f0], R231 ;  /* 0x0060f0e701007387 */ /* 0x000fe20000100800 */
[----:B-----5:R-:W-:-:S03]  /*24880*/  IMAD R8, R209, c[0x0][0x190], RZ ;  /* 0x00006400d1087a24 */ /* 0x020fc600078e02ff */
[----:B------:R-:W5:Y:S04]  /*24890*/  LDL.LU R209, [R1+0x24c] ;  /* 0x00024c0001d17983 */ /* 0x000f680000300800 */
[----:B------:R-:W-:Y:S04]  /*248a0*/  STL [R1+0x60fc], R228 ;  /* 0x0060fce401007387 */ /* 0x000fe80000100800 */
[----:B------:R-:W-:Y:S04]  /*248b0*/  STL [R1+0x60f8], R229 ;  /* 0x0060f8e501007387 */ /* 0x000fe80000100800 */
[----:B------:R-:W-:Y:S04]  /*248c0*/  STL [R1+0x6114], R226 ;  /* 0x006114e201007387 */ /* 0x000fe80000100800 */
[----:B------:R-:W-:Y:S04]  /*248d0*/  STL [R1+0x610c], R227 ;  /* 0x00610ce301007387 */ /* 0x000fe80000100800 */
[----:B------:R-:W5:Y:S04]  /*248e0*/  LDL.LU R205, [R1+0x250] ;  /* 0x0002500001cd7983 */ /* 0x000f680000300800 */
[----:B------:R-:W-:Y:S04]  /*248f0*/  STL [R1+0x6130], R224 ;  /* 0x006130e001007387 */ /* 0x000fe80000100800 */
[----:B------:R-:W-:Y:S04]  /*24900*/  STL [R1+0x611c], R225 ;  /* 0x00611ce101007387 */ /* 0x000fe80000100800 */
[----:B------:R-:W-:Y:S04]  /*24910*/  STL [R1+0x6140], R222 ;  /* 0x006140de01007387 */ /* 0x000fe80000100800 */
[----:B------:R-:W-:Y:S04]  /*24920*/  STL [R1+0x6138], R223 ;  /* 0x006138df01007387 */ /* 0x000fe80000100800 */
[----:B------:R-:W5:Y:S01]  /*24930*/  LDL.LU R201, [R1+0x254] ;  /* 0x0002540001c97983 */ /* 0x000f620000300800 */
[----:B------:R-:W-:Y:S01]  /*24940*/  IMAD R15, R206, c[0x0][0x190], RZ ;  /* 0x00006400ce0f7a24 */ /* 0x000fe200078e02ff */
[----:B------:R-:W-:-:S02]  /*24950*/  LEA R220, P3, R16, R2, 0x2 ;  /* 0x0000000210dc7211 */ /* 0x000fc400078610ff */
[----:B------:R-:W-:Y:S02]  /*24960*/  LEA R218, P4, R10, R2, 0x2 ;  /* 0x000000020ada7211 */ /* 0x000fe400078810ff */
[----:B------:R-:W-:Y:S02]  /*24970*/  LEA.HI.X.SX32 R221, R16, R0, 0x2, P3 ;  /* 0x0000000010dd7211 */ /* 0x000fe400018f16ff */
[----:B------:R-:W-:Y:S02]  /*24980*/  LEA R216, P3, R15, R2, 0x2 ;  /* 0x000000020fd87211 */ /* 0x000fe400078610ff */
[----:B------:R-:W-:Y:S02]  /*24990*/  LEA.HI.X.SX32 R219, R10, R0, 0x2, P4 ;  /* 0x000000000adb7211 */ /* 0x000fe400020f16ff */
[----:B------:R-:W-:Y:S01]  /*249a0*/  LEA R214, P4, R7, R2, 0x2 ;  /* 0x0000000207d67211 */ /* 0x000fe200078810ff */
[----:B------:R-:W-:Y:S01]  /*249b0*/  STL [R1+0x6150], R220 ;  /* 0x006150dc01007387 */ /* 0x000fe20000100800 */
[----:B------:R-:W-:-:S02]  /*249c0*/  LEA.HI.X.SX32 R217, R15, R0, 0x2, P3 ;  /* 0x000000000fd97211 */ /* 0x000fc400018f16ff */
[----:B------:R-:W-:Y:S01]  /*249d0*/  LEA R212, P3, R14, R2, 0x2 ;  /* 0x000000020ed47211 */ /* 0x000fe200078610ff */
[----:B------:R-:W-:Y:S01]  /*249e0*/  STL [R1+0x6148], R221 ;  /* 0x006148dd01007387 */ /* 0x000fe20000100800 */
[----:B------:R-:W-:-:S03]  /*249f0*/  LEA.HI.X.SX32 R215, R7, R0, 0x2, P4 ;  /* 0x0000000007d77211 */ /* 0x000fc600020f16ff */
[----:B------:R-:W-:Y:S01]  /*24a00*/  STL [R1+0x6160], R218 ;  /* 0x006160da01007387 */ /* 0x000fe20000100800 */
[----:B--2---:R-:W-:Y:S01]  /*24a10*/  IMAD R11, R208, c[0x0][0x190], RZ ;  /* 0x00006400d00b7a24 */ /* 0x004fe200078e02ff */
[----:B------:R-:W-:Y:S02]  /*24a20*/  LEA.HI.X.SX32 R213, R14, R0, 0x2, P3 ;  /* 0x000000000ed57211 */ /* 0x000fe400018f16ff */
[----:B------:R-:W-:Y:S01]  /*24a30*/  STL [R1+0x6158], R219 ;  /* 0x006158db01007387 */ /* 0x000fe20000100800 */
[----:B---3--:R-:W-:Y:S01]  /*24a40*/  IMAD R6, R210, c[0x0][0x190], RZ ;  /* 0x00006400d2067a24 */ /* 0x008fe200078e02ff */
[-C--:B------:R-:W-:Y:S02]  /*24a50*/  LEA R210, P4, R9, R2.reuse, 0x2 ;  /* 0x0000000209d27211 */ /* 0x080fe400078810ff */
[----:B------:R-:W2:Y:S01]  /*24a60*/  LDL.LU R197, [R1+0x258] ;  /* 0x0002580001c57983 */ /* 0x000ea20000300800 */
[----:B------:R-:W-:-:S03]  /*24a70*/  LEA R208, P3, R13, R2, 0x2 ;  /* 0x000000020dd07211 */ /* 0x000fc600078610ff */
[----:B------:R-:W-:Y:S04]  /*24a80*/  STL [R1+0x6170], R216 ;  /* 0x006170d801007387 */ /* 0x000fe80000100800 */
[----:B------:R-:W-:Y:S04]  /*24a90*/  STL [R1+0x6168], R217 ;  /* 0x006168d901007387 */ /* 0x000fe80000100800 */
[----:B------:R-:W-:Y:S04]  /*24aa0*/  STL [R1+0x6180], R214 ;  /* 0x006180d601007387 */ /* 0x000fe80000100800 */
[----:B------:R-:W-:Y:S04]  /*24ab0*/  STL [R1+0x6178], R215 ;  /* 0x006178d701007387 */ /* 0x000fe80000100800 */
[----:B------:R-:W-:Y:S04]  /*24ac0*/  STL [R1+0x6190], R212 ;  /* 0x006190d401007387 */ /* 0x000fe80000100800 */
[----:B------:R-:W-:Y:S04]  /*24ad0*/  STL [R1+0x6188], R213 ;  /* 0x006188d501007387 */ /* 0x000fe80000100800 */
[----:B------:R-:W-:Y:S01]  /*24ae0*/  STL [R1+0x61a0], R210 ;  /* 0x0061a0d201007387 */ /* 0x000fe20000100800 */
[----:B------:R-:W-:Y:S01]  /*24af0*/  SEL R3, R198, RZ, !P6 ;  /* 0x000000ffc6037207 */ /* 0x000fe20007000000 */
[----:B----4-:R-:W-:Y:S01]  /*24b00*/  IMAD R10, R211, c[0x0][0x190], RZ ;  /* 0x00006400d30a7a24 */ /* 0x010fe200078e02ff */
[----:B------:R-:W-:-:S02]  /*24b10*/  LEA.HI.X.SX32 R211, R9, R0, 0x2, P4 ;  /* 0x0000000009d37211 */ /* 0x000fc400020f16ff */
[----:B------:R-:W-:-:S03]  /*24b20*/  LEA R206, P4, R5, R2, 0x2 ;  /* 0x0000000205ce7211 */ /* 0x000fc600078810ff */
[----:B------:R-:W-:Y:S01]  /*24b30*/  STL [R1+0x6198], R211 ;  /* 0x006198d301007387 */ /* 0x000fe20000100800 */
[----:B------:R-:W-:Y:S02]  /*24b40*/  LEA.HI.X.SX32 R207, R5, R0, 0x2, P4 ;  /* 0x0000000005cf7211 */ /* 0x000fe400020f16ff */
[----:B------:R-:W-:Y:S01]  /*24b50*/  LEA R202, P4, R8, R2, 0x2 ;  /* 0x0000000208ca7211 */ /* 0x000fe200078810ff */
[----:B------:R-:W3:Y:S04]  /*24b60*/  LDL.LU R193, [R1+0x25c] ;  /* 0x00025c0001c17983 */ /* 0x000ee80000300800 */
[----:B------:R-:W-:Y:S01]  /*24b70*/  STL [R1+0x61b0], R208 ;  /* 0x0061b0d001007387 */ /* 0x000fe20000100800 */
[----:B-----5:R-:W-:Y:S01]  /*24b80*/  IMAD R7, R209, c[0x0][0x190], RZ ;  /* 0x00006400d1077a24 */ /* 0x020fe200078e02ff */
[----:B------:R-:W-:-:S02]  /*24b90*/  LEA.HI.X.SX32 R209, R13, R0, 0x2, P3 ;  /* 0x000000000dd17211 */ /* 0x000fc400018f16ff */
[----:B------:R-:W-:-:S03]  /*24ba0*/  LEA R204, P3, R12, R2, 0x2 ;  /* 0x000000020ccc7211 */ /* 0x000fc600078610ff */
[----:B------:R-:W-:Y:S01]  /*24bb0*/  STL [R1+0x61a8], R209 ;  /* 0x0061a8d101007387 */ /* 0x000fe20000100800 */
[----:B------:R-:W-:-:S03]  /*24bc0*/  LEA.HI.X.SX32 R203, R8, R0, 0x2, P4 ;  /* 0x0000000008cb7211 */ /* 0x000fc600020f16ff */
[----:B------:R-:W-:Y:S01]  /*24bd0*/  STL [R1+0x61c0], R206 ;  /* 0x0061c0ce01007387 */ /* 0x000fe20000100800 */
[----:B------:R-:W-:-:S03]  /*24be0*/  LEA R198, P4, R6, R2, 0x2 ;  /* 0x0000000206c67211 */ /* 0x000fc600078810ff */
[----:B------:R-:W-:Y:S04]  /*24bf0*/  STL [R1+0x61b8], R207 ;  /* 0x0061b8cf01007387 */ /* 0x000fe80000100800 */
[----:B------:R-:W4:Y:S01]  /*24c00*/  LDL.LU R189, [R1+0x260] ;  /* 0x0002600001bd7983 */ /* 0x000f220000300800 */
[----:B------:R-:W-:Y:S01]  /*24c10*/  IMAD R9, R205, c[0x0][0x190], RZ ;  /* 0x00006400cd097a24 */ /* 0x000fe200078e02ff */
[----:B------:R-:W-:Y:S02]  /*24c20*/  LEA.HI.X.SX32 R205, R12, R0, 0x2, P3 ;  /* 0x000000000ccd7211 */ /* 0x000fe400018f16ff */
[----:B------:R-:W-:Y:S01]  /*24c30*/  STL [R1+0x61d0], R204 ;  /* 0x0061d0cc01007387 */ /* 0x000fe20000100800 */
[----:B------:R-:W-:-:S03]  /*24c40*/  LEA R200, P3, R11, R2, 0x2 ;  /* 0x000000020bc87211 */ /* 0x000fc600078610ff */
[----:B------:R-:W-:Y:S01]  /*24c50*/  STL [R1+0x61c8], R205 ;  /* 0x0061c8cd01007387 */ /* 0x000fe20000100800 */
[----:B------:R-:W-:-:S03]  /*24c60*/  LEA.HI.X.SX32 R199, R6, R0, 0x2, P4 ;  /* 0x0000000006c77211 */ /* 0x000fc600020f16ff */
[----:B------:R-:W-:Y:S04]  /*24c70*/  STL [R1+0x61e0], R202 ;  /* 0x0061e0ca01007387 */ /* 0x000fe80000100800 */
[----:B------:R-:W-:Y:S04]  /*24c80*/  STL [R1+0x61d8], R203 ;  /* 0x0061d8cb01007387 */ /* 0x000fe80000100800 */
[----:B------:R-:W5:Y:S01]  /*24c90*/  LDL.LU R185, [R1+0x264] ;  /* 0x0002640001b97983 */ /* 0x000f620000300800 */
[----:B------:R-:W-:Y:S01]  /*24ca0*/  IMAD R5, R201, c[0x0][0x190], RZ ;  /* 0x00006400c9057a24 */ /* 0x000fe200078e02ff */
[----:B------:R-:W-:-:S02]  /*24cb0*/  LEA.HI.X.SX32 R201, R11, R0, 0x2, P3 ;  /* 0x000000000bc97211 */ /* 0x000fc400018f16ff */
[----:B------:R-:W5:Y:S04]  /*24cc0*/  LDL.LU R183, [R1+0x5c4] ;  /* 0x0005c40001b77983 */ /* 0x000f680000300800 */
[----:B------:R-:W5:Y:S04]  /*24cd0*/  LDL.LU R180, [R1+0x5c8] ;  /* 0x0005c80001b47983 */ /* 0x000f680000300800 */
[----:B------:R-:W-:Y:S04]  /*24ce0*/  STL [R1+0x61f0], R200 ;  /* 0x0061f0c801007387 */ /* 0x000fe80000100800 */
[----:B------:R-:W-:Y:S04]  /*24cf0*/  STL [R1+0x61e8], R201 ;  /* 0x0061e8c901007387 */ /* 0x000fe80000100800 */
[----:B------:R-:W-:Y:S04]  /*24d00*/  STL [R1+0x6200], R198 ;  /* 0x006200c601007387 */ /* 0x000fe80000100800 */
[----:B------:R-:W-:Y:S04]  /*24d10*/  STL [R1+0x61f8], R199 ;  /* 0x0061f8c701007387 */ /* 0x000fe80000100800 */
[----:B------:R-:W5:Y:S04]  /*24d20*/  LDL.LU R181, [R1+0x5cc] ;  /* 0x0005cc0001b57983 */ /* 0x000f680000300800 */
[----:B------:R-:W5:Y:S01]  /*24d30*/  LDL.LU R177, [R1+0x5d0] ;  /* 0x0005d00001b17983 */ /* 0x000f620000300800 */
[-C--:B------:R-:W-:Y:S01]  /*24d40*/  LEA R196, P3, R10, R2.reuse, 0x2 ;  /* 0x000000020ac47211 */ /* 0x080fe200078610ff */
[----:B--2---:R-:W-:Y:S01]  /*24d50*/  IMAD R8, R197, c[0x0][0x190], RZ ;  /* 0x00006400c5087a24 */ /* 0x004fe200078e02ff */
[----:B------:R-:W-:-:S02]  /*24d60*/  LEA R194, P4, R7, R2, 0x2 ;  /* 0x0000000207c27211 */ /* 0x000fc400078810ff */
[----:B------:R-:W-:Y:S02]  /*24d70*/  LEA.HI.X.SX32 R197, R10, R0, 0x2, P3 ;  /* 0x000000000ac57211 */ /* 0x000fe400018f16ff */
[----:B------:R-:W-:Y:S01]  /*24d80*/  LEA R192, P3, R9, R2, 0x2 ;  /* 0x0000000209c07211 */ /* 0x000fe200078610ff */
[----:B------:R-:W1:Y:S01]  /*24d90*/  S2R R170, SR_TID.X ;  /* 0x0000000000aa7919 */ /* 0x000e620000002100 */
[----:B------:R-:W-:Y:S02]  /*24da0*/  LEA.HI.X.SX32 R195, R7, R0, 0x2, P4 ;  /* 0x0000000007c37211 */ /* 0x000fe400020f16ff */
[----:B------:R-:W-:-:S04]  /*24db0*/  LEA R190, P4, R5, R2, 0x2 ;  /* 0x0000000205be7211 */ /* 0x000fc800078810ff */
[----:B------:R-:W-:Y:S01]  /*24dc0*/  LEA.HI.X.SX32 R191, R5, R0, 0x2, P4 ;  /* 0x0000000005bf7211 */ /* 0x000fe200020f16ff */
[----:B------:R-:W-:Y:S02]  /*24dd0*/  IMAD.MOV.U32 R171, RZ, RZ, c[0x0][0x180] ;  /* 0x00006000ffab7624 */ /* 0x000fe400078e00ff */
[----:B------:R-:W-:-:S03]  /*24de0*/  IMAD R4, R4, c[0x0][0x190], RZ ;  /* 0x0000640004047a24 */ /* 0x000fc600078e02ff */
[----:B------:R-:W-:Y:S02]  /*24df0*/  IADD3 R20, R171, -0x1, RZ ;  /* 0xffffffffab147810 */ /* 0x000fe40007ffe0ff */
[C---:B------:R-:W-:Y:S02]  /*24e00*/  LEA R172, P6, R4.reuse, R2, 0x2 ;  /* 0x0000000204ac7211 */ /* 0x040fe400078c10ff */
[----:B------:R-:W-:Y:S02]  /*24e10*/  MOV R252, c[0x0][0x188] ;  /* 0x0000620000fc7a02 */ /* 0x000fe40000000f00 */
[----:B------:R-:W-:Y:S02]  /*24e20*/  LEA.HI.X.SX32 R173, R4, R0, 0x2, P6 ;  /* 0x0000000004ad7211 */ /* 0x000fe400030f16ff */
[----:B-1----:R-:W-:Y:S01]  /*24e30*/  LOP3.LUT R170, R170, 0x7f, RZ, 0xc0, !PT ;  /* 0x0000007faaaa7812 */ /* 0x002fe200078ec0ff */
[----:B------:R-:W-:Y:S01]  /*24e40*/  STL [R1+0x6210], R196 ;  /* 0x006210c401007387 */ /* 0x000fe20000100800 */
[----:B------:R-:W-:Y:S01]  /*24e50*/  IMAD.SHL.U32 R4, R252, 0x4, RZ ;  /* 0x00000004fc047824 */ /* 0x000fe200078e00ff */
[----:B------:R-:W-:-:S02]  /*24e60*/  ULDC.64 UR4, c[0x0][0x118] ;  /* 0x0000460000047ab9 */ /* 0x000fc40000000a00 */
[----:B------:R-:W-:Y:S04]  /*24e70*/  STL [R1+0x6208], R197 ;  /* 0x006208c501007387 */ /* 0x000fe80000100800 */
[----:B------:R-:W-:Y:S04]  /*24e80*/  STL [R1+0x6220], R194 ;  /* 0x006220c201007387 */ /* 0x000fe80000100800 */
[----:B------:R-:W-:Y:S04]  /*24e90*/  STL [R1+0x6218], R195 ;  /* 0x006218c301007387 */ /* 0x000fe80000100800 */
[----:B------:R-:W-:Y:S01]  /*24ea0*/  STL [R1+0x6230], R192 ;  /* 0x006230c001007387 */ /* 0x000fe20000100800 */
[----:B---3--:R-:W-:Y:S01]  /*24eb0*/  IMAD R6, R193, c[0x0][0x190], RZ ;  /* 0x00006400c1067a24 */ /* 0x008fe200078e02ff */
[----:B------:R-:W-:-:S02]  /*24ec0*/  LEA.HI.X.SX32 R193, R9, R0, 0x2, P3 ;  /* 0x0000000009c17211 */ /* 0x000fc400018f16ff */
[-C--:B------:R-:W-:Y:S02]  /*24ed0*/  LEA R188, P3, R8, R2.reuse, 0x2 ;  /* 0x0000000208bc7211 */ /* 0x080fe400078610ff */
[----:B------:R-:W-:-:S04]  /*24ee0*/  LEA R186, P4, R6, R2, 0x2 ;  /* 0x0000000206ba7211 */ /* 0x000fc800078810ff */
[-C--:B------:R-:W-:Y:S01]  /*24ef0*/  LEA.HI.X.SX32 R187, R6, R0.reuse, 0x2, P4 ;  /* 0x0000000006bb7211 */ /* 0x080fe200020f16ff */
[----:B----4-:R-:W-:Y:S01]  /*24f00*/  IMAD R7, R189, c[0x0][0x190], RZ ;  /* 0x00006400bd077a24 */ /* 0x010fe200078e02ff */
[----:B------:R-:W-:-:S04]  /*24f10*/  LEA.HI.X.SX32 R189, R8, R0, 0x2, P3 ;  /* 0x0000000008bd7211 */ /* 0x000fc800018f16ff */
[----:B------:R-:W-:Y:S01]  /*24f20*/  LEA R184, P3, R7, R2, 0x2 ;  /* 0x0000000207b87211 */ /* 0x000fe200078610ff */
[----:B-----5:R-:W-:Y:S02]  /*24f30*/  IMAD R5, R185, c[0x0][0x190], RZ ;  /* 0x00006400b9057a24 */ /* 0x020fe400078e02ff */
[----:B------:R-:W-:-:S03]  /*24f40*/  IMAD R8, R183, c[0x0][0x184], RZ ;  /* 0x00006100b7087a24 */ /* 0x000fc600078e02ff */
[----:B------:R-:W-:Y:S02]  /*24f50*/  LEA R182, P4, R5, R2, 0x2 ;  /* 0x0000000205b67211 */ /* 0x000fe400078810ff */
[-C--:B------:R-:W-:Y:S01]  /*24f60*/  LEA.HI.X.SX32 R185, R7, R0.reuse, 0x2, P3 ;  /* 0x0000000007b97211 */ /* 0x080fe200018f16ff */
[----:B------:R-:W-:Y:S01]  /*24f70*/  IMAD R6, R180, c[0x0][0x184], RZ ;  /* 0x00006100b4067a24 */ /* 0x000fe200078e02ff */
[----:B------:R-:W-:Y:S02]  /*24f80*/  LEA R180, P3, R8, c[0x0][0x160], 0x2 ;  /* 0x0000580008b47a11 */ /* 0x000fe400078610ff */
[----:B------:R-:W-:Y:S02]  /*24f90*/  LEA.HI.X.SX32 R183, R5, R0, 0x2, P4 ;  /* 0x0000000005b77211 */ /* 0x000fe400020f16ff */
[----:B------:R-:W-:-:S04]  /*24fa0*/  LEA R178, P4, R6, c[0x0][0x160], 0x2 ;  /* 0x0000580006b27a11 */ /* 0x000fc800078810ff */
[----:B------:R-:W-:Y:S02]  /*24fb0*/  LEA.HI.X.SX32 R179, R6, c[0x0][0x164], 0x2, P4 ;  /* 0x0000590006b37a11 */ /* 0x000fe400020f16ff */
[----:B------:R-:W-:Y:S01]  /*24fc0*/  ISETP.GE.U32.AND P4, PT, R20, 0x7fffff80, PT ;  /* 0x7fffff801400780c */ /* 0x000fe20003f86070 */
[----:B------:R-:W-:Y:S01]  /*24fd0*/  IMAD R7, R181, c[0x0][0x184], RZ ;  /* 0x00006100b5077a24 */ /* 0x000fe200078e02ff */
[----:B------:R-:W-:Y:S01]  /*24fe0*/  LEA.HI.X.SX32 R181, R8, c[0x0][0x164], 0x2, P3 ;  /* 0x0000590008b57a11 */ /* 0x000fe200018f16ff */
[----:B------:R-:W-:-:S03]  /*24ff0*/  IMAD R5, R177, c[0x0][0x184], RZ ;  /* 0x00006100b1057a24 */ /* 0x000fc600078e02ff */
[----:B------:R-:W-:Y:S02]  /*25000*/  LEA R176, P3, R7, c[0x0][0x160], 0x2 ;  /* 0x0000580007b07a11 */ /* 0x000fe400078610ff */
[----:B------:R-:W-:Y:S02]  /*25010*/  IADD3 R6, R171, -0x6c, RZ ;  /* 0xffffff94ab067810 */ /* 0x000fe40007ffe0ff */
[----:B------:R-:W-:Y:S02]  /*25020*/  LEA.HI.X.SX32 R177, R7, c[0x0][0x164], 0x2, P3 ;  /* 0x0000590007b17a11 */ /* 0x000fe400018f16ff */
[----:B------:R-:W-:Y:S02]  /*25030*/  LEA R174, P3, R5, c[0x0][0x160], 0x2 ;  /* 0x0000580005ae7a11 */ /* 0x000fe400078610ff */
[----:B------:R-:W-:Y:S02]  /*25040*/  IADD3 R7, R171, -0x5, RZ ;  /* 0xfffffffbab077810 */ /* 0x000fe40007ffe0ff */
[----:B------:R-:W-:-:S02]  /*25050*/  LEA.HI.X.SX32 R175, R5, c[0x0][0x164], 0x2, P3 ;  /* 0x0000590005af7a11 */ /* 0x000fc400018f16ff */
[----:B------:R-:W-:Y:S02]  /*25060*/  ISETP.GE.U32.AND P6, PT, R7, 0x7fffff7c, PT ;  /* 0x7fffff7c0700780c */ /* 0x000fe40003fc6070 */
[----:B------:R-:W-:Y:S01]  /*25070*/  ISETP.GE.U32.AND P3, PT, R6, 0x7fffff15, PT ;  /* 0x7fffff150600780c */ /* 0x000fe20003f66070 */
[----:B------:R-:W-:Y:S01]  /*25080*/  IMAD.SHL.U32 R6, R170, 0x4, RZ ;  /* 0x00000004aa067824 */ /* 0x000fe200078e00ff */
[----:B------:R-:W-:Y:S01]  /*25090*/  STL [R1+0x6228], R193 ;  /* 0x006228c101007387 */ /* 0x000fe20000100800 */
[----:B------:R-:W-:Y:S01]  /*250a0*/  IADD3 R5, R171, -0x9, RZ ;  /* 0xfffffff7ab057810 */ /* 0x000fe20007ffe0ff */
[C---:B------:R-:W-:Y:S02]  /*250b0*/  IMAD.WIDE R14, R4.reuse, 0x4, R174 ;  /* 0x00000004040e7825 */ /* 0x040fe400078e02ae */
[----:B------:R1:W-:Y:S02]  /*250c0*/  LDGSTS.E [R6], [R174.64], !P4 ;  /* 0x00000000ae067fae */ /* 0x0003e4000e121844 */
[----:B------:R-:W-:-:S02]  /*250d0*/  IMAD.WIDE R12, R4, 0x4, R176 ;  /* 0x00000004040c7825 */ /* 0x000fc400078e02b0 */
[----:B------:R-:W-:Y:S02]  /*250e0*/  STL [R1+0x6240], R190 ;  /* 0x006240be01007387 */ /* 0x000fe40000100800 */
[C---:B------:R-:W-:Y:S02]  /*250f0*/  IMAD.WIDE R10, R4.reuse, 0x4, R178 ;  /* 0x00000004040a7825 */ /* 0x040fe400078e02b2 */
[----:B------:R1:W-:Y:S02]  /*25100*/  LDGSTS.E [R6+0x200], [R176.64], !P4 ;  /* 0x00200000b0067fae */ /* 0x0003e4000e121844 */
[----:B------:R-:W-:Y:S02]  /*25110*/  IMAD.WIDE R8, R4, 0x4, R180 ;  /* 0x0000000404087825 */ /* 0x000fe400078e02b4 */
[----:B------:R-:W-:Y:S04]  /*25120*/  STL [R1+0x6238], R191 ;  /* 0x006238bf01007387 */ /* 0x000fe80000100800 */
[----:B------:R1:W-:Y:S01]  /*25130*/  LDGSTS.E [R6+0x400], [R178.64], !P4 ;  /* 0x00400000b2067fae */ /* 0x0003e2000e121844 */
[----:B------:R-:W-:-:S03]  /*25140*/  IADD3 R4, R171, -0xd, RZ ;  /* 0xfffffff3ab047810 */ /* 0x000fc60007ffe0ff */
[----:B------:R-:W-:Y:S04]  /*25150*/  STL [R1+0x6250], R188 ;  /* 0x006250bc01007387 */ /* 0x000fe80000100800 */
[----:B------:R1:W-:Y:S01]  /*25160*/  LDGSTS.E [R6+0x600], [R180.64], !P4 ;  /* 0x00600000b4067fae */ /* 0x0003e2000e121844 */
[----:B------:R-:W-:-:S03]  /*25170*/  ISETP.GE.U32.AND P4, PT, R5, 0x7fffff78, PT ;  /* 0x7fffff780500780c */ /* 0x000fc60003f86070 */
[----:B------:R-:W-:Y:S01]  /*25180*/  STL [R1+0x6248], R189 ;  /* 0x006248bd01007387 */ /* 0x000fe20000100800 */
[----:B------:R-:W-:-:S03]  /*25190*/  SHF.L.U32 R5, R252, 0x3, RZ ;  /* 0x00000003fc057819 */ /* 0x000fc600000006ff */
[----:B------:R-:W-:Y:S04]  /*251a0*/  STL [R1+0x6260], R186 ;  /* 0x006260ba01007387 */ /* 0x000fe80000100800 */
[----:B------:R-:W-:Y:S04]  /*251b0*/  STL [R1+0x6258], R187 ;  /* 0x006258bb01007387 */ /* 0x000fe80000100800 */
[----:B------:R2:W-:Y:S04]  /*251c0*/  LDGSTS.E [R6+0x2000], [R14.64], !P6 ;  /* 0x020000000e067fae */ /* 0x0005e8000f121844 */
[----:B------:R-:W-:Y:S04]  /*251d0*/  STL [R1+0x6270], R184 ;  /* 0x006270b801007387 */ /* 0x000fe80000100800 */
[----:B------:R3:W-:Y:S04]  /*251e0*/  LDGSTS.E [R6+0x2200], [R12.64], !P6 ;  /* 0x022000000c067fae */ /* 0x0007e8000f121844 */
[----:B------:R-:W-:Y:S04]  /*251f0*/  STL [R1+0x6268], R185 ;  /* 0x006268b901007387 */ /* 0x000fe80000100800 */
[----:B------:R4:W-:Y:S04]  /*25200*/  LDGSTS.E [R6+0x2400], [R10.64], !P6 ;  /* 0x024000000a067fae */ /* 0x0009e8000f121844 */
[----:B------:R-:W-:Y:S04]  /*25210*/  STL.64 [R1+0x62c0], R182 ;  /* 0x0062c0b601007387 */ /* 0x000fe80000100a00 */
[----:B------:R5:W-:Y:S01]  /*25220*/  LDGSTS.E [R6+0x2600], [R8.64], !P6 ;  /* 0x0260000008067fae */ /* 0x000be2000f121844 */
[----:B------:R-:W-:-:S03]  /*25230*/  ISETP.GE.U32.AND P6, PT, R4, 0x7fffff74, PT ;  /* 0x7fffff740400780c */ /* 0x000fc60003fc6070 */
[----:B------:R-:W-:Y:S01]  /*25240*/  STL.64 [R1+0x62c8], R172 ;  /* 0x0062c8ac01007387 */ /* 0x000fe20000100a00 */
[----:B------:R-:W-:-:S03]  /*25250*/  IMAD R4, R252, 0xc, RZ ;  /* 0x0000000cfc047824 */ /* 0x000fc600078e02ff */
[----:B------:R2:W-:Y:S04]  /*25260*/  STL.64 [R1+0xe18], R14 ;  /* 0x000e180e01007387 */ /* 0x0005e80000100a00 */
[----:B------:R3:W-:Y:S04]  /*25270*/  STL.64 [R1+0xe10], R12 ;  /* 0x000e100c01007387 */ /* 0x0007e80000100a00 */
[----:B------:R4:W-:Y:S01]  /*25280*/  STL.64 [R1+0xe08], R10 ;  /* 0x000e080a01007387 */ /* 0x0009e20000100a00 */
[----:B--2---:R-:W-:-:S03]  /*25290*/  IMAD.WIDE R14, R5, 0x4, R174 ;  /* 0x00000004050e7825 */ /* 0x004fc600078e02ae */
[----:B------:R5:W-:Y:S01]  /*252a0*/  STL.64 [R1+0xe00], R8 ;  /* 0x000e000801007387 */ /* 0x000be20000100a00 */
[----:B---3--:R-:W-:-:S03]  /*252b0*/  IMAD.WIDE R12, R5, 0x4, R176 ;  /* 0x00000004050c7825 */ /* 0x008fc600078e02b0 */
[----:B------:R2:W-:Y:S01]  /*252c0*/  STL.64 [R1+0xdf8], R14 ;  /* 0x000df80e01007387 */ /* 0x0005e20000100a00 */
[----:B----4-:R-:W-:-:S03]  /*252d0*/  IMAD.WIDE R10, R5, 0x4, R178 ;  /* 0x00000004050a7825 */ /* 0x010fc600078e02b2 */
[----:B------:R2:W-:Y:S01]  /*252e0*/  LDGSTS.E [R6+0x4000], [R14.64], !P4 ;  /* 0x040000000e067fae */ /* 0x0005e2000e121844 */
[----:B-----5:R-:W-:Y:S01]  /*252f0*/  IMAD.WIDE R8, R5, 0x4, R180 ;  /* 0x0000000405087825 */ /* 0x020fe200078e02b4 */
[----:B------:R-:W-:Y:S02]  /*25300*/  IADD3 R5, R171, -0x11, RZ ;  /* 0xffffffefab057810 */ /* 0x000fe40007ffe0ff */
[----:B------:R3:W-:Y:S04]  /*25310*/  STL.64 [R1+0xdf0], R12 ;  /* 0x000df00c01007387 */ /* 0x0007e80000100a00 */
[----:B------:R3:W-:Y:S01]  /*25320*/  LDGSTS.E [R6+0x4200], [R12.64], !P4 ;  /* 0x042000000c067fae */ /* 0x0007e2000e121844 */
[----:B--2---:R-:W-:-:S03]  /*25330*/  IMAD.WIDE R14, R4, 0x4, R174 ;  /* 0x00000004040e7825 */ /* 0x004fc600078e02ae */
[----:B------:R2:W-:Y:S04]  /*25340*/  STL.64 [R1+0xde8], R10 ;  /* 0x000de80a01007387 */ /* 0x0005e80000100a00 */
[----:B------:R2:W-:Y:S01]  /*25350*/  LDGSTS.E [R6+0x4400], [R10.64], !P4 ;  /* 0x044000000a067fae */ /* 0x0005e2000e121844 */
[----:B---3--:R-:W-:-:S03]  /*25360*/  IMAD.WIDE R12, R4, 0x4, R176 ;  /* 0x00000004040c7825 */ /* 0x008fc600078e02b0 */
[----:B------:R3:W-:Y:S04]  /*25370*/  STL.64 [R1+0xe20], R8 ;  /* 0x000e200801007387 */ /* 0x0007e80000100a00 */
[----:B------:R3:W-:Y:S01]  /*25380*/  LDGSTS.E [R6+0x4600], [R8.64], !P4 ;  /* 0x0460000008067fae */ /* 0x0007e2000e121844 */
[----:B------:R-:W-:Y:S01]  /*25390*/  ISETP.GE.U32.AND P4, PT, R5, 0x7fffff70, PT ;  /* 0x7fffff700500780c */ /* 0x000fe20003f86070 */
[----:B--2---:R-:W-:Y:S02]  /*253a0*/  IMAD.WIDE R10, R4, 0x4, R178 ;  /* 0x00000004040a7825 */ /* 0x004fe400078e02b2 */
[----:B------:R2:W-:Y:S02]  /*253b0*/  LDGSTS.E [R6+0x6000], [R14.64], !P6 ;  /* 0x060000000e067fae */ /* 0x0005e4000f121844 */
[----:B------:R-:W-:-:S02]  /*253c0*/  IMAD.SHL.U32 R5, R252, 0x10, RZ ;  /* 0x00000010fc057824 */ /* 0x000fc400078e00ff */
[----:B------:R4:W-:Y:S01]  /*253d0*/  LDGSTS.E [R6+0x6200], [R12.64], !P6 ;  /* 0x062000000c067fae */ /* 0x0009e2000f121844 */
[----:B---3--:R-:W-:Y:S01]  /*253e0*/  IMAD.WIDE R8, R4, 0x4, R180 ;  /* 0x0000000404087825 */ /* 0x008fe200078e02b4 */
[----:B------:R-:W-:Y:S02]  /*253f0*/  IADD3 R4, R171, -0x15, RZ ;  /* 0xffffffebab047810 */ /* 0x000fe40007ffe0ff */
[----:B------:R3:W-:Y:S04]  /*25400*/  LDGSTS.E [R6+0x6400], [R10.64], !P6 ;  /* 0x064000000a067fae */ /* 0x0007e8000f121844 */
[----:B------:R5:W-:Y:S01]  /*25410*/  LDGSTS.E [R6+0x6600], [R8.64], !P6 ;  /* 0x0660000008067fae */ /* 0x000be2000f121844 */
[----:B------:R-:W-:-:S03]  /*25420*/  ISETP.GE.U32.AND P6, PT, R4, 0x7fffff6c, PT ;  /* 0x7fffff6c0400780c */ /* 0x000fc60003fc6070 */
[----:B------:R2:W-:Y:S01]  /*25430*/  STL.64 [R1+0xde0], R14 ;  /* 0x000de00e01007387 */ /* 0x0005e20000100a00 */
[----:B------:R-:W-:-:S03]  /*25440*/  IMAD R4, R252, 0x14, RZ ;  /* 0x00000014fc047824 */ /* 0x000fc600078e02ff */
[----:B------:R4:W-:Y:S04]  /*25450*/  STL.64 [R1+0xdd8], R12 ;  /* 0x000dd80c01007387 */ /* 0x0009e80000100a00 */
[----:B------:R3:W-:Y:S01]  /*25460*/  STL.64 [R1+0xdd0], R10 ;  /* 0x000dd00a01007387 */ /* 0x0007e20000100a00 */
[----:B--2---:R-:W-:-:S03]  /*25470*/  IMAD.WIDE R14, R5, 0x4, R174 ;  /* 0x00000004050e7825 */ /* 0x004fc600078e02ae */
[----:B------:R5:W-:Y:S01]  /*25480*/  STL.64 [R1+0xdc8], R8 ;  /* 0x000dc80801007387 */ /* 0x000be20000100a00 */
[----:B----4-:R-:W-:-:S03]  /*25490*/  IMAD.WIDE R12, R5, 0x4, R176 ;  /* 0x00000004050c7825 */ /* 0x010fc600078e02b0 */
[----:B------:R2:W-:Y:S01]  /*254a0*/  STL.64 [R1+0xdc0], R14 ;  /* 0x000dc00e01007387 */ /* 0x0005e20000100a00 */
[----:B---3--:R-:W-:-:S03]  /*254b0*/  IMAD.WIDE R10, R5, 0x4, R178 ;  /* 0x00000004050a7825 */ /* 0x008fc600078e02b2 */
        /* <DEDUP_REMOVED lines=14> */
[----:B------:R-:W-:-:S02]  /*255a0*/  IMAD R5, R252, 0x18, RZ ;  /* 0x00000018fc057824 */ /* 0x000fc400078e02ff */
        /* <DEDUP_REMOVED lines=148> */
[----:B------:R2:W-:Y:S01]  /*25ef0*/  LDGSTS.E [R6+0x1e000], [R14.64], !P6 ;  /* 0x1e0000000e067fae */ /* 0x0005e2000f121844 */
[----:B------:R-:W-:-:S03]  /*25f00*/  SHF.L.U32 R5, R252, 0x6, RZ ;  /* 0x00000006fc057819 */ /* 0x000fc600000006ff */
        /* <DEDUP_REMOVED lines=147> */
[C---:B--2---:R-:W-:Y:S01]  /*26840*/  IMAD.WIDE R10, R4.reuse, 0x4, R178 ;  /* 0x00000004040a7825 */ /* 0x044fe200078e02b2 */
[----:B------:R-:W-:Y:S01]  /*26850*/  IADD3 R5, R171, -0x6d, RZ ;  /* 0xffffff93ab057810 */ /* 0x000fe20007ffe0ff */
[----:B------:R2:W-:Y:S04]  /*26860*/  LDGSTS.E [R6+0x32000], [R14.64], !P6 ;  /* 0x320000000e067fae */ /* 0x0005e8000f121844 */
[----:B------:R4:W-:Y:S01]  /*26870*/  LDGSTS.E [R6+0x32200], [R12.64], !P6 ;  /* 0x322000000c067fae */ /* 0x0009e2000f121844 */
[----:B---3--:R-:W-:-:S03]  /*26880*/  IMAD.WIDE R8, R4, 0x4, R180 ;  /* 0x0000000404087825 */ /* 0x008fc600078e02b4 */
[----:B------:R3:W-:Y:S01]  /*26890*/  LDGSTS.E [R6+0x32400], [R10.64], !P6 ;  /* 0x324000000a067fae */ /* 0x0007e2000f121844 */
[----:B------:R-:W-:-:S03]  /*268a0*/  IMAD R4, R252, 0x68, RZ ;  /* 0x00000068fc047824 */ /* 0x000fc600078e02ff */
[----:B------:R2:W-:Y:S04]  /*268b0*/  STL.64 [R1+0xf40], R14 ;  /* 0x000f400e01007387 */ /* 0x0005e80000100a00 */
[----:B------:R5:W-:Y:S01]  /*268c0*/  LDGSTS.E [R6+0x32600], [R8.64], !P6 ;  /* 0x3260000008067fae */ /* 0x000be2000f121844 */
[----:B------:R-:W-:-:S03]  /*268d0*/  ISETP.GE.U32.AND P6, PT, R5, 0x7fffff14, PT ;  /* 0x7fffff140500780c */ /* 0x000fc60003fc6070 */
[----:B------:R4:W-:Y:S04]  /*268e0*/  STL.64 [R1+0xf48], R12 ;  /* 0x000f480c01007387 */ /* 0x0009e80000100a00 */
[----:B------:R3:W-:Y:S01]  /*268f0*/  STL.64 [R1+0xf50], R10 ;  /* 0x000f500a01007387 */ /* 0x0007e20000100a00 */
[----:B--2---:R-:W-:-:S03]  /*26900*/  IMAD.WIDE R14, R4, 0x4, R174 ;  /* 0x00000004040e7825 */ /* 0x004fc600078e02ae */
[----:B------:R5:W-:Y:S01]  /*26910*/  STL.64 [R1+0xf58], R8 ;  /* 0x000f580801007387 */ /* 0x000be20000100a00 */
[----:B----4-:R-:W-:-:S04]  /*26920*/  IMAD.WIDE R12, R4, 0x4, R176 ;  /* 0x00000004040c7825 */ /* 0x010fc800078e02b0 */
[C---:B---3--:R-:W-:Y:S01]  /*26930*/  IMAD.WIDE R10, R4.reuse, 0x4, R178 ;  /* 0x00000004040a7825 */ /* 0x048fe200078e02b2 */
[----:B------:R-:W-:Y:S01]  /*26940*/  IADD3 R5, R171, -0x71, RZ ;  /* 0xffffff8fab057810 */ /* 0x000fe20007ffe0ff */
[----:B------:R2:W-:Y:S02]  /*26950*/  LDGSTS.E [R6+0x34000], [R14.64], !P4 ;  /* 0x340000000e067fae */ /* 0x0005e4000e121844 */
[----:B-----5:R-:W-:Y:S02]  /*26960*/  IMAD.WIDE R8, R4, 0x4, R180 ;  /* 0x0000000404087825 */ /* 0x020fe400078e02b4 */
[----:B------:R2:W-:Y:S02]  /*26970*/  STL.64 [R1+0xf60], R14 ;  /* 0x000f600e01007387 */ /* 0x0005e40000100a00 */
[----:B------:R-:W-:Y:S02]  /*26980*/  IMAD R4, R252, 0x6c, RZ ;  /* 0x0000006cfc047824 */ /* 0x000fe400078e02ff */
        /* <DEDUP_REMOVED lines=69> */
[C---:B--2---:R-:W-:Y:S02]  /*26de0*/  IMAD.WIDE R10, R4.reuse, 0x4, R178 ;  /* 0x00000004040a7825 */ /* 0x044fe400078e02b2 */
[----:B------:R2:W-:Y:S04]  /*26df0*/  LDGSTS.E [R6+0x3e000], [R14.64], !P6 ;  /* 0x3e0000000e067fae */ /* 0x0005e8000f121844 */
[----:B------:R4:W-:Y:S01]  /*26e00*/  LDGSTS.E [R6+0x3e200], [R12.64], !P6 ;  /* 0x3e2000000c067fae */ /* 0x0009e2000f121844 */
[----:B---3--:R-:W-:Y:S01]  /*26e10*/  IMAD.WIDE R8, R4, 0x4, R180 ;  /* 0x0000000404087825 */ /* 0x008fe200078e02b4 */
[----:B------:R-:W-:-:S02]  /*26e20*/  IADD3 R4, R171, -0x6, RZ ;  /* 0xfffffffaab047810 */ /* 0x000fc40007ffe0ff */
[----:B------:R3:W-:Y:S01]  /*26e30*/  LDGSTS.E [R6+0x3e400], [R10.64], !P6 ;  /* 0x3e4000000a067fae */ /* 0x0007e2000f121844 */
[----:B------:R-:W-:-:S03]  /*26e40*/  LOP3.LUT R7, R6, 0x20, RZ, 0x3c, !PT ;  /* 0x0000002006077812 */ /* 0x000fc600078e3cff */
        /* <DEDUP_REMOVED lines=8> */
[----:B----4-:R-:W-:Y:S01]  /*26ed0*/  IMAD.WIDE R12, R252, 0x4, R176 ;  /* 0x00000004fc0c7825 */ /* 0x010fe200078e02b0 */
[----:B------:R-:W-:-:S03]  /*26ee0*/  IADD3 R5, R171, -0xa, RZ ;  /* 0xfffffff6ab057810 */ /* 0x000fc60007ffe0ff */
[C---:B---3--:R-:W-:Y:S01]  /*26ef0*/  IMAD.WIDE R10, R252.reuse, 0x4, R178 ;  /* 0x00000004fc0a7825 */ /* 0x048fe200078e02b2 */
[----:B------:R2:W-:Y:S03]  /*26f00*/  STL.64 [R1+0x1020], R14 ;  /* 0x0010200e01007387 */ /* 0x0005e60000100a00 */
[----:B-----5:R-:W-:Y:S01]  /*26f10*/  IMAD.WIDE R8, R252, 0x4, R180 ;  /* 0x00000004fc087825 */ /* 0x020fe200078e02b4 */
[----:B------:R2:W-:Y:S04]  /*26f20*/  LDGSTS.E [R7+0x800], [R14.64], !P4 ;  /* 0x008000000e077fae */ /* 0x0005e8000e121844 */
        /* <DEDUP_REMOVED lines=465> */
[----:B------:R-:W-:-:S03]  /*28c40*/  IMAD.SHL.U32 R4, R252, 0x2, RZ ;  /* 0x00000002fc047824 */ /* 0x000fc600078e00ff */
[----:B------:R2:W-:Y:S04]  /*28c50*/  STL.64 [R1+0x1400], R14 ;  /* 0x0014000e01007387 */ /* 0x0005e80000100a00 */
[----:B------:R4:W-:Y:S01]  /*28c60*/  LDGSTS.E [R7+0x3ee00], [R8.64], !P6 ;  /* 0x3ee0000008077fae */ /* 0x0009e2000f121844 */
[----:B------:R-:W-:-:S03]  /*28c70*/  ISETP.GE.U32.AND P6, PT, R5, 0x7fffff7a, PT ;  /* 0x7fffff7a0500780c */ /* 0x000fc60003fc6070 */
[----:B------:R3:W-:Y:S04]  /*28c80*/  STL.64 [R1+0x1408], R12 ;  /* 0x0014080c01007387 */ /* 0x0007e80000100a00 */
[----:B------:R5:W-:Y:S01]  /*28c90*/  STL.64 [R1+0x1410], R10 ;  /* 0x0014100a01007387 */ /* 0x000be20000100a00 */
[----:B--2---:R-:W-:-:S03]  /*28ca0*/  IMAD.WIDE R14, R4, 0x4, R174 ;  /* 0x00000004040e7825 */ /* 0x004fc600078e02ae */
[----:B------:R2:W-:Y:S01]  /*28cb0*/  STL.64 [R1+0x1418], R8 ;  /* 0x0014180801007387 */ /* 0x0005e20000100a00 */
[----:B----4-:R-:W-:Y:S01]  /*28cc0*/  LOP3.LUT R7, R6, 0x40, RZ, 0x3c, !PT ;  /* 0x0000004006077812 */ /* 0x010fe200078e3cff */
[----:B---3--:R-:W-:-:S04]  /*28cd0*/  IMAD.WIDE R12, R4, 0x4, R176 ;  /* 0x00000004040c7825 */ /* 0x008fc800078e02b0 */
[----:B-----5:R-:W-:-:S04]  /*28ce0*/  IMAD.WIDE R10, R4, 0x4, R178 ;  /* 0x00000004040a7825 */ /* 0x020fc800078e02b2 */
[----:B--2---:R-:W-:Y:S01]  /*28cf0*/  IMAD.WIDE R8, R4, 0x4, R180 ;  /* 0x0000000404087825 */ /* 0x004fe200078e02b4 */
[----:B------:R-:W-:Y:S01]  /*28d00*/  IADD3 R5, R171, -0xb, RZ ;  /* 0xfffffff5ab057810 */ /* 0x000fe20007ffe0ff */
[----:B------:R2:W-:Y:S02]  /*28d10*/  STL.64 [R1+0x1420], R14 ;  /* 0x0014200e01007387 */ /* 0x0005e40000100a00 */
[----:B------:R-:W-:Y:S02]  /*28d20*/  IMAD R4, R252, 0x6, RZ ;  /* 0x00000006fc047824 */ /* 0x000fe400078e02ff */
        /* <DEDUP_REMOVED lines=467> */
[----:B------:R-:W-:Y:S01]  /*2aa60*/  STL.64 [R1+0x1800], R14 ;  /* 0x0018000e01007387 */ /* 0x000fe20000100a00 */
[----:B------:R-:W-:-:S03]  /*2aa70*/  LOP3.LUT R242, R6, 0x60, RZ, 0x3c, !PT ;  /* 0x0000006006f27812 */ /* 0x000fc600078e3cff */
[----:B------:R1:W-:Y:S01]  /*2aa80*/  LDGSTS.E [R7+0x3f600], [R8.64], !P6 ;  /* 0x3f60000008077fae */ /* 0x0003e2000f121844 */
[----:B------:R-:W-:-:S03]  /*2aa90*/  ISETP.GE.U32.AND P6, PT, R5, 0x7fffff79, PT ;  /* 0x7fffff790500780c */ /* 0x000fc60003fc6070 */
[----:B------:R2:W-:Y:S04]  /*2aaa0*/  STL.64 [R1+0x1808], R12 ;  /* 0x0018080c01007387 */ /* 0x0005e80000100a00 */
[----:B------:R3:W-:Y:S04]  /*2aab0*/  STL.64 [R1+0x1810], R10 ;  /* 0x0018100a01007387 */ /* 0x0007e80000100a00 */
[----:B------:R4:W-:Y:S01]  /*2aac0*/  STL.64 [R1+0x1818], R8 ;  /* 0x0018180801007387 */ /* 0x0009e20000100a00 */
[----:B-1----:R-:W-:-:S04]  /*2aad0*/  IMAD.WIDE R6, R4, 0x4, R180 ;  /* 0x0000000404067825 */ /* 0x002fc800078e02b4 */
[----:B--2---:R-:W-:-:S04]  /*2aae0*/  IMAD.WIDE R12, R4, 0x4, R174 ;  /* 0x00000004040c7825 */ /* 0x004fc800078e02ae */
[----:B---3--:R-:W-:-:S04]  /*2aaf0*/  IMAD.WIDE R10, R4, 0x4, R176 ;  /* 0x00000004040a7825 */ /* 0x008fc800078e02b0 */
[----:B----4-:R-:W-:Y:S01]  /*2ab00*/  IMAD.WIDE R8, R4, 0x4, R178 ;  /* 0x0000000404087825 */ /* 0x010fe200078e02b2 */
[----:B------:R-:W-:Y:S01]  /*2ab10*/  IADD3 R5, R171, -0xc, RZ ;  /* 0xfffffff4ab057810 */ /* 0x000fe20007ffe0ff */
[----:B------:R1:W-:Y:S02]  /*2ab20*/  LDGSTS.E [R242+0x1800], [R12.64], !P4 ;  /* 0x018000000cf27fae */ /* 0x0003e4000e121844 */
[----:B------:R-:W-:Y:S02]  /*2ab30*/  IMAD R4, R252, 0x7, RZ ;  /* 0x00000007fc047824 */ /* 0x000fe400078e02ff */
[----:B------:R1:W-:Y:S04]  /*2ab40*/  STL.64 [R1+0x1820], R12 ;  /* 0x0018200c01007387 */ /* 0x0003e80000100a00 */
[----:B------:R2:W-:Y:S04]  /*2ab50*/  STL.64 [R1+0x1828], R10 ;  /* 0x0018280a01007387 */ /* 0x0005e80000100a00 */
[----:B------:R2:W-:Y:S01]  /*2ab60*/  LDGSTS.E [R242+0x1a00], [R10.64], !P4 ;  /* 0x01a000000af27fae */ /* 0x0005e2000e121844 */
[----:B-1----:R-:W-:-:S03]  /*2ab70*/  IMAD.WIDE R12, R4, 0x4, R174 ;  /* 0x00000004040c7825 */ /* 0x002fc600078e02ae */
[----:B------:R1:W-:Y:S04]  /*2ab80*/  STL.64 [R1+0x1830], R8 ;  /* 0x0018300801007387 */ /* 0x0003e80000100a00 */
[----:B------:R1:W-:Y:S01]  /*2ab90*/  LDGSTS.E [R242+0x1c00], [R8.64], !P4 ;  /* 0x01c0000008f27fae */ /* 0x0003e2000e121844 */
[----:B--2---:R-:W-:-:S03]  /*2aba0*/  IMAD.WIDE R10, R4, 0x4, R176 ;  /* 0x00000004040a7825 */ /* 0x004fc600078e02b0 */
[----:B------:R2:W-:Y:S04]  /*2abb0*/  STL.64 [R1+0x1838], R6 ;  /* 0x0018380601007387 */ /* 0x0005e80000100a00 */
[----:B------:R2:W-:Y:S01]  /*2abc0*/  LDGSTS.E [R242+0x1e00], [R6.64], !P4 ;  /* 0x01e0000006f27fae */ /* 0x0005e2000e121844 */
[----:B------:R-:W-:Y:S01]  /*2abd0*/  ISETP.GE.U32.AND P4, PT, R5, 0x7fffff75, PT ;  /* 0x7fffff750500780c */ /* 0x000fe20003f86070 */
[C---:B-1----:R-:W-:Y:S01]  /*2abe0*/  IMAD.WIDE R8, R4.reuse, 0x4, R178 ;  /* 0x0000000404087825 */ /* 0x042fe200078e02b2 */
[----:B------:R-:W-:Y:S01]  /*2abf0*/  IADD3 R5, R171, -0x10, RZ ;  /* 0xfffffff0ab057810 */ /* 0x000fe20007ffe0ff */
[----:B------:R1:W-:Y:S04]  /*2ac00*/  LDGSTS.E [R242+0x3800], [R12.64], !P6 ;  /* 0x038000000cf27fae */ /* 0x0003e8000f121844 */
[----:B------:R3:W-:Y:S01]  /*2ac10*/  LDGSTS.E [R242+0x3a00], [R10.64], !P6 ;  /* 0x03a000000af27fae */ /* 0x0007e2000f121844 */
[----:B--2---:R-:W-:-:S03]  /*2ac20*/  IMAD.WIDE R6, R4, 0x4, R180 ;  /* 0x0000000404067825 */ /* 0x004fc600078e02b4 */
[----:B------:R2:W-:Y:S01]  /*2ac30*/  LDGSTS.E [R242+0x3c00], [R8.64], !P6 ;  /* 0x03c0000008f27fae */ /* 0x0005e2000f121844 */
[----:B------:R-:W-:-:S03]  /*2ac40*/  IMAD R4, R252, 0xb, RZ ;  /* 0x0000000bfc047824 */ /* 0x000fc600078e02ff */
[----:B------:R1:W-:Y:S04]  /*2ac50*/  STL.64 [R1+0x1840], R12 ;  /* 0x0018400c01007387 */ /* 0x0003e80000100a00 */
[----:B------:R4:W-:Y:S01]  /*2ac60*/  LDGSTS.E [R242+0x3e00], [R6.64], !P6 ;  /* 0x03e0000006f27fae */ /* 0x0009e2000f121844 */
[----:B------:R-:W-:-:S03]  /*2ac70*/  ISETP.GE.U32.AND P6, PT, R5, 0x7fffff71, PT ;  /* 0x7fffff710500780c */ /* 0x000fc60003fc6070 */
[----:B------:R3:W-:Y:S04]  /*2ac80*/  STL.64 [R1+0x1848], R10 ;  /* 0x0018480a01007387 */ /* 0x0007e80000100a00 */
[----:B------:R2:W-:Y:S01]  /*2ac90*/  STL.64 [R1+0x1850], R8 ;  /* 0x0018500801007387 */ /* 0x0005e20000100a00 */
[----:B-1----:R-:W-:-:S03]  /*2aca0*/  IMAD.WIDE R12, R4, 0x4, R174 ;  /* 0x00000004040c7825 */ /* 0x002fc600078e02ae */
[----:B------:R4:W-:Y:S01]  /*2acb0*/  STL.64 [R1+0x1858], R6 ;  /* 0x0018580601007387 */ /* 0x0009e20000100a00 */
[----:B---3--:R-:W-:-:S04]  /*2acc0*/  IMAD.WIDE R10, R4, 0x4, R176 ;  /* 0x00000004040a7825 */ /* 0x008fc800078e02b0 */
[C---:B--2---:R-:W-:Y:S01]  /*2acd0*/  IMAD.WIDE R8, R4.reuse, 0x4, R178 ;  /* 0x0000000404087825 */ /* 0x044fe200078e02b2 */
[----:B------:R-:W-:Y:S01]  /*2ace0*/  IADD3 R5, R171, -0x14, RZ ;  /* 0xffffffecab057810 */ /* 0x000fe20007ffe0ff */
[----:B------:R1:W-:Y:S02]  /*2acf0*/  LDGSTS.E [R242+0x5800], [R12.64], !P4 ;  /* 0x058000000cf27fae */ /* 0x0003e4000e121844 */
[----:B----4-:R-:W-:Y:S02]  /*2ad00*/  IMAD.WIDE R6, R4, 0x4, R180 ;  /* 0x0000000404067825 */ /* 0x010fe400078e02b4 */
[----:B------:R1:W-:Y:S02]  /*2ad10*/  STL.64 [R1+0x1860], R12 ;  /* 0x0018600c01007387 */ /* 0x0003e40000100a00 */
[----:B------:R-:W-:Y:S02]  /*2ad20*/  IMAD R4, R252, 0xf, RZ ;  /* 0x0000000ffc047824 */ /* 0x000fe400078e02ff */
        /* <DEDUP_REMOVED lines=295> */
[----:B------:R1:W-:Y:S03]  /*2bfa0*/  LDGSTS.E [R242+0x2d800], [R12.64], !P4 ;  /* 0x2d8000000cf27fae */ /* 0x0003e6000e121844 */
[----:B----4-:R-:W-:Y:S01]  /*2bfb0*/  IMAD.WIDE R6, R4, 0x4, R180 ;  /* 0x0000000404067825 */ /* 0x010fe200078e02b4 */
[----:B------:R1:W-:Y:S03]  /*2bfc0*/  STL.64 [R1+0x1ae0], R12 ;  /* 0x001ae00c01007387 */ /* 0x0003e60000100a00 */
[----:B------:R-:W-:Y:S01]  /*2bfd0*/  IMAD R4, R252, 0x5f, RZ ;  /* 0x0000005ffc047824 */ /* 0x000fe200078e02ff */
        /* <DEDUP_REMOVED lines=8> */
[----:B-1----:R-:W-:-:S03]  /*2c060*/  IMAD.WIDE R8, R4, 0x4, R178 ;  /* 0x0000000404087825 */ /* 0x002fc600078e02b2 */
[----:B------:R1:W-:Y:S01]  /*2c070*/  LDGSTS.E [R242+0x2f800], [R12.64], !P6 ;  /* 0x2f8000000cf27fae */ /* 0x0003e2000f121844 */
[----:B------:R-:W-:-:S03]  /*2c080*/  IADD3 R5, R171, -0x68, RZ ;  /* 0xffffff98ab057810 */ /* 0x000fc60007ffe0ff */
[----:B------:R3:W-:Y:S01]  /*2c090*/  LDGSTS.E [R242+0x2fa00], [R10.64], !P6 ;  /* 0x2fa000000af27fae */ /* 0x0007e2000f121844 */
[----:B--2---:R-:W-:Y:S01]  /*2c0a0*/  IMAD.WIDE R6, R4, 0x4, R180 ;  /* 0x0000000404067825 */ /* 0x004fe200078e02b4 */
[----:B------:R-:W-:Y:S02]  /*2c0b0*/  IADD3 R4, R171, -0x64, RZ ;  /* 0xffffff9cab047810 */ /* 0x000fe40007ffe0ff */
[----:B------:R2:W-:Y:S01]  /*2c0c0*/  LDGSTS.E [R242+0x2fc00], [R8.64], !P6 ;  /* 0x2fc0000008f27fae */ /* 0x0005e2000f121844 */
[----:B------:R-:W-:-:S03]  /*2c0d0*/  ISETP.GE.U32.AND P4, PT, R5, 0x7fffff19, PT ;  /* 0x7fffff190500780c */ /* 0x000fc60003f86070 */
[----:B------:R4:W-:Y:S01]  /*2c0e0*/  LDGSTS.E [R242+0x2fe00], [R6.64], !P6 ;  /* 0x2fe0000006f27fae */ /* 0x0009e2000f121844 */
[----:B------:R-:W-:Y:S01]  /*2c0f0*/  ISETP.GE.U32.AND P6, PT, R4, 0x7fffff1d, PT ;  /* 0x7fffff1d0400780c */ /* 0x000fe20003fc6070 */
[C---:B------:R-:W-:Y:S02]  /*2c100*/  IMAD R5, R252.reuse, 0x67, RZ ;  /* 0x00000067fc057824 */ /* 0x040fe400078e02ff */
[----:B------:R-:W-:Y:S01]  /*2c110*/  IMAD R4, R252, 0x63, RZ ;  /* 0x00000063fc047824 */ /* 0x000fe200078e02ff */
[----:B------:R-:W-:Y:S01]  /*2c120*/  STL.64 [R1+0x1b00], R12 ;  /* 0x001b000c01007387 */ /* 0x000fe20000100a00 */
[----:B------:R-:W-:-:S03]  /*2c130*/  IMAD.WIDE R14, R5, 0x4, R174 ;  /* 0x00000004050e7825 */ /* 0x000fc600078e02ae */
[----:B------:R-:W-:Y:S01]  /*2c140*/  STL.64 [R1+0x1b08], R10 ;  /* 0x001b080a01007387 */ /* 0x000fe20000100a00 */
[----:B------:R-:W-:-:S03]  /*2c150*/  IMAD.WIDE R22, R4, 0x4, R174 ;  /* 0x0000000404167825 */ /* 0x000fc600078e02ae */
[----:B------:R2:W-:Y:S01]  /*2c160*/  STL.64 [R1+0x1b10], R8 ;  /* 0x001b100801007387 */ /* 0x0005e20000100a00 */
[----:B------:R-:W-:-:S03]  /*2c170*/  IMAD.WIDE R16, R4, 0x4, R180 ;  /* 0x0000000404107825 */ /* 0x000fc600078e02b4 */
[----:B------:R4:W-:Y:S01]  /*2c180*/  STL.64 [R1+0x1b18], R6 ;  /* 0x001b180601007387 */ /* 0x0009e20000100a00 */
[----:B------:R-:W-:-:S04]  /*2c190*/  IMAD.WIDE R18, R4, 0x4, R178 ;  /* 0x0000000404127825 */ /* 0x000fc800078e02b2 */
[----:B------:R-:W-:Y:S01]  /*2c1a0*/  IMAD.WIDE R20, R4, 0x4, R176 ;  /* 0x0000000404147825 */ /* 0x000fe200078e02b0 */
[----:B------:R5:W-:Y:S03]  /*2c1b0*/  STL.64 [R1+0x1b40], R14 ;  /* 0x001b400e01007387 */ /* 0x000be60000100a00 */
[C---:B--2---:R-:W-:Y:S01]  /*2c1c0*/  IMAD.WIDE R8, R5.reuse, 0x4, R180 ;  /* 0x0000000405087825 */ /* 0x044fe200078e02b4 */
[----:B------:R-:W-:Y:S03]  /*2c1d0*/  STL.64 [R1+0x1b20], R22 ;  /* 0x001b201601007387 */ /* 0x000fe60000100a00 */
[C---:B---3--:R-:W-:Y:S01]  /*2c1e0*/  IMAD.WIDE R10, R5.reuse, 0x4, R178 ;  /* 0x00000004050a7825 */ /* 0x048fe200078e02b2 */
[----:B------:R-:W-:Y:S03]  /*2c1f0*/  STL.64 [R1+0x1b38], R16 ;  /* 0x001b381001007387 */ /* 0x000fe60000100a00 */
[----:B-1----:R-:W-:Y:S01]  /*2c200*/  IMAD.WIDE R12, R5, 0x4, R176 ;  /* 0x00000004050c7825 */ /* 0x002fe200078e02b0 */
[----:B------:R1:W-:Y:S03]  /*2c210*/  LDGSTS.E [R242+0x31800], [R22.64], !P6 ;  /* 0x3180000016f27fae */ /* 0x0003e6000f121844 */
[C---:B----4-:R-:W-:Y:S01]  /*2c220*/  IMAD R6, R252.reuse, 0x6b, RZ ;  /* 0x0000006bfc067824 */ /* 0x050fe200078e02ff */
[----:B------:R-:W-:Y:S04]  /*2c230*/  STL.64 [R1+0x1b30], R18 ;  /* 0x001b301201007387 */ /* 0x000fe80000100a00 */
[----:B------:R2:W-:Y:S04]  /*2c240*/  LDGSTS.E [R242+0x31a00], [R20.64], !P6 ;  /* 0x31a0000014f27fae */ /* 0x0005e8000f121844 */
[----:B------:R-:W-:Y:S04]  /*2c250*/  STL.64 [R1+0x1b28], R20 ;  /* 0x001b281401007387 */ /* 0x000fe80000100a00 */
[----:B------:R3:W-:Y:S04]  /*2c260*/  LDGSTS.E [R242+0x31c00], [R18.64], !P6 ;  /* 0x31c0000012f27fae */ /* 0x0007e8000f121844 */
[----:B------:R-:W-:Y:S04]  /*2c270*/  STL.64 [R1+0x1b58], R8 ;  /* 0x001b580801007387 */ /* 0x000fe80000100a00 */
[----:B------:R4:W-:Y:S01]  /*2c280*/  LDGSTS.E [R242+0x31e00], [R16.64], !P6 ;  /* 0x31e0000010f27fae */ /* 0x0009e2000f121844 */
[----:B------:R-:W-:-:S03]  /*2c290*/  IMAD R4, R252, 0x6f, RZ ;  /* 0x0000006ffc047824 */ /* 0x000fc600078e02ff */
[----:B------:R-:W-:Y:S04]  /*2c2a0*/  STL.64 [R1+0x1b50], R10 ;  /* 0x001b500a01007387 */ /* 0x000fe80000100a00 */
[----:B------:R5:W-:Y:S04]  /*2c2b0*/  LDGSTS.E [R242+0x33800], [R14.64], !P4 ;  /* 0x338000000ef27fae */ /* 0x000be8000e121844 */
[----:B------:R1:W-:Y:S04]  /*2c2c0*/  STL.64 [R1+0x1b48], R12 ;  /* 0x001b480c01007387 */ /* 0x0003e80000100a00 */
[----:B------:R1:W-:Y:S01]  /*2c2d0*/  LDGSTS.E [R242+0x33a00], [R12.64], !P4 ;  /* 0x33a000000cf27fae */ /* 0x0003e2000e121844 */
[----:B-----5:R-:W-:-:S03]  /*2c2e0*/  IMAD.WIDE R14, R6, 0x4, R174 ;  /* 0x00000004060e7825 */ /* 0x020fc600078e02ae */
[----:B------:R5:W-:Y:S01]  /*2c2f0*/  LDGSTS.E [R242+0x33c00], [R10.64], !P4 ;  /* 0x33c000000af27fae */ /* 0x000be2000e121844 */
[----:B------:R-:W-:-:S03]  /*2c300*/  IADD3 R5, R171, -0x81, RZ ;  /* 0xffffff7fab057810 */ /* 0x000fc60007ffe0ff */
[----:B------:R2:W-:Y:S01]  /*2c310*/  LDGSTS.E [R242+0x33e00], [R8.64], !P4 ;  /* 0x33e0000008f27fae */ /* 0x0005e2000e121844 */
[----:B-1----:R-:W-:-:S03]  /*2c320*/  IMAD.WIDE R12, R6, 0x4, R176 ;  /* 0x00000004060c7825 */ /* 0x002fc600078e02b0 */
[----:B------:R1:W-:Y:S01]  /*2c330*/  STL.64 [R1+0x1b60], R14 ;  /* 0x001b600e01007387 */ /* 0x0003e20000100a00 */
[----:B-----5:R-:W-:-:S03]  /*2c340*/  IMAD.WIDE R10, R6, 0x4, R178 ;  /* 0x00000004060a7825 */ /* 0x020fc600078e02b2 */
[----:B------:R1:W-:Y:S01]  /*2c350*/  LDGSTS.E [R242+0x35800], [R14.64], !P3 ;  /* 0x358000000ef27fae */ /* 0x0003e2000d921844 */
[----:B--2---:R-:W-:-:S03]  /*2c360*/  IMAD.WIDE R8, R6, 0x4, R180 ;  /* 0x0000000406087825 */ /* 0x004fc600078e02b4 */
[----:B------:R2:W-:Y:S04]  /*2c370*/  STL.64 [R1+0x1b68], R12 ;  /* 0x001b680c01007387 */ /* 0x0005e80000100a00 */
[----:B------:R2:W-:Y:S01]  /*2c380*/  LDGSTS.E [R242+0x35a00], [R12.64], !P3 ;  /* 0x35a000000cf27fae */ /* 0x0005e2000d921844 */
[----:B------:R-:W-:Y:S02]  /*2c390*/  IMAD R6, R252, 0x77, RZ ;  /* 0x00000077fc067824 */ /* 0x000fe400078e02ff */
[C---:B-1----:R-:W-:Y:S01]  /*2c3a0*/  IMAD.WIDE R14, R4.reuse, 0x4, R174 ;  /* 0x00000004040e7825 */ /* 0x042fe200078e02ae */
[----:B------:R1:W-:Y:S04]  /*2c3b0*/  STL.64 [R1+0x1b70], R10 ;  /* 0x001b700a01007387 */ /* 0x0003e80000100a00 */
[----:B------:R1:W-:Y:S01]  /*2c3c0*/  LDGSTS.E [R242+0x35c00], [R10.64], !P3 ;  /* 0x35c000000af27fae */ /* 0x0003e2000d921844 */
[----:B--2---:R-:W-:-:S03]  /*2c3d0*/  IMAD.WIDE R12, R4, 0x4, R176 ;  /* 0x00000004040c7825 */ /* 0x004fc600078e02b0 */
[----:B------:R2:W-:Y:S04]  /*2c3e0*/  STL.64 [R1+0x1b78], R8 ;  /* 0x001b780801007387 */ /* 0x0005e80000100a00 */
[----:B------:R2:W-:Y:S01]  /*2c3f0*/  LDGSTS.E [R242+0x35e00], [R8.64], !P3 ;  /* 0x35e0000008f27fae */ /* 0x0005e2000d921844 */
[----:B------:R-:W-:Y:S01]  /*2c400*/  ISETP.GE.U32.AND P3, PT, R5, 0x7fffff00, PT ;  /* 0x7fffff000500780c */ /* 0x000fe20003f66070 */
[----:B------:R-:W-:Y:S02]  /*2c410*/  IMAD R5, R252, 0x73, RZ ;  /* 0x00000073fc057824 */ /* 0x000fe400078e02ff */
[C---:B-1----:R-:W-:Y:S01]  /*2c420*/  IMAD.WIDE R10, R4.reuse, 0x4, R178 ;  /* 0x00000004040a7825 */ /* 0x042fe200078e02b2 */
[----:B------:R1:W-:Y:S04]  /*2c430*/  STL.64 [R1+0x1b80], R14 ;  /* 0x001b800e01007387 */ /* 0x0003e80000100a00 */
[----:B------:R5:W-:Y:S01]  /*2c440*/  STL.64 [R1+0x1b88], R12 ;  /* 0x001b880c01007387 */ /* 0x000be20000100a00 */
[----:B--2---:R-:W-:-:S03]  /*2c450*/  IMAD.WIDE R8, R4, 0x4, R180 ;  /* 0x0000000404087825 */ /* 0x004fc600078e02b4 */
[----:B------:R1:W-:Y:S01]  /*2c460*/  LDGSTS.E [R242+0x37800], [R14.64], !P5 ;  /* 0x378000000ef27fae */ /* 0x0003e2000e921844 */
[----:B------:R-:W-:-:S03]  /*2c470*/  IMAD.WIDE R22, R5, 0x4, R174 ;  /* 0x0000000405167825 */ /* 0x000fc600078e02ae */
[----:B------:R2:W-:Y:S01]  /*2c480*/  STL.64 [R1+0x1b90], R10 ;  /* 0x001b900a01007387 */ /* 0x0005e20000100a00 */
[----:B----4-:R-:W-:-:S03]  /*2c490*/  IMAD.WIDE R16, R5, 0x4, R180 ;  /* 0x0000000405107825 */ /* 0x010fc600078e02b4 */
[----:B------:R4:W-:Y:S01]  /*2c4a0*/  STL.64 [R1+0x1b98], R8 ;  /* 0x001b980801007387 */ /* 0x0009e20000100a00 */
[----:B-1----:R-:W-:-:S03]  /*2c4b0*/  IMAD.WIDE R14, R6, 0x4, R174 ;  /* 0x00000004060e7825 */ /* 0x002fc600078e02ae */
[----:B------:R5:W-:Y:S01]  /*2c4c0*/  LDGSTS.E [R242+0x37a00], [R12.64], !P5 ;  /* 0x37a000000cf27fae */ /* 0x000be2000e921844 */
[----:B---3--:R-:W-:-:S03]  /*2c4d0*/  IMAD.WIDE R18, R5, 0x4, R178 ;  /* 0x0000000405127825 */ /* 0x008fc600078e02b2 */
[----:B------:R-:W3:Y:S01]  /*2c4e0*/  LDL.LU R168, [R1+0x5bc] ;  /* 0x0005bc0001a87983 */ /* 0x000ee20000300800 */
[----:B------:R-:W-:-:S03]  /*2c4f0*/  IMAD.WIDE R20, R5, 0x4, R176 ;  /* 0x0000000405147825 */ /* 0x000fc600078e02b0 */
[----:B------:R2:W-:Y:S04]  /*2c500*/  LDGSTS.E [R242+0x37c00], [R10.64], !P5 ;  /* 0x37c000000af27fae */ /* 0x0005e8000e921844 */
[----:B------:R4:W-:Y:S01]  /*2c510*/  LDGSTS.E [R242+0x37e00], [R8.64], !P5 ;  /* 0x37e0000008f27fae */ /* 0x0009e2000e921844 */
[----:B-----5:R-:W-:-:S03]  /*2c520*/  IMAD.WIDE R12, R6, 0x4, R176 ;  /* 0x00000004060c7825 */ /* 0x020fc600078e02b0 */
[----:B------:R-:W-:Y:S04]  /*2c530*/  STL.64 [R1+0x1bc0], R14 ;  /* 0x001bc00e01007387 */ /* 0x000fe80000100a00 */
[----:B------:R-:W-:Y:S01]  /*2c540*/  STL.64 [R1+0x1ba0], R22 ;  /* 0x001ba01601007387 */ /* 0x000fe20000100a00 */
[----:B--2---:R-:W-:-:S04]  /*2c550*/  IMAD.WIDE R10, R6, 0x4, R178 ;  /* 0x00000004060a7825 */ /* 0x004fc800078e02b2 */
[----:B----4-:R-:W-:Y:S01]  /*2c560*/  IMAD.WIDE R8, R6, 0x4, R180 ;  /* 0x0000000406087825 */ /* 0x010fe200078e02b4 */
[----:B------:R-:W-:Y:S04]  /*2c570*/  STL.64 [R1+0x1bb8], R16 ;  /* 0x001bb81001007387 */ /* 0x000fe80000100a00 */
[----:B------:R-:W-:Y:S04]  /*2c580*/  STL.64 [R1+0x1bb0], R18 ;  /* 0x001bb01201007387 */ /* 0x000fe80000100a00 */
[----:B------:R-:W-:Y:S04]  /*2c590*/  STL.64 [R1+0x1ba8], R20 ;  /* 0x001ba81401007387 */ /* 0x000fe80000100a00 */
[----:B------:R1:W-:Y:S04]  /*2c5a0*/  STL.64 [R1+0x1bd8], R8 ;  /* 0x001bd80801007387 */ /* 0x0003e80000100a00 */
[----:B------:R2:W-:Y:S04]  /*2c5b0*/  STL.64 [R1+0x1bd0], R10 ;  /* 0x001bd00a01007387 */ /* 0x0005e80000100a00 */
[----:B------:R4:W-:Y:S04]  /*2c5c0*/  STL.64 [R1+0x1bc8], R12 ;  /* 0x001bc80c01007387 */ /* 0x0009e80000100a00 */
[----:B------:R-:W5:Y:S01]  /*2c5d0*/  LDL.LU R169, [R1+0x5b8] ;  /* 0x0005b80001a97983 */ /* 0x000f620000300800 */
[----:B------:R-:W-:-:S02]  /*2c5e0*/  IADD3 R4, R171, -0x85, RZ ;  /* 0xffffff7bab047810 */ /* 0x000fc40007ffe0ff */
[C---:B------:R-:W-:Y:S01]  /*2c5f0*/  IADD3 R7, R171.reuse, -0x80, RZ ;  /* 0xffffff80ab077810 */ /* 0x040fe20007ffe0ff */
[----:B------:R1:W-:Y:S01]  /*2c600*/  LDGSTS.E [R242+0x39800], [R22.64], !P1 ;  /* 0x3980000016f27fae */ /* 0x0003e2000c921844 */
[----:B------:R-:W-:Y:S02]  /*2c610*/  ISETP.GE.U32.AND P5, PT, R4, 0x7ffffefc, PT ;  /* 0x7ffffefc0400780c */ /* 0x000fe40003fa6070 */
[----:B------:R-:W-:Y:S01]  /*2c620*/  IADD3 R4, R171, -0x89, RZ ;  /* 0xffffff77ab047810 */ /* 0x000fe20007ffe0ff */
[----:B------:R1:W-:Y:S04]  /*2c630*/  LDGSTS.E [R242+0x39a00], [R20.64], !P1 ;  /* 0x39a0000014f27fae */ /* 0x0003e8000c921844 */
[----:B------:R-:W2:Y:S04]  /*2c640*/  LDL.LU R171, [R1+0x5b4] ;  /* 0x0005b40001ab7983 */ /* 0x000ea80000300800 */
[----:B------:R-:W4:Y:S04]  /*2c650*/  LDL.LU R150, [R1+0x5b0] ;  /* 0x0005b00001967983 */ /* 0x000f280000300800 */
[----:B------:R-:W4:Y:S04]  /*2c660*/  LDL.LU R151, [R1+0x5ac] ;  /* 0x0005ac0001977983 */ /* 0x000f280000300800 */
[----:B------:R-:W1:Y:S04]  /*2c670*/  LDL.LU R152, [R1+0x5a8] ;  /* 0x0005a80001987983 */ /* 0x000e680000300800 */
[----:B------:R-:W4:Y:S04]  /*2c680*/  LDL.LU R153, [R1+0x5a4] ;  /* 0x0005a40001997983 */ /* 0x000f280000300800 */
[----:B------:R-:W4:Y:S04]  /*2c690*/  LDL.LU R154, [R1+0x59c] ;  /* 0x00059c00019a7983 */ /* 0x000f280000300800 */
[----:B------:R-:W4:Y:S04]  /*2c6a0*/  LDL.LU R155, [R1+0x598] ;  /* 0x00059800019b7983 */ /* 0x000f280000300800 */
[----:B------:R-:W4:Y:S04]  /*2c6b0*/  LDL.LU R156, [R1+0x594] ;  /* 0x00059400019c7983 */ /* 0x000f280000300800 */
[----:B------:R-:W4:Y:S04]  /*2c6c0*/  LDL.LU R159, [R1+0x590] ;  /* 0x00059000019f7983 */ /* 0x000f280000300800 */
[----:B------:R-:W4:Y:S04]  /*2c6d0*/  LDL.LU R158, [R1+0x58c] ;  /* 0x00058c00019e7983 */ /* 0x000f280000300800 */
[----:B------:R-:W4:Y:S04]  /*2c6e0*/  LDL.LU R161, [R1+0x588] ;  /* 0x0005880001a17983 */ /* 0x000f280000300800 */
[----:B------:R-:W4:Y:S04]  /*2c6f0*/  LDL.LU R160, [R1+0x584] ;  /* 0x0005840001a07983 */ /* 0x000f280000300800 */
[----:B------:R-:W4:Y:S01]  /*2c700*/  LDL.LU R162, [R1+0x57c] ;  /* 0x00057c0001a27983 */ /* 0x000f220000300800 */
[----:B------:R-:W-:-:S03]  /*2c710*/  ISETP.GE.AND P4, PT, R170, R7, PT ;  /* 0x00000007aa00720c */ /* 0x000fc60003f86270 */
[----:B------:R-:W4:Y:S04]  /*2c720*/  LDL.LU R163, [R1+0x578] ;  /* 0x0005780001a37983 */ /* 0x000f280000300800 */
[----:B------:R-:W4:Y:S04]  /*2c730*/  LDL.LU R170, [R1+0x574] ;  /* 0x0005740001aa7983 */ /* 0x000f280000300800 */
[----:B------:R1:W-:Y:S04]  /*2c740*/  LDGSTS.E [R242+0x39c00], [R18.64], !P1 ;  /* 0x39c0000012f27fae */ /* 0x0003e8000c921844 */
[----:B------:R1:W-:Y:S04]  /*2c750*/  LDGSTS.E [R242+0x39e00], [R16.64], !P1 ;  /* 0x39e0000010f27fae */ /* 0x0003e8000c921844 */
[----:B------:R1:W-:Y:S04]  /*2c760*/  LDGSTS.E [R242+0x3b800], [R14.64], !P2 ;  /* 0x3b8000000ef27fae */ /* 0x0003e8000d121844 */
[----:B------:R1:W-:Y:S04]  /*2c770*/  LDGSTS.E [R242+0x3ba00], [R12.64], !P2 ;  /* 0x3ba000000cf27fae */ /* 0x0003e8000d121844 */
[----:B------:R1:W-:Y:S04]  /*2c780*/  LDGSTS.E [R242+0x3bc00], [R10.64], !P2 ;  /* 0x3bc000000af27fae */ /* 0x0003e8000d121844 */
[----:B------:R1:W-:Y:S01]  /*2c790*/  LDGSTS.E [R242+0x3be00], [R8.64], !P2 ;  /* 0x3be0000008f27fae */ /* 0x0003e2000d121844 */
[----:B------:R-:W-:-:S03]  /*2c7a0*/  ISETP.NE.U32.AND P2, PT, R3, RZ, PT ;  /* 0x000000ff0300720c */ /* 0x000fc60003f45070 */
[----:B------:R-:W4:Y:S04]  /*2c7b0*/  LDL.LU R164, [R1+0x570] ;  /* 0x0005700001a47983 */ /* 0x000f280000300800 */
[----:B------:R-:W4:Y:S01]  /*2c7c0*/  LDL.LU R166, [R1+0x56c] ;  /* 0x00056c0001a67983 */ /* 0x000f220000300800 */
[----:B------:R-:W-:Y:S02]  /*2c7d0*/  ISETP.GE.U32.AND P1, PT, R4, 0x7ffffef8, PT ;  /* 0x7ffffef80400780c */ /* 0x000fe40003f26070 */
[----:B------:R-:W-:Y:S01]  /*2c7e0*/  ISETP.GE.U32.AND P6, PT, R7, 0x7fffff01, PT ;  /* 0x7fffff010700780c */ /* 0x000fe20003fc6070 */
[----:B---3--:R-:W-:-:S05]  /*2c7f0*/  IMAD R3, R168, c[0x0][0x190], RZ ;  /* 0x00006400a8037a24 */ /* 0x008fca00078e02ff */
[----:B------:R-:W-:Y:S04]  /*2c800*/  STL.64 [R1+0x6310], R2 ;  /* 0x0063100201007387 */ /* 0x000fe80000100a00 */
[----:B------:R-:W3:Y:S04]  /*2c810*/  LDL.LU R167, [R1+0x568] ;  /* 0x0005680001a77983 */ /* 0x000ee80000300800 */
[----:B------:R-:W3:Y:S01]  /*2c820*/  LDL.LU R168, [R1+0x564] ;  /* 0x0005640001a87983 */ /* 0x000ee20000300800 */
[----:B-----5:R-:W-:-:S03]  /*2c830*/  IMAD R4, R169, c[0x0][0x190], RZ ;  /* 0x00006400a9047a24 */ /* 0x020fc600078e02ff */
[----:B------:R-:W5:Y:S01]  /*2c840*/  LDL.LU R169, [R1+0x55c] ;  /* 0x00055c0001a97983 */ /* 0x000f620000300800 */
[----:B--2---:R-:W-:-:S03]  /*2c850*/  IMAD R5, R171, c[0x0][0x190], RZ ;  /* 0x00006400ab057a24 */ /* 0x004fc600078e02ff */
[----:B------:R-:W2:Y:S01]  /*2c860*/  LDL.LU R171, [R1+0x558] ;  /* 0x0005580001ab7983 */ /* 0x000ea20000300800 */
[----:B----4-:R-:W-:Y:S02]  /*2c870*/  IMAD R6, R150, c[0x0][0x190], RZ ;  /* 0x0000640096067a24 */ /* 0x010fe400078e02ff */
[----:B------:R-:W-:Y:S01]  /*2c880*/  IMAD R7, R151, c[0x0][0x190], RZ ;  /* 0x0000640097077a24 */ /* 0x000fe200078e02ff */
[----:B------:R-:W-:Y:S01]  /*2c890*/  STL.64 [R1+0x62f8], R4 ;  /* 0x0062f80401007387 */ /* 0x000fe20000100a00 */
[----:B-1----:R-:W-:Y:S02]  /*2c8a0*/  IMAD R8, R152, c[0x0][0x190], RZ ;  /* 0x0000640098087a24 */ /* 0x002fe400078e02ff */
[----:B------:R-:W-:Y:S01]  /*2c8b0*/  IMAD R9, R153, c[0x0][0x190], RZ ;  /* 0x0000640099097a24 */ /* 0x000fe200078e02ff */
[----:B------:R-:W-:Y:S01]  /*2c8c0*/  STL.64 [R1+0x62f0], R6 ;  /* 0x0062f00601007387 */ /* 0x000fe20000100a00 */
[----:B------:R-:W-:Y:S02]  /*2c8d0*/  IMAD R10, R154, c[0x0][0x190], RZ ;  /* 0x000064009a0a7a24 */ /* 0x000fe400078e02ff */
[----:B------:R-:W-:Y:S01]  /*2c8e0*/  IMAD R11, R155, c[0x0][0x190], RZ ;  /* 0x000064009b0b7a24 */ /* 0x000fe200078e02ff */
[----:B------:R-:W-:Y:S01]  /*2c8f0*/  STL.64 [R1+0x6300], R8 ;  /* 0x0063000801007387 */ /* 0x000fe20000100a00 */
[----:B------:R-:W-:-:S02]  /*2c900*/  IMAD R12, R156, c[0x0][0x190], RZ ;  /* 0x000064009c0c7a24 */ /* 0x000fc400078e02ff */
[----:B------:R-:W-:Y:S01]  /*2c910*/  IMAD R13, R159, c[0x0][0x190], RZ ;  /* 0x000064009f0d7a24 */ /* 0x000fe200078e02ff */
[----:B------:R1:W-:Y:S01]  /*2c920*/  STL.64 [R1+0x62e8], R10 ;  /* 0x0062e80a01007387 */ /* 0x0003e20000100a00 */
[----:B------:R-:W-:Y:S02]  /*2c930*/  IMAD R14, R158, c[0x0][0x190], RZ ;  /* 0x000064009e0e7a24 */ /* 0x000fe400078e02ff */
[----:B------:R-:W-:Y:S01]  /*2c940*/  IMAD R15, R161, c[0x0][0x190], RZ ;  /* 0x00006400a10f7a24 */ /* 0x000fe200078e02ff */
[----:B------:R-:W-:Y:S01]  /*2c950*/  STL.64 [R1+0x62e0], R12 ;  /* 0x0062e00c01007387 */ /* 0x000fe20000100a00 */
[----:B------:R-:W-:Y:S02]  /*2c960*/  IMAD R16, R160, c[0x0][0x190], RZ ;  /* 0x00006400a0107a24 */ /* 0x000fe400078e02ff */
[----:B------:R-:W-:Y:S01]  /*2c970*/  IMAD R17, R162, c[0x0][0x190], RZ ;  /* 0x00006400a2117a24 */ /* 0x000fe200078e02ff */
[----:B------:R-:W-:Y:S04]  /*2c980*/  STL.64 [R1+0x6308], R14 ;  /* 0x0063080e01007387 */ /* 0x000fe80000100a00 */
[----:B------:R-:W-:Y:S01]  /*2c990*/  STL.64 [R1+0x62d8], R16 ;  /* 0x0062d81001007387 */ /* 0x000fe20000100a00 */
[----:B------:R-:W-:-:S03]  /*2c9a0*/  IMAD R19, R170, c[0x0][0x190], RZ ;  /* 0x00006400aa137a24 */ /* 0x000fc600078e02ff */
[----:B------:R-:W4:Y:S01]  /*2c9b0*/  LDL.LU R170, [R1+0x554] ;  /* 0x0005540001aa7983 */ /* 0x000f220000300800 */
[----:B------:R-:W-:-:S05]  /*2c9c0*/  IMAD R18, R163, c[0x0][0x190], RZ ;  /* 0x00006400a3127a24 */ /* 0x000fca00078e02ff */
[----:B------:R-:W-:Y:S01]  /*2c9d0*/  STL.64 [R1+0x6318], R18 ;  /* 0x0063181201007387 */ /* 0x000fe20000100a00 */
[----:B------:R-:W-:Y:S02]  /*2c9e0*/  IMAD R20, R164, c[0x0][0x190], RZ ;  /* 0x00006400a4147a24 */ /* 0x000fe400078e02ff */
[----:B------:R-:W-:-:S05]  /*2c9f0*/  IMAD R21, R166, c[0x0][0x190], RZ ;  /* 0x00006400a6157a24 */ /* 0x000fca00078e02ff */
[----:B------:R1:W-:Y:S01]  /*2ca00*/  STL.64 [R1+0x62d0], R20 ;  /* 0x0062d01401007387 */ /* 0x0003e20000100a00 */
[----:B---3--:R-:W-:Y:S02]  /*2ca10*/  IMAD R22, R167, c[0x0][0x190], RZ ;  /* 0x00006400a7167a24 */ /* 0x008fe400078e02ff */
[----:B------:R-:W-:-:S05]  /*2ca20*/  IMAD R23, R168, c[0x0][0x190], RZ ;  /* 0x00006400a8177a24 */ /* 0x000fca00078e02ff */
[----:B------:R3:W-:Y:S01]  /*2ca30*/  STL.64 [R1+0x6320], R22 ;  /* 0x0063201601007387 */ /* 0x0007e20000100a00 */
[----:B-----5:R-:W-:-:S03]  /*2ca40*/  IMAD R24, R169, c[0x0][0x190], RZ ;  /* 0x00006400a9187a24 */ /* 0x020fc600078e02ff */
[----:B------:R-:W5:Y:S04]  /*2ca50*/  LDL.LU R169, [R1+0x550] ;  /* 0x0005500001a97983 */ /* 0x000f680000300800 */
[----:B------:R-:W3:Y:S04]  /*2ca60*/  LDL.LU R141, [R1+0x54c] ;  /* 0x00054c00018d7983 */ /* 0x000ee80000300800 */
        /* <DEDUP_REMOVED lines=14> */
[----:B------:R-:W3:Y:S01]  /*2cb50*/  LDL.LU R156, [R1+0x508] ;  /* 0x00050800019c7983 */ /* 0x000ee20000300800 */
[----:B--2---:R-:W-:-:S03]  /*2cb60*/  IMAD R25, R171, c[0x0][0x190], RZ ;  /* 0x00006400ab197a24 */ /* 0x004fc600078e02ff */
[----:B------:R-:W2:Y:S04]  /*2cb70*/  LDL.LU R159, [R1+0x504] ;  /* 0x00050400019f7983 */ /* 0x000ea80000300800 */
[----:B------:R-:W2:Y:S04]  /*2cb80*/  LDL.LU R158, [R1+0x4fc] ;  /* 0x0004fc00019e7983 */ /* 0x000ea80000300800 */
[----:B------:R-:W2:Y:S04]  /*2cb90*/  LDL.LU R161, [R1+0x4f8] ;  /* 0x0004f80001a17983 */ /* 0x000ea80000300800 */
[----:B------:R-:W2:Y:S04]  /*2cba0*/  LDL.LU R160, [R1+0x4f4] ;  /* 0x0004f40001a07983 */ /* 0x000ea80000300800 */
[----:B------:R-:W2:Y:S04]  /*2cbb0*/  LDL.LU R171, [R1+0x4f0] ;  /* 0x0004f00001ab7983 */ /* 0x000ea80000300800 */
[----:B------:R-:W3:Y:S04]  /*2cbc0*/  LDL.LU R162, [R1+0x4ec] ;  /* 0x0004ec0001a27983 */ /* 0x000ee80000300800 */
[----:B------:R-:W3:Y:S01]  /*2cbd0*/  LDL.LU R163, [R1+0x4e8] ;  /* 0x0004e80001a37983 */ /* 0x000ee20000300800 */
[----:B----4-:R-:W-:-:S03]  /*2cbe0*/  IMAD R26, R170, c[0x0][0x190], RZ ;  /* 0x00006400aa1a7a24 */ /* 0x010fc600078e02ff */
[----:B------:R-:W4:Y:S04]  /*2cbf0*/  LDL.LU R164, [R1+0x4e4] ;  /* 0x0004e40001a47983 */ /* 0x000f280000300800 */
[----:B------:R-:W3:Y:S04]  /*2cc00*/  LDL.LU R166, [R1+0x4dc] ;  /* 0x0004dc0001a67983 */ /* 0x000ee80000300800 */
[----:B------:R-:W3:Y:S04]  /*2cc10*/  LDL.LU R167, [R1+0x4d8] ;  /* 0x0004d80001a77983 */ /* 0x000ee80000300800 */
[----:B------:R-:W3:Y:S04]  /*2cc20*/  LDL.LU R168, [R1+0x4d4] ;  /* 0x0004d40001a87983 */ /* 0x000ee80000300800 */
[----:B------:R-:W3:Y:S01]  /*2cc30*/  LDL.LU R170, [R1+0x4d0] ;  /* 0x0004d00001aa7983 */ /* 0x000ee20000300800 */
[----:B-----5:R-:W-:-:S03]  /*2cc40*/  IMAD R27, R169, c[0x0][0x190], RZ ;  /* 0x00006400a91b7a24 */ /* 0x020fc600078e02ff */
[----:B------:R-:W5:Y:S01]  /*2cc50*/  LDL.LU R169, [R1+0x4cc] ;  /* 0x0004cc0001a97983 */ /* 0x000f620000300800 */
[----:B--2---:R-:W-:-:S03]  /*2cc60*/  IMAD R48, R171, c[0x0][0x190], RZ ;  /* 0x00006400ab307a24 */ /* 0x004fc600078e02ff */
[----:B------:R-:W2:Y:S01]  /*2cc70*/  LDL.LU R171, [R1+0x4c8] ;  /* 0x0004c80001ab7983 */ /* 0x000ea20000300800 */
[----:B---3--:R-:W-:-:S03]  /*2cc80*/  IMAD R55, R170, c[0x0][0x190], RZ ;  /* 0x00006400aa377a24 */ /* 0x008fc600078e02ff */
[----:B------:R-:W3:Y:S01]  /*2cc90*/  LDL.LU R170, [R1+0x4c4] ;  /* 0x0004c40001aa7983 */ /* 0x000ee20000300800 */
[----:B------:R-:W-:Y:S02]  /*2cca0*/  IMAD R28, R141, c[0x0][0x190], RZ ;  /* 0x000064008d1c7a24 */ /* 0x000fe400078e02ff */
[----:B------:R-:W-:Y:S01]  /*2ccb0*/  IMAD R29, R142, c[0x0][0x190], RZ ;  /* 0x000064008e1d7a24 */ /* 0x000fe200078e02ff */
[----:B------:R-:W3:Y:S01]  /*2ccc0*/  LDL.LU R141, [R1+0x4bc] ;  /* 0x0004bc00018d7983 */ /* 0x000ee20000300800 */
[----:B------:R-:W-:Y:S02]  /*2ccd0*/  IMAD R30, R143, c[0x0][0x190], RZ ;  /* 0x000064008f1e7a24 */ /* 0x000fe400078e02ff */
[----:B------:R-:W-:Y:S01]  /*2cce0*/  IMAD R31, R144, c[0x0][0x190], RZ ;  /* 0x00006400901f7a24 */ /* 0x000fe200078e02ff */
[----:B------:R-:W3:Y:S01]  /*2ccf0*/  LDL.LU R142, [R1+0x4b8] ;  /* 0x0004b800018e7983 */ /* 0x000ee20000300800 */
[----:B------:R-:W-:-:S03]  /*2cd00*/  IMAD R32, R145, c[0x0][0x190], RZ ;  /* 0x0000640091207a24 */ /* 0x000fc600078e02ff */
        /* <DEDUP_REMOVED lines=30> */
[----:B------:R-:W3:Y:S04]  /*2cef0*/  LDL.LU R158, [R1+0x38c] ;  /* 0x00038c00019e7983 */ /* 0x000ee80000300800 */
[----:B------:R-:W3:Y:S04]  /*2cf00*/  LDL.LU R161, [R1+0x388] ;  /* 0x0003880001a17983 */ /* 0x000ee80000300800 */
[----:B------:R-:W3:Y:S01]  /*2cf10*/  LDL.LU R160, [R1+0x384] ;  /* 0x0003840001a07983 */ /* 0x000ee20000300800 */
[----:B------:R-:W-:Y:S02]  /*2cf20*/  IMAD R49, R162, c[0x0][0x190], RZ ;  /* 0x00006400a2317a24 */ /* 0x000fe400078e02ff */
[----:B------:R-:W-:-:S02]  /*2cf30*/  IMAD R50, R163, c[0x0][0x190], RZ ;  /* 0x00006400a3327a24 */ /* 0x000fc400078e02ff */
[----:B----4-:R-:W-:Y:S02]  /*2cf40*/  IMAD R51, R164, c[0x0][0x190], RZ ;  /* 0x00006400a4337a24 */ /* 0x010fe400078e02ff */
[----:B------:R-:W-:Y:S02]  /*2cf50*/  IMAD R52, R166, c[0x0][0x190], RZ ;  /* 0x00006400a6347a24 */ /* 0x000fe400078e02ff */
[----:B------:R-:W-:Y:S02]  /*2cf60*/  IMAD R53, R167, c[0x0][0x190], RZ ;  /* 0x00006400a7357a24 */ /* 0x000fe400078e02ff */
[----:B------:R-:W-:Y:S02]  /*2cf70*/  IMAD R54, R168, c[0x0][0x190], RZ ;  /* 0x00006400a8367a24 */ /* 0x000fe400078e02ff */
[----:B-----5:R-:W-:Y:S02]  /*2cf80*/  IMAD R56, R169, c[0x0][0x190], RZ ;  /* 0x00006400a9387a24 */ /* 0x020fe400078e02ff */
[----:B------:R-:W4:Y:S04]  /*2cf90*/  LDL.LU R169, [R1+0x380] ;  /* 0x0003800001a97983 */ /* 0x000f280000300800 */
[----:B------:R-:W5:Y:S04]  /*2cfa0*/  LDL.LU R162, [R1+0x37c] ;  /* 0x00037c0001a27983 */ /* 0x000f680000300800 */
[----:B------:R-:W5:Y:S04]  /*2cfb0*/  LDL.LU R163, [R1+0x378] ;  /* 0x0003780001a37983 */ /* 0x000f680000300800 */
[----:B------:R-:W5:Y:S04]  /*2cfc0*/  LDL.LU R164, [R1+0x374] ;  /* 0x0003740001a47983 */ /* 0x000f680000300800 */
[----:B------:R-:W5:Y:S04]  /*2cfd0*/  LDL.LU R166, [R1+0x370] ;  /* 0x0003700001a67983 */ /* 0x000f680000300800 */
[----:B------:R-:W5:Y:S04]  /*2cfe0*/  LDL.LU R167, [R1+0x36c] ;  /* 0x00036c0001a77983 */ /* 0x000f680000300800 */
[----:B------:R-:W5:Y:S01]  /*2cff0*/  LDL.LU R168, [R1+0x368] ;  /* 0x0003680001a87983 */ /* 0x000f620000300800 */
[----:B--2---:R-:W-:-:S03]  /*2d000*/  IMAD R57, R171, c[0x0][0x190], RZ ;  /* 0x00006400ab397a24 */ /* 0x004fc600078e02ff */
[----:B------:R-:W2:Y:S01]  /*2d010*/  LDL.LU R171, [R1+0x364] ;  /* 0x0003640001ab7983 */ /* 0x000ea20000300800 */
[----:B---3--:R-:W-:-:S03]  /*2d020*/  IMAD R58, R170, c[0x0][0x190], RZ ;  /* 0x00006400aa3a7a24 */ /* 0x008fc600078e02ff */
[----:B------:R-:W3:Y:S01]  /*2d030*/  LDL.LU R170, [R1+0x360] ;  /* 0x0003600001aa7983 */ /* 0x000ee20000300800 */
[----:B------:R-:W-:Y:S02]  /*2d040*/  IMAD R59, R141, c[0x0][0x190], RZ ;  /* 0x000064008d3b7a24 */ /* 0x000fe400078e02ff */
[----:B------:R-:W-:Y:S02]  /*2d050*/  IMAD R60, R142, c[0x0][0x190], RZ ;  /* 0x000064008e3c7a24 */ /* 0x000fe400078e02ff */
[----:B------:R-:W-:Y:S02]  /*2d060*/  IMAD R61, R143, c[0x0][0x190], RZ ;  /* 0x000064008f3d7a24 */ /* 0x000fe400078e02ff */
[----:B------:R-:W-:Y:S02]  /*2d070*/  IMAD R62, R144, c[0x0][0x190], RZ ;  /* 0x00006400903e7a24 */ /* 0x000fe400078e02ff */
[----:B------:R-:W-:Y:S02]  /*2d080*/  IMAD R63, R145, c[0x0][0x190], RZ ;  /* 0x00006400913f7a24 */ /* 0x000fe400078e02ff */
[----:B------:R-:W-:-:S02]  /*2d090*/  IMAD R64, R146, c[0x0][0x190], RZ ;  /* 0x0000640092407a24 */ /* 0x000fc400078e02ff */
        /* <DEDUP_REMOVED lines=13> */
[----:B----4-:R-:W-:Y:S02]  /*2d170*/  IMAD R79, R169, c[0x0][0x190], RZ ;  /* 0x00006400a94f7a24 */ /* 0x010fe400078e02ff */
[----:B------:R-:W4:Y:S01]  /*2d180*/  LDL.LU R169, [R1+0x35c] ;  /* 0x00035c0001a97983 */ /* 0x000f220000300800 */
[----:B-----5:R-:W-:Y:S02]  /*2d190*/  IMAD R85, R168, c[0x0][0x190], RZ ;  /* 0x00006400a8557a24 */ /* 0x020fe400078e02ff */
[----:B--2---:R-:W-:Y:S02]  /*2d1a0*/  IMAD R86, R171, c[0x0][0x190], RZ ;  /* 0x00006400ab567a24 */ /* 0x004fe400078e02ff */
[----:B------:R-:W2:Y:S04]  /*2d1b0*/  LDL.LU R171, [R1+0x358] ;  /* 0x0003580001ab7983 */ /* 0x000ea80000300800 */
        /* <DEDUP_REMOVED lines=16> */
[----:B---3--:R-:W-:-:S03]  /*2d2c0*/  IMAD R87, R170, c[0x0][0x190], RZ ;  /* 0x00006400aa577a24 */ /* 0x008fc600078e02ff */
[----:B------:R-:W3:Y:S04]  /*2d2d0*/  LDL.LU R159, [R1+0x314] ;  /* 0x00031400019f7983 */ /* 0x000ee80000300800 */
[----:B------:R-:W3:Y:S04]  /*2d2e0*/  LDL.LU R158, [R1+0x310] ;  /* 0x00031000019e7983 */ /* 0x000ee80000300800 */
[----:B------:R-:W3:Y:S04]  /*2d2f0*/  LDL.LU R168, [R1+0x30c] ;  /* 0x00030c0001a87983 */ /* 0x000ee80000300800 */
[----:B------:R-:W1:Y:S04]  /*2d300*/  LDL.LU R160, [R1+0x308] ;  /* 0x0003080001a07983 */ /* 0x000e680000300800 */
[----:B------:R-:W3:Y:S01]  /*2d310*/  LDL.LU R170, [R1+0x304] ;  /* 0x0003040001aa7983 */ /* 0x000ee20000300800 */
[----:B------:R-:W-:-:S02]  /*2d320*/  IMAD R77, R161, c[0x0][0x190], RZ ;  /* 0x00006400a14d7a24 */ /* 0x000fc400078e02ff */
[----:B------:R-:W-:Y:S01]  /*2d330*/  IMAD R80, R162, c[0x0][0x190], RZ ;  /* 0x00006400a2507a24 */ /* 0x000fe200078e02ff */
[----:B------:R-:W5:Y:S01]  /*2d340*/  LDL.LU R161, [R1+0x300] ;  /* 0x0003000001a17983 */ /* 0x000f620000300800 */
[----:B------:R-:W-:Y:S02]  /*2d350*/  IMAD R81, R163, c[0x0][0x190], RZ ;  /* 0x00006400a3517a24 */ /* 0x000fe400078e02ff */
[----:B------:R-:W-:Y:S01]  /*2d360*/  IMAD R82, R164, c[0x0][0x190], RZ ;  /* 0x00006400a4527a24 */ /* 0x000fe200078e02ff */
[----:B------:R-:W5:Y:S01]  /*2d370*/  LDL.LU R162, [R1+0x2fc] ;  /* 0x0002fc0001a27983 */ /* 0x000f620000300800 */
[----:B------:R-:W-:-:S03]  /*2d380*/  IMAD R83, R166, c[0x0][0x190], RZ ;  /* 0x00006400a6537a24 */ /* 0x000fc600078e02ff */
[----:B------:R-:W5:Y:S01]  /*2d390*/  LDL.LU R163, [R1+0x2f8] ;  /* 0x0002f80001a37983 */ /* 0x000f620000300800 */
[----:B------:R-:W-:-:S03]  /*2d3a0*/  IMAD R84, R167, c[0x0][0x190], RZ ;  /* 0x00006400a7547a24 */ /* 0x000fc600078e02ff */
[----:B------:R-:W5:Y:S04]  /*2d3b0*/  LDL.LU R164, [R1+0x2f4] ;  /* 0x0002f40001a47983 */ /* 0x000f680000300800 */
[----:B------:R-:W5:Y:S04]  /*2d3c0*/  LDL.LU R166, [R1+0x2f0] ;  /* 0x0002f00001a67983 */ /* 0x000f680000300800 */
[----:B------:R-:W5:Y:S01]  /*2d3d0*/  LDL.LU R167, [R1+0x2ec] ;  /* 0x0002ec0001a77983 */ /* 0x000f620000300800 */
[----:B----4-:R-:W-:-:S03]  /*2d3e0*/  IMAD R88, R169, c[0x0][0x190], RZ ;  /* 0x00006400a9587a24 */ /* 0x010fc600078e02ff */
[----:B------:R-:W4:Y:S01]  /*2d3f0*/  LDL.LU R169, [R1+0x2e8] ;  /* 0x0002e80001a97983 */ /* 0x000f220000300800 */
[----:B--2---:R-:W-:-:S03]  /*2d400*/  IMAD R89, R171, c[0x0][0x190], RZ ;  /* 0x00006400ab597a24 */ /* 0x004fc600078e02ff */
[----:B------:R-:W2:Y:S01]  /*2d410*/  LDL.LU R171, [R1+0x2e4] ;  /* 0x0002e40001ab7983 */ /* 0x000ea20000300800 */
[----:B-1----:R-:W-:Y:S02]  /*2d420*/  IMAD R10, R160, c[0x0][0x190], RZ ;  /* 0x00006400a00a7a24 */ /* 0x002fe400078e02ff */
[----:B---3--:R-:W-:Y:S02]  /*2d430*/  IMAD R160, R170, c[0x0][0x190], RZ ;  /* 0x00006400aaa07a24 */ /* 0x008fe400078e02ff */
[----:B------:R-:W3:Y:S01]  /*2d440*/  LDL.LU R170, [R1+0x2e0] ;  /* 0x0002e00001aa7983 */ /* 0x000ee20000300800 */
[----:B------:R-:W-:Y:S02]  /*2d450*/  IMAD R107, R158, c[0x0][0x190], RZ ;  /* 0x000064009e6b7a24 */ /* 0x000fe400078e02ff */
[----:B-----5:R-:W-:Y:S02]  /*2d460*/  IMAD R104, R155, c[0x0][0x190], RZ ;  /* 0x000064009b687a24 */ /* 0x020fe400078e02ff */
        /* <DEDUP_REMOVED lines=42> */
[----:B--2---:R-:W-:-:S03]  /*2d710*/  IMAD R164, R171, c[0x0][0x190], RZ ;  /* 0x00006400aba47a24 */ /* 0x004fc600078e02ff */
[----:B------:R-:W2:Y:S04]  /*2d720*/  LDL.LU R171, [R1+0x288] ;  /* 0x0002880001ab7983 */ /* 0x000ea80000300800 */
[----:B------:R-:W2:Y:S04]  /*2d730*/  LDL.LU R145, [R1+0x284] ;  /* 0x0002840001917983 */ /* 0x000ea80000300800 */
[----:B------:R-:W2:Y:S04]  /*2d740*/  LDL.LU R144, [R1+0x27c] ;  /* 0x00027c0001907983 */ /* 0x000ea80000300800 */
[----:B------:R-:W2:Y:S04]  /*2d750*/  LDL.LU R159, [R1+0x278] ;  /* 0x00027800019f7983 */ /* 0x000ea80000300800 */
[----:B------:R-:W2:Y:S04]  /*2d760*/  LDL.LU R161, [R1+0x270] ;  /* 0x0002700001a17983 */ /* 0x000ea80000300800 */
[----:B------:R-:W2:Y:S04]  /*2d770*/  LDL.LU R162, [R1+0x26c] ;  /* 0x00026c0001a27983 */ /* 0x000ea80000300800 */
[----:B------:R-:W2:Y:S01]  /*2d780*/  LDL.LU R166, [R1+0x268] ;  /* 0x0002680001a67983 */ /* 0x000ea20000300800 */
[----:B---3--:R-:W-:-:S03]  /*2d790*/  IMAD R167, R170, c[0x0][0x190], RZ ;  /* 0x00006400aaa77a24 */ /* 0x008fc600078e02ff */
[----:B------:R-:W3:Y:S01]  /*2d7a0*/  LDL.LU R170, [R1+0x228] ;  /* 0x0002280001aa7983 */ /* 0x000ee20000300800 */
[----:B------:R-:W-:Y:S02]  /*2d7b0*/  IMAD R105, R156, c[0x0][0x190], RZ ;  /* 0x000064009c697a24 */ /* 0x000fe400078e02ff */
[----:B----4-:R-:W-:Y:S02]  /*2d7c0*/  IMAD R156, R169, c[0x0][0x190], RZ ;  /* 0x00006400a99c7a24 */ /* 0x010fe400078e02ff */
[----:B------:R-:W4:Y:S01]  /*2d7d0*/  LDL.LU R169, [R1+0x224] ;  /* 0x0002240001a97983 */ /* 0x000f220000300800 */
[----:B-----5:R-:W-:Y:S02]  /*2d7e0*/  IMAD R192, R142, c[0x0][0x190], RZ ;  /* 0x000064008ec07a24 */ /* 0x020fe400078e02ff */
[----:B--2---:R-:W-:Y:S02]  /*2d7f0*/  IMAD R194, R171, c[0x0][0x190], RZ ;  /* 0x00006400abc27a24 */ /* 0x004fe400078e02ff */
[----:B------:R-:W2:Y:S01]  /*2d800*/  LDL.LU R171, [R1+0x21c] ;  /* 0x00021c0001ab7983 */ /* 0x000ea20000300800 */
[----:B---3--:R-:W-:-:S03]  /*2d810*/  IMAD R142, R170, c[0x0][0x190], RZ ;  /* 0x00006400aa8e7a24 */ /* 0x008fc600078e02ff */
[----:B------:R-:W3:Y:S01]  /*2d820*/  LDL.LU R170, [R1+0x218] ;  /* 0x0002180001aa7983 */ /* 0x000ee20000300800 */
[----:B------:R-:W-:Y:S02]  /*2d830*/  IMAD R190, R140, c[0x0][0x190], RZ ;  /* 0x000064008cbe7a24 */ /* 0x000fe400078e02ff */
[----:B------:R-:W-:Y:S01]  /*2d840*/  IMAD R189, R139, c[0x0][0x190], RZ ;  /* 0x000064008bbd7a24 */ /* 0x000fe200078e02ff */
[----:B------:R-:W5:Y:S01]  /*2d850*/  LDL.LU R140, [R1+0x214] ;  /* 0x00021400018c7983 */ /* 0x000f620000300800 */
[----:B------:R-:W-:-:S03]  /*2d860*/  IMAD R188, R138, c[0x0][0x190], RZ ;  /* 0x000064008abc7a24 */ /* 0x000fc600078e02ff */
[----:B------:R-:W5:Y:S01]  /*2d870*/  LDL.LU R119, [R1+0x20c] ;  /* 0x00020c0001777983 */ /* 0x000f620000300800 */
[----:B------:R-:W-:-:S03]  /*2d880*/  IMAD R187, R137, c[0x0][0x190], RZ ;  /* 0x0000640089bb7a24 */ /* 0x000fc600078e02ff */
[----:B------:R-:W5:Y:S04]  /*2d890*/  LDL.LU R139, [R1+0x208] ;  /* 0x00020800018b7983 */ /* 0x000f680000300800 */
        /* <DEDUP_REMOVED lines=20> */
[----:B------:R-:W-:-:S02]  /*2d9e0*/  IMAD R195, R144, c[0x0][0x190], RZ ;  /* 0x0000640090c37a24 */ /* 0x000fc400078e02ff */
[----:B------:R-:W-:Y:S02]  /*2d9f0*/  IMAD R144, R159, c[0x0][0x190], RZ ;  /* 0x000064009f907a24 */ /* 0x000fe400078e02ff */
[----:B------:R-:W-:Y:S02]  /*2da00*/  IMAD R193, R143, c[0x0][0x190], RZ ;  /* 0x000064008fc17a24 */ /* 0x000fe400078e02ff */
[----:B------:R-:W-:Y:S02]  /*2da10*/  IMAD R196, R161, c[0x0][0x190], RZ ;  /* 0x00006400a1c47a24 */ /* 0x000fe400078e02ff */
[----:B------:R-:W-:Y:S02]  /*2da20*/  IMAD R143, R162, c[0x0][0x190], RZ ;  /* 0x00006400a28f7a24 */ /* 0x000fe400078e02ff */
[----:B------:R-:W-:Y:S02]  /*2da30*/  IMAD R191, R141, c[0x0][0x190], RZ ;  /* 0x000064008dbf7a24 */ /* 0x000fe400078e02ff */
[----:B------:R-:W-:-:S02]  /*2da40*/  IMAD R197, R166, c[0x0][0x190], RZ ;  /* 0x00006400a6c57a24 */ /* 0x000fc400078e02ff */
[----:B----4-:R-:W-:Y:S02]  /*2da50*/  IMAD R198, R169, c[0x0][0x190], RZ ;  /* 0x00006400a9c67a24 */ /* 0x010fe400078e02ff */
[----:B------:R-:W4:Y:S04]  /*2da60*/  LDL.LU R169, [R1+0x1a0] ;  /* 0x0001a00001a97983 */ /* 0x000f280000300800 */
[----:B------:R-:W4:Y:S04]  /*2da70*/  LDL.LU R128, [R1+0x19c] ;  /* 0x00019c0001807983 */ /* 0x000f280000300800 */
[----:B------:R-:W4:Y:S04]  /*2da80*/  LDL.LU R129, [R1+0x194] ;  /* 0x0001940001817983 */ /* 0x000f280000300800 */
[----:B------:R-:W4:Y:S04]  /*2da90*/  LDL.LU R159, [R1+0x190] ;  /* 0x00019000019f7983 */ /* 0x000f280000300800 */
[----:B------:R-:W4:Y:S04]  /*2daa0*/  LDL.LU R161, [R1+0x18c] ;  /* 0x00018c0001a17983 */ /* 0x000f280000300800 */
[----:B------:R-:W4:Y:S04]  /*2dab0*/  LDL.LU R162, [R1+0x184] ;  /* 0x0001840001a27983 */ /* 0x000f280000300800 */
[----:B------:R-:W4:Y:S01]  /*2dac0*/  LDL.LU R166, [R1+0x180] ;  /* 0x0001800001a67983 */ /* 0x000f220000300800 */
[----:B--2---:R-:W-:-:S03]  /*2dad0*/  IMAD R141, R171, c[0x0][0x190], RZ ;  /* 0x00006400ab8d7a24 */ /* 0x004fc600078e02ff */
[----:B------:R-:W2:Y:S01]  /*2dae0*/  LDL.LU R171, [R1+0x178] ;  /* 0x0001780001ab7983 */ /* 0x000ea20000300800 */
[----:B---3--:R-:W-:-:S03]  /*2daf0*/  IMAD R199, R170, c[0x0][0x190], RZ ;  /* 0x00006400aac77a24 */ /* 0x008fc600078e02ff */
[----:B------:R-:W3:Y:S01]  /*2db00*/  LDL.LU R170, [R1+0x174] ;  /* 0x0001740001aa7983 */ /* 0x000ee20000300800 */
[----:B-----5:R-:W-:Y:S02]  /*2db10*/  IMAD R201, R120, c[0x0][0x190], RZ ;  /* 0x0000640078c97a24 */ /* 0x020fe400078e02ff */
        /* <DEDUP_REMOVED lines=8> */
[----:B------:R-:W-:Y:S02]  /*2dba0*/  IMAD R210, R128, c[0x0][0x190], RZ ;  /* 0x0000640080d27a24 */ /* 0x000fe400078e02ff */
[----:B------:R-:W-:Y:S02]  /*2dbb0*/  IMAD R128, R161, c[0x0][0x190], RZ ;  /* 0x00006400a1807a24 */ /* 0x000fe400078e02ff */
        /* <DEDUP_REMOVED lines=17> */
[----:B------:R-:W3:Y:S04]  /*2dcd0*/  LDL.LU R109, [R1+0x118] ;  /* 0x00011800016d7983 */ /* 0x000ee80000300800 */
[----:B------:R-:W3:Y:S01]  /*2dce0*/  LDL.LU R110, [R1+0x110] ;  /* 0x00011000016e7983 */ /* 0x000ee20000300800 */
[----:B------:R-:W-:-:S03]  /*2dcf0*/  IMAD R211, R159, c[0x0][0x190], RZ ;  /* 0x000064009fd37a24 */ /* 0x000fc600078e02ff */
[----:B------:R-:W3:Y:S04]  /*2dd00*/  LDL.LU R111, [R1+0x10c] ;  /* 0x00010c00016f7983 */ /* 0x000ee80000300800 */
[----:B------:R-:W3:Y:S04]  /*2dd10*/  LDL.LU R112, [R1+0x104] ;  /* 0x0001040001707983 */ /* 0x000ee80000300800 */
[----:B------:R-:W3:Y:S04]  /*2dd20*/  LDL.LU R159, [R1+0x100] ;  /* 0x00010000019f7983 */ /* 0x000ee80000300800 */
[----:B------:R-:W3:Y:S04]  /*2dd30*/  LDL.LU R114, [R1+0xfc] ;  /* 0x0000fc0001727983 */ /* 0x000ee80000300800 */
[----:B------:R-:W3:Y:S01]  /*2dd40*/  LDL.LU R115, [R1+0xf0] ;  /* 0x0000f00001737983 */ /* 0x000ee20000300800 */
[----:B------:R-:W-:-:S02]  /*2dd50*/  IMAD R200, R119, c[0x0][0x190], RZ ;  /* 0x0000640077c87a24 */ /* 0x000fc400078e02ff */
[----:B------:R-:W-:Y:S02]  /*2dd60*/  IMAD R208, R127, c[0x0][0x190], RZ ;  /* 0x000064007fd07a24 */ /* 0x000fe400078e02ff */
[----:B------:R-:W-:Y:S02]  /*2dd70*/  IMAD R212, R162, c[0x0][0x190], RZ ;  /* 0x00006400a2d47a24 */ /* 0x000fe400078e02ff */
[----:B------:R-:W-:Y:S02]  /*2dd80*/  IMAD R127, R166, c[0x0][0x190], RZ ;  /* 0x00006400a67f7a24 */ /* 0x000fe400078e02ff */
[----:B------:R-:W-:Y:S02]  /*2dd90*/  IMAD R206, R125, c[0x0][0x190], RZ ;  /* 0x000064007dce7a24 */ /* 0x000fe400078e02ff */
        /* <DEDUP_REMOVED lines=10> */
[----:B-----5:R-:W-:Y:S02]  /*2de40*/  IMAD R216, R244, c[0x0][0x190], RZ ;  /* 0x00006400f4d87a24 */ /* 0x020fe400078e02ff */
[----:B---3--:R-:W-:Y:S02]  /*2de50*/  IMAD R244, R110, c[0x0][0x190], RZ ;  /* 0x000064006ef47a24 */ /* 0x008fe400078e02ff */
[----:B------:R-:W3:Y:S01]  /*2de60*/  LDL.LU R110, [R1+0xc0] ;  /* 0x0000c000016e7983 */ /* 0x000ee20000300800 */
[----:B------:R-:W-:Y:S02]  /*2de70*/  IMAD R218, R251, c[0x0][0x190], RZ ;  /* 0x00006400fbda7a24 */ /* 0x000fe400078e02ff */
[----:B------:R-:W-:Y:S02]  /*2de80*/  IMAD R17, R111, c[0x0][0x190], RZ ;  /* 0x000064006f117a24 */ /* 0x000fe400078e02ff */
        /* <DEDUP_REMOVED lines=9> */
[----:B------:R-:W-:Y:S02]  /*2df20*/  IMAD R251, R117, c[0x0][0x190], RZ ;  /* 0x0000640075fb7a24 */ /* 0x000fe400078e02ff */
[----:B------:R-:W4:Y:S04]  /*2df30*/  LDL.LU R117, [R1+0xb4] ;  /* 0x0000b40001757983 */ /* 0x000f280000300800 */
[----:B------:R-:W4:Y:S04]  /*2df40*/  LDL.LU R245, [R1+0xac] ;  /* 0x0000ac0001f57983 */ /* 0x000f280000300800 */
[----:B------:R-:W4:Y:S04]  /*2df50*/  LDL.LU R222, [R1+0xa8] ;  /* 0x0000a80001de7983 */ /* 0x000f280000300800 */
[----:B------:R-:W5:Y:S01]  /*2df60*/  LDL.LU R116, [R1+0xa4] ;  /* 0x0000a40001747983 */ /* 0x000f620000300800 */
[----:B------:R-:W-:-:S03]  /*2df70*/  IMAD R221, R162, c[0x0][0x190], RZ ;  /* 0x00006400a2dd7a24 */ /* 0x000fc600078e02ff */
[----:B------:R-:W5:Y:S01]  /*2df80*/  LDL.LU R109, [R1+0x9c] ;  /* 0x00009c00016d7983 */ /* 0x000f620000300800 */
[----:B------:R-:W-:-:S03]  /*2df90*/  IMAD R112, R166, c[0x0][0x190], RZ ;  /* 0x00006400a6707a24 */ /* 0x000fc600078e02ff */
[----:B------:R-:W5:Y:S04]  /*2dfa0*/  LDL.LU R224, [R1+0x98] ;  /* 0x0000980001e07983 */ /* 0x000f680000300800 */
[----:B------:R-:W5:Y:S04]  /*2dfb0*/  LDL.LU R227, [R1+0x90] ;  /* 0x0000900001e37983 */ /* 0x000f680000300800 */
[----:B------:R-:W5:Y:S04]  /*2dfc0*/  LDL.LU R113, [R1+0x8c] ;  /* 0x00008c0001717983 */ /* 0x000f680000300800 */
[----:B------:R-:W5:Y:S04]  /*2dfd0*/  LDL.LU R162, [R1+0x88] ;  /* 0x0000880001a27983 */ /* 0x000f680000300800 */
[----:B------:R-:W5:Y:S04]  /*2dfe0*/  LDL.LU R166, [R1+0x80] ;  /* 0x0000800001a67983 */ /* 0x000f680000300800 */
[----:B------:R-:W5:Y:S01]  /*2dff0*/  LDL.LU R228, [R1+0x7c] ;  /* 0x00007c0001e47983 */ /* 0x000f620000300800 */
[----:B------:R-:W-:-:S02]  /*2e000*/  IMAD R225, R118, c[0x0][0x190], RZ ;  /* 0x0000640076e17a24 */ /* 0x000fc400078e02ff */
[----:B--2---:R-:W-:Y:S02]  /*2e010*/  IMAD R226, R171, c[0x0][0x190], RZ ;  /* 0x00006400abe27a24 */ /* 0x004fe400078e02ff */
[----:B------:R-:W2:Y:S04]  /*2e020*/  LDL.LU R171, [R1+0x78] ;  /* 0x0000780001ab7983 */ /* 0x000ea80000300800 */
        /* <DEDUP_REMOVED lines=14> */
[----:B------:R-:W3:Y:S04]  /*2e110*/  LDL.LU R110, [R1+0x2c] ;  /* 0x00002c00016e7983 */ /* 0x000ee80000300800 */
[----:B------:R-:W3:Y:S04]  /*2e120*/  LDL.LU R240, [R1+0x1c] ;  /* 0x00001c0001f07983 */ /* 0x000ee80000300800 */
[----:B------:R-:W3:Y:S01]  /*2e130*/  LDL.LU R247, [R1+0xc] ;  /* 0x00000c0001f77983 */ /* 0x000ee20000300800 */
[C---:B------:R-:W-:Y:S02]  /*2e140*/  IMAD R243, R252.reuse, 0x7f, RZ ;  /* 0x0000007ffcf37824 */ /* 0x040fe400078e02ff */
[----:B------:R-:W-:-:S02]  /*2e150*/  IMAD R246, R252, 0x7b, RZ ;  /* 0x0000007bfcf67824 */ /* 0x000fc400078e02ff */
[----:B------:R-:W-:Y:S02]  /*2e160*/  IMAD R241, R108, c[0x0][0x190], RZ ;  /* 0x000064006cf17a24 */ /* 0x000fe400078e02ff */
[--C-:B------:R-:W-:Y:S01]  /*2e170*/  IMAD.WIDE R14, R243, 0x4, R174.reuse ;  /* 0x00000004f30e7825 */ /* 0x100fe200078e02ae */
[----:B------:R-:W3:Y:S03]  /*2e180*/  LDL.LU R108, [R1] ;  /* 0x00000000016c7983 */ /* 0x000ee60000300800 */
[----:B------:R-:W-:-:S04]  /*2e190*/  IMAD.WIDE R22, R246, 0x4, R174 ;  /* 0x00000004f6167825 */ /* 0x000fc800078e02ae */
[C---:B------:R-:W-:Y:S01]  /*2e1a0*/  IMAD.WIDE R6, R246.reuse, 0x4, R180 ;  /* 0x00000004f6067825 */ /* 0x040fe200078e02b4 */
[----:B------:R1:W-:Y:S03]  /*2e1b0*/  LDGSTS.E [R242+0x3d800], [R22.64], !P0 ;  /* 0x3d80000016f27fae */ /* 0x0003e6000c121844 */
[----:B------:R-:W-:-:S04]  /*2e1c0*/  IMAD.WIDE R2, R246, 0x4, R178 ;  /* 0x00000004f6027825 */ /* 0x000fc800078e02b2 */
[----:B------:R-:W-:-:S04]  /*2e1d0*/  IMAD.WIDE R18, R246, 0x4, R176 ;  /* 0x00000004f6127825 */ /* 0x000fc800078e02b0 */
[C---:B------:R-:W-:Y:S01]  /*2e1e0*/  IMAD.WIDE R4, R243.reuse, 0x4, R178 ;  /* 0x00000004f3047825 */ /* 0x040fe200078e02b2 */
[----:B------:R1:W-:Y:S03]  /*2e1f0*/  LDGSTS.E [R242+0x3da00], [R18.64], !P0 ;  /* 0x3da0000012f27fae */ /* 0x0003e6000c121844 */
[----:B------:R-:W-:Y:S01]  /*2e200*/  IMAD.WIDE R8, R243, 0x4, R176 ;  /* 0x00000004f3087825 */ /* 0x000fe200078e02b0 */
[----:B------:R1:W-:Y:S04]  /*2e210*/  LDGSTS.E [R242+0x3dc00], [R2.64], !P0 ;  /* 0x3dc0000002f27fae */ /* 0x0003e8000c121844 */
[----:B------:R1:W-:Y:S04]  /*2e220*/  LDGSTS.E [R242+0x3de00], [R6.64], !P0 ;  /* 0x3de0000006f27fae */ /* 0x0003e8000c121844 */
[----:B------:R1:W-:Y:S04]  /*2e230*/  LDGSTS.E [R242+0x3f800], [R14.64], !P6 ;  /* 0x3f8000000ef27fae */ /* 0x0003e8000f121844 */
[----:B------:R1:W-:Y:S04]  /*2e240*/  LDGSTS.E [R242+0x3fa00], [R8.64], !P6 ;  /* 0x3fa0000008f27fae */ /* 0x0003e8000f121844 */
[----:B------:R1:W-:Y:S01]  /*2e250*/  LDGSTS.E [R242+0x3fc00], [R4.64], !P6 ;  /* 0x3fc0000004f27fae */ /* 0x0003e2000f121844 */
[----:B----4-:R-:W-:-:S02]  /*2e260*/  IMAD R223, R222, c[0x0][0x190], RZ ;  /* 0x00006400dedf7a24 */ /* 0x010fc400078e02ff */
[----:B-----5:R-:W-:Y:S02]  /*2e270*/  IMAD R252, R227, c[0x0][0x190], RZ ;  /* 0x00006400e3fc7a24 */ /* 0x020fe400078e02ff */
[----:B--2---:R-:W-:Y:S02]  /*2e280*/  IMAD R13, R233, c[0x0][0x190], RZ ;  /* 0x00006400e90d7a24 */ /* 0x004fe400078e02ff */
[----:B------:R-:W-:Y:S02]  /*2e290*/  IMAD R233, R235, c[0x0][0x190], RZ ;  /* 0x00006400ebe97a24 */ /* 0x000fe400078e02ff */
[----:B------:R-:W-:Y:S02]  /*2e2a0*/  IMAD R222, R250, c[0x0][0x190], RZ ;  /* 0x00006400fade7a24 */ /* 0x000fe400078e02ff */
[----:B------:R-:W2:Y:S01]  /*2e2b0*/  LDL.LU R250, [R1+0x74] ;  /* 0x0000740001fa7983 */ /* 0x000ea20000300800 */
[----:B------:R-:W-:Y:S02]  /*2e2c0*/  IMAD R235, R237, c[0x0][0x190], RZ ;  /* 0x00006400edeb7a24 */ /* 0x000fe400078e02ff */
[----:B------:R-:W-:-:S02]  /*2e2d0*/  IMAD R227, R236, c[0x0][0x190], RZ ;  /* 0x00006400ece37a24 */ /* 0x000fc400078e02ff */
[----:B------:R-:W-:Y:S02]  /*2e2e0*/  IMAD R236, R239, c[0x0][0x190], RZ ;  /* 0x00006400efec7a24 */ /* 0x000fe400078e02ff */
[----:B------:R-:W-:Y:S02]  /*2e2f0*/  IMAD R237, R238, c[0x0][0x190], RZ ;  /* 0x00006400eeed7a24 */ /* 0x000fe400078e02ff */
[----:B---3--:R-:W-:Y:S02]  /*2e300*/  IMAD R238, R240, c[0x0][0x190], RZ ;  /* 0x00006400f0ee7a24 */ /* 0x008fe400078e02ff */
[----:B------:R-:W3:Y:S01]  /*2e310*/  LDL.LU R240, [R1+0x84] ;  /* 0x0000840001f07983 */ /* 0x000ee20000300800 */
[----:B------:R-:W-:-:S03]  /*2e320*/  IMAD R239, R247, c[0x0][0x190], RZ ;  /* 0x00006400f7ef7a24 */ /* 0x000fc600078e02ff */
[----:B------:R-:W4:Y:S01]  /*2e330*/  LDL.LU R183, [R1+0x94] ;  /* 0x0000940001b77983 */ /* 0x000f220000300800 */
[----:B------:R-:W-:-:S03]  /*2e340*/  IMAD.WIDE R246, R243, 0x4, R180 ;  /* 0x00000004f3f67825 */ /* 0x000fc600078e02b4 */
[----:B------:R-:W-:Y:S04]  /*2e350*/  STL.64 [R1+0x1c00], R14 ;  /* 0x001c000e01007387 */ /* 0x000fe80000100a00 */
[----:B------:R1:W-:Y:S04]  /*2e360*/  STL.64 [R1+0x1be0], R22 ;  /* 0x001be01601007387 */ /* 0x0003e80000100a00 */
[----:B------:R-:W-:Y:S04]  /*2e370*/  STL.64 [R1+0x1bf8], R6 ;  /* 0x001bf80601007387 */ /* 0x000fe80000100a00 */
[----:B------:R-:W-:Y:S04]  /*2e380*/  STL.64 [R1+0x1bf0], R2 ;  /* 0x001bf00201007387 */ /* 0x000fe80000100a00 */
[----:B------:R5:W-:Y:S04]  /*2e390*/  STL.64 [R1+0x1be8], R18 ;  /* 0x001be81201007387 */ /* 0x000be80000100a00 */
[----:B-1----:R-:W2:Y:S04]  /*2e3a0*/  LDL.LU.64 R22, [R1+0x6320] ;  /* 0x0063200001167983 */ /* 0x002ea80000300a00 */
[----:B------:R-:W-:Y:S04]  /*2e3b0*/  STL.64 [R1+0x1c18], R246 ;  /* 0x001c18f601007387 */ /* 0x000fe80000100a00 */
[----:B------:R-:W-:Y:S04]  /*2e3c0*/  STL.64 [R1+0x1c10], R4 ;  /* 0x001c100401007387 */ /* 0x000fe80000100a00 */
[----:B------:R1:W-:Y:S04]  /*2e3d0*/  STL.64 [R1+0x1c08], R8 ;  /* 0x001c080801007387 */ /* 0x0003e80000100a00 */
[----:B-----5:R-:W5:Y:S04]  /*2e3e0*/  LDL.LU.64 R18, [R1+0x6318] ;  /* 0x0063180001127983 */ /* 0x020f680000300a00 */
[----:B------:R-:W2:Y:S04]  /*2e3f0*/  LDL.LU.64 R2, [R1+0x6310] ;  /* 0x0063100001027983 */ /* 0x000ea80000300a00 */
[----:B------:R-:W3:Y:S04]  /*2e400*/  LDL.LU R243, [R1+0xa0] ;  /* 0x0000a00001f37983 */ /* 0x000ee80000300800 */
[----:B------:R-:W3:Y:S04]  /*2e410*/  LDL.LU.64 R14, [R1+0x6308] ;  /* 0x00630800010e7983 */ /* 0x000ee80000300a00 */
[----:B-1----:R-:W3:Y:S04]  /*2e420*/  LDL.LU.64 R8, [R1+0x6300] ;  /* 0x0063000001087983 */ /* 0x002ee80000300a00 */
[----:B------:R-:W3:Y:S04]  /*2e430*/  LDL.LU.64 R4, [R1+0x62f8] ;  /* 0x0062f80001047983 */ /* 0x000ee80000300a00 */
[----:B------:R1:W-:Y:S01]  /*2e440*/  LDGSTS.E [R242+0x3fe00], [R246.64], !P6 ;  /* 0x3fe00000f6f27fae */ /* 0x0003e2000f121844 */
[----:B------:R-:W-:-:S02]  /*2e450*/  IMAD R245, R245, c[0x0][0x190], RZ ;  /* 0x00006400f5f57a24 */ /* 0x000fc400078e02ff */
[----:B------:R-:W-:Y:S01]  /*2e460*/  IMAD R163, R163, c[0x0][0x190], RZ ;  /* 0x00006400a3a37a24 */ /* 0x000fe200078e02ff */
[----:B------:R-:W0:Y:S04]  /*2e470*/  LDGDEPBAR ;  /* 0x00000000000079af */ /* 0x000e280000000000 */
[----:B-1----:R-:W4:Y:S01]  /*2e480*/  LDL.LU R242, [R1+0xb0] ;  /* 0x0000b00001f27983 */ /* 0x002f220000300800 */
[----:B--2---:R-:W-:-:S04]  /*2e490*/  LEA R6, P0, R3, R2, 0x2 ;  /* 0x0000000203067211 */ /* 0x004fc800078010ff */
[----:B------:R-:W-:-:S05]  /*2e4a0*/  LEA.HI.X.SX32 R7, R3, R0, 0x2, P0 ;  /* 0x0000000003077211 */ /* 0x000fca00000f16ff */
[----:B------:R1:W-:Y:S04]  /*2e4b0*/  STL.64 [R1+0xc30], R6 ;  /* 0x000c300601007387 */ /* 0x0003e80000100a00 */
[----:B-1----:R-:W2:Y:S01]  /*2e4c0*/  LDL.LU.64 R6, [R1+0x62f0] ;  /* 0x0062f00001067983 */ /* 0x002ea20000300a00 */
[CC--:B---3--:R-:W-:Y:S01]  /*2e4d0*/  LEA R246, P6, R4.reuse, R2.reuse, 0x2 ;  /* 0x0000000204f67211 */ /* 0x0c8fe200078c10ff */
[----:B------:R-:W-:Y:S01]  /*2e4e0*/  IMAD.MOV.U32 R3, RZ, RZ, R10 ;  /* 0x000000ffff037224 */ /* 0x000fe200078e000a */
[C---:B------:R-:W-:Y:S02]  /*2e4f0*/  LEA R10, P0, R5.reuse, R2, 0x2 ;  /* 0x00000002050a7211 */ /* 0x040fe400078010ff */
[-C--:B------:R-:W-:Y:S02]  /*2e500*/  LEA.HI.X.SX32 R247, R4, R0.reuse, 0x2, P6 ;  /* 0x0000000004f77211 */ /* 0x080fe400030f16ff */
[----:B------:R-:W-:-:S02]  /*2e510*/  LEA.HI.X.SX32 R11, R5, R0, 0x2, P0 ;  /* 0x00000000050b7211 */ /* 0x000fc400000f16ff */
[----:B------:R-:W-:Y:S02]  /*2e520*/  MOV R4, R244 ;  /* 0x000000f400047202 */ /* 0x000fe40000000f00 */
[----:B------:R-:W3:Y:S04]  /*2e530*/  LDL.LU R244, [R1+0xbc] ;  /* 0x0000bc0001f47983 */ /* 0x000ee80000300800 */
[----:B------:R2:W-:Y:S04]  /*2e540*/  STL.64 [R1+0xc28], R246 ;  /* 0x000c28f601007387 */ /* 0x0005e80000100a00 */
[----:B------:R1:W-:Y:S01]  /*2e550*/  STL.64 [R1+0xc20], R10 ;  /* 0x000c200a01007387 */ /* 0x0003e20000100a00 */
[----:B--2---:R-:W-:-:S02]  /*2e560*/  LEA R246, P6, R6, R2, 0x2 ;  /* 0x0000000206f67211 */ /* 0x004fc400078c10ff */
[C---:B-1----:R-:W-:Y:S02]  /*2e570*/  LEA R10, P0, R7.reuse, R2, 0x2 ;  /* 0x00000002070a7211 */ /* 0x042fe400078010ff */
[-C--:B------:R-:W-:Y:S02]  /*2e580*/  LEA.HI.X.SX32 R247, R6, R0.reuse, 0x2, P6 ;  /* 0x0000000006f77211 */ /* 0x080fe400030f16ff */
[----:B------:R-:W-:Y:S01]  /*2e590*/  LEA.HI.X.SX32 R11, R7, R0, 0x2, P0 ;  /* 0x00000000070b7211 */ /* 0x000fe200000f16ff */
[----:B------:R-:W-:Y:S02]  /*2e5a0*/  IMAD.MOV.U32 R6, RZ, RZ, R12 ;  /* 0x000000ffff067224 */ /* 0x000fe400078e000c */
[----:B------:R1:W-:Y:S01]  /*2e5b0*/  STL.64 [R1+0xc18], R246 ;  /* 0x000c18f601007387 */ /* 0x0003e20000100a00 */
[----:B------:R-:W-:-:S03]  /*2e5c0*/  LEA R12, P0, R9, R2, 0x2 ;  /* 0x00000002090c7211 */ /* 0x000fc600078010ff */
[----:B------:R2:W-:Y:S01]  /*2e5d0*/  STL.64 [R1+0xc10], R10 ;  /* 0x000c100a01007387 */ /* 0x0005e20000100a00 */
[----:B------:R-:W-:Y:S01]  /*2e5e0*/  IMAD.MOV.U32 R7, RZ, RZ, R4 ;  /* 0x000000ffff077224 */ /* 0x000fe200078e0004 */
[----:B------:R-:W-:Y:S02]  /*2e5f0*/  MOV R4, R13 ;  /* 0x0000000d00047202 */ /* 0x000fe40000000f00 */
[C---:B-1----:R-:W-:Y:S01]  /*2e600*/  LEA R246, P6, R8.reuse, R2, 0x2 ;  /* 0x0000000208f67211 */ /* 0x042fe200078c10ff */
[----:B--2---:R-:W2:Y:S03]  /*2e610*/  LDL.LU.64 R10, [R1+0x62e8] ;  /* 0x0062e800010a7983 */ /* 0x004ea60000300a00 */
[-C--:B------:R-:W-:Y:S02]  /*2e620*/  LEA.HI.X.SX32 R247, R8, R0.reuse, 0x2, P6 ;  /* 0x0000000008f77211 */ /* 0x080fe400030f16ff */
[----:B------:R-:W-:-:S03]  /*2e630*/  LEA.HI.X.SX32 R13, R9, R0, 0x2, P0 ;  /* 0x00000000090d7211 */ /* 0x000fc600000f16ff */
[----:B------:R-:W-:Y:S04]  /*2e640*/  STL.64 [R1+0xc08], R246 ;  /* 0x000c08f601007387 */ /* 0x000fe80000100a00 */
[----:B------:R1:W-:Y:S04]  /*2e650*/  STL.64 [R1+0xc00], R12 ;  /* 0x000c000c01007387 */ /* 0x0003e80000100a00 */
[----:B-1----:R-:W5:Y:S01]  /*2e660*/  LDL.LU.64 R12, [R1+0x62e0] ;  /* 0x0062e000010c7983 */ /* 0x002f620000300a00 */
[----:B------:R-:W-:Y:S01]  /*2e670*/  MOV R9, R16 ;  /* 0x0000001000097202 */ /* 0x000fe20000000f00 */
[----:B----4-:R-:W-:-:S02]  /*2e680*/  IMAD R183, R183, c[0x0][0x190], RZ ;  /* 0x00006400b7b77a24 */ /* 0x010fc400078e02ff */
[----:B------:R-:W-:Y:S02]  /*2e690*/  IMAD.MOV.U32 R8, RZ, RZ, R17 ;  /* 0x000000ffff087224 */ /* 0x000fe400078e0011 */
[----:B------:R-:W-:Y:S02]  /*2e6a0*/  IMAD.MOV.U32 R5, RZ, RZ, R241 ;  /* 0x000000ffff057224 */ /* 0x000fe400078e00f1 */
[----:B------:R-:W-:Y:S02]  /*2e6b0*/  IMAD R241, R243, c[0x0][0x190], RZ ;  /* 0x00006400f3f17a24 */ /* 0x000fe400078e02ff */
[----:B---3--:R-:W-:Y:S01]  /*2e6c0*/  IMAD R243, R244, c[0x0][0x190], RZ ;  /* 0x00006400f4f37a24 */ /* 0x008fe200078e02ff */
[CC--:B--2---:R-:W-:Y:S02]  /*2e6d0*/  LEA R246, P6, R10.reuse, R2.reuse, 0x2 ;  /* 0x000000020af67211 */ /* 0x0c4fe400078c10ff */
[C---:B------:R-:W-:Y:S02]  /*2e6e0*/  LEA R16, P0, R11.reuse, R2, 0x2 ;  /* 0x000000020b107211 */ /* 0x040fe400078010ff */
[-C--:B------:R-:W-:Y:S01]  /*2e6f0*/  LEA.HI.X.SX32 R247, R10, R0.reuse, 0x2, P6 ;  /* 0x000000000af77211 */ /* 0x080fe200030f16ff */
[----:B------:R-:W-:Y:S01]  /*2e700*/  IMAD.MOV.U32 R10, RZ, RZ, R183 ;  /* 0x000000ffff0a7224 */ /* 0x000fe200078e00b7 */
[----:B------:R-:W-:Y:S01]  /*2e710*/  LEA.HI.X.SX32 R17, R11, R0, 0x2, P0 ;  /* 0x000000000b117211 */ /* 0x000fe200000f16ff */
[----:B------:R-:W2:Y:S04]  /*2e720*/  LDL.LU R183, [R1+0xd8] ;  /* 0x0000d80001b77983 */ /* 0x000ea80000300800 */
[----:B------:R5:W-:Y:S04]  /*2e730*/  STL.64 [R1+0xbf8], R246 ;  /* 0x000bf8f601007387 */ /* 0x000be80000100a00 */
[----:B------:R-:W3:Y:S04]  /*2e740*/  LDL.LU R11, [R1+0xc8] ;  /* 0x0000c800010b7983 */ /* 0x000ee80000300800 */
[----:B------:R1:W-:Y:S01]  /*2e750*/  STL.64 [R1+0xbf0], R16 ;  /* 0x000bf01001007387 */ /* 0x0003e20000100a00 */
[----:B-----5:R-:W-:-:S04]  /*2e760*/  LEA R246, P6, R12, R2, 0x2 ;  /* 0x000000020cf67211 */ /* 0x020fc800078c10ff */
[----:B------:R-:W-:Y:S02]  /*2e770*/  LEA.HI.X.SX32 R247, R12, R0, 0x2, P6 ;  /* 0x000000000cf77211 */ /* 0x000fe400030f16ff */
[----:B-1----:R-:W-:-:S03]  /*2e780*/  LEA R16, P0, R13, R2, 0x2 ;  /* 0x000000020d107211 */ /* 0x002fc600078010ff */
[----:B------:R-:W-:Y:S01]  /*2e790*/  STL.64 [R1+0xbe8], R246 ;  /* 0x000be8f601007387 */ /* 0x000fe20000100a00 */
[----:B------:R-:W-:-:S03]  /*2e7a0*/  LEA.HI.X.SX32 R17, R13, R0, 0x2, P0 ;  /* 0x000000000d117211 */ /* 0x000fc600000f16ff */
[----:B------:R-:W4:Y:S04]  /*2e7b0*/  LDL.LU R244, [R1+0xe4] ;  /* 0x0000e40001f47983 */ /* 0x000f280000300800 */
[----:B------:R1:W-:Y:S04]  /*2e7c0*/  STL.64 [R1+0xbe0], R16 ;  /* 0x000be01001007387 */ /* 0x0003e80000100a00 */
[----:B-1----:R-:W5:Y:S01]  /*2e7d0*/  LDL.LU.64 R16, [R1+0x62d8] ;  /* 0x0062d80001107983 */ /* 0x002f620000300a00 */
[-C--:B------:R-:W-:Y:S02]  /*2e7e0*/  LEA R246, P6, R14, R2.reuse, 0x2 ;  /* 0x000000020ef67211 */ /* 0x080fe400078c10ff */
[----:B------:R-:W-:-:S02]  /*2e7f0*/  LEA R12, P0, R15, R2, 0x2 ;  /* 0x000000020f0c7211 */ /* 0x000fc400078010ff */
[-C--:B------:R-:W-:Y:S02]  /*2e800*/  LEA.HI.X.SX32 R247, R14, R0.reuse, 0x2, P6 ;  /* 0x000000000ef77211 */ /* 0x080fe400030f16ff */
[----:B------:R-:W-:-:S03]  /*2e810*/  LEA.HI.X.SX32 R13, R15, R0, 0x2, P0 ;  /* 0x000000000f0d7211 */ /* 0x000fc600000f16ff */
[----:B------:R-:W-:Y:S01]  /*2e820*/  STL.64 [R1+0xbd8], R246 ;  /* 0x000bd8f601007387 */ /* 0x000fe20000100a00 */
[----:B---3--:R-:W-:Y:S02]  /*2e830*/  IMAD R14, R11, c[0x0][0x190], RZ ;  /* 0x000064000b0e7a24 */ /* 0x008fe400078e02ff */
[----:B------:R-:W-:Y:S02]  /*2e840*/  IMAD.MOV.U32 R11, RZ, RZ, R245 ;  /* 0x000000ffff0b7224 */ /* 0x000fe400078e00f5 */
[----:B------:R-:W3:Y:S04]  /*2e850*/  LDL.LU R245, [R1+0xf4] ;  /* 0x0000f40001f57983 */ /* 0x000ee80000300800 */
[----:B------:R1:W-:Y:S02]  /*2e860*/  STL.64 [R1+0xbd0], R12 ;  /* 0x000bd00c01007387 */ /* 0x0003e40000100a00 */
[----:B-1----:R-:W-:Y:S01]  /*2e870*/  IMAD.MOV.U32 R12, RZ, RZ, R20 ;  /* 0x000000ffff0c7224 */ /* 0x002fe200078e0014 */
[----:B------:R-:W-:-:S02]  /*2e880*/  MOV R13, R21 ;  /* 0x00000015000d7202 */ /* 0x000fc40000000f00 */
[CC--:B-----5:R-:W-:Y:S02]  /*2e890*/  LEA R246, P6, R16.reuse, R2.reuse, 0x2 ;  /* 0x0000000210f67211 */ /* 0x0e0fe400078c10ff */
[C---:B------:R-:W-:Y:S02]  /*2e8a0*/  LEA R20, P0, R17.reuse, R2, 0x2 ;  /* 0x0000000211147211 */ /* 0x040fe400078010ff */
[-C--:B------:R-:W-:Y:S02]  /*2e8b0*/  LEA.HI.X.SX32 R247, R16, R0.reuse, 0x2, P6 ;  /* 0x0000000010f77211 */ /* 0x080fe400030f16ff */
[----:B------:R-:W-:-:S03]  /*2e8c0*/  LEA.HI.X.SX32 R21, R17, R0, 0x2, P0 ;  /* 0x0000000011157211 */ /* 0x000fc600000f16ff */
[----:B------:R-:W-:Y:S04]  /*2e8d0*/  STL.64 [R1+0xbc8], R246 ;  /* 0x000bc8f601007387 */ /* 0x000fe80000100a00 */
[----:B------:R1:W-:Y:S04]  /*2e8e0*/  STL.64 [R1+0xbc0], R20 ;  /* 0x000bc01401007387 */ /* 0x0003e80000100a00 */
[----:B-1----:R-:W5:Y:S01]  /*2e8f0*/  LDL.LU.64 R20, [R1+0x62d0] ;  /* 0x0062d00001147983 */ /* 0x002f620000300a00 */
[----:B------:R-:W-:-:S04]  /*2e900*/  LEA R246, P6, R18, R2, 0x2 ;  /* 0x0000000212f67211 */ /* 0x000fc800078c10ff */
[----:B------:R-:W-:Y:S01]  /*2e910*/  LEA.HI.X.SX32 R247, R18, R0, 0x2, P6 ;  /* 0x0000000012f77211 */ /* 0x000fe200030f16ff */
[----:B------:R-:W-:Y:S01]  /*2e920*/  IMAD.MOV.U32 R18, RZ, RZ, R163 ;  /* 0x000000ffff127224 */ /* 0x000fe200078e00a3 */
[----:B------:R-:W-:Y:S01]  /*2e930*/  MOV R17, R172 ;  /* 0x000000ac00117202 */ /* 0x000fe20000000f00 */
[----:B------:R-:W3:Y:S01]  /*2e940*/  LDL.LU R163, [R1+0x108] ;  /* 0x0001080001a37983 */ /* 0x000ee20000300800 */
[----:B------:R-:W-:Y:S01]  /*2e950*/  LEA R172, P0, R19, R2, 0x2 ;  /* 0x0000000213ac7211 */ /* 0x000fe200078010ff */
[----:B------:R-:W-:-:S03]  /*2e960*/  IMAD.MOV.U32 R16, RZ, RZ, R173 ;  /* 0x000000ffff107224 */ /* 0x000fc600078e00ad */
[----:B------:R-:W-:Y:S01]  /*2e970*/  LEA.HI.X.SX32 R173, R19, R0, 0x2, P0 ;  /* 0x0000000013ad7211 */ /* 0x000fe200000f16ff */
[----:B------:R-:W-:Y:S01]  /*2e980*/  STL.64 [R1+0xbb8], R246 ;  /* 0x000bb8f601007387 */ /* 0x000fe20000100a00 */
[----:B--2---:R-:W-:Y:S01]  /*2e990*/  IMAD R15, R183, c[0x0][0x190], RZ ;  /* 0x00006400b70f7a24 */ /* 0x004fe200078e02ff */
[----:B------:R-:W-:Y:S02]  /*2e9a0*/  MOV R183, R249 ;  /* 0x000000f900b77202 */ /* 0x000fe40000000f00 */
[----:B------:R1:W-:Y:S04]  /*2e9b0*/  STL.64 [R1+0xbb0], R172 ;  /* 0x000bb0ac01007387 */ /* 0x0003e80000100a00 */
[----:B-1----:R-:W2:Y:S04]  /*2e9c0*/  LDL.LU.64 R172, [R1+0x62c8] ;  /* 0x0062c80001ac7983 */ /* 0x002ea80000300a00 */
[----:B------:R-:W2:Y:S01]  /*2e9d0*/  LDL.LU R249, [R1+0x114] ;  /* 0x0001140001f97983 */ /* 0x000ea20000300800 */
[----:B------:R-:W-:-:S02]  /*2e9e0*/  IMAD.MOV.U32 R19, RZ, RZ, R182 ;  /* 0x000000ffff137224 */ /* 0x000fc400078e00b6 */
[----:B------:R-:W-:Y:S01]  /*2e9f0*/  IMAD R161, R161, c[0x0][0x190], RZ ;  /* 0x00006400a1a17a24 */ /* 0x000fe200078e02ff */
[CC--:B-----5:R-:W-:Y:S02]  /*2ea00*/  LEA R246, P6, R20.reuse, R2.reuse, 0x2 ;  /* 0x0000000214f67211 */ /* 0x0e0fe400078c10ff */
[C---:B------:R-:W-:Y:S02]  /*2ea10*/  LEA R182, P0, R21.reuse, R2, 0x2 ;  /* 0x0000000215b67211 */ /* 0x040fe400078010ff */
[-C--:B------:R-:W-:Y:S01]  /*2ea20*/  LEA.HI.X.SX32 R247, R20, R0.reuse, 0x2, P6 ;  /* 0x0000000014f77211 */ /* 0x080fe200030f16ff */
[----:B------:R-:W-:Y:S01]  /*2ea30*/  IMAD.MOV.U32 R20, RZ, RZ, R183 ;  /* 0x000000ffff147224 */ /* 0x000fe200078e00b7 */
[----:B------:R-:W-:-:S03]  /*2ea40*/  LEA.HI.X.SX32 R183, R21, R0, 0x2, P0 ;  /* 0x0000000015b77211 */ /* 0x000fc600000f16ff */
[----:B------:R1:W-:Y:S04]  /*2ea50*/  STL.64 [R1+0xba8], R246 ;  /* 0x000ba8f601007387 */ /* 0x0003e80000100a00 */
[----:B------:R5:W-:Y:S01]  /*2ea60*/  STL.64 [R1+0xba0], R182 ;  /* 0x000ba0b601007387 */ /* 0x000be20000100a00 */
[CC--:B-1----:R-:W-:Y:S02]  /*2ea70*/  LEA R246, P6, R22.reuse, R2.reuse, 0x2 ;  /* 0x0000000216f67211 */ /* 0x0c2fe400078c10ff */
[----:B-----5:R-:W-:Y:S02]  /*2ea80*/  LEA R182, P0, R23, R2, 0x2 ;  /* 0x0000000217b67211 */ /* 0x020fe400078010ff */
[----:B------:R-:W-:Y:S02]  /*2ea90*/  LEA.HI.X.SX32 R247, R22, R0, 0x2, P6 ;  /* 0x0000000016f77211 */ /* 0x000fe400030f16ff */
[----:B------:R-:W-:-:S02]  /*2eaa0*/  MOV R22, R160 ;  /* 0x000000a000167202 */ /* 0x000fc40000000f00 */
[C---:B------:R-:W-:Y:S02]  /*2eab0*/  LEA R160, P6, R24.reuse, R2, 0x2 ;  /* 0x0000000218a07211 */ /* 0x040fe400078c10ff */
[-C--:B------:R-:W-:Y:S01]  /*2eac0*/  LEA.HI.X.SX32 R183, R23, R0.reuse, 0x2, P0 ;  /* 0x0000000017b77211 */ /* 0x080fe200000f16ff */
[----:B------:R-:W-:Y:S01]  /*2ead0*/  IMAD.MOV.U32 R21, RZ, RZ, R161 ;  /* 0x000000ffff157224 */ /* 0x000fe200078e00a1 */
[----:B------:R3:W-:Y:S01]  /*2eae0*/  STL.64 [R1+0xb98], R246 ;  /* 0x000b98f601007387 */ /* 0x0007e20000100a00 */
[----:B------:R-:W-:Y:S01]  /*2eaf0*/  LEA.HI.X.SX32 R161, R24, R0, 0x2, P6 ;  /* 0x0000000018a17211 */ /* 0x000fe200030f16ff */
[----:B---3--:R-:W-:Y:S02]  /*2eb00*/  IMAD R246, R163, c[0x0][0x190], RZ ;  /* 0x00006400a3f67a24 */ /* 0x008fe400078e02ff */
[----:B------:R-:W3:Y:S04]  /*2eb10*/  LDL.LU R163, [R1+0x124] ;  /* 0x0001240001a37983 */ /* 0x000ee80000300800 */
[----:B------:R1:W-:Y:S04]  /*2eb20*/  STL.64 [R1+0xb90], R182 ;  /* 0x000b90b601007387 */ /* 0x0003e80000100a00 */
[----:B------:R5:W-:Y:S01]  /*2eb30*/  STL.64 [R1+0xb88], R160 ;  /* 0x000b88a001007387 */ /* 0x000be20000100a00 */
[----:B-1----:R-:W-:-:S02]  /*2eb40*/  LEA R182, P0, R25, R2, 0x2 ;  /* 0x0000000219b67211 */ /* 0x002fc400078010ff */
[C---:B-----5:R-:W-:Y:S02]  /*2eb50*/  LEA R160, P6, R26.reuse, R2, 0x2 ;  /* 0x000000021aa07211 */ /* 0x060fe400078c10ff */
[-C--:B------:R-:W-:Y:S02]  /*2eb60*/  LEA.HI.X.SX32 R183, R25, R0.reuse, 0x2, P0 ;  /* 0x0000000019b77211 */ /* 0x080fe400000f16ff */
[----:B------:R-:W-:Y:S01]  /*2eb70*/  LEA.HI.X.SX32 R161, R26, R0, 0x2, P6 ;  /* 0x000000001aa17211 */ /* 0x000fe200030f16ff */
[----:B--2---:R-:W-:Y:S02]  /*2eb80*/  IMAD R247, R249, c[0x0][0x190], RZ ;  /* 0x00006400f9f77a24 */ /* 0x004fe400078e02ff */
[----:B------:R1:W-:Y:S04]  /*2eb90*/  STL.64 [R1+0xb80], R182 ;  /* 0x000b80b601007387 */ /* 0x0003e80000100a00 */
[----:B-1----:R-:W2:Y:S04]  /*2eba0*/  LDL.LU.64 R182, [R1+0x62c0] ;  /* 0x0062c00001b67983 */ /* 0x002ea80000300a00 */
[----:B------:R-:W5:Y:S04]  /*2ebb0*/  LDL.LU R249, [R1+0x134] ;  /* 0x0001340001f97983 */ /* 0x000f680000300800 */
[----:B------:R1:W-:Y:S04]  /*2ebc0*/  STL.64 [R1+0xb78], R160 ;  /* 0x000b78a001007387 */ /* 0x0003e80000100a00 */
[----:B-1----:R-:W2:Y:S01]  /*2ebd0*/  LDL.LU R161, [R1+0x62b8] ;  /* 0x0062b80001a17983 */ /* 0x002ea20000300800 */
[----:B------:R-:W-:-:S02]  /*2ebe0*/  MOV R23, R19 ;  /* 0x0000001300177202 */ /* 0x000fc40000000f00 */
[----:B------:R-:W-:Y:S01]  /*2ebf0*/  MOV R19, R16 ;  /* 0x0000001000137202 */ /* 0x000fe20000000f00 */
[----:B------:R-:W-:Y:S01]  /*2ec00*/  IMAD R159, R159, c[0x0][0x190], RZ ;  /* 0x000064009f9f7a24 */ /* 0x000fe200078e02ff */
[----:B------:R-:W-:Y:S01]  /*2ec10*/  MOV R16, R11 ;  /* 0x0000000b00107202 */ /* 0x000fe20000000f00 */
[----:B------:R-:W-:Y:S01]  /*2ec20*/  IMAD.MOV.U32 R24, RZ, RZ, R20 ;  /* 0x000000ffff187224 */ /* 0x000fe200078e0014 */
[----:B------:R-:W-:Y:S01]  /*2ec30*/  MOV R11, R158 ;  /* 0x0000009e000b7202 */ /* 0x000fe20000000f00 */
[----:B------:R-:W-:Y:S01]  /*2ec40*/  IMAD.MOV.U32 R20, RZ, RZ, R17 ;  /* 0x000000ffff147224 */ /* 0x000fe200078e0011 */
[C---:B------:R-:W-:Y:S01]  /*2ec50*/  LEA R158, P0, R27.reuse, R2, 0x2 ;  /* 0x000000021b9e7211 */ /* 0x040fe200078010ff */
[----:B------:R-:W-:Y:S02]  /*2ec60*/  IMAD.MOV.U32 R17, RZ, RZ, R12 ;  /* 0x000000ffff117224 */ /* 0x000fe400078e000c */
[----:B------:R-:W-:Y:S01]  /*2ec70*/  IMAD.MOV.U32 R12, RZ, RZ, R159 ;  /* 0x000000ffff0c7224 */ /* 0x000fe200078e009f */
[----:B------:R-:W-:-:S02]  /*2ec80*/  LEA.HI.X.SX32 R159, R27, R0, 0x2, P0 ;  /* 0x000000001b9f7211 */ /* 0x000fc400000f16ff */
[----:B------:R-:W-:-:S03]  /*2ec90*/  LEA R160, P6, R28, R2, 0x2 ;  /* 0x000000021ca07211 */ /* 0x000fc600078c10ff */
[----:B------:R1:W-:Y:S02]  /*2eca0*/  STL.64 [R1+0xb70], R158 ;  /* 0x000b709e01007387 */ /* 0x0003e40000100a00 */
[----:B------:R-:W-:Y:S02]  /*2ecb0*/  IMAD.MOV.U32 R26, RZ, RZ, R160 ;  /* 0x000000ffff1a7224 */ /* 0x000fe400078e00a0 */
[----:B------:R-:W-:Y:S02]  /*2ecc0*/  IMAD.MOV.U32 R25, RZ, RZ, R22 ;  /* 0x000000ffff197224 */ /* 0x000fe400078e0016 */
[----:B------:R-:W-:Y:S01]  /*2ecd0*/  IMAD.MOV.U32 R22, RZ, RZ, R18 ;  /* 0x000000ffff167224 */ /* 0x000fe200078e0012 */
[----:B-1----:R-:W4:Y:S04]  /*2ece0*/  LDL.LU R159, [R1+0x62b4] ;  /* 0x0062b400019f7983 */ /* 0x002f280000300800 */
[----:B------:R1:W-:Y:S01]  /*2ecf0*/  STL [R1+0xb68], R160 ;  /* 0x000b68a001007387 */ /* 0x0003e20000100800 */
[----:B------:R-:W-:-:S02]  /*2ed00*/  IMAD.MOV.U32 R18, RZ, RZ, R13 ;  /* 0x000000ffff127224 */ /* 0x000fc400078e000d */
[----:B------:R-:W-:Y:S01]  /*2ed10*/  IMAD.MOV.U32 R13, RZ, RZ, R248 ;  /* 0x000000ffff0d7224 */ /* 0x000fe200078e00f8 */
[----:B-1----:R-:W-:Y:S01]  /*2ed20*/  LEA R160, P0, R29, R2, 0x2 ;  /* 0x000000021da07211 */ /* 0x002fe200078010ff */
[----:B---3--:R-:W-:Y:S02]  /*2ed30*/  IMAD R248, R163, c[0x0][0x190], RZ ;  /* 0x00006400a3f87a24 */ /* 0x008fe400078e02ff */
[----:B------:R-:W3:Y:S01]  /*2ed40*/  LDL.LU R163, [R1+0x140] ;  /* 0x0001400001a37983 */ /* 0x000ee20000300800 */
[----:B--2---:R-:W-:Y:S01]  /*2ed50*/  IMAD.MOV.U32 R27, RZ, RZ, R161 ;  /* 0x000000ffff1b7224 */ /* 0x004fe200078e00a1 */
[----:B------:R-:W-:Y:S02]  /*2ed60*/  LEA.HI.X.SX32 R27, R28, R0, 0x2, P6 ;  /* 0x000000001c1b7211 */ /* 0x000fe400030f16ff */
[C---:B------:R-:W-:Y:S02]  /*2ed70*/  LEA R158, P6, R30.reuse, R2, 0x2 ;  /* 0x000000021e9e7211 */ /* 0x040fe400078c10ff */
[----:B------:R-:W-:Y:S01]  /*2ed80*/  LEA.HI.X.SX32 R161, R29, R0, 0x2, P0 ;  /* 0x000000001da17211 */ /* 0x000fe200000f16ff */
[----:B------:R-:W-:Y:S04]  /*2ed90*/  STL [R1+0xb6c], R27 ;  /* 0x000b6c1b01007387 */ /* 0x000fe80000100800 */
[----:B------:R-:W-:Y:S04]  /*2eda0*/  STL [R1+0xb58], R158 ;  /* 0x000b589e01007387 */ /* 0x000fe80000100800 */
[----:B------:R1:W-:Y:S04]  /*2edb0*/  STL.64 [R1+0xb60], R160 ;  /* 0x000b60a001007387 */ /* 0x0003e80000100a00 */
[----:B-1----:R-:W2:Y:S01]  /*2edc0*/  LDL.LU R161, [R1+0x62b0] ;  /* 0x0062b00001a17983 */ /* 0x002ea20000300800 */
[----:B------:R-:W-:Y:S01]  /*2edd0*/  IMAD.MOV.U32 R26, RZ, RZ, R24 ;  /* 0x000000ffff1a7224 */ /* 0x000fe200078e0018 */
[----:B------:R-:W-:Y:S01]  /*2ede0*/  MOV R24, R22 ;  /* 0x0000001600187202 */ /* 0x000fe20000000f00 */
[----:B------:R-:W-:Y:S01]  /*2edf0*/  IMAD.MOV.U32 R28, RZ, RZ, R158 ;  /* 0x000000ffff1c7224 */ /* 0x000fe200078e009e */
[C---:B------:R-:W-:Y:S01]  /*2ee00*/  LEA R158, P0, R31.reuse, R2, 0x2 ;  /* 0x000000021f9e7211 */ /* 0x040fe200078010ff */
[----:B------:R-:W-:Y:S01]  /*2ee10*/  IMAD.MOV.U32 R22, RZ, RZ, R18 ;  /* 0x000000ffff167224 */ /* 0x000fe200078e0012 */
[----:B------:R-:W-:Y:S01]  /*2ee20*/  MOV R18, R16 ;  /* 0x0000001000127202 */ /* 0x000fe20000000f00 */
[----:B----4-:R-:W-:Y:S01]  /*2ee30*/  IMAD.MOV.U32 R29, RZ, RZ, R159 ;  /* 0x000000ffff1d7224 */ /* 0x010fe200078e009f */
[----:B------:R-:W-:Y:S01]  /*2ee40*/  LEA.HI.X.SX32 R29, R30, R0, 0x2, P6 ;  /* 0x000000001e1d7211 */ /* 0x000fe200030f16ff */
[----:B------:R-:W-:Y:S01]  /*2ee50*/  IMAD R162, R162, c[0x0][0x190], RZ ;  /* 0x00006400a2a27a24 */ /* 0x000fe200078e02ff */
[----:B------:R-:W-:Y:S01]  /*2ee60*/  MOV R27, R25 ;  /* 0x00000019001b7202 */ /* 0x000fe20000000f00 */
[----:B------:R-:W-:Y:S01]  /*2ee70*/  IMAD.MOV.U32 R16, RZ, RZ, R13 ;  /* 0x000000ffff107224 */ /* 0x000fe200078e000d */
[----:B------:R-:W-:Y:S01]  /*2ee80*/  LEA R160, P6, R32, R2, 0x2 ;  /* 0x0000000220a07211 */ /* 0x000fe200078c10ff */
[----:B------:R-:W-:Y:S01]  /*2ee90*/  IMAD.MOV.U32 R25, RZ, RZ, R23 ;  /* 0x000000ffff197224 */ /* 0x000fe200078e0017 */
[----:B------:R-:W-:Y:S01]  /*2eea0*/  LEA.HI.X.SX32 R159, R31, R0, 0x2, P0 ;  /* 0x000000001f9f7211 */ /* 0x000fe200000f16ff */
[----:B------:R-:W-:Y:S01]  /*2eeb0*/  IMAD.MOV.U32 R13, RZ, RZ, R12 ;  /* 0x000000ffff0d7224 */ /* 0x000fe200078e000c */
[----:B------:R-:W-:Y:S01]  /*2eec0*/  MOV R12, R11 ;  /* 0x0000000b000c7202 */ /* 0x000fe20000000f00 */
[----:B------:R-:W-:Y:S01]  /*2eed0*/  IMAD.MOV.U32 R23, RZ, RZ, R19 ;  /* 0x000000ffff177224 */ /* 0x000fe200078e0013 */
[----:B------:R-:W-:Y:S01]  /*2eee0*/  MOV R30, R160 ;  /* 0x000000a0001e7202 */ /* 0x000fe20000000f00 */
[----:B------:R-:W4:Y:S01]  /*2eef0*/  LDL.LU R19, [R1+0x150] ;  /* 0x0001500001137983 */ /* 0x000f220000300800 */
[----:B------:R-:W-:Y:S01]  /*2ef00*/  IMAD.MOV.U32 R11, RZ, RZ, R162 ;  /* 0x000000ffff0b7224 */ /* 0x000fe200078e00a2 */
[----:B------:R-:W-:-:S02]  /*2ef10*/  LEA R162, P0, R33, R2, 0x2 ;  /* 0x0000000221a27211 */ /* 0x000fc400078010ff */
[----:B------:R1:W-:Y:S01]  /*2ef20*/  STL [R1+0xb5c], R29 ;  /* 0x000b5c1d01007387 */ /* 0x0003e20000100800 */
[----:B------:R-:W-:Y:S01]  /*2ef30*/  MOV R30, R27 ;  /* 0x0000001b001e7202 */ /* 0x000fe20000000f00 */
[----:B------:R-:W-:Y:S02]  /*2ef40*/  IMAD R250, R250, c[0x0][0x190], RZ ;  /* 0x00006400fafa7a24 */ /* 0x000fe400078e02ff */
[----:B------:R-:W-:Y:S01]  /*2ef50*/  IMAD.MOV.U32 R27, RZ, RZ, R25 ;  /* 0x000000ffff1b7224 */ /* 0x000fe200078e0019 */
[----:B------:R5:W-:Y:S01]  /*2ef60*/  STL.64 [R1+0xb50], R158 ;  /* 0x000b509e01007387 */ /* 0x000be20000100a00 */
[----:B------:R-:W-:Y:S01]  /*2ef70*/  IMAD.MOV.U32 R25, RZ, RZ, R23 ;  /* 0x000000ffff197224 */ /* 0x000fe200078e0017 */
[----:B------:R-:W-:Y:S01]  /*2ef80*/  MOV R23, R16 ;  /* 0x0000001000177202 */ /* 0x000fe20000000f00 */
[----:B-1----:R-:W-:Y:S01]  /*2ef90*/  IMAD.MOV.U32 R29, RZ, RZ, R26 ;  /* 0x000000ffff1d7224 */ /* 0x002fe200078e001a */
[----:B------:R-:W-:Y:S01]  /*2efa0*/  MOV R26, R24 ;  /* 0x00000018001a7202 */ /* 0x000fe20000000f00 */
[----:B------:R-:W-:-:S02]  /*2efb0*/  IMAD.MOV.U32 R24, RZ, RZ, R22 ;  /* 0x000000ffff187224 */ /* 0x000fc400078e0016 */
[----:B------:R-:W-:Y:S02]  /*2efc0*/  IMAD.MOV.U32 R22, RZ, RZ, R12 ;  /* 0x000000ffff167224 */ /* 0x000fe400078e000c */
[----:B------:R-:W-:Y:S01]  /*2efd0*/  IMAD.MOV.U32 R16, RZ, RZ, R13 ;  /* 0x000000ffff107224 */ /* 0x000fe200078e000d */
[----:B-----5:R-:W5:Y:S01]  /*2efe0*/  LDL.LU.64 R158, [R1+0x62a8] ;  /* 0x0062a800019e7983 */ /* 0x020f620000300a00 */
[----:B------:R-:W-:Y:S01]  /*2eff0*/  IMAD.MOV.U32 R12, RZ, RZ, R164 ;  /* 0x000000ffff0c7224 */ /* 0x000fe200078e00a4 */
[----:B------:R-:W-:Y:S02]  /*2f000*/  MOV R13, R9 ;  /* 0x00000009000d7202 */ /* 0x000fe40000000f00 */
[----:B------:R1:W-:Y:S01]  /*2f010*/  STL [R1+0xb48], R160 ;  /* 0x000b48a001007387 */ /* 0x0003e20000100800 */
[----:B------:R-:W-:Y:S02]  /*2f020*/  IMAD.MOV.U32 R9, RZ, RZ, R250 ;  /* 0x000000ffff097224 */ /* 0x000fe400078e00fa */
[----:B---3--:R-:W-:Y:S01]  /*2f030*/  IMAD R28, R163, c[0x0][0x190], RZ ;  /* 0x00006400a31c7a24 */ /* 0x008fe200078e02ff */
[----:B------:R-:W-:Y:S01]  /*2f040*/  LEA.HI.X.SX32 R163, R33, R0, 0x2, P0 ;  /* 0x0000000021a37211 */ /* 0x000fe200000f16ff */
[----:B------:R-:W-:-:S02]  /*2f050*/  IMAD.MOV.U32 R33, RZ, RZ, R165 ;  /* 0x000000ffff217224 */ /* 0x000fc400078e00a5 */
[----:B--2---:R-:W-:Y:S01]  /*2f060*/  IMAD.MOV.U32 R31, RZ, RZ, R161 ;  /* 0x000000ffff1f7224 */ /* 0x004fe200078e00a1 */
[----:B------:R-:W-:Y:S01]  /*2f070*/  LEA.HI.X.SX32 R31, R32, R0, 0x2, P6 ;  /* 0x00000000201f7211 */ /* 0x000fe200030f16ff */
[----:B-1----:R-:W2:Y:S01]  /*2f080*/  LDL.LU.64 R160, [R1+0x62a0] ;  /* 0x0062a00001a07983 */ /* 0x002ea20000300a00 */
[----:B------:R-:W-:-:S03]  /*2f090*/  LEA R164, P6, R34, R2, 0x2 ;  /* 0x0000000222a47211 */ /* 0x000fc600078c10ff */
[----:B------:R-:W-:Y:S01]  /*2f0a0*/  STL [R1+0xb4c], R31 ;  /* 0x000b4c1f01007387 */ /* 0x000fe20000100800 */
[----:B------:R-:W-:-:S03]  /*2f0b0*/  LEA.HI.X.SX32 R33, R34, R0, 0x2, P6 ;  /* 0x0000000022217211 */ /* 0x000fc600030f16ff */
[----:B------:R-:W3:Y:S04]  /*2f0c0*/  LDL.LU R250, [R1+0x15c] ;  /* 0x00015c0001fa7983 */ /* 0x000ee80000300800 */
[----:B------:R1:W-:Y:S04]  /*2f0d0*/  STL.64 [R1+0xb40], R162 ;  /* 0x000b40a201007387 */ /* 0x0003e80000100a00 */
[----:B-1----:R-:W2:Y:S04]  /*2f0e0*/  LDL.LU.64 R162, [R1+0x6298] ;  /* 0x0062980001a27983 */ /* 0x002ea80000300a00 */
[----:B------:R1:W-:Y:S04]  /*2f0f0*/  STL [R1+0xb38], R164 ;  /* 0x000b38a401007387 */ /* 0x0003e80000100800 */
[----:B------:R-:W2:Y:S01]  /*2f100*/  LDL.LU R34, [R1+0x16c] ;  /* 0x00016c0001227983 */ /* 0x000ea20000300800 */
[----:B------:R-:W-:-:S02]  /*2f110*/  MOV R32, R164 ;  /* 0x000000a400207202 */ /* 0x000fc40000000f00 */
[CC--:B-1----:R-:W-:Y:S02]  /*2f120*/  LEA R164, P0, R35.reuse, R2.reuse, 0x2 ;  /* 0x0000000223a47211 */ /* 0x0c2fe400078010ff */
[C---:B------:R-:W-:Y:S02]  /*2f130*/  LEA R32, P6, R36.reuse, R2, 0x2 ;  /* 0x0000000224207211 */ /* 0x040fe400078c10ff */
[-C--:B------:R-:W-:Y:S01]  /*2f140*/  LEA.HI.X.SX32 R165, R35, R0.reuse, 0x2, P0 ;  /* 0x0000000023a57211 */ /* 0x080fe200000f16ff */
[----:B------:R1:W-:Y:S04]  /*2f150*/  STL [R1+0xb3c], R33 ;  /* 0x000b3c2101007387 */ /* 0x0003e80000100800 */
[----:B------:R4:W-:Y:S04]  /*2f160*/  STL.64 [R1+0xb30], R164 ;  /* 0x000b30a401007387 */ /* 0x0009e80000100a00 */
[----:B------:R-:W3:Y:S01]  /*2f170*/  LDL.LU R31, [R1+0x17c] ;  /* 0x00017c00011f7983 */ /* 0x000ee20000300800 */
[----:B-1----:R-:W-:-:S05]  /*2f180*/  LEA.HI.X.SX32 R33, R36, R0, 0x2, P6 ;  /* 0x0000000024217211 */ /* 0x002fca00030f16ff */
[----:B------:R1:W-:Y:S01]  /*2f190*/  STL.64 [R1+0xb28], R32 ;  /* 0x000b282001007387 */ /* 0x0003e20000100a00 */
[----:B----4-:R-:W-:-:S04]  /*2f1a0*/  LEA R164, P0, R37, R2, 0x2 ;  /* 0x0000000225a47211 */ /* 0x010fc800078010ff */
[----:B------:R-:W-:Y:S02]  /*2f1b0*/  LEA.HI.X.SX32 R165, R37, R0, 0x2, P0 ;  /* 0x0000000025a57211 */ /* 0x000fe400000f16ff */
[----:B-1----:R-:W-:-:S04]  /*2f1c0*/  LEA R32, P6, R38, R2, 0x2 ;  /* 0x0000000226207211 */ /* 0x002fc800078c10ff */
[----:B------:R-:W-:Y:S01]  /*2f1d0*/  LEA.HI.X.SX32 R33, R38, R0, 0x2, P6 ;  /* 0x0000000026217211 */ /* 0x000fe200030f16ff */
[----:B------:R1:W-:Y:S04]  /*2f1e0*/  STL.64 [R1+0xb20], R164 ;  /* 0x000b20a401007387 */ /* 0x0003e80000100a00 */
[----:B------:R3:W-:Y:S01]  /*2f1f0*/  STL.64 [R1+0xb18], R32 ;  /* 0x000b182001007387 */ /* 0x0007e20000100a00 */
[----:B--2---:R-:W-:-:S03]  /*2f200*/  IMAD R35, R34, c[0x0][0x190], RZ ;  /* 0x0000640022237a24 */ /* 0x004fc600078e02ff */
[----:B------:R-:W2:Y:S01]  /*2f210*/  LDL.LU R34, [R1+0x188] ;  /* 0x0001880001227983 */ /* 0x000ea20000300800 */
[CC--:B-1----:R-:W-:Y:S02]  /*2f220*/  LEA R164, P0, R39.reuse, R2.reuse, 0x2 ;  /* 0x0000000227a47211 */ /* 0x0c2fe400078010ff */
[C---:B------:R-:W-:Y:S02]  /*2f230*/  LEA R36, P6, R40.reuse, R2, 0x2 ;  /* 0x0000000228247211 */ /* 0x040fe400078c10ff */
[----:B------:R-:W-:Y:S02]  /*2f240*/  LEA.HI.X.SX32 R165, R39, R0, 0x2, P0 ;  /* 0x0000000027a57211 */ /* 0x000fe400000f16ff */
[C---:B------:R-:W-:Y:S02]  /*2f250*/  LEA R38, P0, R41.reuse, R2, 0x2 ;  /* 0x0000000229267211 */ /* 0x040fe400078010ff */
[-C--:B------:R-:W-:Y:S02]  /*2f260*/  LEA.HI.X.SX32 R37, R40, R0.reuse, 0x2, P6 ;  /* 0x0000000028257211 */ /* 0x080fe400030f16ff */
[----:B------:R-:W-:Y:S01]  /*2f270*/  LEA.HI.X.SX32 R39, R41, R0, 0x2, P0 ;  /* 0x0000000029277211 */ /* 0x000fe200000f16ff */
[----:B------:R1:W-:Y:S01]  /*2f280*/  STL.64 [R1+0xb10], R164 ;  /* 0x000b10a401007387 */ /* 0x0003e20000100a00 */
[----:B------:R-:W-:-:S02]  /*2f290*/  IMAD R166, R166, c[0x0][0x190], RZ ;  /* 0x00006400a6a67a24 */ /* 0x000fc400078e02ff */
[----:B---3--:R-:W-:Y:S01]  /*2f2a0*/  IMAD R32, R31, c[0x0][0x190], RZ ;  /* 0x000064001f207a24 */ /* 0x008fe200078e02ff */
[----:B------:R-:W-:Y:S01]  /*2f2b0*/  MOV R31, R29 ;  /* 0x0000001d001f7202 */ /* 0x000fe20000000f00 */
[----:B------:R-:W-:Y:S02]  /*2f2c0*/  IMAD.MOV.U32 R29, RZ, RZ, R26 ;  /* 0x000000ffff1d7224 */ /* 0x000fe400078e001a */
[----:B------:R-:W-:Y:S01]  /*2f2d0*/  IMAD.MOV.U32 R26, RZ, RZ, R24 ;  /* 0x000000ffff1a7224 */ /* 0x000fe200078e0018 */
[----:B------:R-:W-:Y:S01]  /*2f2e0*/  MOV R24, R22 ;  /* 0x0000001600187202 */ /* 0x000fe20000000f00 */
[----:B------:R-:W-:Y:S01]  /*2f2f0*/  IMAD.MOV.U32 R33, RZ, RZ, R30 ;  /* 0x000000ffff217224 */ /* 0x000fe200078e001e */
[----:B-1----:R-:W3:Y:S01]  /*2f300*/  LDL.LU.64 R164, [R1+0x6290] ;  /* 0x0062900001a47983 */ /* 0x002ee20000300a00 */
[----:B------:R-:W-:Y:S01]  /*2f310*/  IMAD.MOV.U32 R30, RZ, RZ, R27 ;  /* 0x000000ffff1e7224 */ /* 0x000fe200078e001b */
[----:B------:R-:W-:Y:S02]  /*2f320*/  MOV R27, R25 ;  /* 0x00000019001b7202 */ /* 0x000fe40000000f00 */
[----:B------:R-:W-:Y:S01]  /*2f330*/  STL.64 [R1+0xb08], R36 ;  /* 0x000b082401007387 */ /* 0x000fe20000100a00 */
[----:B------:R-:W-:-:S02]  /*2f340*/  IMAD R168, R168, c[0x0][0x190], RZ ;  /* 0x00006400a8a87a24 */ /* 0x000fc400078e02ff */
[----:B------:R-:W-:Y:S01]  /*2f350*/  IMAD.MOV.U32 R22, RZ, RZ, R167 ;  /* 0x000000ffff167224 */ /* 0x000fe200078e00a7 */
[----:B------:R1:W-:Y:S01]  /*2f360*/  STL.64 [R1+0xb00], R38 ;  /* 0x000b002601007387 */ /* 0x0003e20000100a00 */
[----:B------:R-:W-:Y:S02]  /*2f370*/  IMAD.MOV.U32 R25, RZ, RZ, R23 ;  /* 0x000000ffff197224 */ /* 0x000fe400078e0017 */
[----:B------:R-:W-:Y:S01]  /*2f380*/  IMAD.MOV.U32 R23, RZ, RZ, R12 ;  /* 0x000000ffff177224 */ /* 0x000fe200078e000c */
[----:B------:R-:W-:Y:S01]  /*2f390*/  MOV R12, R166 ;  /* 0x000000a6000c7202 */ /* 0x000fe20000000f00 */
[----:B------:R-:W-:Y:S01]  /*2f3a0*/  IMAD R169, R169, c[0x0][0x190], RZ ;  /* 0x00006400a9a97a24 */ /* 0x000fe200078e02ff */
[C---:B------:R-:W-:Y:S01]  /*2f3b0*/  LEA R166, P6, R42.reuse, R2, 0x2 ;  /* 0x000000022aa67211 */ /* 0x040fe200078c10ff */
[----:B-1----:R-:W-:Y:S02]  /*2f3c0*/  IMAD.MOV.U32 R38, RZ, RZ, R31 ;  /* 0x000000ffff267224 */ /* 0x002fe400078e001f */
[----:B------:R-:W-:Y:S01]  /*2f3d0*/  IMAD.MOV.U32 R31, RZ, RZ, R29 ;  /* 0x000000ffff1f7224 */ /* 0x000fe200078e001d */
[----:B------:R-:W-:Y:S01]  /*2f3e0*/  MOV R29, R26 ;  /* 0x0000001a001d7202 */ /* 0x000fe20000000f00 */
[----:B------:R-:W-:Y:S01]  /*2f3f0*/  IMAD.MOV.U32 R26, RZ, RZ, R24 ;  /* 0x000000ffff1a7224 */ /* 0x000fe200078e0018 */
[----:B------:R-:W-:Y:S01]  /*2f400*/  MOV R37, R30 ;  /* 0x0000001e00257202 */ /* 0x000fe20000000f00 */
[----:B------:R-:W-:Y:S01]  /*2f410*/  IMAD.MOV.U32 R24, RZ, RZ, R22 ;  /* 0x000000ffff187224 */ /* 0x000fe200078e0016 */
[----:B------:R-:W-:Y:S01]  /*2f420*/  MOV R22, R168 ;  /* 0x000000a800167202 */ /* 0x000fe20000000f00 */
[----:B------:R-:W-:Y:S01]  /*2f430*/  IMAD.MOV.U32 R30, RZ, RZ, R27 ;  /* 0x000000ffff1e7224 */ /* 0x000fe200078e001b */
[----:B------:R-:W-:Y:S01]  /*2f440*/  LEA R168, P0, R43, R2, 0x2 ;  /* 0x000000022ba87211 */ /* 0x000fe200078010ff */
[----:B------:R-:W-:Y:S01]  /*2f450*/  IMAD.MOV.U32 R27, RZ, RZ, R25 ;  /* 0x000000ffff1b7224 */ /* 0x000fe200078e0019 */
[----:B------:R-:W-:Y:S01]  /*2f460*/  MOV R25, R23 ;  /* 0x0000001700197202 */ /* 0x000fe20000000f00 */
[----:B------:R-:W-:Y:S01]  /*2f470*/  IMAD.MOV.U32 R23, RZ, RZ, R169 ;  /* 0x000000ffff177224 */ /* 0x000fe200078e00a9 */
[----:B------:R-:W-:-:S02]  /*2f480*/  LEA.HI.X.SX32 R167, R42, R0, 0x2, P6 ;  /* 0x000000002aa77211 */ /* 0x000fc400030f16ff */
[----:B------:R-:W-:Y:S02]  /*2f490*/  LEA.HI.X.SX32 R169, R43, R0, 0x2, P0 ;  /* 0x000000002ba97211 */ /* 0x000fe400000f16ff */
[----:B------:R-:W-:Y:S01]  /*2f4a0*/  LEA R40, P6, R44, R2, 0x2 ;  /* 0x000000022c287211 */ /* 0x000fe200078c10ff */
[----:B------:R-:W-:-:S04]  /*2f4b0*/  IMAD.MOV.U32 R43, RZ, RZ, R41 ;  /* 0x000000ffff2b7224 */ /* 0x000fc800078e0029 */
[----:B------:R-:W-:Y:S01]  /*2f4c0*/  IMAD.MOV.U32 R42, RZ, RZ, R40 ;  /* 0x000000ffff2a7224 */ /* 0x000fe200078e0028 */
[----:B------:R-:W-:Y:S02]  /*2f4d0*/  LEA.HI.X.SX32 R43, R44, R0, 0x2, P6 ;  /* 0x000000002c2b7211 */ /* 0x000fe400030f16ff */
[----:B------:R-:W-:Y:S01]  /*2f4e0*/  MOV R39, R38 ;  /* 0x0000002600277202 */ /* 0x000fe20000000f00 */
[----:B------:R-:W-:Y:S01]  /*2f4f0*/  IMAD.MOV.U32 R38, RZ, RZ, R37 ;  /* 0x000000ffff267224 */ /* 0x000fe200078e0025 */
[----:B------:R-:W-:Y:S01]  /*2f500*/  LEA R42, P6, R46, R2, 0x2 ;  /* 0x000000022e2a7211 */ /* 0x000fe200078c10ff */
[----:B------:R-:W-:Y:S02]  /*2f510*/  IMAD R170, R170, c[0x0][0x190], RZ ;  /* 0x00006400aaaa7a24 */ /* 0x000fe400078e02ff */
[----:B------:R-:W-:Y:S02]  /*2f520*/  IMAD R171, R171, c[0x0][0x190], RZ ;  /* 0x00006400abab7a24 */ /* 0x000fe400078e02ff */
[----:B--2---:R-:W-:-:S02]  /*2f530*/  IMAD R36, R34, c[0x0][0x190], RZ ;  /* 0x0000640022247a24 */ /* 0x004fc400078e02ff */
[----:B------:R-:W-:Y:S02]  /*2f540*/  IMAD.MOV.U32 R34, RZ, RZ, R33 ;  /* 0x000000ffff227224 */ /* 0x000fe400078e0021 */
[----:B------:R-:W2:Y:S04]  /*2f550*/  LDL.LU R33, [R1+0x198] ;  /* 0x0001980001217983 */ /* 0x000ea80000300800 */
[----:B------:R1:W-:Y:S04]  /*2f560*/  STL.64 [R1+0xaf8], R166 ;  /* 0x000af8a601007387 */ /* 0x0003e80000100a00 */
[----:B-1----:R-:W4:Y:S04]  /*2f570*/  LDL.LU.64 R166, [R1+0x6288] ;  /* 0x0062880001a67983 */ /* 0x002f280000300a00 */
[----:B------:R1:W-:Y:S04]  /*2f580*/  STL.64 [R1+0xaf0], R168 ;  /* 0x000af0a801007387 */ /* 0x0003e80000100a00 */
[----:B-1----:R-:W2:Y:S04]  /*2f590*/  LDL.LU.64 R168, [R1+0x6280] ;  /* 0x0062800001a87983 */ /* 0x002ea80000300a00 */
[----:B------:R1:W-:Y:S04]  /*2f5a0*/  STL [R1+0xae8], R40 ;  /* 0x000ae82801007387 */ /* 0x0003e80000100800 */
[----:B------:R-:W2:Y:S01]  /*2f5b0*/  LDL.LU R37, [R1+0x1a8] ;  /* 0x0001a80001257983 */ /* 0x000ea20000300800 */
[----:B-1----:R-:W-:-:S04]  /*2f5c0*/  LEA R40, P0, R45, R2, 0x2 ;  /* 0x000000022d287211 */ /* 0x002fc800078010ff */
[-C--:B------:R-:W-:Y:S01]  /*2f5d0*/  LEA.HI.X.SX32 R41, R45, R0.reuse, 0x2, P0 ;  /* 0x000000002d297211 */ /* 0x080fe200000f16ff */
[----:B------:R1:W-:Y:S04]  /*2f5e0*/  STL [R1+0xaec], R43 ;  /* 0x000aec2b01007387 */ /* 0x0003e80000100800 */
[----:B------:R3:W-:Y:S01]  /*2f5f0*/  STL.64 [R1+0xae0], R40 ;  /* 0x000ae02801007387 */ /* 0x0007e20000100a00 */
[----:B-1----:R-:W-:Y:S01]  /*2f600*/  LEA.HI.X.SX32 R43, R46, R0, 0x2, P6 ;  /* 0x000000002e2b7211 */ /* 0x002fe200030f16ff */
[----:B---3--:R-:W-:Y:S02]  /*2f610*/  IMAD.MOV.U32 R41, RZ, RZ, R39 ;  /* 0x000000ffff297224 */ /* 0x008fe400078e0027 */
[----:B------:R-:W-:Y:S01]  /*2f620*/  IMAD.MOV.U32 R39, RZ, RZ, R22 ;  /* 0x000000ffff277224 */ /* 0x000fe200078e0016 */
[----:B------:R-:W-:Y:S01]  /*2f630*/  MOV R40, R38 ;  /* 0x0000002600287202 */ /* 0x000fe20000000f00 */
[----:B------:R-:W-:Y:S01]  /*2f640*/  IMAD.MOV.U32 R22, RZ, RZ, R170 ;  /* 0x000000ffff167224 */ /* 0x000fe200078e00aa */
[-C--:B------:R-:W-:Y:S01]  /*2f650*/  LEA R170, P0, R47, R2.reuse, 0x2 ;  /* 0x000000022faa7211 */ /* 0x080fe200078010ff */
[----:B------:R-:W-:Y:S01]  /*2f660*/  IMAD.MOV.U32 R38, RZ, RZ, R3 ;  /* 0x000000ffff267224 */ /* 0x000fe200078e0003 */
[----:B------:R-:W-:Y:S01]  /*2f670*/  LEA R44, P6, R48, R2, 0x2 ;  /* 0x00000002302c7211 */ /* 0x000fe200078c10ff */
[----:B------:R1:W-:Y:S01]  /*2f680*/  STL.64 [R1+0xad8], R42 ;  /* 0x000ad82a01007387 */ /* 0x0003e20000100a00 */
[----:B------:R-:W-:-:S02]  /*2f690*/  MOV R3, R171 ;  /* 0x000000ab00037202 */ /* 0x000fc40000000f00 */
[-C--:B------:R-:W-:Y:S02]  /*2f6a0*/  LEA.HI.X.SX32 R171, R47, R0.reuse, 0x2, P0 ;  /* 0x000000002fab7211 */ /* 0x080fe400000f16ff */
[----:B------:R-:W-:Y:S01]  /*2f6b0*/  LEA.HI.X.SX32 R45, R48, R0, 0x2, P6 ;  /* 0x00000000302d7211 */ /* 0x000fe200030f16ff */
[----:B-1----:R-:W-:Y:S01]  /*2f6c0*/  IMAD.MOV.U32 R42, RZ, RZ, R39 ;  /* 0x000000ffff2a7224 */ /* 0x002fe200078e0027 */
[----:B------:R-:W-:Y:S01]  /*2f6d0*/  MOV R39, R38 ;  /* 0x0000002600277202 */ /* 0x000fe20000000f00 */
[----:B------:R-:W-:Y:S02]  /*2f6e0*/  IMAD.MOV.U32 R38, RZ, RZ, R34 ;  /* 0x000000ffff267224 */ /* 0x000fe400078e0022 */
[----:B------:R-:W3:Y:S01]  /*2f6f0*/  LDL.LU R34, [R1+0x1b4] ;  /* 0x0001b40001227983 */ /* 0x000ee20000300800 */
[----:B------:R-:W-:-:S03]  /*2f700*/  LEA R46, P0, R49, R2, 0x2 ;  /* 0x00000002312e7211 */ /* 0x000fc600078010ff */
[----:B------:R1:W-:Y:S01]  /*2f710*/  STL.64 [R1+0xad0], R170 ;  /* 0x000ad0aa01007387 */ /* 0x0003e20000100a00 */
[----:B------:R-:W-:Y:S01]  /*2f720*/  LEA.HI.X.SX32 R47, R49, R0, 0x2, P0 ;  /* 0x00000000312f7211 */ /* 0x000fe200000f16ff */
[----:B------:R-:W-:Y:S01]  /*2f730*/  IMAD.MOV.U32 R43, RZ, RZ, R42 ;  /* 0x000000ffff2b7224 */ /* 0x000fe200078e002a */
[----:B------:R-:W-:Y:S01]  /*2f740*/  MOV R42, R39 ;  /* 0x00000027002a7202 */ /* 0x000fe20000000f00 */
[----:B------:R-:W-:Y:S01]  /*2f750*/  IMAD.MOV.U32 R39, RZ, RZ, R38 ;  /* 0x000000ffff277224 */ /* 0x000fe200078e0026 */
[----:B-1----:R-:W2:Y:S04]  /*2f760*/  LDL.LU.64 R170, [R1+0x6278] ;  /* 0x0062780001aa7983 */ /* 0x002ea80000300a00 */
[----:B------:R1:W-:Y:S01]  /*2f770*/  STL.64 [R1+0xac8], R44 ;  /* 0x000ac82c01007387 */ /* 0x0003e20000100a00 */
[----:B------:R-:W-:-:S03]  /*2f780*/  LEA R48, P0, R51, R2, 0x2 ;  /* 0x0000000233307211 */ /* 0x000fc600078010ff */
[----:B------:R-:W2:Y:S01]  /*2f790*/  LDL.LU R38, [R1+0x1c4] ;  /* 0x0001c40001267983 */ /* 0x000ea20000300800 */
[----:B-1----:R-:W-:-:S04]  /*2f7a0*/  LEA R44, P6, R50, R2, 0x2 ;  /* 0x00000002322c7211 */ /* 0x002fc800078c10ff */
[-C--:B------:R-:W-:Y:S01]  /*2f7b0*/  LEA.HI.X.SX32 R45, R50, R0.reuse, 0x2, P6 ;  /* 0x00000000322d7211 */ /* 0x080fe200030f16ff */
[----:B------:R1:W-:Y:S01]  /*2f7c0*/  STL.64 [R1+0xac0], R46 ;  /* 0x000ac02e01007387 */ /* 0x0003e20000100a00 */
[----:B------:R-:W-:-:S03]  /*2f7d0*/  LEA.HI.X.SX32 R49, R51, R0, 0x2, P0 ;  /* 0x0000000033317211 */ /* 0x000fc600000f16ff */
[----:B------:R5:W-:Y:S01]  /*2f7e0*/  STL.64 [R1+0xab8], R44 ;  /* 0x000ab82c01007387 */ /* 0x000be20000100a00 */
[----:B------:R-:W-:-:S03]  /*2f7f0*/  LEA R50, P0, R53, R2, 0x2 ;  /* 0x0000000235327211 */ /* 0x000fc600078010ff */
[----:B-1----:R-:W2:Y:S01]  /*2f800*/  LDL.LU R46, [R1+0x1d0] ;  /* 0x0001d000012e7983 */ /* 0x002ea20000300800 */
[----:B-----5:R-:W-:-:S03]  /*2f810*/  LEA R44, P6, R52, R2, 0x2 ;  /* 0x00000002342c7211 */ /* 0x020fc600078c10ff */
[----:B------:R1:W-:Y:S01]  /*2f820*/  STL.64 [R1+0xab0], R48 ;  /* 0x000ab03001007387 */ /* 0x0003e20000100a00 */
[-C--:B------:R-:W-:Y:S02]  /*2f830*/  LEA.HI.X.SX32 R45, R52, R0.reuse, 0x2, P6 ;  /* 0x00000000342d7211 */ /* 0x080fe400030f16ff */
[----:B------:R-:W-:-:S03]  /*2f840*/  LEA.HI.X.SX32 R51, R53, R0, 0x2, P0 ;  /* 0x0000000035337211 */ /* 0x000fc600000f16ff */
[----:B------:R5:W-:Y:S01]  /*2f850*/  STL.64 [R1+0xaa8], R44 ;  /* 0x000aa82c01007387 */ /* 0x000be20000100a00 */
[----:B-1----:R-:W-:-:S04]  /*2f860*/  LEA R48, P6, R54, R2, 0x2 ;  /* 0x0000000236307211 */ /* 0x002fc800078c10ff */
[----:B------:R-:W-:Y:S01]  /*2f870*/  LEA.HI.X.SX32 R49, R54, R0, 0x2, P6 ;  /* 0x0000000036317211 */ /* 0x000fe200030f16ff */
[----:B-----5:R-:W-:Y:S01]  /*2f880*/  IMAD.MOV.U32 R44, RZ, RZ, R43 ;  /* 0x000000ffff2c7224 */ /* 0x020fe200078e002b */
[----:B------:R-:W-:Y:S01]  /*2f890*/  MOV R43, R42 ;  /* 0x0000002a002b7202 */ /* 0x000fe20000000f00 */
[----:B------:R-:W-:Y:S02]  /*2f8a0*/  IMAD.MOV.U32 R42, RZ, RZ, R39 ;  /* 0x000000ffff2a7224 */ /* 0x000fe400078e0027 */
[----:B------:R-:W5:Y:S04]  /*2f8b0*/  LDL.LU R39, [R1+0x1e0] ;  /* 0x0001e00001277983 */ /* 0x000f680000300800 */
[----:B------:R1:W-:Y:S04]  /*2f8c0*/  STL.64 [R1+0xaa0], R50 ;  /* 0x000aa03201007387 */ /* 0x0003e80000100a00 */
[----:B------:R1:W-:Y:S04]  /*2f8d0*/  STL.64 [R1+0xa98], R48 ;  /* 0x000a983001007387 */ /* 0x0003e80000100a00 */
[----:B------:R-:W3:Y:S01]  /*2f8e0*/  LDL.LU R45, [R1+0x1f0] ;  /* 0x0001f000012d7983 */ /* 0x000ee20000300800 */
[----:B-1----:R-:W-:-:S04]  /*2f8f0*/  LEA R50, P0, R55, R2, 0x2 ;  /* 0x0000000237327211 */ /* 0x002fc800078010ff */
[----:B------:R-:W-:Y:S02]  /*2f900*/  LEA.HI.X.SX32 R51, R55, R0, 0x2, P0 ;  /* 0x0000000037337211 */ /* 0x000fe400000f16ff */
[----:B------:R-:W-:-:S03]  /*2f910*/  LEA R48, P6, R56, R2, 0x2 ;  /* 0x0000000238307211 */ /* 0x000fc600078c10ff */
[----:B------:R1:W-:Y:S01]  /*2f920*/  STL.64 [R1+0xa90], R50 ;  /* 0x000a903201007387 */ /* 0x0003e20000100a00 */
[----:B------:R-:W-:-:S05]  /*2f930*/  LEA.HI.X.SX32 R49, R56, R0, 0x2, P6 ;  /* 0x0000000038317211 */ /* 0x000fca00030f16ff */
[----:B------:R1:W-:Y:S02]  /*2f940*/  STL.64 [R1+0xa88], R48 ;  /* 0x000a883001007387 */ /* 0x0003e40000100a00 */
[----:B-1----:R-:W-:-:S04]  /*2f950*/  LEA R50, P0, R57, R2, 0x2 ;  /* 0x0000000239327211 */ /* 0x002fc800078010ff */
[----:B------:R-:W-:Y:S02]  /*2f960*/  LEA.HI.X.SX32 R51, R57, R0, 0x2, P0 ;  /* 0x0000000039337211 */ /* 0x000fe400000f16ff */
[CC--:B------:R-:W-:Y:S02]  /*2f970*/  LEA R48, P6, R58.reuse, R2.reuse, 0x2 ;  /* 0x000000023a307211 */ /* 0x0c0fe400078c10ff */
[C---:B------:R-:W-:Y:S02]  /*2f980*/  LEA R52, P0, R59.reuse, R2, 0x2 ;  /* 0x000000023b347211 */ /* 0x040fe400078010ff */
[-C--:B------:R-:W-:Y:S02]  /*2f990*/  LEA.HI.X.SX32 R49, R58, R0.reuse, 0x2, P6 ;  /* 0x000000003a317211 */ /* 0x080fe400030f16ff */
[----:B------:R-:W-:Y:S01]  /*2f9a0*/  LEA.HI.X.SX32 R53, R59, R0, 0x2, P0 ;  /* 0x000000003b357211 */ /* 0x000fe200000f16ff */
[----:B--2---:R-:W-:Y:S02]  /*2f9b0*/  IMAD R47, R46, c[0x0][0x190], RZ ;  /* 0x000064002e2f7a24 */ /* 0x004fe400078e02ff */
[----:B---3--:R-:W-:-:S02]  /*2f9c0*/  IMAD R46, R45, c[0x0][0x190], RZ ;  /* 0x000064002d2e7a24 */ /* 0x008fc400078e02ff */
[----:B------:R-:W2:Y:S04]  /*2f9d0*/  LDL.LU R45, [R1+0x1fc] ;  /* 0x0001fc00012d7983 */ /* 0x000ea80000300800 */
[----:B------:R1:W-:Y:S04]  /*2f9e0*/  STL.64 [R1+0xa80], R50 ;  /* 0x000a803201007387 */ /* 0x0003e80000100a00 */
[----:B------:R3:W-:Y:S01]  /*2f9f0*/  STL.64 [R1+0xa78], R48 ;  /* 0x000a783001007387 */ /* 0x0007e20000100a00 */
[----:B-1----:R-:W-:-:S04]  /*2fa00*/  LEA R50, P6, R60, R2, 0x2 ;  /* 0x000000023c327211 */ /* 0x002fc800078c10ff */
[----:B------:R-:W-:Y:S01]  /*2fa10*/  LEA.HI.X.SX32 R51, R60, R0, 0x2, P6 ;  /* 0x000000003c337211 */ /* 0x000fe200030f16ff */
[----:B---3--:R-:W-:Y:S02]  /*2fa20*/  IMAD.MOV.U32 R48, RZ, RZ, R44 ;  /* 0x000000ffff307224 */ /* 0x008fe400078e002c */
[----:B------:R-:W3:Y:S04]  /*2fa30*/  LDL.LU R44, [R1+0x210] ;  /* 0x00021000012c7983 */ /* 0x000ee80000300800 */
[----:B------:R1:W-:Y:S04]  /*2fa40*/  STL.64 [R1+0xa70], R52 ;  /* 0x000a703401007387 */ /* 0x0003e80000100a00 */
[----:B------:R4:W-:Y:S01]  /*2fa50*/  STL.64 [R1+0xa68], R50 ;  /* 0x000a683201007387 */ /* 0x0009e20000100a00 */
[----:B------:R-:W-:-:S02]  /*2fa60*/  MOV R49, R48 ;  /* 0x0000003000317202 */ /* 0x000fc40000000f00 */
[CC--:B-1----:R-:W-:Y:S02]  /*2fa70*/  LEA R52, P0, R61.reuse, R2.reuse, 0x2 ;  /* 0x000000023d347211 */ /* 0x0c2fe400078010ff */
[C---:B----4-:R-:W-:Y:S02]  /*2fa80*/  LEA R50, P6, R62.reuse, R2, 0x2 ;  /* 0x000000023e327211 */ /* 0x050fe400078c10ff */
[-C--:B------:R-:W-:Y:S01]  /*2fa90*/  LEA.HI.X.SX32 R53, R61, R0.reuse, 0x2, P0 ;  /* 0x000000003d357211 */ /* 0x080fe200000f16ff */
[----:B------:R-:W-:Y:S01]  /*2faa0*/  IMAD.MOV.U32 R48, RZ, RZ, R43 ;  /* 0x000000ffff307224 */ /* 0x000fe200078e002b */
[----:B------:R-:W-:Y:S01]  /*2fab0*/  LEA.HI.X.SX32 R51, R62, R0, 0x2, P6 ;  /* 0x000000003e337211 */ /* 0x000fe200030f16ff */
[----:B------:R-:W4:Y:S01]  /*2fac0*/  LDL.LU R43, [R1+0x220] ;  /* 0x00022000012b7983 */ /* 0x000f220000300800 */
[----:B------:R-:W-:-:S03]  /*2fad0*/  LEA R54, P0, R63, R2, 0x2 ;  /* 0x000000023f367211 */ /* 0x000fc600078010ff */
[----:B------:R1:W-:Y:S01]  /*2fae0*/  STL.64 [R1+0xa60], R52 ;  /* 0x000a603401007387 */ /* 0x0003e20000100a00 */
[----:B------:R-:W-:-:S03]  /*2faf0*/  LEA.HI.X.SX32 R55, R63, R0, 0x2, P0 ;  /* 0x000000003f377211 */ /* 0x000fc600000f16ff */
[----:B------:R5:W-:Y:S01]  /*2fb00*/  STL.64 [R1+0xa58], R50 ;  /* 0x000a583201007387 */ /* 0x000be20000100a00 */
[C---:B-1----:R-:W-:Y:S01]  /*2fb10*/  LEA R52, P6, R64.reuse, R2, 0x2 ;  /* 0x0000000240347211 */ /* 0x042fe200078c10ff */
[----:B-----5:R-:W-:Y:S01]  /*2fb20*/  IMAD.MOV.U32 R50, RZ, RZ, R49 ;  /* 0x000000ffff327224 */ /* 0x020fe200078e0031 */
[----:B------:R-:W-:Y:S01]  /*2fb30*/  MOV R49, R48 ;  /* 0x0000003000317202 */ /* 0x000fe20000000f00 */
[----:B------:R-:W-:Y:S01]  /*2fb40*/  IMAD.MOV.U32 R48, RZ, RZ, R42 ;  /* 0x000000ffff307224 */ /* 0x000fe200078e002a */
[----:B------:R-:W-:Y:S01]  /*2fb50*/  LEA.HI.X.SX32 R53, R64, R0, 0x2, P6 ;  /* 0x0000000040357211 */ /* 0x000fe200030f16ff */
[----:B------:R-:W5:Y:S04]  /*2fb60*/  LDL.LU R42, [R1+0x22c] ;  /* 0x00022c00012a7983 */ /* 0x000f680000300800 */
[----:B------:R1:W-:Y:S01]  /*2fb70*/  STL.64 [R1+0xa50], R54 ;  /* 0x000a503601007387 */ /* 0x0003e20000100a00 */
[----:B------:R-:W-:-:S03]  /*2fb80*/  IMAD.MOV.U32 R51, RZ, RZ, R50 ;  /* 0x000000ffff337224 */ /* 0x000fc600078e0032 */
[----:B------:R1:W-:Y:S01]  /*2fb90*/  STL.64 [R1+0xa48], R52 ;  /* 0x000a483401007387 */ /* 0x0003e20000100a00 */
[----:B------:R-:W-:Y:S01]  /*2fba0*/  MOV R50, R49 ;  /* 0x0000003100327202 */ /* 0x000fe20000000f00 */
[----:B------:R-:W-:Y:S01]  /*2fbb0*/  IMAD.MOV.U32 R49, RZ, RZ, R48 ;  /* 0x000000ffff317224 */ /* 0x000fe200078e0030 */
[CC--:B-1----:R-:W-:Y:S02]  /*2fbc0*/  LEA R54, P0, R65.reuse, R2.reuse, 0x2 ;  /* 0x0000000241367211 */ /* 0x0c2fe400078010ff */
[C---:B------:R-:W-:Y:S02]  /*2fbd0*/  LEA R52, P6, R66.reuse, R2, 0x2 ;  /* 0x0000000242347211 */ /* 0x040fe400078c10ff */
[-C--:B------:R-:W-:Y:S01]  /*2fbe0*/  LEA.HI.X.SX32 R55, R65, R0.reuse, 0x2, P0 ;  /* 0x0000000041377211 */ /* 0x080fe200000f16ff */
[----:B------:R-:W-:Y:S01]  /*2fbf0*/  IMAD.MOV.U32 R48, RZ, RZ, R41 ;  /* 0x000000ffff307224 */ /* 0x000fe200078e0029 */
[----:B------:R-:W-:Y:S01]  /*2fc00*/  LEA.HI.X.SX32 R53, R66, R0, 0x2, P6 ;  /* 0x0000000042357211 */ /* 0x000fe200030f16ff */
[----:B------:R-:W2:Y:S01]  /*2fc10*/  LDL.LU R41, [R1+0x274] ;  /* 0x0002740001297983 */ /* 0x000ea20000300800 */
[----:B------:R-:W-:-:S03]  /*2fc20*/  LEA R56, P6, R68, R2, 0x2 ;  /* 0x0000000244387211 */ /* 0x000fc600078c10ff */
[----:B------:R1:W-:Y:S04]  /*2fc30*/  STL.64 [R1+0xa40], R54 ;  /* 0x000a403601007387 */ /* 0x0003e80000100a00 */
[----:B------:R1:W-:Y:S01]  /*2fc40*/  STL.64 [R1+0xa38], R52 ;  /* 0x000a383401007387 */ /* 0x0003e20000100a00 */
[----:B------:R-:W-:Y:S02]  /*2fc50*/  LEA.HI.X.SX32 R57, R68, R0, 0x2, P6 ;  /* 0x0000000044397211 */ /* 0x000fe400030f16ff */
[C---:B-1----:R-:W-:Y:S02]  /*2fc60*/  LEA R54, P0, R67.reuse, R2, 0x2 ;  /* 0x0000000243367211 */ /* 0x042fe400078010ff */
[----:B------:R-:W-:Y:S01]  /*2fc70*/  MOV R52, R51 ;  /* 0x0000003300347202 */ /* 0x000fe20000000f00 */
[----:B------:R-:W-:Y:S01]  /*2fc80*/  IMAD.MOV.U32 R51, RZ, RZ, R50 ;  /* 0x000000ffff337224 */ /* 0x000fe200078e0032 */
[----:B------:R-:W-:Y:S01]  /*2fc90*/  LEA.HI.X.SX32 R55, R67, R0, 0x2, P0 ;  /* 0x0000000043377211 */ /* 0x000fe200000f16ff */
[----:B------:R-:W-:Y:S01]  /*2fca0*/  IMAD.MOV.U32 R50, RZ, RZ, R49 ;  /* 0x000000ffff327224 */ /* 0x000fe200078e0031 */
[----:B------:R-:W-:Y:S01]  /*2fcb0*/  MOV R49, R48 ;  /* 0x0000003000317202 */ /* 0x000fe20000000f00 */
[----:B------:R-:W-:-:S02]  /*2fcc0*/  IMAD.MOV.U32 R48, RZ, RZ, R40 ;  /* 0x000000ffff307224 */ /* 0x000fc400078e0028 */
[----:B------:R-:W2:Y:S04]  /*2fcd0*/  LDL.LU R40, [R1+0x280] ;  /* 0x0002800001287983 */ /* 0x000ea80000300800 */
[----:B------:R1:W-:Y:S04]  /*2fce0*/  STL.64 [R1+0xa30], R54 ;  /* 0x000a303601007387 */ /* 0x0003e80000100a00 */
[----:B------:R1:W-:Y:S02]  /*2fcf0*/  STL.64 [R1+0xa28], R56 ;  /* 0x000a283801007387 */ /* 0x0003e40000100a00 */
[----:B-1----:R-:W-:-:S02]  /*2fd00*/  LEA R54, P0, R69, R2, 0x2 ;  /* 0x0000000245367211 */ /* 0x002fc400078010ff */
[C---:B------:R-:W-:Y:S02]  /*2fd10*/  LEA R56, P6, R70.reuse, R2, 0x2 ;  /* 0x0000000246387211 */ /* 0x040fe400078c10ff */
[-C--:B------:R-:W-:Y:S02]  /*2fd20*/  LEA.HI.X.SX32 R55, R69, R0.reuse, 0x2, P0 ;  /* 0x0000000045377211 */ /* 0x080fe400000f16ff */
[----:B------:R-:W-:-:S03]  /*2fd30*/  LEA.HI.X.SX32 R57, R70, R0, 0x2, P6 ;  /* 0x0000000046397211 */ /* 0x000fc600030f16ff */
[----:B------:R1:W-:Y:S04]  /*2fd40*/  STL.64 [R1+0xa20], R54 ;  /* 0x000a203601007387 */ /* 0x0003e80000100a00 */
[----:B------:R1:W-:Y:S02]  /*2fd50*/  STL.64 [R1+0xa18], R56 ;  /* 0x000a183801007387 */ /* 0x0003e40000100a00 */
[CC--:B-1----:R-:W-:Y:S02]  /*2fd60*/  LEA R54, P0, R71.reuse, R2.reuse, 0x2 ;  /* 0x0000000247367211 */ /* 0x0c2fe400078010ff */
[----:B------:R-:W-:Y:S02]  /*2fd70*/  LEA R56, P6, R72, R2, 0x2 ;  /* 0x0000000248387211 */ /* 0x000fe400078c10ff */
[----:B------:R-:W-:-:S02]  /*2fd80*/  LEA.HI.X.SX32 R55, R71, R0, 0x2, P0 ;  /* 0x0000000047377211 */ /* 0x000fc400000f16ff */
        /* <DEDUP_REMOVED lines=38> */
[----:B------:R3:W-:Y:S01]  /*2fff0*/  STL.64 [R1+0x9a8], R56 ;  /* 0x0009a83801007387 */ /* 0x0007e20000100a00 */
[CC--:B-1----:R-:W-:Y:S02]  /*30000*/  LEA R54, P0, R85.reuse, R2.reuse, 0x2 ;  /* 0x0000000255367211 */ /* 0x0c2fe400078010ff */
[C---:B---3--:R-:W-:Y:S02]  /*30010*/  LEA R56, P6, R86.reuse, R2, 0x2 ;  /* 0x0000000256387211 */ /* 0x048fe400078c10ff */
[-C--:B------:R-:W-:Y:S02]  /*30020*/  LEA.HI.X.SX32 R55, R85, R0.reuse, 0x2, P0 ;  /* 0x0000000055377211 */ /* 0x080fe400000f16ff */
        /* <DEDUP_REMOVED lines=27> */
[----:B------:R-:W-:Y:S01]  /*301e0*/  IMAD.MOV.U32 R53, RZ, RZ, R52 ;  /* 0x000000ffff357224 */ /* 0x000fe200078e0034 */
[CC--:B-1----:R-:W-:Y:S02]  /*301f0*/  LEA R54, P0, R95.reuse, R2.reuse, 0x2 ;  /* 0x000000025f367211 */ /* 0x0c2fe400078010ff */
[----:B---3--:R-:W-:Y:S02]  /*30200*/  LEA R56, P6, R96, R2, 0x2 ;  /* 0x0000000260387211 */ /* 0x008fe400078c10ff */
[----:B------:R-:W-:-:S02]  /*30210*/  LEA.HI.X.SX32 R55, R95, R0, 0x2, P0 ;  /* 0x000000005f377211 */ /* 0x000fc400000f16ff */
[----:B------:R-:W-:Y:S02]  /*30220*/  LEA.HI.X.SX32 R57, R96, R0, 0x2, P6 ;  /* 0x0000000060397211 */ /* 0x000fe400030f16ff */
[----:B------:R-:W-:Y:S01]  /*30230*/  MOV R52, R51 ;  /* 0x0000003300347202 */ /* 0x000fe20000000f00 */
[----:B------:R1:W-:Y:S01]  /*30240*/  STL.64 [R1+0x950], R54 ;  /* 0x0009503601007387 */ /* 0x0003e20000100a00 */
[----:B------:R-:W-:Y:S02]  /*30250*/  IMAD.MOV.U32 R51, RZ, RZ, R50 ;  /* 0x000000ffff337224 */ /* 0x000fe400078e0032 */
[----:B------:R-:W-:Y:S01]  /*30260*/  IMAD.MOV.U32 R50, RZ, RZ, R49 ;  /* 0x000000ffff327224 */ /* 0x000fe200078e0031 */
[----:B------:R3:W-:Y:S01]  /*30270*/  STL.64 [R1+0x948], R56 ;  /* 0x0009483801007387 */ /* 0x0007e20000100a00 */
[----:B------:R-:W-:Y:S01]  /*30280*/  MOV R49, R48 ;  /* 0x0000003000317202 */ /* 0x000fe20000000f00 */
[----:B------:R-:W-:Y:S02]  /*30290*/  IMAD.MOV.U32 R48, RZ, RZ, R31 ;  /* 0x000000ffff307224 */ /* 0x000fe400078e001f */
[----:B------:R-:W-:Y:S01]  /*302a0*/  IMAD.MOV.U32 R31, RZ, RZ, R30 ;  /* 0x000000ffff1f7224 */ /* 0x000fe200078e001e */
[----:B-1----:R-:W-:-:S02]  /*302b0*/  LEA R54, P0, R97, R2, 0x2 ;  /* 0x0000000261367211 */ /* 0x002fc400078010ff */
[----:B------:R-:W-:Y:S02]  /*302c0*/  MOV R30, R29 ;  /* 0x0000001d001e7202 */ /* 0x000fe40000000f00 */
[C---:B---3--:R-:W-:Y:S01]  /*302d0*/  LEA R56, P6, R98.reuse, R2, 0x2 ;  /* 0x0000000262387211 */ /* 0x048fe200078c10ff */
[----:B------:R-:W-:Y:S01]  /*302e0*/  IMAD.MOV.U32 R29, RZ, RZ, R27 ;  /* 0x000000ffff1d7224 */ /* 0x000fe200078e001b */
[-C--:B------:R-:W-:Y:S01]  /*302f0*/  LEA.HI.X.SX32 R55, R97, R0.reuse, 0x2, P0 ;  /* 0x0000000061377211 */ /* 0x080fe200000f16ff */
[----:B------:R-:W-:Y:S01]  /*30300*/  IMAD.MOV.U32 R27, RZ, RZ, R26 ;  /* 0x000000ffff1b7224 */ /* 0x000fe200078e001a */
[----:B------:R-:W-:Y:S02]  /*30310*/  LEA.HI.X.SX32 R57, R98, R0, 0x2, P6 ;  /* 0x0000000062397211 */ /* 0x000fe400030f16ff */
[----:B------:R-:W-:Y:S01]  /*30320*/  MOV R26, R25 ;  /* 0x00000019001a7202 */ /* 0x000fe20000000f00 */
[----:B------:R-:W-:Y:S01]  /*30330*/  IMAD.MOV.U32 R25, RZ, RZ, R24 ;  /* 0x000000ffff197224 */ /* 0x000fe200078e0018 */
[----:B------:R1:W-:Y:S01]  /*30340*/  STL.64 [R1+0x940], R54 ;  /* 0x0009403601007387 */ /* 0x0003e20000100a00 */
[----:B------:R-:W-:-:S03]  /*30350*/  IMAD.MOV.U32 R24, RZ, RZ, R156 ;  /* 0x000000ffff187224 */ /* 0x000fc600078e009c */
[----:B------:R-:W3:Y:S04]  /*30360*/  LDL.LU R156, [R1+0x6274] ;  /* 0x00627400019c7983 */ /* 0x000ee80000300800 */
[----:B------:R2:W-:Y:S01]  /*30370*/  STL.64 [R1+0x938], R56 ;  /* 0x0009383801007387 */ /* 0x0005e20000100a00 */
[----:B-1----:R-:W-:Y:S02]  /*30380*/  LEA R54, P0, R99, R2, 0x2 ;  /* 0x0000000263367211 */ /* 0x002fe400078010ff */
[----:B--2---:R-:W-:Y:S01]  /*30390*/  MOV R57, R52 ;  /* 0x0000003400397202 */ /* 0x004fe20000000f00 */
[----:B------:R-:W-:Y:S02]  /*303a0*/  IMAD.MOV.U32 R52, RZ, RZ, R51 ;  /* 0x000000ffff347224 */ /* 0x000fe400078e0033 */
[----:B------:R-:W-:Y:S01]  /*303b0*/  IMAD.MOV.U32 R51, RZ, RZ, R50 ;  /* 0x000000ffff337224 */ /* 0x000fe200078e0032 */
[----:B------:R-:W-:Y:S01]  /*303c0*/  MOV R50, R49 ;  /* 0x0000003100327202 */ /* 0x000fe20000000f00 */
[----:B------:R-:W-:-:S02]  /*303d0*/  IMAD.MOV.U32 R49, RZ, RZ, R48 ;  /* 0x000000ffff317224 */ /* 0x000fc400078e0030 */
[----:B------:R-:W-:Y:S01]  /*303e0*/  IMAD.MOV.U32 R48, RZ, RZ, R31 ;  /* 0x000000ffff307224 */ /* 0x000fe200078e001f */
[----:B------:R-:W-:Y:S01]  /*303f0*/  MOV R31, R30 ;  /* 0x0000001e001f7202 */ /* 0x000fe20000000f00 */
[----:B------:R-:W-:Y:S01]  /*30400*/  IMAD.MOV.U32 R30, RZ, RZ, R29 ;  /* 0x000000ffff1e7224 */ /* 0x000fe200078e001d */
[----:B------:R-:W-:Y:S01]  /*30410*/  LEA.HI.X.SX32 R55, R99, R0, 0x2, P0 ;  /* 0x0000000063377211 */ /* 0x000fe200000f16ff */
[----:B------:R-:W-:Y:S01]  /*30420*/  IMAD.MOV.U32 R29, RZ, RZ, R27 ;  /* 0x000000ffff1d7224 */ /* 0x000fe200078e001b */
[----:B------:R-:W-:Y:S01]  /*30430*/  MOV R27, R26 ;  /* 0x0000001a001b7202 */ /* 0x000fe20000000f00 */
[----:B------:R-:W-:Y:S02]  /*30440*/  IMAD.MOV.U32 R26, RZ, RZ, R25 ;  /* 0x000000ffff1a7224 */ /* 0x000fe400078e0019 */
[----:B------:R-:W-:Y:S01]  /*30450*/  IMAD.MOV.U32 R25, RZ, RZ, R24 ;  /* 0x000000ffff197224 */ /* 0x000fe200078e0018 */
[----:B------:R-:W-:Y:S02]  /*30460*/  MOV R24, R184 ;  /* 0x000000b800187202 */ /* 0x000fe40000000f00 */
[----:B------:R-:W2:Y:S04]  /*30470*/  LDL.LU R184, [R1+0x6270] ;  /* 0x0062700001b87983 */ /* 0x000ea80000300800 */
[----:B------:R1:W-:Y:S01]  /*30480*/  STL.64 [R1+0x930], R54 ;  /* 0x0009303601007387 */ /* 0x0003e20000100a00 */
[----:B------:R-:W-:Y:S01]  /*30490*/  LEA R58, P6, R100, R2, 0x2 ;  /* 0x00000002643a7211 */ /* 0x000fe200078c10ff */
[----:B------:R-:W-:-:S02]  /*304a0*/  IMAD R155, R155, c[0x0][0x190], RZ ;  /* 0x000064009b9b7a24 */ /* 0x000fc400078e02ff */
[----:B-1----:R-:W-:Y:S02]  /*304b0*/  IMAD.MOV.U32 R54, RZ, RZ, R52 ;  /* 0x000000ffff367224 */ /* 0x002fe400078e0034 */
[----:B------:R-:W-:Y:S01]  /*304c0*/  IMAD.MOV.U32 R52, RZ, RZ, R51 ;  /* 0x000000ffff347224 */ /* 0x000fe200078e0033 */
[----:B------:R-:W-:Y:S01]  /*304d0*/  MOV R51, R50 ;  /* 0x0000003200337202 */ /* 0x000fe20000000f00 */
[----:B------:R-:W-:Y:S02]  /*304e0*/  IMAD.MOV.U32 R50, RZ, RZ, R49 ;  /* 0x000000ffff327224 */ /* 0x000fe400078e0031 */
[----:B------:R-:W-:Y:S01]  /*304f0*/  IMAD.MOV.U32 R49, RZ, RZ, R48 ;  /* 0x000000ffff317224 */ /* 0x000fe200078e0030 */
[----:B------:R-:W-:Y:S01]  /*30500*/  MOV R48, R31 ;  /* 0x0000001f00307202 */ /* 0x000fe20000000f00 */
[----:B------:R-:W-:Y:S02]  /*30510*/  IMAD.MOV.U32 R31, RZ, RZ, R30 ;  /* 0x000000ffff1f7224 */ /* 0x000fe400078e001e */
[----:B------:R-:W-:Y:S01]  /*30520*/  IMAD.MOV.U32 R30, RZ, RZ, R29 ;  /* 0x000000ffff1e7224 */ /* 0x000fe200078e001d */
[----:B------:R-:W-:Y:S01]  /*30530*/  MOV R29, R27 ;  /* 0x0000001b001d7202 */ /* 0x000fe20000000f00 */
[----:B------:R-:W-:Y:S01]  /*30540*/  IMAD.MOV.U32 R27, RZ, RZ, R26 ;  /* 0x000000ffff1b7224 */ /* 0x000fe200078e001a */
[----:B------:R-:W-:Y:S01]  /*30550*/  LEA.HI.X.SX32 R59, R100, R0, 0x2, P6 ;  /* 0x00000000643b7211 */ /* 0x000fe200030f16ff */
[----:B------:R-:W-:Y:S01]  /*30560*/  IMAD.MOV.U32 R26, RZ, RZ, R25 ;  /* 0x000000ffff1a7224 */ /* 0x000fe200078e0019 */
[----:B------:R-:W-:Y:S01]  /*30570*/  MOV R25, R24 ;  /* 0x0000001800197202 */ /* 0x000fe20000000f00 */
[----:B------:R-:W-:-:S02]  /*30580*/  IMAD.MOV.U32 R24, RZ, RZ, R155 ;  /* 0x000000ffff187224 */ /* 0x000fc400078e009b */
[----:B------:R-:W2:Y:S04]  /*30590*/  LDL.LU R155, [R1+0x626c] ;  /* 0x00626c00019b7983 */ /* 0x000ea80000300800 */
[----:B------:R1:W-:Y:S01]  /*305a0*/  STL.64 [R1+0x928], R58 ;  /* 0x0009283a01007387 */ /* 0x0003e20000100a00 */
[----:B------:R-:W-:Y:S01]  /*305b0*/  LEA R62, P0, R101, R2, 0x2 ;  /* 0x00000002653e7211 */ /* 0x000fe200078010ff */
[----:B-1----:R-:W-:Y:S01]  /*305c0*/  IMAD.MOV.U32 R58, RZ, RZ, R52 ;  /* 0x000000ffff3a7224 */ /* 0x002fe200078e0034 */
[----:B------:R-:W-:Y:S01]  /*305d0*/  MOV R52, R51 ;  /* 0x0000003300347202 */ /* 0x000fe20000000f00 */
[----:B------:R-:W-:Y:S02]  /*305e0*/  IMAD.MOV.U32 R51, RZ, RZ, R50 ;  /* 0x000000ffff337224 */ /* 0x000fe400078e0032 */
[----:B------:R-:W-:Y:S01]  /*305f0*/  IMAD.MOV.U32 R50, RZ, RZ, R49 ;  /* 0x000000ffff327224 */ /* 0x000fe200078e0031 */
[----:B------:R-:W-:Y:S01]  /*30600*/  MOV R49, R48 ;  /* 0x0000003000317202 */ /* 0x000fe20000000f00 */
[----:B------:R-:W-:Y:S01]  /*30610*/  IMAD.MOV.U32 R48, RZ, RZ, R31 ;  /* 0x000000ffff307224 */ /* 0x000fe200078e001f */
[----:B------:R-:W-:Y:S01]  /*30620*/  MOV R55, R52 ;  /* 0x0000003400377202 */ /* 0x000fe20000000f00 */
[----:B------:R-:W-:Y:S01]  /*30630*/  IMAD.MOV.U32 R31, RZ, RZ, R30 ;  /* 0x000000ffff1f7224 */ /* 0x000fe200078e001e */
[----:B------:R-:W-:Y:S01]  /*30640*/  MOV R30, R29 ;  /* 0x0000001d001e7202 */ /* 0x000fe20000000f00 */
[----:B------:R-:W-:-:S02]  /*30650*/  IMAD.MOV.U32 R52, RZ, RZ, R51 ;  /* 0x000000ffff347224 */ /* 0x000fc400078e0033 */
[----:B------:R-:W-:Y:S01]  /*30660*/  IMAD.MOV.U32 R51, RZ, RZ, R50 ;  /* 0x000000ffff337224 */ /* 0x000fe200078e0032 */
[----:B------:R-:W-:Y:S01]  /*30670*/  MOV R50, R49 ;  /* 0x0000003100327202 */ /* 0x000fe20000000f00 */
[----:B------:R-:W-:Y:S01]  /*30680*/  IMAD.MOV.U32 R29, RZ, RZ, R27 ;  /* 0x000000ffff1d7224 */ /* 0x000fe200078e001b */
[----:B------:R-:W-:Y:S01]  /*30690*/  LEA R60, P6, R102, R2, 0x2 ;  /* 0x00000002663c7211 */ /* 0x000fe200078c10ff */
[----:B------:R-:W-:Y:S01]  /*306a0*/  IMAD.MOV.U32 R27, RZ, RZ, R26 ;  /* 0x000000ffff1b7224 */ /* 0x000fe200078e001a */
[----:B------:R-:W-:Y:S01]  /*306b0*/  MOV R26, R25 ;  /* 0x00000019001a7202 */ /* 0x000fe20000000f00 */
[----:B------:R-:W-:Y:S02]  /*306c0*/  IMAD.MOV.U32 R49, RZ, RZ, R48 ;  /* 0x000000ffff317224 */ /* 0x000fe400078e0030 */
[----:B------:R-:W-:Y:S01]  /*306d0*/  IMAD.MOV.U32 R48, RZ, RZ, R31 ;  /* 0x000000ffff307224 */ /* 0x000fe200078e001f */
[----:B------:R-:W-:Y:S01]  /*306e0*/  MOV R31, R30 ;  /* 0x0000001e001f7202 */ /* 0x000fe20000000f00 */
[----:B------:R-:W-:Y:S01]  /*306f0*/  IMAD.MOV.U32 R59, RZ, RZ, R52 ;  /* 0x000000ffff3b7224 */ /* 0x000fe200078e0034 */
[----:B------:R-:W-:Y:S01]  /*30700*/  LEA.HI.X.SX32 R63, R101, R0, 0x2, P0 ;  /* 0x00000000653f7211 */ /* 0x000fe200000f16ff */
[----:B------:R-:W-:-:S02]  /*30710*/  IMAD.MOV.U32 R25, RZ, RZ, R24 ;  /* 0x000000ffff197224 */ /* 0x000fc400078e0018 */
[----:B------:R-:W-:Y:S01]  /*30720*/  IMAD.MOV.U32 R52, RZ, RZ, R51 ;  /* 0x000000ffff347224 */ /* 0x000fe200078e0033 */
[----:B------:R-:W-:Y:S01]  /*30730*/  MOV R51, R50 ;  /* 0x0000003200337202 */ /* 0x000fe20000000f00 */
[----:B------:R-:W-:Y:S02]  /*30740*/  IMAD R154, R154, c[0x0][0x190], RZ ;  /* 0x000064009a9a7a24 */ /* 0x000fe400078e02ff */
[----:B------:R-:W-:Y:S02]  /*30750*/  IMAD.MOV.U32 R24, RZ, RZ, R185 ;  /* 0x000000ffff187224 */ /* 0x000fe400078e00b9 */
[----:B------:R-:W-:Y:S01]  /*30760*/  IMAD.MOV.U32 R30, RZ, RZ, R29 ;  /* 0x000000ffff1e7224 */ /* 0x000fe200078e001d */
[----:B------:R-:W-:Y:S01]  /*30770*/  LEA.HI.X.SX32 R61, R102, R0, 0x2, P6 ;  /* 0x00000000663d7211 */ /* 0x000fe200030f16ff */
[----:B------:R-:W-:Y:S01]  /*30780*/  IMAD.MOV.U32 R29, RZ, RZ, R27 ;  /* 0x000000ffff1d7224 */ /* 0x000fe200078e001b */
[----:B------:R-:W-:Y:S01]  /*30790*/  MOV R27, R26 ;  /* 0x0000001a001b7202 */ /* 0x000fe20000000f00 */
[----:B------:R-:W-:Y:S01]  /*307a0*/  IMAD.MOV.U32 R50, RZ, RZ, R49 ;  /* 0x000000ffff327224 */ /* 0x000fe200078e0031 */
[----:B------:R-:W2:Y:S01]  /*307b0*/  LDL.LU R185, [R1+0x6268] ;  /* 0x0062680001b97983 */ /* 0x000ea20000300800 */
[----:B------:R-:W-:Y:S01]  /*307c0*/  IMAD.MOV.U32 R49, RZ, RZ, R48 ;  /* 0x000000ffff317224 */ /* 0x000fe200078e0030 */
[----:B------:R-:W-:Y:S01]  /*307d0*/  MOV R48, R31 ;  /* 0x0000001f00307202 */ /* 0x000fe20000000f00 */
[----:B------:R-:W-:-:S02]  /*307e0*/  IMAD.MOV.U32 R26, RZ, RZ, R25 ;  /* 0x000000ffff1a7224 */ /* 0x000fc400078e0019 */
[----:B------:R-:W-:Y:S01]  /*307f0*/  IMAD.MOV.U32 R66, RZ, RZ, R52 ;  /* 0x000000ffff427224 */ /* 0x000fe200078e0034 */
[----:B------:R-:W-:Y:S01]  /*30800*/  MOV R52, R51 ;  /* 0x0000003300347202 */ /* 0x000fe20000000f00 */
[----:B------:R-:W-:Y:S01]  /*30810*/  IMAD.MOV.U32 R25, RZ, RZ, R24 ;  /* 0x000000ffff197224 */ /* 0x000fe200078e0018 */
[----:B------:R1:W-:Y:S01]  /*30820*/  STL.64 [R1+0x920], R62 ;  /* 0x0009203e01007387 */ /* 0x0003e20000100a00 */
[----:B------:R-:W-:Y:S01]  /*30830*/  IMAD.MOV.U32 R31, RZ, RZ, R30 ;  /* 0x000000ffff1f7224 */ /* 0x000fe200078e001e */
[----:B------:R-:W-:Y:S01]  /*30840*/  MOV R24, R154 ;  /* 0x0000009a00187202 */ /* 0x000fe20000000f00 */
[----:B------:R-:W-:Y:S01]  /*30850*/  IMAD.MOV.U32 R30, RZ, RZ, R29 ;  /* 0x000000ffff1e7224 */ /* 0x000fe200078e001d */
[----:B------:R-:W2:Y:S01]  /*30860*/  LDL.LU R154, [R1+0x6264] ;  /* 0x00626400019a7983 */ /* 0x000ea20000300800 */
[----:B------:R-:W-:Y:S01]  /*30870*/  IMAD.MOV.U32 R51, RZ, RZ, R50 ;  /* 0x000000ffff337224 */ /* 0x000fe200078e0032 */
[----:B------:R-:W-:Y:S01]  /*30880*/  MOV R29, R27 ;  /* 0x0000001b001d7202 */ /* 0x000fe20000000f00 */
[----:B------:R-:W-:Y:S01]  /*30890*/  IMAD.MOV.U32 R50, RZ, RZ, R49 ;  /* 0x000000ffff327224 */ /* 0x000fe200078e0031 */
[----:B------:R4:W-:Y:S01]  /*308a0*/  STL.64 [R1+0x918], R60 ;  /* 0x0009183c01007387 */ /* 0x0009e20000100a00 */
[----:B------:R-:W-:Y:S01]  /*308b0*/  IMAD.MOV.U32 R27, RZ, RZ, R26 ;  /* 0x000000ffff1b7224 */ /* 0x000fe200078e001a */
[----:B------:R-:W-:-:S02]  /*308c0*/  MOV R49, R48 ;  /* 0x0000003000317202 */ /* 0x000fc40000000f00 */
[C---:B-1----:R-:W-:Y:S01]  /*308d0*/  LEA R62, P0, R103.reuse, R2, 0x2 ;  /* 0x00000002673e7211 */ /* 0x042fe200078010ff */
[----:B------:R-:W-:Y:S01]  /*308e0*/  IMAD.MOV.U32 R26, RZ, RZ, R25 ;  /* 0x000000ffff1a7224 */ /* 0x000fe200078e0019 */
[----:B------:R-:W-:Y:S01]  /*308f0*/  MOV R25, R24 ;  /* 0x0000001800197202 */ /* 0x000fe20000000f00 */
[----:B------:R-:W-:Y:S01]  /*30900*/  IMAD.MOV.U32 R48, RZ, RZ, R31 ;  /* 0x000000ffff307224 */ /* 0x000fe200078e001f */
[----:B------:R-:W-:Y:S01]  /*30910*/  LEA.HI.X.SX32 R63, R103, R0, 0x2, P0 ;  /* 0x00000000673f7211 */ /* 0x000fe200000f16ff */
[----:B------:R-:W-:Y:S01]  /*30920*/  IMAD.MOV.U32 R31, RZ, RZ, R30 ;  /* 0x000000ffff1f7224 */ /* 0x000fe200078e001e */
[----:B------:R-:W-:Y:S02]  /*30930*/  MOV R30, R29 ;  /* 0x0000001d001e7202 */ /* 0x000fe40000000f00 */
[C---:B----4-:R-:W-:Y:S01]  /*30940*/  LEA R60, P6, R104.reuse, R2, 0x2 ;  /* 0x00000002683c7211 */ /* 0x050fe200078c10ff */
[----:B------:R-:W-:Y:S02]  /*30950*/  IMAD R153, R153, c[0x0][0x190], RZ ;  /* 0x0000640099997a24 */ /* 0x000fe400078e02ff */
[----:B------:R-:W-:Y:S01]  /*30960*/  IMAD.MOV.U32 R24, RZ, RZ, R186 ;  /* 0x000000ffff187224 */ /* 0x000fe200078e00ba */
[----:B------:R-:W-:Y:S01]  /*30970*/  LEA.HI.X.SX32 R61, R104, R0, 0x2, P6 ;  /* 0x00000000683d7211 */ /* 0x000fe200030f16ff */
[----:B------:R-:W-:Y:S01]  /*30980*/  IMAD.MOV.U32 R29, RZ, RZ, R27 ;  /* 0x000000ffff1d7224 */ /* 0x000fe200078e001b */
[----:B------:R-:W4:Y:S01]  /*30990*/  LDL.LU R186, [R1+0x6260] ;  /* 0x0062600001ba7983 */ /* 0x000f220000300800 */
[----:B------:R-:W-:Y:S01]  /*309a0*/  IMAD.MOV.U32 R27, RZ, RZ, R26 ;  /* 0x000000ffff1b7224 */ /* 0x000fe200078e001a */
[----:B------:R-:W-:Y:S01]  /*309b0*/  MOV R26, R25 ;  /* 0x00000019001a7202 */ /* 0x000fe20000000f00 */
[----:B------:R-:W-:Y:S01]  /*309c0*/  IMAD.MOV.U32 R25, RZ, RZ, R24 ;  /* 0x000000ffff197224 */ /* 0x000fe200078e0018 */
[----:B------:R-:W-:Y:S01]  /*309d0*/  STL.64 [R1+0x910], R62 ;  /* 0x0009103e01007387 */ /* 0x000fe20000100a00 */
[----:B------:R-:W-:-:S03]  /*309e0*/  IMAD.MOV.U32 R24, RZ, RZ, R153 ;  /* 0x000000ffff187224 */ /* 0x000fc600078e0099 */
[----:B------:R-:W2:Y:S04]  /*309f0*/  LDL.LU R153, [R1+0x625c] ;  /* 0x00625c0001997983 */ /* 0x000ea80000300800 */
[----:B------:R1:W-:Y:S01]  /*30a00*/  STL.64 [R1+0x908], R60 ;  /* 0x0009083c01007387 */ /* 0x0003e20000100a00 */
[----:B------:R-:W-:Y:S02]  /*30a10*/  LEA R64, P0, R105, R2, 0x2 ;  /* 0x0000000269407211 */ /* 0x000fe400078010ff */
[----:B-1----:R-:W-:Y:S01]  /*30a20*/  MOV R60, R52 ;  /* 0x00000034003c7202 */ /* 0x002fe20000000f00 */
[----:B------:R-:W-:Y:S02]  /*30a30*/  IMAD.MOV.U32 R52, RZ, RZ, R51 ;  /* 0x000000ffff347224 */ /* 0x000fe400078e0033 */
[----:B------:R-:W-:Y:S01]  /*30a40*/  IMAD.MOV.U32 R51, RZ, RZ, R50 ;  /* 0x000000ffff337224 */ /* 0x000fe200078e0032 */
[----:B------:R-:W-:Y:S01]  /*30a50*/  MOV R50, R49 ;  /* 0x0000003100327202 */ /* 0x000fe20000000f00 */
[----:B------:R-:W-:-:S02]  /*30a60*/  IMAD.MOV.U32 R49, RZ, RZ, R48 ;  /* 0x000000ffff317224 */ /* 0x000fc400078e0030 */
        /* <DEDUP_REMOVED lines=9> */
[----:B------:R-:W-:Y:S01]  /*30b00*/  LEA R62, P6, R106, R2, 0x2 ;  /* 0x000000026a3e7211 */ /* 0x000fe200078c10ff */
[----:B------:R-:W-:Y:S01]  /*30b10*/  IMAD.MOV.U32 R49, RZ, RZ, R48 ;  /* 0x000000ffff317224 */ /* 0x000fe200078e0030 */
[----:B------:R-:W-:Y:S01]  /*30b20*/  MOV R48, R31 ;  /* 0x0000001f00307202 */ /* 0x000fe20000000f00 */
[----:B------:R-:W-:Y:S01]  /*30b30*/  IMAD.MOV.U32 R26, RZ, RZ, R25 ;  /* 0x000000ffff1a7224 */ /* 0x000fe200078e0019 */
[----:B------:R-:W-:Y:S01]  /*30b40*/  LEA.HI.X.SX32 R65, R105, R0, 0x2, P0 ;  /* 0x0000000069417211 */ /* 0x000fe200000f16ff */
[----:B------:R-:W-:Y:S01]  /*30b50*/  IMAD.MOV.U32 R25, RZ, RZ, R24 ;  /* 0x000000ffff197224 */ /* 0x000fe200078e0018 */
[----:B------:R-:W-:Y:S01]  /*30b60*/  MOV R24, R187 ;  /* 0x000000bb00187202 */ /* 0x000fe20000000f00 */
[----:B------:R-:W-:-:S02]  /*30b70*/  IMAD.MOV.U32 R31, RZ, RZ, R30 ;  /* 0x000000ffff1f7224 */ /* 0x000fc400078e001e */
[----:B------:R-:W-:Y:S01]  /*30b80*/  IMAD R152, R152, c[0x0][0x190], RZ ;  /* 0x0000640098987a24 */ /* 0x000fe200078e02ff */
[----:B------:R-:W-:Y:S01]  /*30b90*/  LEA.HI.X.SX32 R63, R106, R0, 0x2, P6 ;  /* 0x000000006a3f7211 */ /* 0x000fe200030f16ff */
[----:B------:R-:W-:Y:S01]  /*30ba0*/  IMAD.MOV.U32 R30, RZ, RZ, R29 ;  /* 0x000000ffff1e7224 */ /* 0x000fe200078e001d */
[----:B------:R-:W-:Y:S01]  /*30bb0*/  MOV R29, R27 ;  /* 0x0000001b001d7202 */ /* 0x000fe20000000f00 */
[----:B------:R-:W-:Y:S01]  /*30bc0*/  IMAD.MOV.U32 R27, RZ, RZ, R26 ;  /* 0x000000ffff1b7224 */ /* 0x000fe200078e001a */
[----:B------:R-:W4:Y:S01]  /*30bd0*/  LDL.LU R187, [R1+0x6258] ;  /* 0x0062580001bb7983 */ /* 0x000f220000300800 */
[----:B------:R-:W-:Y:S01]  /*30be0*/  IMAD.MOV.U32 R61, RZ, RZ, R52 ;  /* 0x000000ffff3d7224 */ /* 0x000fe200078e0034 */
[----:B------:R-:W-:Y:S01]  /*30bf0*/  MOV R52, R51 ;  /* 0x0000003300347202 */ /* 0x000fe20000000f00 */
[----:B------:R-:W-:Y:S01]  /*30c00*/  IMAD.MOV.U32 R26, RZ, RZ, R25 ;  /* 0x000000ffff1a7224 */ /* 0x000fe200078e0019 */
[----:B------:R-:W-:Y:S01]  /*30c10*/  MOV R25, R24 ;  /* 0x0000001800197202 */ /* 0x000fe20000000f00 */
[----:B------:R-:W-:Y:S01]  /*30c20*/  IMAD.MOV.U32 R51, RZ, RZ, R50 ;  /* 0x000000ffff337224 */ /* 0x000fe200078e0032 */
[----:B------:R1:W-:Y:S01]  /*30c30*/  STL.64 [R1+0x900], R64 ;  /* 0x0009004001007387 */ /* 0x0003e20000100a00 */
[----:B------:R-:W-:-:S02]  /*30c40*/  IMAD.MOV.U32 R24, RZ, RZ, R152 ;  /* 0x000000ffff187224 */ /* 0x000fc400078e0098 */
[----:B------:R-:W-:Y:S01]  /*30c50*/  IMAD.MOV.U32 R50, RZ, RZ, R49 ;  /* 0x000000ffff327224 */ /* 0x000fe200078e0031 */
[----:B------:R-:W2:Y:S01]  /*30c60*/  LDL.LU R152, [R1+0x6254] ;  /* 0x0062540001987983 */ /* 0x000ea20000300800 */
[----:B------:R-:W-:Y:S01]  /*30c70*/  MOV R49, R48 ;  /* 0x0000003000317202 */ /* 0x000fe20000000f00 */
[----:B------:R-:W-:Y:S01]  /*30c80*/  IMAD.MOV.U32 R48, RZ, RZ, R31 ;  /* 0x000000ffff307224 */ /* 0x000fe200078e001f */
[----:B------:R-:W-:Y:S01]  /*30c90*/  MOV R56, R52 ;  /* 0x0000003400387202 */ /* 0x000fe20000000f00 */
[----:B------:R5:W-:Y:S01]  /*30ca0*/  STL.64 [R1+0x8f8], R62 ;  /* 0x0008f83e01007387 */ /* 0x000be20000100a00 */
[----:B------:R-:W-:Y:S01]  /*30cb0*/  IMAD.MOV.U32 R31, RZ, RZ, R30 ;  /* 0x000000ffff1f7224 */ /* 0x000fe200078e001e */
[----:B------:R-:W-:Y:S02]  /*30cc0*/  MOV R30, R29 ;  /* 0x0000001d001e7202 */ /* 0x000fe40000000f00 */
[----:B-1----:R-:W-:Y:S01]  /*30cd0*/  LEA R64, P0, R107, R2, 0x2 ;  /* 0x000000026b407211 */ /* 0x002fe200078010ff */
[----:B------:R-:W-:-:S02]  /*30ce0*/  IMAD.MOV.U32 R52, RZ, RZ, R51 ;  /* 0x000000ffff347224 */ /* 0x000fc400078e0033 */
[----:B------:R-:W-:Y:S01]  /*30cf0*/  IMAD.MOV.U32 R29, RZ, RZ, R27 ;  /* 0x000000ffff1d7224 */ /* 0x000fe200078e001b */
[----:B------:R-:W-:Y:S01]  /*30d00*/  LEA.HI.X.SX32 R65, R107, R0, 0x2, P0 ;  /* 0x000000006b417211 */ /* 0x000fe200000f16ff */
[----:B------:R-:W-:Y:S01]  /*30d10*/  IMAD.MOV.U32 R51, RZ, RZ, R50 ;  /* 0x000000ffff337224 */ /* 0x000fe200078e0032 */
[C---:B-----5:R-:W-:Y:S01]  /*30d20*/  LEA R62, P6, R53.reuse, R2, 0x2 ;  /* 0x00000002353e7211 */ /* 0x060fe200078c10ff */
[----:B------:R-:W-:Y:S01]  /*30d30*/  IMAD.MOV.U32 R27, RZ, RZ, R26 ;  /* 0x000000ffff1b7224 */ /* 0x000fe200078e001a */
[----:B------:R-:W-:Y:S01]  /*30d40*/  MOV R50, R49 ;  /* 0x0000003100327202 */ /* 0x000fe20000000f00 */
[----:B------:R-:W-:Y:S01]  /*30d50*/  IMAD.MOV.U32 R49, RZ, RZ, R48 ;  /* 0x000000ffff317224 */ /* 0x000fe200078e0030 */
[----:B------:R-:W-:Y:S01]  /*30d60*/  MOV R26, R25 ;  /* 0x00000019001a7202 */ /* 0x000fe20000000f00 */
[----:B------:R-:W-:Y:S01]  /*30d70*/  IMAD.MOV.U32 R25, RZ, RZ, R24 ;  /* 0x000000ffff197224 */ /* 0x000fe200078e0018 */
[----:B------:R-:W-:Y:S01]  /*30d80*/  LEA.HI.X.SX32 R63, R53, R0, 0x2, P6 ;  /* 0x00000000353f7211 */ /* 0x000fe200030f16ff */
[----:B------:R-:W-:Y:S01]  /*30d90*/  IMAD.MOV.U32 R48, RZ, RZ, R31 ;  /* 0x000000ffff307224 */ /* 0x000fe200078e001f */
[----:B------:R-:W-:Y:S01]  /*30da0*/  MOV R31, R30 ;  /* 0x0000001e001f7202 */ /* 0x000fe20000000f00 */
[----:B------:R-:W-:-:S02]  /*30db0*/  IMAD.MOV.U32 R53, RZ, RZ, R52 ;  /* 0x000000ffff357224 */ /* 0x000fc400078e0034 */
[----:B------:R-:W-:Y:S02]  /*30dc0*/  IMAD.MOV.U32 R24, RZ, RZ, R188 ;  /* 0x000000ffff187224 */ /* 0x000fe400078e00bc */
[----:B------:R-:W-:Y:S01]  /*30dd0*/  IMAD.MOV.U32 R52, RZ, RZ, R51 ;  /* 0x000000ffff347224 */ /* 0x000fe200078e0033 */
[----:B------:R-:W5:Y:S01]  /*30de0*/  LDL.LU R188, [R1+0x6250] ;  /* 0x0062500001bc7983 */ /* 0x000f620000300800 */
[----:B------:R-:W-:Y:S01]  /*30df0*/  IMAD R151, R151, c[0x0][0x190], RZ ;  /* 0x0000640097977a24 */ /* 0x000fe200078e02ff */
[----:B------:R-:W-:Y:S01]  /*30e00*/  MOV R51, R50 ;  /* 0x0000003200337202 */ /* 0x000fe20000000f00 */
[----:B------:R-:W-:Y:S01]  /*30e10*/  IMAD.MOV.U32 R30, RZ, RZ, R29 ;  /* 0x000000ffff1e7224 */ /* 0x000fe200078e001d */
[----:B------:R1:W-:Y:S01]  /*30e20*/  STL.64 [R1+0x8f0], R64 ;  /* 0x0008f04001007387 */ /* 0x0003e20000100a00 */
[----:B------:R-:W-:Y:S01]  /*30e30*/  IMAD.MOV.U32 R29, RZ, RZ, R27 ;  /* 0x000000ffff1d7224 */ /* 0x000fe200078e001b */
[----:B------:R-:W-:Y:S01]  /*30e40*/  MOV R27, R26 ;  /* 0x0000001a001b7202 */ /* 0x000fe20000000f00 */
[----:B------:R-:W-:-:S02]  /*30e50*/  IMAD.MOV.U32 R50, RZ, RZ, R49 ;  /* 0x000000ffff327224 */ /* 0x000fc400078e0031 */
[----:B------:R-:W-:Y:S01]  /*30e60*/  IMAD.MOV.U32 R49, RZ, RZ, R48 ;  /* 0x000000ffff317224 */ /* 0x000fe200078e0030 */
[----:B------:R-:W-:Y:S01]  /*30e70*/  MOV R48, R31 ;  /* 0x0000001f00307202 */ /* 0x000fe20000000f00 */
[----:B------:R-:W-:Y:S02]  /*30e80*/  IMAD.MOV.U32 R26, RZ, RZ, R25 ;  /* 0x000000ffff1a7224 */ /* 0x000fe400078e0019 */
[----:B------:R-:W-:Y:S01]  /*30e90*/  IMAD.MOV.U32 R25, RZ, RZ, R24 ;  /* 0x000000ffff197224 */ /* 0x000fe200078e0018 */
[C---:B-1----:R-:W-:Y:S01]  /*30ea0*/  LEA R64, P0, R57.reuse, R2, 0x2 ;  /* 0x0000000239407211 */ /* 0x042fe200078010ff */
[----:B------:R-:W-:Y:S01]  /*30eb0*/  IMAD.MOV.U32 R31, RZ, RZ, R30 ;  /* 0x000000ffff1f7224 */ /* 0x000fe200078e001e */
[----:B------:R-:W-:Y:S01]  /*30ec0*/  MOV R24, R151 ;  /* 0x0000009700187202 */ /* 0x000fe20000000f00 */
[----:B------:R-:W-:Y:S01]  /*30ed0*/  IMAD.MOV.U32 R30, RZ, RZ, R29 ;  /* 0x000000ffff1e7224 */ /* 0x000fe200078e001d */
[----:B------:R-:W2:Y:S01]  /*30ee0*/  LDL.LU R151, [R1+0x624c] ;  /* 0x00624c0001977983 */ /* 0x000ea20000300800 */
[----:B------:R-:W-:Y:S01]  /*30ef0*/  MOV R29, R27 ;  /* 0x0000001b001d7202 */ /* 0x000fe20000000f00 */
[----:B------:R-:W-:Y:S01]  /*30f00*/  IMAD.MOV.U32 R27, RZ, RZ, R26 ;  /* 0x000000ffff1b7224 */ /* 0x000fe200078e001a */
[----:B------:R-:W-:Y:S01]  /*30f10*/  LEA.HI.X.SX32 R65, R57, R0, 0x2, P0 ;  /* 0x0000000039417211 */ /* 0x000fe200000f16ff */
[----:B------:R1:W-:Y:S01]  /*30f20*/  STL.64 [R1+0x8e8], R62 ;  /* 0x0008e83e01007387 */ /* 0x0003e20000100a00 */
[----:B------:R-:W-:Y:S01]  /*30f30*/  IMAD.MOV.U32 R57, RZ, RZ, R52 ;  /* 0x000000ffff397224 */ /* 0x000fe200078e0034 */
[----:B------:R-:W-:Y:S01]  /*30f40*/  MOV R52, R51 ;  /* 0x0000003300347202 */ /* 0x000fe20000000f00 */
[----:B------:R-:W-:Y:S01]  /*30f50*/  IMAD.MOV.U32 R26, RZ, RZ, R25 ;  /* 0x000000ffff1a7224 */ /* 0x000fe200078e0019 */
[----:B------:R-:W-:Y:S01]  /*30f60*/  MOV R25, R24 ;  /* 0x0000001800197202 */ /* 0x000fe20000000f00 */
[----:B------:R-:W-:-:S02]  /*30f70*/  IMAD.MOV.U32 R51, RZ, RZ, R50 ;  /* 0x000000ffff337224 */ /* 0x000fc400078e0032 */
[----:B------:R-:W-:Y:S02]  /*30f80*/  IMAD.MOV.U32 R24, RZ, RZ, R189 ;  /* 0x000000ffff187224 */ /* 0x000fe400078e00bd */
[----:B------:R-:W-:Y:S01]  /*30f90*/  IMAD.MOV.U32 R50, RZ, RZ, R49 ;  /* 0x000000ffff327224 */ /* 0x000fe200078e0031 */
[----:B------:R-:W5:Y:S01]  /*30fa0*/  LDL.LU R189, [R1+0x6248] ;  /* 0x0062480001bd7983 */ /* 0x000f620000300800 */
[C---:B-1----:R-:W-:Y:S02]  /*30fb0*/  LEA R62, P6, R54.reuse, R2, 0x2 ;  /* 0x00000002363e7211 */ /* 0x042fe400078c10ff */
[----:B------:R-:W-:Y:S01]  /*30fc0*/  MOV R49, R48 ;  /* 0x0000003000317202 */ /* 0x000fe20000000f00 */
[----:B------:R1:W-:Y:S01]  /*30fd0*/  STL.64 [R1+0x8e0], R64 ;  /* 0x0008e04001007387 */ /* 0x0003e20000100a00 */
[----:B------:R-:W-:Y:S01]  /*30fe0*/  IMAD.MOV.U32 R48, RZ, RZ, R31 ;  /* 0x000000ffff307224 */ /* 0x000fe200078e001f */
[----:B------:R-:W-:Y:S01]  /*30ff0*/  LEA.HI.X.SX32 R63, R54, R0, 0x2, P6 ;  /* 0x00000000363f7211 */ /* 0x000fe200030f16ff */
[----:B------:R-:W-:Y:S01]  /*31000*/  IMAD.MOV.U32 R31, RZ, RZ, R30 ;  /* 0x000000ffff1f7224 */ /* 0x000fe200078e001e */
[----:B------:R-:W-:Y:S01]  /*31010*/  MOV R54, R52 ;  /* 0x0000003400367202 */ /* 0x000fe20000000f00 */
[----:B------:R-:W-:Y:S01]  /*31020*/  IMAD R150, R150, c[0x0][0x190], RZ ;  /* 0x0000640096967a24 */ /* 0x000fe200078e02ff */
[----:B------:R-:W-:Y:S01]  /*31030*/  MOV R30, R29 ;  /* 0x0000001d001e7202 */ /* 0x000fe20000000f00 */
[----:B------:R-:W-:-:S02]  /*31040*/  IMAD.MOV.U32 R52, RZ, RZ, R51 ;  /* 0x000000ffff347224 */ /* 0x000fc400078e0033 */
[----:B------:R-:W-:Y:S01]  /*31050*/  IMAD.MOV.U32 R29, RZ, RZ, R27 ;  /* 0x000000ffff1d7224 */ /* 0x000fe200078e001b */
[C---:B-1----:R-:W-:Y:S01]  /*31060*/  LEA R64, P0, R58.reuse, R2, 0x2 ;  /* 0x000000023a407211 */ /* 0x042fe200078010ff */
[----:B------:R-:W-:Y:S01]  /*31070*/  IMAD.MOV.U32 R51, RZ, RZ, R50 ;  /* 0x000000ffff337224 */ /* 0x000fe200078e0032 */
[----:B------:R-:W-:Y:S01]  /*31080*/  MOV R50, R49 ;  /* 0x0000003100327202 */ /* 0x000fe20000000f00 */
[----:B------:R-:W-:Y:S01]  /*31090*/  IMAD.MOV.U32 R27, RZ, RZ, R26 ;  /* 0x000000ffff1b7224 */ /* 0x000fe200078e001a */
[----:B------:R-:W-:Y:S01]  /*310a0*/  MOV R26, R25 ;  /* 0x00000019001a7202 */ /* 0x000fe20000000f00 */
[----:B------:R-:W-:Y:S01]  /*310b0*/  IMAD.MOV.U32 R49, RZ, RZ, R48 ;  /* 0x000000ffff317224 */ /* 0x000fe200078e0030 */
[----:B------:R-:W-:Y:S01]  /*310c0*/  LEA.HI.X.SX32 R65, R58, R0, 0x2, P0 ;  /* 0x000000003a417211 */ /* 0x000fe200000f16ff */
[----:B------:R-:W-:Y:S02]  /*310d0*/  IMAD.MOV.U32 R25, RZ, RZ, R24 ;  /* 0x000000ffff197224 */ /* 0x000fe400078e0018 */
[----:B------:R-:W-:Y:S01]  /*310e0*/  IMAD.MOV.U32 R48, RZ, RZ, R31 ;  /* 0x000000ffff307224 */ /* 0x000fe200078e001f */
[----:B------:R-:W-:Y:S01]  /*310f0*/  MOV R31, R30 ;  /* 0x0000001e001f7202 */ /* 0x000fe20000000f00 */
[----:B------:R-:W-:-:S02]  /*31100*/  IMAD.MOV.U32 R58, RZ, RZ, R52 ;  /* 0x000000ffff3a7224 */ /* 0x000fc400078e0034 */
[----:B------:R-:W-:Y:S02]  /*31110*/  IMAD.MOV.U32 R24, RZ, RZ, R150 ;  /* 0x000000ffff187224 */ /* 0x000fe400078e0096 */
[----:B------:R-:W-:Y:S01]  /*31120*/  IMAD.MOV.U32 R52, RZ, RZ, R51 ;  /* 0x000000ffff347224 */ /* 0x000fe200078e0033 */
[----:B------:R-:W2:Y:S01]  /*31130*/  LDL.LU R150, [R1+0x6244] ;  /* 0x0062440001967983 */ /* 0x000ea20000300800 */
[----:B------:R-:W-:Y:S01]  /*31140*/  IMAD.MOV.U32 R30, RZ, RZ, R29 ;  /* 0x000000ffff1e7224 */ /* 0x000fe200078e001d */
[----:B------:R-:W-:Y:S01]  /*31150*/  MOV R51, R50 ;  /* 0x0000003200337202 */ /* 0x000fe20000000f00 */
[----:B------:R-:W-:Y:S01]  /*31160*/  IMAD.MOV.U32 R29, RZ, RZ, R27 ;  /* 0x000000ffff1d7224 */ /* 0x000fe200078e001b */
[----:B------:R1:W-:Y:S01]  /*31170*/  STL.64 [R1+0x8d8], R62 ;  /* 0x0008d83e01007387 */ /* 0x0003e20000100a00 */
        /* <DEDUP_REMOVED lines=8> */
[----:B------:R-:W2:Y:S01]  /*31200*/  LDL.LU R190, [R1+0x6240] ;  /* 0x0062400001be7983 */ /* 0x000ea20000300800 */
[----:B-1----:R-:W-:Y:S01]  /*31210*/  LEA R62, P6, R55, R2, 0x2 ;  /* 0x00000002373e7211 */ /* 0x002fe200078c10ff */
[----:B------:R-:W-:Y:S02]  /*31220*/  IMAD R149, R149, c[0x0][0x190], RZ ;  /* 0x0000640095957a24 */ /* 0x000fe400078e02ff */
[----:B------:R-:W-:Y:S01]  /*31230*/  IMAD.MOV.U32 R30, RZ, RZ, R29 ;  /* 0x000000ffff1e7224 */ /* 0x000fe200078e001d */
[----:B------:R-:W-:Y:S01]  /*31240*/  MOV R29, R27 ;  /* 0x0000001b001d7202 */ /* 0x000fe20000000f00 */
[----:B------:R1:W-:Y:S01]  /*31250*/  STL.64 [R1+0x8d0], R64 ;  /* 0x0008d04001007387 */ /* 0x0003e20000100a00 */
[----:B------:R-:W-:Y:S01]  /*31260*/  LEA.HI.X.SX32 R63, R55, R0, 0x2, P6 ;  /* 0x00000000373f7211 */ /* 0x000fe200030f16ff */
[----:B------:R-:W-:-:S02]  /*31270*/  IMAD.MOV.U32 R27, RZ, RZ, R26 ;  /* 0x000000ffff1b7224 */ /* 0x000fc400078e001a */
[----:B------:R-:W-:Y:S01]  /*31280*/  IMAD.MOV.U32 R55, RZ, RZ, R52 ;  /* 0x000000ffff377224 */ /* 0x000fe200078e0034 */
[----:B------:R-:W-:Y:S01]  /*31290*/  MOV R52, R51 ;  /* 0x0000003300347202 */ /* 0x000fe20000000f00 */
[----:B------:R-:W-:Y:S01]  /*312a0*/  IMAD.MOV.U32 R26, RZ, RZ, R25 ;  /* 0x000000ffff1a7224 */ /* 0x000fe200078e0019 */
[----:B------:R-:W-:Y:S01]  /*312b0*/  MOV R25, R24 ;  /* 0x0000001800197202 */ /* 0x000fe20000000f00 */
[----:B------:R-:W-:Y:S02]  /*312c0*/  IMAD.MOV.U32 R51, RZ, RZ, R50 ;  /* 0x000000ffff337224 */ /* 0x000fe400078e0032 */
[----:B------:R-:W-:Y:S01]  /*312d0*/  IMAD.MOV.U32 R24, RZ, RZ, R149 ;  /* 0x000000ffff187224 */ /* 0x000fe200078e0095 */
[C---:B-1----:R-:W-:Y:S01]  /*312e0*/  LEA R64, P0, R59.reuse, R2, 0x2 ;  /* 0x000000023b407211 */ /* 0x042fe200078010ff */
        /* <DEDUP_REMOVED lines=14> */
[C---:B-1----:R-:W-:Y:S01]  /*313d0*/  LEA R62, P6, R66.reuse, R2, 0x2 ;  /* 0x00000002423e7211 */ /* 0x042fe200078c10ff */
        /* <DEDUP_REMOVED lines=9> */
[----:B------:R-:W2:Y:S01]  /*31470*/  LDL.LU R191, [R1+0x6238] ;  /* 0x0062380001bf7983 */ /* 0x000ea20000300800 */
        /* <DEDUP_REMOVED lines=27> */
[----:B------:R-:W2:Y:S01]  /*31630*/  LDL.LU R192, [R1+0x6230] ;  /* 0x0062300001c07983 */ /* 0x000ea20000300800 */
        /* <DEDUP_REMOVED lines=112> */
[----:B------:R-:W-:Y:S01]  /*31d40*/  IMAD.MOV.U32 R52, RZ, RZ, R51 ;  /* 0x000000ffff347224 */ /* 0x000fe200078e0033 */
        /* <DEDUP_REMOVED lines=29> */
[C---:B-1----:R-:W-:Y:S01]  /*31f20*/  LEA R62, P6, R59.reuse, R2, 0x2 ;  /* 0x000000023b3e7211 */ /* 0x042fe200078c10ff */
[----:B------:R-:W-:Y:S01]  /*31f30*/  IMAD.MOV.U32 R30, RZ, RZ, R29 ;  /* 0x000000ffff1e7224 */ /* 0x000fe200078e001d */
[----:B------:R-:W-:Y:S01]  /*31f40*/  MOV R29, R27 ;  /* 0x0000001b001d7202 */ /* 0x000fe20000000f00 */
[----:B------:R1:W-:Y:S01]  /*31f50*/  STL.64 [R1+0x870], R64 ;  /* 0x0008704001007387 */ /* 0x0003e20000100a00 */
[----:B------:R-:W-:Y:S01]  /*31f60*/  LEA.HI.X.SX32 R63, R59, R0, 0x2, P6 ;  /* 0x000000003b3f7211 */ /* 0x000fe200030f16ff */
[----:B------:R-:W-:Y:S02]  /*31f70*/  IMAD.MOV.U32 R27, RZ, RZ, R26 ;  /* 0x000000ffff1b7224 */ /* 0x000fe400078e001a */
        /* <DEDUP_REMOVED lines=484> */
[----:B------:R-:W-:Y:S01]  /*33dc0*/  IMAD R129, R129, c[0x0][0x190], RZ ;  /* 0x0000640081817a24 */ /* 0x000fe200078e02ff */
[----:B------:R-:W-:Y:S01]  /*33dd0*/  MOV R30, R29 ;  /* 0x0000001d001e7202 */ /* 0x000fe20000000f00 */
[----:B------:R-:W-:-:S02]  /*33de0*/  IMAD.MOV.U32 R52, RZ, RZ, R51 ;  /* 0x000000ffff347224 */ /* 0x000fc400078e0033 */
[----:B------:R-:W-:Y:S02]  /*33df0*/  IMAD.MOV.U32 R29, RZ, RZ, R27 ;  /* 0x000000ffff1d7224 */ /* 0x000fe400078e001b */
        /* <DEDUP_REMOVED lines=339> */
[----:B------:R-:W-:Y:S01]  /*35330*/  IMAD.MOV.U32 R30, RZ, RZ, R29 ;  /* 0x000000ffff1e7224 */ /* 0x000fe200078e001d */
[----:B------:R-:W-:Y:S01]  /*35340*/  MOV R29, R27 ;  /* 0x0000001b001d7202 */ /* 0x000fe20000000f00 */
[----:B------:R-:W-:Y:S01]  /*35350*/  IMAD R119, R119, c[0x0][0x190], RZ ;  /* 0x0000640077777a24 */ /* 0x000fe200078e02ff */
        /* <DEDUP_REMOVED lines=11> */
[----:B------:R-:W-:Y:S02]  /*35410*/  IMAD.MOV.U32 R22, RZ, RZ, R119 ;  /* 0x000000ffff167224 */ /* 0x000fe400078e0077 */
[----:B------:R-:W-:Y:S01]  /*35420*/  IMAD.MOV.U32 R49, RZ, RZ, R48 ;  /* 0x000000ffff317224 */ /* 0x000fe200078e0030 */
[----:B------:R-:W2:Y:S01]  /*35430*/  LDL.LU R119, [R1+0x614c] ;  /* 0x00614c0001777983 */ /* 0x000ea20000300800 */
[----:B------:R-:W-:Y:S01]  /*35440*/  IMAD.MOV.U32 R48, RZ, RZ, R31 ;  /* 0x000000ffff307224 */ /* 0x000fe200078e001f */
[----:B------:R-:W-:Y:S01]  /*35450*/  LEA.HI.X.SX32 R65, R56, R0, 0x2, P0 ;  /* 0x0000000038417211 */ /* 0x000fe200000f16ff */
[----:B------:R-:W-:Y:S01]  /*35460*/  IMAD.MOV.U32 R56, RZ, RZ, R52 ;  /* 0x000000ffff387224 */ /* 0x000fe200078e0034 */
[----:B------:R1:W-:Y:S01]  /*35470*/  STL.64 [R1+0x6e8], R62 ;  /* 0x0006e83e01007387 */ /* 0x0003e20000100a00 */
[----:B------:R-:W-:Y:S01]  /*35480*/  MOV R31, R30 ;  /* 0x0000001e001f7202 */ /* 0x000fe20000000f00 */
[----:B------:R-:W-:Y:S01]  /*35490*/  IMAD.MOV.U32 R30, RZ, RZ, R29 ;  /* 0x000000ffff1e7224 */ /* 0x000fe200078e001d */
[----:B------:R-:W-:Y:S01]  /*354a0*/  MOV R52, R51 ;  /* 0x0000003300347202 */ /* 0x000fe20000000f00 */
[----:B------:R-:W-:Y:S01]  /*354b0*/  IMAD.MOV.U32 R29, RZ, RZ, R27 ;  /* 0x000000ffff1d7224 */ /* 0x000fe200078e001b */
[----:B------:R-:W-:Y:S01]  /*354c0*/  MOV R27, R26 ;  /* 0x0000001a001b7202 */ /* 0x000fe20000000f00 */
[----:B------:R-:W-:-:S02]  /*354d0*/  IMAD.MOV.U32 R51, RZ, RZ, R50 ;  /* 0x000000ffff337224 */ /* 0x000fc400078e0032 */
[----:B------:R-:W-:Y:S01]  /*354e0*/  IMAD.MOV.U32 R50, RZ, RZ, R49 ;  /* 0x000000ffff327224 */ /* 0x000fe200078e0031 */
[----:B------:R-:W-:Y:S02]  /*354f0*/  MOV R49, R48 ;  /* 0x0000003000317202 */ /* 0x000fe40000000f00 */
[C---:B-1----:R-:W-:Y:S01]  /*35500*/  LEA R62, P6, R53.reuse, R2, 0x2 ;  /* 0x00000002353e7211 */ /* 0x042fe200078c10ff */
[----:B------:R-:W-:Y:S02]  /*35510*/  IMAD.MOV.U32 R26, RZ, RZ, R25 ;  /* 0x000000ffff1a7224 */ /* 0x000fe400078e0019 */
[----:B------:R-:W-:Y:S01]  /*35520*/  IMAD.MOV.U32 R25, RZ, RZ, R24 ;  /* 0x000000ffff197224 */ /* 0x000fe200078e0018 */
[----:B------:R-:W-:Y:S01]  /*35530*/  LEA.HI.X.SX32 R63, R53, R0, 0x2, P6 ;  /* 0x00000000353f7211 */ /* 0x000fe200030f16ff */
        /* <DEDUP_REMOVED lines=43> */
[----:B------:R-:W-:-:S02]  /*357f0*/  IMAD.MOV.U32 R54, RZ, RZ, R51 ;  /* 0x000000ffff367224 */ /* 0x000fc400078e0033 */
[----:B------:R-:W-:Y:S01]  /*35800*/  IMAD.MOV.U32 R51, RZ, RZ, R50 ;  /* 0x000000ffff337224 */ /* 0x000fe200078e0032 */
[----:B------:R-:W-:Y:S01]  /*35810*/  MOV R50, R49 ;  /* 0x0000003100327202 */ /* 0x000fe20000000f00 */
[----:B------:R-:W-:Y:S01]  /*35820*/  IMAD R117, R117, c[0x0][0x190], RZ ;  /* 0x0000640075757a24 */ /* 0x000fe200078e02ff */
[C---:B-1----:R-:W-:Y:S01]  /*35830*/  LEA R64, P0, R58.reuse, R2, 0x2 ;  /* 0x000000023a407211 */ /* 0x042fe200078010ff */
        /* <DEDUP_REMOVED lines=8> */
[----:B------:R-:W-:Y:S01]  /*358c0*/  IMAD.MOV.U32 R58, RZ, RZ, R54 ;  /* 0x000000ffff3a7224 */ /* 0x000fe200078e0036 */
[----:B------:R-:W-:Y:S01]  /*358d0*/  MOV R54, R51 ;  /* 0x0000003300367202 */ /* 0x000fe20000000f00 */
        /* <DEDUP_REMOVED lines=15> */
[----:B------:R-:W-:Y:S02]  /*359d0*/  MOV R30, R29 ;  /* 0x0000001d001e7202 */ /* 0x000fe40000000f00 */
[C---:B-1----:R-:W-:Y:S01]  /*359e0*/  LEA R62, P6, R55.reuse, R2, 0x2 ;  /* 0x00000002373e7211 */ /* 0x042fe200078c10ff */
[----:B------:R-:W-:Y:S02]  /*359f0*/  IMAD.MOV.U32 R8, RZ, RZ, R223 ;  /* 0x000000ffff087224 */ /* 0x000fe400078e00df */
[----:B------:R-:W-:Y:S01]  /*35a00*/  IMAD R116, R116, c[0x0][0x190], RZ ;  /* 0x0000640074747a24 */ /* 0x000fe200078e02ff */
[----:B------:R-:W2:Y:S01]  /*35a10*/  LDL.LU R223, [R1+0x6138] ;  /* 0x0061380001df7983 */ /* 0x000ea20000300800 */
[----:B------:R-:W-:Y:S01]  /*35a20*/  IMAD.MOV.U32 R29, RZ, RZ, R27 ;  /* 0x000000ffff1d7224 */ /* 0x000fe200078e001b */
[----:B------:R-:W-:Y:S01]  /*35a30*/  LEA.HI.X.SX32 R63, R55, R0, 0x2, P6 ;  /* 0x00000000373f7211 */ /* 0x000fe200030f16ff */
[----:B------:R-:W-:Y:S01]  /*35a40*/  IMAD.MOV.U32 R27, RZ, RZ, R26 ;  /* 0x000000ffff1b7224 */ /* 0x000fe200078e001a */
[----:B------:R1:W-:Y:S01]  /*35a50*/  STL.64 [R1+0x6c0], R64 ;  /* 0x0006c04001007387 */ /* 0x0003e20000100a00 */
[----:B------:R-:W-:Y:S01]  /*35a60*/  MOV R26, R25 ;  /* 0x00000019001a7202 */ /* 0x000fe20000000f00 */
[----:B------:R-:W-:-:S02]  /*35a70*/  IMAD.MOV.U32 R55, RZ, RZ, R51 ;  /* 0x000000ffff377224 */ /* 0x000fc400078e0033 */
[----:B------:R-:W-:Y:S02]  /*35a80*/  IMAD.MOV.U32 R25, RZ, RZ, R24 ;  /* 0x000000ffff197224 */ /* 0x000fe400078e0018 */
[----:B------:R-:W-:Y:S01]  /*35a90*/  IMAD.MOV.U32 R51, RZ, RZ, R50 ;  /* 0x000000ffff337224 */ /* 0x000fe200078e0032 */
[----:B------:R-:W-:Y:S01]  /*35aa0*/  MOV R50, R49 ;  /* 0x0000003100327202 */ /* 0x000fe20000000f00 */
[----:B------:R-:W-:Y:S01]  /*35ab0*/  IMAD.MOV.U32 R24, RZ, RZ, R17 ;  /* 0x000000ffff187224 */ /* 0x000fe200078e0011 */
[----:B------:R-:W-:Y:S02]  /*35ac0*/  MOV R17, R116 ;  /* 0x0000007400117202 */ /* 0x000fe40000000f00 */
[C---:B-1----:R-:W-:Y:S01]  /*35ad0*/  LEA R64, P0, R59.reuse, R2, 0x2 ;  /* 0x000000023b407211 */ /* 0x042fe200078010ff */
        /* <DEDUP_REMOVED lines=24> */
[----:B------:R-:W-:Y:S01]  /*35c60*/  MOV R51, R50 ;  /* 0x0000003200337202 */ /* 0x000fe20000000f00 */
[----:B------:R-:W-:Y:S02]  /*35c70*/  IMAD R115, R115, c[0x0][0x190], RZ ;  /* 0x0000640073737a24 */ /* 0x000fe400078e02ff */
[----:B------:R-:W-:Y:S02]  /*35c80*/  IMAD.MOV.U32 R29, RZ, RZ, R27 ;  /* 0x000000ffff1d7224 */ /* 0x000fe400078e001b */
[----:B------:R-:W-:Y:S01]  /*35c90*/  IMAD.MOV.U32 R27, RZ, RZ, R26 ;  /* 0x000000ffff1b7224 */ /* 0x000fe200078e001a */
[----:B------:R-:W-:Y:S01]  /*35ca0*/  MOV R26, R25 ;  /* 0x00000019001a7202 */ /* 0x000fe20000000f00 */
[----:B------:R-:W-:Y:S02]  /*35cb0*/  IMAD.MOV.U32 R50, RZ, RZ, R49 ;  /* 0x000000ffff327224 */ /* 0x000fe400078e0031 */
[----:B------:R-:W-:-:S02]  /*35cc0*/  IMAD R224, R224, c[0x0][0x190], RZ ;  /* 0x00006400e0e07a24 */ /* 0x000fc400078e02ff */
        /* <DEDUP_REMOVED lines=8> */
[----:B------:R-:W-:-:S02]  /*35d50*/  IMAD R113, R113, c[0x0][0x190], RZ ;  /* 0x0000640071717a24 */ /* 0x000fc400078e02ff */
[----:B------:R-:W-:Y:S02]  /*35d60*/  IMAD.MOV.U32 R16, RZ, RZ, R224 ;  /* 0x000000ffff107224 */ /* 0x000fe400078e00e0 */
[----:B------:R-:W-:Y:S01]  /*35d70*/  IMAD.MOV.U32 R27, RZ, RZ, R26 ;  /* 0x000000ffff1b7224 */ /* 0x000fe200078e001a */
[----:B------:R-:W2:Y:S01]  /*35d80*/  LDL.LU R224, [R1+0x6130] ;  /* 0x0061300001e07983 */ /* 0x000ea20000300800 */
[----:B------:R-:W-:Y:S01]  /*35d90*/  IMAD.MOV.U32 R26, RZ, RZ, R25 ;  /* 0x000000ffff1a7224 */ /* 0x000fe200078e0019 */
[----:B------:R-:W-:Y:S01]  /*35da0*/  MOV R25, R24 ;  /* 0x0000001800197202 */ /* 0x000fe20000000f00 */
[----:B------:R-:W-:Y:S01]  /*35db0*/  IMAD.MOV.U32 R24, RZ, RZ, R13 ;  /* 0x000000ffff187224 */ /* 0x000fe200078e000d */
[----:B------:R1:W-:Y:S01]  /*35dc0*/  STL.64 [R1+0x6b0], R64 ;  /* 0x0006b04001007387 */ /* 0x0003e20000100a00 */
[----:B------:R-:W-:-:S03]  /*35dd0*/  IMAD.MOV.U32 R13, RZ, RZ, R113 ;  /* 0x000000ffff0d7224 */ /* 0x000fc600078e0071 */
[----:B------:R-:W2:Y:S04]  /*35de0*/  LDL.LU R115, [R1+0x612c] ;  /* 0x00612c0001737983 */ /* 0x000ea80000300800 */
[----:B------:R3:W-:Y:S04]  /*35df0*/  STL.64 [R1+0x6a8], R62 ;  /* 0x0006a83e01007387 */ /* 0x0007e80000100a00 */
[----:B------:R-:W2:Y:S01]  /*35e00*/  LDL.LU R113, [R1+0x6128] ;  /* 0x0061280001717983 */ /* 0x000ea20000300800 */
[----:B-1----:R-:W-:-:S04]  /*35e10*/  LEA R64, P0, R60, R2, 0x2 ;  /* 0x000000023c407211 */ /* 0x002fc800078010ff */
[----:B------:R-:W-:Y:S02]  /*35e20*/  LEA.HI.X.SX32 R65, R60, R0, 0x2, P0 ;  /* 0x000000003c417211 */ /* 0x000fe400000f16ff */
[----:B------:R-:W-:Y:S01]  /*35e30*/  MOV R60, R55 ;  /* 0x00000037003c7202 */ /* 0x000fe20000000f00 */
[----:B------:R-:W-:Y:S02]  /*35e40*/  IMAD.MOV.U32 R55, RZ, RZ, R51 ;  /* 0x000000ffff377224 */ /* 0x000fe400078e0033 */
[----:B------:R-:W-:Y:S01]  /*35e50*/  IMAD.MOV.U32 R51, RZ, RZ, R50 ;  /* 0x000000ffff337224 */ /* 0x000fe200078e0032 */
[----:B------:R-:W-:Y:S01]  /*35e60*/  MOV R50, R49 ;  /* 0x0000003100327202 */ /* 0x000fe20000000f00 */
[----:B------:R-:W-:Y:S01]  /*35e70*/  IMAD.MOV.U32 R49, RZ, RZ, R48 ;  /* 0x000000ffff317224 */ /* 0x000fe200078e0030 */
[C---:B---3--:R-:W-:Y:S01]  /*35e80*/  LEA R62, P6, R67.reuse, R2, 0x2 ;  /* 0x00000002433e7211 */ /* 0x048fe200078c10ff */
[----:B------:R-:W-:Y:S01]  /*35e90*/  IMAD.MOV.U32 R48, RZ, RZ, R31 ;  /* 0x000000ffff307224 */ /* 0x000fe200078e001f */
[----:B------:R-:W-:Y:S01]  /*35ea0*/  MOV R31, R30 ;  /* 0x0000001e001f7202 */ /* 0x000fe20000000f00 */
[----:B------:R-:W-:Y:S01]  /*35eb0*/  IMAD.MOV.U32 R30, RZ, RZ, R29 ;  /* 0x000000ffff1e7224 */ /* 0x000fe200078e001d */
[----:B------:R1:W-:Y:S01]  /*35ec0*/  STL.64 [R1+0x6a0], R64 ;  /* 0x0006a04001007387 */ /* 0x0003e20000100a00 */
[----:B------:R-:W-:Y:S01]  /*35ed0*/  IMAD.MOV.U32 R29, RZ, RZ, R27 ;  /* 0x000000ffff1d7224 */ /* 0x000fe200078e001b */
[----:B------:R-:W-:Y:S01]  /*35ee0*/  MOV R27, R26 ;  /* 0x0000001a001b7202 */ /* 0x000fe20000000f00 */
[----:B------:R-:W-:Y:S01]  /*35ef0*/  IMAD.MOV.U32 R26, RZ, RZ, R25 ;  /* 0x000000ffff1a7224 */ /* 0x000fe200078e0019 */
[----:B------:R-:W-:Y:S01]  /*35f00*/  LEA.HI.X.SX32 R63, R67, R0, 0x2, P6 ;  /* 0x00000000433f7211 */ /* 0x000fe200030f16ff */
[----:B------:R-:W-:Y:S01]  /*35f10*/  IMAD.MOV.U32 R25, RZ, RZ, R24 ;  /* 0x000000ffff197224 */ /* 0x000fe200078e0018 */
[----:B------:R-:W-:Y:S01]  /*35f20*/  MOV R24, R23 ;  /* 0x0000001700187202 */ /* 0x000fe20000000f00 */
[----:B------:R-:W-:-:S02]  /*35f30*/  IMAD.MOV.U32 R23, RZ, RZ, R114 ;  /* 0x000000ffff177224 */ /* 0x000fc400078e0072 */
[----:B------:R-:W3:Y:S01]  /*35f40*/  LDL.LU R114, [R1+0x6124] ;  /* 0x0061240001727983 */ /* 0x000ee20000300800 */
[----:B-1----:R-:W-:-:S03]  /*35f50*/  LEA R64, P0, R61, R2, 0x2 ;  /* 0x000000023d407211 */ /* 0x002fc600078010ff */
[----:B------:R1:W-:Y:S01]  /*35f60*/  STL.64 [R1+0x698], R62 ;  /* 0x0006983e01007387 */ /* 0x0003e20000100a00 */
[----:B------:R-:W-:Y:S01]  /*35f70*/  LEA.HI.X.SX32 R65, R61, R0, 0x2, P0 ;  /* 0x000000003d417211 */ /* 0x000fe200000f16ff */
[----:B------:R-:W-:Y:S01]  /*35f80*/  IMAD.MOV.U32 R61, RZ, RZ, R51 ;  /* 0x000000ffff3d7224 */ /* 0x000fe200078e0033 */
[----:B------:R-:W-:Y:S01]  /*35f90*/  MOV R51, R50 ;  /* 0x0000003200337202 */ /* 0x000fe20000000f00 */
[----:B------:R-:W-:Y:S02]  /*35fa0*/  IMAD.MOV.U32 R50, RZ, RZ, R49 ;  /* 0x000000ffff327224 */ /* 0x000fe400078e0031 */
[----:B------:R-:W-:Y:S01]  /*35fb0*/  IMAD.MOV.U32 R49, RZ, RZ, R48 ;  /* 0x000000ffff317224 */ /* 0x000fe200078e0030 */
[----:B------:R-:W-:Y:S02]  /*35fc0*/  MOV R48, R31 ;  /* 0x0000001f00307202 */ /* 0x000fe40000000f00 */
[----:B-1----:R-:W-:Y:S01]  /*35fd0*/  LEA R62, P6, R56, R2, 0x2 ;  /* 0x00000002383e7211 */ /* 0x002fe200078c10ff */
[----:B------:R-:W-:-:S02]  /*35fe0*/  IMAD.MOV.U32 R31, RZ, RZ, R30 ;  /* 0x000000ffff1f7224 */ /* 0x000fc400078e001e */
[----:B------:R-:W-:Y:S01]  /*35ff0*/  IMAD.MOV.U32 R30, RZ, RZ, R29 ;  /* 0x000000ffff1e7224 */ /* 0x000fe200078e001d */
[----:B------:R-:W-:Y:S01]  /*36000*/  LEA.HI.X.SX32 R63, R56, R0, 0x2, P6 ;  /* 0x00000000383f7211 */ /* 0x000fe200030f16ff */
[----:B------:R-:W-:Y:S01]  /*36010*/  IMAD.MOV.U32 R56, RZ, RZ, R51 ;  /* 0x000000ffff387224 */ /* 0x000fe200078e0033 */
[----:B------:R-:W-:Y:S01]  /*36020*/  MOV R29, R27 ;  /* 0x0000001b001d7202 */ /* 0x000fe20000000f00 */
[----:B------:R-:W-:Y:S02]  /*36030*/  IMAD.MOV.U32 R27, RZ, RZ, R26 ;  /* 0x000000ffff1b7224 */ /* 0x000fe400078e001a */
[----:B------:R-:W-:Y:S01]  /*36040*/  IMAD.MOV.U32 R51, RZ, RZ, R50 ;  /* 0x000000ffff337224 */ /* 0x000fe200078e0032 */
[----:B------:R-:W-:Y:S01]  /*36050*/  MOV R50, R49 ;  /* 0x0000003100327202 */ /* 0x000fe20000000f00 */
[----:B------:R-:W-:Y:S01]  /*36060*/  IMAD.MOV.U32 R26, RZ, RZ, R25 ;  /* 0x000000ffff1a7224 */ /* 0x000fe200078e0019 */
[----:B------:R1:W-:Y:S01]  /*36070*/  STL.64 [R1+0x690], R64 ;  /* 0x0006904001007387 */ /* 0x0003e20000100a00 */
[----:B------:R-:W-:Y:S01]  /*36080*/  MOV R25, R24 ;  /* 0x0000001800197202 */ /* 0x000fe20000000f00 */
[----:B------:R-:W-:-:S02]  /*36090*/  IMAD.MOV.U32 R49, RZ, RZ, R48 ;  /* 0x000000ffff317224 */ /* 0x000fc400078e0030 */
[----:B------:R-:W-:Y:S02]  /*360a0*/  IMAD.MOV.U32 R24, RZ, RZ, R23 ;  /* 0x000000ffff187224 */ /* 0x000fe400078e0017 */
        /* <DEDUP_REMOVED lines=11> */
[----:B------:R-:W-:Y:S01]  /*36160*/  IMAD.MOV.U32 R50, RZ, RZ, R49 ;  /* 0x000000ffff327224 */ /* 0x000fe200078e0031 */
[----:B------:R-:W-:Y:S01]  /*36170*/  MOV R24, R23 ;  /* 0x0000001700187202 */ /* 0x000fe20000000f00 */
[----:B------:R-:W-:Y:S01]  /*36180*/  IMAD.MOV.U32 R49, RZ, RZ, R48 ;  /* 0x000000ffff317224 */ /* 0x000fe200078e0030 */
[----:B------:R-:W-:Y:S01]  /*36190*/  MOV R48, R31 ;  /* 0x0000001f00307202 */ /* 0x000fe20000000f00 */
[----:B------:R-:W-:-:S02]  /*361a0*/  IMAD.MOV.U32 R23, RZ, RZ, R22 ;  /* 0x000000ffff177224 */ /* 0x000fc400078e0016 */
[----:B------:R-:W-:Y:S02]  /*361b0*/  IMAD.MOV.U32 R22, RZ, RZ, R225 ;  /* 0x000000ffff167224 */ /* 0x000fe400078e00e1 */
[----:B------:R-:W-:Y:S02]  /*361c0*/  IMAD.MOV.U32 R31, RZ, RZ, R30 ;  /* 0x000000ffff1f7224 */ /* 0x000fe400078e001e */
[----:B------:R-:W-:Y:S01]  /*361d0*/  IMAD.MOV.U32 R30, RZ, RZ, R29 ;  /* 0x000000ffff1e7224 */ /* 0x000fe200078e001d */
[----:B------:R-:W-:Y:S01]  /*361e0*/  MOV R29, R27 ;  /* 0x0000001b001d7202 */ /* 0x000fe20000000f00 */
[----:B------:R-:W-:Y:S02]  /*361f0*/  IMAD.MOV.U32 R27, RZ, RZ, R26 ;  /* 0x000000ffff1b7224 */ /* 0x000fe400078e001a */
[----:B------:R-:W-:Y:S01]  /*36200*/  IMAD.MOV.U32 R26, RZ, RZ, R25 ;  /* 0x000000ffff1a7224 */ /* 0x000fe200078e0019 */
[----:B------:R-:W-:Y:S01]  /*36210*/  MOV R25, R24 ;  /* 0x0000001800197202 */ /* 0x000fe20000000f00 */
[----:B------:R-:W-:-:S02]  /*36220*/  IMAD.MOV.U32 R24, RZ, RZ, R23 ;  /* 0x000000ffff187224 */ /* 0x000fc400078e0017 */
[----:B------:R-:W-:Y:S01]  /*36230*/  IMAD.MOV.U32 R23, RZ, RZ, R22 ;  /* 0x000000ffff177224 */ /* 0x000fe200078e0016 */
[----:B------:R-:W-:Y:S01]  /*36240*/  MOV R22, R21 ;  /* 0x0000001500167202 */ /* 0x000fe20000000f00 */
[----:B------:R-:W-:Y:S02]  /*36250*/  IMAD.MOV.U32 R21, RZ, RZ, R112 ;  /* 0x000000ffff157224 */ /* 0x000fe400078e0070 */
        /* <DEDUP_REMOVED lines=8> */
[----:B------:R-:W-:Y:S01]  /*362e0*/  IMAD R232, R232, c[0x0][0x190], RZ ;  /* 0x00006400e8e87a24 */ /* 0x000fe200078e02ff */
[----:B--2---:R-:W-:Y:S02]  /*362f0*/  MOV R251, R113 ;  /* 0x0000007100fb7202 */ /* 0x004fe40000000f00 */
[----:B------:R-:W2:Y:S04]  /*36300*/  LDL.LU R113, [R1+0x6120] ;  /* 0x0061200001717983 */ /* 0x000ea80000300800 */
[----:B------:R1:W-:Y:S04]  /*36310*/  STL.64 [R1+0x688], R62 ;  /* 0x0006883e01007387 */ /* 0x0003e80000100a00 */
[----:B------:R-:W2:Y:S01]  /*36320*/  LDL.LU R225, [R1+0x611c] ;  /* 0x00611c0001e17983 */ /* 0x000ea20000300800 */
[----:B-1----:R-:W-:-:S03]  /*36330*/  LEA R62, P6, R57, R2, 0x2 ;  /* 0x00000002393e7211 */ /* 0x002fc600078c10ff */
[----:B------:R1:W-:Y:S01]  /*36340*/  STL.64 [R1+0x680], R64 ;  /* 0x0006804001007387 */ /* 0x0003e20000100a00 */
[----:B------:R-:W-:Y:S01]  /*36350*/  LEA.HI.X.SX32 R63, R57, R0, 0x2, P6 ;  /* 0x00000000393f7211 */ /* 0x000fe200030f16ff */
[----:B------:R-:W-:Y:S01]  /*36360*/  IMAD.MOV.U32 R57, RZ, RZ, R52 ;  /* 0x000000ffff397224 */ /* 0x000fe200078e0034 */
[----:B------:R-:W-:Y:S01]  /*36370*/  MOV R52, R50 ;  /* 0x0000003200347202 */ /* 0x000fe20000000f00 */
[----:B------:R-:W-:Y:S01]  /*36380*/  IMAD.MOV.U32 R50, RZ, RZ, R49 ;  /* 0x000000ffff327224 */ /* 0x000fe200078e0031 */
[----:B------:R-:W2:Y:S01]  /*36390*/  LDL.LU R112, [R1+0x6118] ;  /* 0x0061180001707983 */ /* 0x000ea20000300800 */
        /* <DEDUP_REMOVED lines=12> */
[----:B------:R-:W-:Y:S02]  /*36460*/  IMAD.MOV.U32 R49, RZ, RZ, R48 ;  /* 0x000000ffff317224 */ /* 0x000fe400078e0030 */
        /* <DEDUP_REMOVED lines=11> */
[----:B------:R-:W2:Y:S01]  /*36520*/  LDL.LU R226, [R1+0x6114] ;  /* 0x0061140001e27983 */ /* 0x000ea20000300800 */
[C---:B-1----:R-:W-:Y:S01]  /*36530*/  LEA R62, P6, R58.reuse, R2, 0x2 ;  /* 0x000000023a3e7211 */ /* 0x042fe200078c10ff */
        /* <DEDUP_REMOVED lines=40> */
[----:B------:R-:W-:Y:S01]  /*367c0*/  MOV R49, R48 ;  /* 0x0000003000317202 */ /* 0x000fe20000000f00 */
[----:B------:R-:W-:Y:S02]  /*367d0*/  IMAD.MOV.U32 R21, RZ, RZ, R20 ;  /* 0x000000ffff157224 */ /* 0x000fe400078e0014 */
[----:B------:R-:W-:Y:S02]  /*367e0*/  IMAD.MOV.U32 R20, RZ, RZ, R7 ;  /* 0x000000ffff147224 */ /* 0x000fe400078e0007 */
[----:B------:R-:W-:Y:S02]  /*367f0*/  IMAD.MOV.U32 R25, RZ, RZ, R24 ;  /* 0x000000ffff197224 */ /* 0x000fe400078e0018 */
[----:B------:R-:W-:-:S02]  /*36800*/  IMAD.MOV.U32 R48, RZ, RZ, R31 ;  /* 0x000000ffff307224 */ /* 0x000fc400078e001f */
[----:B------:R-:W-:Y:S01]  /*36810*/  IMAD.MOV.U32 R24, RZ, RZ, R23 ;  /* 0x000000ffff187224 */ /* 0x000fe200078e0017 */
[----:B------:R-:W-:Y:S01]  /*36820*/  MOV R23, R22 ;  /* 0x0000001600177202 */ /* 0x000fe20000000f00 */
        /* <DEDUP_REMOVED lines=10> */
[----:B------:R-:W-:Y:S01]  /*368d0*/  MOV R26, R25 ;  /* 0x00000019001a7202 */ /* 0x000fe20000000f00 */
[----:B------:R-:W-:-:S02]  /*368e0*/  IMAD.MOV.U32 R18, RZ, RZ, R8 ;  /* 0x000000ffff127224 */ /* 0x000fc400078e0008 */
[----:B------:R-:W-:Y:S02]  /*368f0*/  IMAD.MOV.U32 R25, RZ, RZ, R24 ;  /* 0x000000ffff197224 */ /* 0x000fe400078e0018 */
[----:B------:R-:W-:Y:S02]  /*36900*/  IMAD.MOV.U32 R8, RZ, RZ, R110 ;  /* 0x000000ffff087224 */ /* 0x000fe400078e006e */
[----:B------:R-:W-:Y:S01]  /*36910*/  IMAD.MOV.U32 R24, RZ, RZ, R23 ;  /* 0x000000ffff187224 */ /* 0x000fe200078e0017 */
[----:B------:R-:W2:Y:S01]  /*36920*/  LDL.LU R110, [R1+0x6108] ;  /* 0x00610800016e7983 */ /* 0x000ea20000300800 */
[----:B------:R-:W-:Y:S02]  /*36930*/  MOV R23, R22 ;  /* 0x0000001600177202 */ /* 0x000fe40000000f00 */
[----:B-1----:R-:W-:Y:S01]  /*36940*/  LEA R64, P0, R66, R2, 0x2 ;  /* 0x0000000242407211 */ /* 0x002fe200078010ff */
[----:B------:R1:W-:Y:S01]  /*36950*/  STL.64 [R1+0x658], R62 ;  /* 0x0006583e01007387 */ /* 0x0003e20000100a00 */
[----:B------:R-:W-:-:S02]  /*36960*/  IMAD.MOV.U32 R22, RZ, RZ, R21 ;  /* 0x000000ffff167224 */ /* 0x000fc400078e0015 */
[----:B------:R-:W-:Y:S01]  /*36970*/  IMAD.MOV.U32 R21, RZ, RZ, R20 ;  /* 0x000000ffff157224 */ /* 0x000fe200078e0014 */
[----:B------:R-:W-:Y:S02]  /*36980*/  LEA.HI.X.SX32 R65, R66, R0, 0x2, P0 ;  /* 0x0000000042417211 */ /* 0x000fe400000f16ff */
[----:B------:R-:W-:Y:S01]  /*36990*/  MOV R20, R18 ;  /* 0x0000001200147202 */ /* 0x000fe20000000f00 */
[----:B------:R-:W-:Y:S02]  /*369a0*/  IMAD.MOV.U32 R18, RZ, RZ, R17 ;  /* 0x000000ffff127224 */ /* 0x000fe400078e0011 */
[----:B------:R-:W-:Y:S02]  /*369b0*/  IMAD.MOV.U32 R17, RZ, RZ, R109 ;  /* 0x000000ffff117224 */ /* 0x000fe400078e006d */
[----:B------:R-:W2:Y:S01]  /*369c0*/  LDL.LU R109, [R1+0x6104] ;  /* 0x00610400016d7983 */ /* 0x000ea20000300800 */
[----:B-1----:R-:W-:-:S03]  /*369d0*/  LEA R62, P6, R60, R2, 0x2 ;  /* 0x000000023c3e7211 */ /* 0x002fc600078c10ff */
[----:B------:R1:W-:Y:S01]  /*369e0*/  STL.64 [R1+0x650], R64 ;  /* 0x0006504001007387 */ /* 0x0003e20000100a00 */
[----:B------:R-:W-:Y:S02]  /*369f0*/  LEA.HI.X.SX32 R63, R60, R0, 0x2, P6 ;  /* 0x000000003c3f7211 */ /* 0x000fe400030f16ff */
[----:B------:R-:W-:Y:S01]  /*36a00*/  MOV R60, R50 ;  /* 0x00000032003c7202 */ /* 0x000fe20000000f00 */
[----:B------:R-:W-:Y:S02]  /*36a10*/  IMAD.MOV.U32 R50, RZ, RZ, R49 ;  /* 0x000000ffff327224 */ /* 0x000fe400078e0031 */
[----:B------:R-:W-:Y:S01]  /*36a20*/  IMAD.MOV.U32 R49, RZ, RZ, R48 ;  /* 0x000000ffff317224 */ /* 0x000fe200078e0030 */
[----:B------:R-:W-:Y:S01]  /*36a30*/  MOV R48, R31 ;  /* 0x0000001f00307202 */ /* 0x000fe20000000f00 */
[----:B------:R-:W-:Y:S01]  /*36a40*/  IMAD.MOV.U32 R31, RZ, RZ, R30 ;  /* 0x000000ffff1f7224 */ /* 0x000fe200078e001e */
[----:B-1----:R-:W-:Y:S01]  /*36a50*/  LEA R64, P0, R55, R2, 0x2 ;  /* 0x0000000237407211 */ /* 0x002fe200078010ff */
[----:B------:R-:W-:Y:S01]  /*36a60*/  IMAD.MOV.U32 R30, RZ, RZ, R29 ;  /* 0x000000ffff1e7224 */ /* 0x000fe200078e001d */
[----:B------:R-:W-:-:S02]  /*36a70*/  MOV R29, R27 ;  /* 0x0000001b001d7202 */ /* 0x000fc40000000f00 */
[----:B------:R-:W-:Y:S01]  /*36a80*/  LEA.HI.X.SX32 R65, R55, R0, 0x2, P0 ;  /* 0x0000000037417211 */ /* 0x000fe200000f16ff */
[----:B------:R-:W-:Y:S01]  /*36a90*/  IMAD.MOV.U32 R27, RZ, RZ, R26 ;  /* 0x000000ffff1b7224 */ /* 0x000fe200078e001a */
[----:B------:R-:W-:Y:S01]  /*36aa0*/  MOV R55, R50 ;  /* 0x0000003200377202 */ /* 0x000fe20000000f00 */
[----:B------:R-:W-:Y:S02]  /*36ab0*/  IMAD.MOV.U32 R50, RZ, RZ, R49 ;  /* 0x000000ffff327224 */ /* 0x000fe400078e0031 */
[----:B------:R-:W-:Y:S01]  /*36ac0*/  IMAD.MOV.U32 R26, RZ, RZ, R25 ;  /* 0x000000ffff1a7224 */ /* 0x000fe200078e0019 */
[----:B------:R-:W-:Y:S01]  /*36ad0*/  MOV R25, R24 ;  /* 0x0000001800197202 */ /* 0x000fe20000000f00 */
[----:B------:R-:W-:Y:S01]  /*36ae0*/  IMAD.MOV.U32 R49, RZ, RZ, R48 ;  /* 0x000000ffff317224 */ /* 0x000fe200078e0030 */
[----:B------:R-:W-:Y:S01]  /*36af0*/  MOV R48, R31 ;  /* 0x0000001f00307202 */ /* 0x000fe20000000f00 */
[----:B------:R-:W-:Y:S02]  /*36b00*/  IMAD.MOV.U32 R24, RZ, RZ, R23 ;  /* 0x000000ffff187224 */ /* 0x000fe400078e0017 */
[----:B------:R-:W-:-:S02]  /*36b10*/  IMAD.MOV.U32 R31, RZ, RZ, R30 ;  /* 0x000000ffff1f7224 */ /* 0x000fc400078e001e */
[----:B------:R-:W-:Y:S01]  /*36b20*/  IMAD.MOV.U32 R23, RZ, RZ, R22 ;  /* 0x000000ffff177224 */ /* 0x000fe200078e0016 */
[----:B------:R-:W-:Y:S01]  /*36b30*/  MOV R22, R21 ;  /* 0x0000001500167202 */ /* 0x000fe20000000f00 */
[----:B------:R-:W-:Y:S01]  /*36b40*/  IMAD.MOV.U32 R30, RZ, RZ, R29 ;  /* 0x000000ffff1e7224 */ /* 0x000fe200078e001d */
[----:B------:R-:W-:Y:S01]  /*36b50*/  MOV R29, R27 ;  /* 0x0000001b001d7202 */ /* 0x000fe20000000f00 */
[----:B------:R-:W-:Y:S02]  /*36b60*/  IMAD.MOV.U32 R21, RZ, RZ, R20 ;  /* 0x000000ffff157224 */ /* 0x000fe400078e0014 */
[----:B------:R-:W-:Y:S02]  /*36b70*/  IMAD.MOV.U32 R27, RZ, RZ, R26 ;  /* 0x000000ffff1b7224 */ /* 0x000fe400078e001a */
        /* <DEDUP_REMOVED lines=8> */
[----:B------:R-:W-:Y:S01]  /*36c00*/  MOV R22, R21 ;  /* 0x0000001500167202 */ /* 0x000fe20000000f00 */
[----:B------:R-:W-:Y:S02]  /*36c10*/  IMAD.MOV.U32 R16, RZ, RZ, R252 ;  /* 0x000000ffff107224 */ /* 0x000fe400078e00fc */
[----:B------:R-:W-:Y:S01]  /*36c20*/  IMAD.MOV.U32 R21, RZ, RZ, R20 ;  /* 0x000000ffff157224 */ /* 0x000fe200078e0014 */
[----:B------:R-:W2:Y:S01]  /*36c30*/  LDL.LU R252, [R1+0x1cac] ;  /* 0x001cac0001fc7983 */ /* 0x000ea20000300800 */
[----:B------:R-:W-:Y:S01]  /*36c40*/  IMAD.MOV.U32 R20, RZ, RZ, R18 ;  /* 0x000000ffff147224 */ /* 0x000fe200078e0012 */
[C---:B-1----:R-:W-:Y:S02]  /*36c50*/  LEA R62, P6, R61.reuse, R2, 0x2 ;  /* 0x000000023d3e7211 */ /* 0x042fe400078c10ff */
[----:B------:R-:W-:Y:S01]  /*36c60*/  MOV R18, R17 ;  /* 0x0000001100127202 */ /* 0x000fe20000000f00 */
[----:B------:R-:W-:Y:S01]  /*36c70*/  IMAD.MOV.U32 R17, RZ, RZ, R16 ;  /* 0x000000ffff117224 */ /* 0x000fe200078e0010 */
[----:B------:R-:W-:Y:S01]  /*36c80*/  LEA.HI.X.SX32 R63, R61, R0, 0x2, P6 ;  /* 0x000000003d3f7211 */ /* 0x000fe200030f16ff */
[----:B------:R-:W-:Y:S01]  /*36c90*/  IMAD.MOV.U32 R16, RZ, RZ, R13 ;  /* 0x000000ffff107224 */ /* 0x000fe200078e000d */
[----:B------:R-:W-:Y:S01]  /*36ca0*/  MOV R13, R11 ;  /* 0x0000000b000d7202 */ /* 0x000fe20000000f00 */
[----:B------:R1:W-:Y:S01]  /*36cb0*/  STL.64 [R1+0x640], R64 ;  /* 0x0006404001007387 */ /* 0x0003e20000100a00 */
[----:B------:R-:W-:-:S03]  /*36cc0*/  IMAD.MOV.U32 R11, RZ, RZ, R108 ;  /* 0x000000ffff0b7224 */ /* 0x000fc600078e006c */
[----:B------:R-:W2:Y:S04]  /*36cd0*/  LDL.LU R108, [R1+0x6100] ;  /* 0x00610000016c7983 */ /* 0x000ea80000300800 */
[----:B------:R3:W-:Y:S01]  /*36ce0*/  STL.64 [R1+0x638], R62 ;  /* 0x0006383e01007387 */ /* 0x0007e20000100a00 */
[----:B-1----:R-:W-:Y:S01]  /*36cf0*/  LEA R64, P0, R56, R2, 0x2 ;  /* 0x0000000238407211 */ /* 0x002fe200078010ff */
[----:B---3--:R-:W-:Y:S01]  /*36d00*/  IMAD.MOV.U32 R63, RZ, RZ, R50 ;  /* 0x000000ffff3f7224 */ /* 0x008fe200078e0032 */
[----:B------:R-:W-:Y:S01]  /*36d10*/  MOV R50, R49 ;  /* 0x0000003100327202 */ /* 0x000fe20000000f00 */
        /* <DEDUP_REMOVED lines=10> */
[----:B------:R-:W-:Y:S01]  /*36dc0*/  IMAD.MOV.U32 R56, RZ, RZ, R50 ;  /* 0x000000ffff387224 */ /* 0x000fe200078e0032 */
[----:B------:R-:W-:Y:S01]  /*36dd0*/  LEA R66, P6, R51, R2, 0x2 ;  /* 0x0000000233427211 */ /* 0x000fe200078c10ff */
        /* <DEDUP_REMOVED lines=21> */
[----:B------:R-:W3:Y:S01]  /*36f30*/  LDL.LU R228, [R1+0x60fc] ;  /* 0x0060fc0001e47983 */ /* 0x000ee20000300800 */
[----:B------:R-:W-:-:S02]  /*36f40*/  IMAD.MOV.U32 R49, RZ, RZ, R48 ;  /* 0x000000ffff317224 */ /* 0x000fc400078e0030 */
[----:B------:R-:W-:Y:S01]  /*36f50*/  IMAD.MOV.U32 R24, RZ, RZ, R23 ;  /* 0x000000ffff187224 */ /* 0x000fe200078e0017 */
[----:B------:R-:W-:Y:S01]  /*36f60*/  MOV R23, R22 ;  /* 0x0000001600177202 */ /* 0x000fe20000000f00 */
[----:B------:R-:W-:Y:S01]  /*36f70*/  IMAD.MOV.U32 R48, RZ, RZ, R31 ;  /* 0x000000ffff307224 */ /* 0x000fe200078e001f */
[----:B------:R-:W-:Y:S01]  /*36f80*/  MOV R31, R30 ;  /* 0x0000001e001f7202 */ /* 0x000fe20000000f00 */
[----:B------:R1:W-:Y:S01]  /*36f90*/  STL.64 [R1+0x630], R64 ;  /* 0x0006304001007387 */ /* 0x0003e20000100a00 */
[----:B------:R-:W-:Y:S02]  /*36fa0*/  IMAD.MOV.U32 R22, RZ, RZ, R21 ;  /* 0x000000ffff167224 */ /* 0x000fe400078e0015 */
[----:B------:R-:W-:Y:S02]  /*36fb0*/  IMAD.MOV.U32 R30, RZ, RZ, R29 ;  /* 0x000000ffff1e7224 */ /* 0x000fe400078e001d */
[----:B------:R-:W-:Y:S02]  /*36fc0*/  IMAD.MOV.U32 R68, RZ, RZ, R51 ;  /* 0x000000ffff447224 */ /* 0x000fe400078e0033 */
[----:B------:R-:W-:Y:S01]  /*36fd0*/  IMAD.MOV.U32 R21, RZ, RZ, R20 ;  /* 0x000000ffff157224 */ /* 0x000fe200078e0014 */
[----:B------:R-:W-:Y:S01]  /*36fe0*/  MOV R20, R18 ;  /* 0x0000001200147202 */ /* 0x000fe20000000f00 */
[----:B------:R-:W-:Y:S01]  /*36ff0*/  IMAD.MOV.U32 R29, RZ, RZ, R27 ;  /* 0x000000ffff1d7224 */ /* 0x000fe200078e001b */
[----:B------:R-:W-:Y:S01]  /*37000*/  MOV R27, R26 ;  /* 0x0000001a001b7202 */ /* 0x000fe20000000f00 */
[----:B------:R-:W-:Y:S01]  /*37010*/  IMAD.MOV.U32 R51, RZ, RZ, R50 ;  /* 0x000000ffff337224 */ /* 0x000fe200078e0032 */
[----:B-1----:R-:W-:Y:S01]  /*37020*/  LEA R64, P0, R57, R2, 0x2 ;  /* 0x0000000239407211 */ /* 0x002fe200078010ff */
[----:B------:R-:W-:Y:S01]  /*37030*/  IMAD.MOV.U32 R18, RZ, RZ, R17 ;  /* 0x000000ffff127224 */ /* 0x000fe200078e0011 */
[----:B------:R-:W-:Y:S01]  /*37040*/  MOV R50, R49 ;  /* 0x0000003100327202 */ /* 0x000fe20000000f00 */
        /* <DEDUP_REMOVED lines=10> */
[----:B------:R-:W-:-:S02]  /*370f0*/  IMAD.MOV.U32 R23, RZ, RZ, R22 ;  /* 0x000000ffff177224 */ /* 0x000fc400078e0016 */
[----:B------:R-:W-:Y:S02]  /*37100*/  IMAD.MOV.U32 R30, RZ, RZ, R29 ;  /* 0x000000ffff1e7224 */ /* 0x000fe400078e001d */
[----:B------:R-:W-:Y:S02]  /*37110*/  IMAD.MOV.U32 R57, RZ, RZ, R51 ;  /* 0x000000ffff397224 */ /* 0x000fe400078e0033 */
[----:B------:R-:W-:Y:S01]  /*37120*/  IMAD.MOV.U32 R12, RZ, RZ, R10 ;  /* 0x000000ffff0c7224 */ /* 0x000fe200078e000a */
[----:B------:R-:W-:Y:S01]  /*37130*/  MOV R10, R3 ;  /* 0x00000003000a7202 */ /* 0x000fe20000000f00 */
        /* <DEDUP_REMOVED lines=8> */
[----:B------:R-:W3:Y:S01]  /*371c0*/  LDL.LU R229, [R1+0x60f8] ;  /* 0x0060f80001e57983 */ /* 0x000ee20000300800 */
        /* <DEDUP_REMOVED lines=10> */
[----:B------:R-:W-:Y:S01]  /*37270*/  IMAD.MOV.U32 R30, RZ, RZ, R29 ;  /* 0x000000ffff1e7224 */ /* 0x000fe200078e001d */
[----:B------:R1:W-:Y:S01]  /*37280*/  STL.64 [R1+0x628], R66 ;  /* 0x0006284201007387 */ /* 0x0003e20000100a00 */
        /* <DEDUP_REMOVED lines=25> */
[----:B------:R-:W-:Y:S01]  /*37420*/  MOV R50, R49 ;  /* 0x0000003100327202 */ /* 0x000fe20000000f00 */
[----:B------:R-:W-:Y:S01]  /*37430*/  IMAD.MOV.U32 R18, RZ, RZ, R17 ;  /* 0x000000ffff127224 */ /* 0x000fe200078e0011 */
[----:B------:R1:W-:Y:S01]  /*37440*/  STL.64 [R1+0x620], R64 ;  /* 0x0006204001007387 */ /* 0x0003e20000100a00 */
[----:B------:R-:W-:Y:S01]  /*37450*/  MOV R17, R16 ;  /* 0x0000001000117202 */ /* 0x000fe20000000f00 */
[----:B------:R-:W-:Y:S02]  /*37460*/  IMAD.MOV.U32 R49, RZ, RZ, R48 ;  /* 0x000000ffff317224 */ /* 0x000fe400078e0030 */
[----:B------:R-:W-:Y:S02]  /*37470*/  IMAD.MOV.U32 R16, RZ, RZ, R13 ;  /* 0x000000ffff107224 */ /* 0x000fe400078e000d */
        /* <DEDUP_REMOVED lines=9> */
[----:B------:R-:W2:Y:S01]  /*37510*/  LDL.LU R231, [R1+0x60f0] ;  /* 0x0060f00001e77983 */ /* 0x000ea20000300800 */
[----:B------:R-:W-:Y:S01]  /*37520*/  IMAD.MOV.U32 R29, RZ, RZ, R27 ;  /* 0x000000ffff1d7224 */ /* 0x000fe200078e001b */
[----:B------:R-:W-:Y:S01]  /*37530*/  MOV R27, R26 ;  /* 0x0000001a001b7202 */ /* 0x000fe20000000f00 */
[----:B------:R-:W-:Y:S01]  /*37540*/  IMAD.MOV.U32 R50, RZ, RZ, R49 ;  /* 0x000000ffff327224 */ /* 0x000fe200078e0031 */
[----:B------:R1:W-:Y:S01]  /*37550*/  STL.64 [R1+0x618], R66 ;  /* 0x0006184201007387 */ /* 0x0003e20000100a00 */
        /* <DEDUP_REMOVED lines=34> */
[----:B------:R-:W-:Y:S01]  /*37780*/  MOV R22, R21 ;  /* 0x0000001500167202 */ /* 0x000fe20000000f00 */
[----:B------:R-:W-:-:S02]  /*37790*/  IMAD.MOV.U32 R29, RZ, RZ, R27 ;  /* 0x000000ffff1d7224 */ /* 0x000fc400078e001b */
[----:B------:R-:W-:Y:S02]  /*377a0*/  IMAD.MOV.U32 R16, RZ, RZ, R13 ;  /* 0x000000ffff107224 */ /* 0x000fe400078e000d */
[----:B------:R-:W-:Y:S01]  /*377b0*/  IMAD.MOV.U32 R27, RZ, RZ, R26 ;  /* 0x000000ffff1b7224 */ /* 0x000fe200078e001a */
[----:B------:R-:W-:Y:S01]  /*377c0*/  MOV R26, R25 ;  /* 0x00000019001a7202 */ /* 0x000fe20000000f00 */
[----:B------:R-:W-:Y:S02]  /*377d0*/  IMAD.MOV.U32 R49, RZ, RZ, R48 ;  /* 0x000000ffff317224 */ /* 0x000fe400078e0030 */
        /* <DEDUP_REMOVED lines=30> */
[----:B------:R-:W-:Y:S01]  /*379c0*/  IMAD.MOV.U32 R48, RZ, RZ, R31 ;  /* 0x000000ffff307224 */ /* 0x000fe200078e001f */
[----:B------:R-:W2:Y:S01]  /*379d0*/  LDL.LU R232, [R1+0x60ec] ;  /* 0x0060ec0001e87983 */ /* 0x000ea20000300800 */
[----:B------:R-:W-:Y:S02]  /*379e0*/  IMAD.MOV.U32 R18, RZ, RZ, R17 ;  /* 0x000000ffff127224 */ /* 0x000fe400078e0011 */
[----:B------:R-:W-:Y:S01]  /*379f0*/  IMAD.MOV.U32 R31, RZ, RZ, R30 ;  /* 0x000000ffff1f7224 */ /* 0x000fe200078e001e */
[----:B------:R-:W-:Y:S01]  /*37a00*/  MOV R30, R29 ;  /* 0x0000001d001e7202 */ /* 0x000fe20000000f00 */
[----:B------:R-:W-:Y:S01]  /*37a10*/  IMAD.MOV.U32 R17, RZ, RZ, R16 ;  /* 0x000000ffff117224 */ /* 0x000fe200078e0010 */
[----:B------:R-:W-:Y:S01]  /*37a20*/  MOV R16, R13 ;  /* 0x0000000d00107202 */ /* 0x000fe20000000f00 */
[----:B------:R-:W-:-:S02]  /*37a30*/  IMAD.MOV.U32 R23, RZ, RZ, R22 ;  /* 0x000000ffff177224 */ /* 0x000fc400078e0016 */
[----:B------:R-:W-:Y:S01]  /*37a40*/  IMAD.MOV.U32 R22, RZ, RZ, R21 ;  /* 0x000000ffff167224 */ /* 0x000fe200078e0015 */
[----:B------:R-:W-:Y:S01]  /*37a50*/  MOV R21, R20 ;  /* 0x0000001400157202 */ /* 0x000fe20000000f00 */
[----:B------:R-:W-:Y:S02]  /*37a60*/  IMAD.MOV.U32 R29, RZ, RZ, R27 ;  /* 0x000000ffff1d7224 */ /* 0x000fe400078e001b */
[----:B------:R-:W-:Y:S02]  /*37a70*/  IMAD.MOV.U32 R13, RZ, RZ, R10 ;  /* 0x000000ffff0d7224 */ /* 0x000fe400078e000a */
        /* <DEDUP_REMOVED lines=15> */
[----:B------:R1:W-:Y:S01]  /*37b70*/  STL.64 [R1+0x610], R64 ;  /* 0x0006104001007387 */ /* 0x0003e20000100a00 */
[----:B------:R-:W-:Y:S02]  /*37b80*/  IMAD.MOV.U32 R18, RZ, RZ, R17 ;  /* 0x000000ffff127224 */ /* 0x000fe400078e0011 */
[----:B------:R-:W-:Y:S01]  /*37b90*/  IMAD.MOV.U32 R17, RZ, RZ, R16 ;  /* 0x000000ffff117224 */ /* 0x000fe200078e0010 */
[----:B------:R-:W2:Y:S01]  /*37ba0*/  LDL.LU R233, [R1+0x60e8] ;  /* 0x0060e80001e97983 */ /* 0x000ea20000300800 */
[----:B------:R-:W-:Y:S01]  /*37bb0*/  MOV R16, R13 ;  /* 0x0000000d00107202 */ /* 0x000fe20000000f00 */
[----:B------:R-:W-:Y:S02]  /*37bc0*/  IMAD.MOV.U32 R13, RZ, RZ, R10 ;  /* 0x000000ffff0d7224 */ /* 0x000fe400078e000a */
[----:B------:R4:W-:Y:S04]  /*37bd0*/  STL.64 [R1+0x608], R66 ;  /* 0x0006084201007387 */ /* 0x0009e80000100a00 */
[----:B------:R-:W2:Y:S04]  /*37be0*/  LDL.LU R5, [R1+0x3c0] ;  /* 0x0003c00001057983 */ /* 0x000ea80000300800 */
[----:B------:R-:W2:Y:S01]  /*37bf0*/  LDL.LU R10, [R1+0x1c98] ;  /* 0x001c9800010a7983 */ /* 0x000ea20000300800 */
[----:B-1----:R-:W-:-:S04]  /*37c00*/  LEA R64, P0, R59, R2, 0x2 ;  /* 0x000000023b407211 */ /* 0x002fc800078010ff */
[----:B------:R-:W-:Y:S01]  /*37c10*/  LEA.HI.X.SX32 R65, R59, R0, 0x2, P0 ;  /* 0x000000003b417211 */ /* 0x000fe200000f16ff */
[----:B------:R-:W-:Y:S01]  /*37c20*/  IMAD.MOV.U32 R59, RZ, RZ, R53 ;  /* 0x000000ffff3b7224 */ /* 0x000fe200078e0035 */
[C---:B----4-:R-:W-:Y:S02]  /*37c30*/  LEA R66, P6, R54.reuse, R2, 0x2 ;  /* 0x0000000236427211 */ /* 0x050fe400078c10ff */
        /* <DEDUP_REMOVED lines=34> */
[----:B------:R-:W-:Y:S02]  /*37e60*/  IMAD R234, R234, c[0x0][0x190], RZ ;  /* 0x00006400eaea7a24 */ /* 0x000fe400078e02ff */
        /* <DEDUP_REMOVED lines=19> */
[----:B------:R-:W-:Y:S02]  /*37fa0*/  IMAD.MOV.U32 R17, RZ, RZ, R16 ;  /* 0x000000ffff117224 */ /* 0x000fe400078e0010 */
        /* <DEDUP_REMOVED lines=8> */
[----:B--2---:R-:W-:Y:S01]  /*38030*/  IMAD.MOV.U32 R13, RZ, RZ, R10 ;  /* 0x000000ffff0d7224 */ /* 0x004fe200078e000a */
[----:B------:R-:W-:Y:S02]  /*38040*/  MOV R10, R234 ;  /* 0x000000ea000a7202 */ /* 0x000fe40000000f00 */
[----:B------:R-:W2:Y:S02]  /*38050*/  LDL.LU R234, [R1+0x60e4] ;  /* 0x0060e40001ea7983 */ /* 0x000ea40000300800 */
[----:B------:R-:W-:Y:S01]  /*38060*/  MOV R16, R13 ;  /* 0x0000000d00107202 */ /* 0x000fe20000000f00 */
[----:B------:R-:W-:Y:S02]  /*38070*/  IMAD.MOV.U32 R13, RZ, RZ, R10 ;  /* 0x000000ffff0d7224 */ /* 0x000fe400078e000a */
[----:B------:R-:W-:Y:S01]  /*38080*/  IMAD.MOV.U32 R10, RZ, RZ, R6 ;  /* 0x000000ffff0a7224 */ /* 0x000fe200078e0006 */
[----:B------:R4:W-:Y:S01]  /*38090*/  STL.64 [R1+0x5f8], R66 ;  /* 0x0005f84201007387 */ /* 0x0009e20000100a00 */
[----:B------:R-:W-:-:S03]  /*380a0*/  IMAD.MOV.U32 R17, RZ, RZ, R13 ;  /* 0x000000ffff117224 */ /* 0x000fc600078e000d */
[----:B------:R-:W2:Y:S01]  /*380b0*/  LDL.LU R6, [R1+0x3c4] ;  /* 0x0003c40001067983 */ /* 0x000ea20000300800 */
[----:B------:R-:W-:-:S03]  /*380c0*/  MOV R13, R10 ;  /* 0x0000000a000d7202 */ /* 0x000fc60000000f00 */
[----:B------:R-:W2:Y:S01]  /*380d0*/  LDL.LU R10, [R1+0x1c9c] ;  /* 0x001c9c00010a7983 */ /* 0x000ea20000300800 */
[----:B-1----:R-:W-:-:S04]  /*380e0*/  LEA R64, P0, R60, R2, 0x2 ;  /* 0x000000023c407211 */ /* 0x002fc800078010ff */
[----:B------:R-:W-:Y:S01]  /*380f0*/  LEA.HI.X.SX32 R65, R60, R0, 0x2, P0 ;  /* 0x000000003c417211 */ /* 0x000fe200000f16ff */
[----:B------:R-:W-:Y:S01]  /*38100*/  IMAD.MOV.U32 R60, RZ, RZ, R54 ;  /* 0x000000ffff3c7224 */ /* 0x000fe200078e0036 */
[C---:B----4-:R-:W-:Y:S01]  /*38110*/  LEA R66, P6, R55.reuse, R2, 0x2 ;  /* 0x0000000237427211 */ /* 0x050fe200078c10ff */
        /* <DEDUP_REMOVED lines=27> */
[----:B-1----:R-:W-:Y:S01]  /*382d0*/  LEA R64, P0, R63, R2, 0x2 ;  /* 0x000000023f407211 */ /* 0x002fe200078010ff */
        /* <DEDUP_REMOVED lines=55> */
[----:B--2---:R-:W-:Y:S02]  /*38650*/  IMAD.MOV.U32 R13, RZ, RZ, R10 ;  /* 0x000000ffff0d7224 */ /* 0x004fe400078e000a */
[----:B------:R-:W-:Y:S02]  /*38660*/  IMAD.MOV.U32 R10, RZ, RZ, R235 ;  /* 0x000000ffff0a7224 */ /* 0x000fe400078e00eb */
[----:B------:R-:W2:Y:S01]  /*38670*/  LDL.LU R235, [R1+0x60e0] ;  /* 0x0060e00001eb7983 */ /* 0x000ea20000300800 */
[----:B------:R-:W-:-:S03]  /*38680*/  IMAD.MOV.U32 R17, RZ, RZ, R13 ;  /* 0x000000ffff117224 */ /* 0x000fc600078e000d */
[----:B------:R1:W-:Y:S01]  /*38690*/  STL.64 [R1+0x5e8], R66 ;  /* 0x0005e84201007387 */ /* 0x0003e20000100a00 */
[----:B------:R-:W-:Y:S01]  /*386a0*/  MOV R13, R10 ;  /* 0x0000000a000d7202 */ /* 0x000fe20000000f00 */
[----:B------:R-:W-:Y:S02]  /*386b0*/  IMAD.MOV.U32 R10, RZ, RZ, R7 ;  /* 0x000000ffff0a7224 */ /* 0x000fe400078e0007 */
[----:B------:R-:W4:Y:S01]  /*386c0*/  LDL.LU R7, [R1+0x3c8] ;  /* 0x0003c80001077983 */ /* 0x000f220000300800 */
[----:B-1----:R-:W-:Y:S01]  /*386d0*/  LEA R66, P6, R56, R2, 0x2 ;  /* 0x0000000238427211 */ /* 0x002fe200078c10ff */
[----:B------:R-:W-:-:S03]  /*386e0*/  IMAD.MOV.U32 R18, RZ, RZ, R13 ;  /* 0x000000ffff127224 */ /* 0x000fc600078e000d */
[----:B------:R-:W-:Y:S02]  /*386f0*/  LEA.HI.X.SX32 R67, R56, R0, 0x2, P6 ;  /* 0x0000000038437211 */ /* 0x000fe400030f16ff */
[----:B------:R-:W-:Y:S01]  /*38700*/  MOV R56, R55 ;  /* 0x0000003700387202 */ /* 0x000fe20000000f00 */
[----:B------:R-:W-:Y:S02]  /*38710*/  IMAD.MOV.U32 R55, RZ, RZ, R54 ;  /* 0x000000ffff377224 */ /* 0x000fe400078e0036 */
        /* <DEDUP_REMOVED lines=16> */
[----:B------:R-:W-:Y:S01]  /*38820*/  STL.64 [R1+0x5e0], R64 ;  /* 0x0005e04001007387 */ /* 0x000fe20000100a00 */
[----:B------:R-:W-:Y:S02]  /*38830*/  IMAD.MOV.U32 R13, RZ, RZ, R10 ;  /* 0x000000ffff0d7224 */ /* 0x000fe400078e000a */
[----:B------:R-:W-:Y:S01]  /*38840*/  IMAD.MOV.U32 R54, RZ, RZ, R53 ;  /* 0x000000ffff367224 */ /* 0x000fe200078e0035 */
[----:B------:R-:W-:Y:S01]  /*38850*/  MOV R53, R52 ;  /* 0x0000003400357202 */ /* 0x000fe20000000f00 */
        /* <DEDUP_REMOVED lines=10> */
[----:B------:R-:W-:Y:S02]  /*38900*/  IMAD.MOV.U32 R26, RZ, RZ, R25 ;  /* 0x000000ffff1a7224 */ /* 0x000fe400078e0019 */
        /* <DEDUP_REMOVED lines=37> */
[----:B------:R-:W-:Y:S01]  /*38b60*/  LEA R64, P0, R68, R2, 0x2 ;  /* 0x0000000244407211 */ /* 0x000fe200078010ff */
        /* <DEDUP_REMOVED lines=55> */
[----:B------:R1:W-:Y:S01]  /*38ee0*/  STL.64 [R1+0x5d0], R64 ;  /* 0x0005d04001007387 */ /* 0x0003e20000100a00 */
[----:B------:R-:W-:Y:S01]  /*38ef0*/  IMAD.MOV.U32 R23, RZ, RZ, R22 ;  /* 0x000000ffff177224 */ /* 0x000fe200078e0016 */
[----:B------:R-:W-:Y:S01]  /*38f00*/  MOV R22, R21 ;  /* 0x0000001500167202 */ /* 0x000fe20000000f00 */
[----:B------:R-:W-:Y:S01]  /*38f10*/  IMAD.MOV.U32 R21, RZ, RZ, R20 ;  /* 0x000000ffff157224 */ /* 0x000fe200078e0014 */
[----:B------:R-:W2:Y:S01]  /*38f20*/  LDL.LU R239, [R1+0x60d0] ;  /* 0x0060d00001ef7983 */ /* 0x000ea20000300800 */
[----:B------:R-:W-:Y:S01]  /*38f30*/  IMAD.MOV.U32 R20, RZ, RZ, R13 ;  /* 0x000000ffff147224 */ /* 0x000fe200078e000d */
[----:B------:R-:W-:Y:S02]  /*38f40*/  MOV R13, R10 ;  /* 0x0000000a000d7202 */ /* 0x000fe40000000f00 */
[----:B------:R2:W-:Y:S04]  /*38f50*/  STL.64 [R1+0x5c8], R66 ;  /* 0x0005c84201007387 */ /* 0x0005e80000100a00 */
[----:B------:R-:W2:Y:S04]  /*38f60*/  LDL.LU R9, [R1+0x3d0] ;  /* 0x0003d00001097983 */ /* 0x000ea80000300800 */
[----:B------:R-:W2:Y:S01]  /*38f70*/  LDL.LU R10, [R1+0x1d40] ;  /* 0x001d4000010a7983 */ /* 0x000ea20000300800 */
[----:B-1----:R-:W-:-:S04]  /*38f80*/  LEA R64, P0, R61, R2, 0x2 ;  /* 0x000000023d407211 */ /* 0x002fc800078010ff */
[----:B------:R-:W-:Y:S01]  /*38f90*/  LEA.HI.X.SX32 R65, R61, R0, 0x2, P0 ;  /* 0x000000003d417211 */ /* 0x000fe200000f16ff */
[----:B------:R-:W-:Y:S02]  /*38fa0*/  IMAD.MOV.U32 R61, RZ, RZ, R57 ;  /* 0x000000ffff3d7224 */ /* 0x000fe400078e0039 */
        /* <DEDUP_REMOVED lines=21> */
[----:B--2---:R-:W-:-:S03]  /*39100*/  IMAD.MOV.U32 R13, RZ, RZ, R10 ;  /* 0x000000ffff0d7224 */ /* 0x004fc600078e000a */
[----:B------:R-:W2:Y:S01]  /*39110*/  LDL.LU R10, [R1+0x1cb4] ;  /* 0x001cb400010a7983 */ /* 0x000ea20000300800 */
[----:B------:R-:W-:-:S04]  /*39120*/  LEA R66, P6, R58, R2, 0x2 ;  /* 0x000000023a427211 */ /* 0x000fc800078c10ff */
        /* <DEDUP_REMOVED lines=66> */
[----:B--2---:R-:W-:-:S02]  /*39550*/  IMAD.MOV.U32 R13, RZ, RZ, R10 ;  /* 0x000000ffff0d7224 */ /* 0x004fc400078e000a */
[----:B------:R-:W2:Y:S03]  /*39560*/  LDL.LU R10, [R1+0x3d4] ;  /* 0x0003d400010a7983 */ /* 0x000ea60000300800 */
[----:B------:R-:W-:Y:S01]  /*39570*/  MOV R21, R13 ;  /* 0x0000000d00157202 */ /* 0x000fe20000000f00 */
[----:B------:R-:W-:Y:S02]  /*39580*/  IMAD.MOV.U32 R13, RZ, RZ, R252 ;  /* 0x000000ffff0d7224 */ /* 0x000fe400078e00fc */
[----:B------:R-:W2:Y:S02]  /*39590*/  LDL.LU R252, [R1+0x1dac] ;  /* 0x001dac0001fc7983 */ /* 0x000ea40000300800 */
[----:B------:R-:W-:Y:S02]  /*395a0*/  IMAD.MOV.U32 R22, RZ, RZ, R21 ;  /* 0x000000ffff167224 */ /* 0x000fe400078e0015 */
[----:B------:R2:W-:Y:S01]  /*395b0*/  STL.64 [R1+0x5b0], R64 ;  /* 0x0005b04001007387 */ /* 0x0005e20000100a00 */
[----:B------:R-:W-:-:S03]  /*395c0*/  IMAD.MOV.U32 R21, RZ, RZ, R13 ;  /* 0x000000ffff157224 */ /* 0x000fc600078e000d */
[----:B------:R-:W2:Y:S01]  /*395d0*/  LDL.LU R13, [R1+0x1d74] ;  /* 0x001d7400010d7983 */ /* 0x000ea20000300800 */
[----:B-1----:R-:W-:-:S04]  /*395e0*/  LEA R66, P6, R59, R2, 0x2 ;  /* 0x000000023b427211 */ /* 0x002fc800078c10ff */
[----:B------:R-:W-:Y:S02]  /*395f0*/  LEA.HI.X.SX32 R67, R59, R0, 0x2, P6 ;  /* 0x000000003b437211 */ /* 0x000fe400030f16ff */
        /* <DEDUP_REMOVED lines=34> */
[----:B------:R-:W-:Y:S02]  /*39820*/  IMAD.MOV.U32 R22, RZ, RZ, R21 ;  /* 0x000000ffff167224 */ /* 0x000fe400078e0015 */
[----:B------:R-:W-:-:S02]  /*39830*/  IMAD.MOV.U32 R30, RZ, RZ, R29 ;  /* 0x000000ffff1e7224 */ /* 0x000fc400078e001d */
[----:B------:R-:W-:Y:S01]  /*39840*/  IMAD.MOV.U32 R29, RZ, RZ, R27 ;  /* 0x000000ffff1d7224 */ /* 0x000fe200078e001b */
[----:B------:R-:W-:Y:S01]  /*39850*/  MOV R27, R26 ;  /* 0x0000001a001b7202 */ /* 0x000fe20000000f00 */
[----:B------:R-:W-:Y:S02]  /*39860*/  IMAD.MOV.U32 R26, RZ, RZ, R25 ;  /* 0x000000ffff1a7224 */ /* 0x000fe400078e0019 */
[----:B------:R-:W-:Y:S01]  /*39870*/  IMAD.MOV.U32 R25, RZ, RZ, R24 ;  /* 0x000000ffff197224 */ /* 0x000fe200078e0018 */
[----:B------:R-:W-:Y:S01]  /*39880*/  MOV R24, R22 ;  /* 0x0000001600187202 */ /* 0x000fe20000000f00 */
[----:B------:R1:W-:Y:S01]  /*39890*/  STL.64 [R1+0x5a8], R66 ;  /* 0x0005a84201007387 */ /* 0x0003e20000100a00 */
[----:B--2---:R-:W-:Y:S01]  /*398a0*/  MOV R21, R13 ;  /* 0x0000000d00157202 */ /* 0x004fe20000000f00 */
[----:B------:R-:W-:Y:S02]  /*398b0*/  IMAD.MOV.U32 R13, RZ, RZ, R11 ;  /* 0x000000ffff0d7224 */ /* 0x000fe400078e000b */
[----:B------:R-:W2:Y:S02]  /*398c0*/  LDL.LU R11, [R1+0x3d8] ;  /* 0x0003d800010b7983 */ /* 0x000ea40000300800 */
[----:B------:R-:W-:-:S02]  /*398d0*/  IMAD.MOV.U32 R22, RZ, RZ, R21 ;  /* 0x000000ffff167224 */ /* 0x000fc400078e0015 */
[----:B------:R-:W-:Y:S02]  /*398e0*/  IMAD.MOV.U32 R21, RZ, RZ, R13 ;  /* 0x000000ffff157224 */ /* 0x000fe400078e000d */
[----:B------:R-:W2:Y:S01]  /*398f0*/  LDL.LU R13, [R1+0x1c88] ;  /* 0x001c8800010d7983 */ /* 0x000ea20000300800 */
[----:B------:R-:W-:-:S04]  /*39900*/  LEA R64, P0, R70, R2, 0x2 ;  /* 0x0000000246407211 */ /* 0x000fc800078010ff */
[----:B------:R-:W-:Y:S02]  /*39910*/  LEA.HI.X.SX32 R65, R70, R0, 0x2, P0 ;  /* 0x0000000046417211 */ /* 0x000fe400000f16ff */
[----:B-1----:R-:W-:-:S03]  /*39920*/  LEA R66, P6, R60, R2, 0x2 ;  /* 0x000000023c427211 */ /* 0x002fc600078c10ff */
[----:B------:R1:W-:Y:S01]  /*39930*/  STL.64 [R1+0x5a0], R64 ;  /* 0x0005a04001007387 */ /* 0x0003e20000100a00 */
[----:B------:R-:W-:Y:S02]  /*39940*/  LEA.HI.X.SX32 R67, R60, R0, 0x2, P6 ;  /* 0x000000003c437211 */ /* 0x000fe400030f16ff */
[----:B-1----:R-:W-:Y:S01]  /*39950*/  MOV R64, R59 ;  /* 0x0000003b00407202 */ /* 0x002fe20000000f00 */
        /* <DEDUP_REMOVED lines=51> */
[C---:B------:R-:W-:Y:S01]  /*39c90*/  LEA R70, P0, R72.reuse, R2, 0x2 ;  /* 0x0000000248467211 */ /* 0x040fe200078010ff */
[----:B------:R-:W-:Y:S01]  /*39ca0*/  IMAD.MOV.U32 R48, RZ, RZ, R31 ;  /* 0x000000ffff307224 */ /* 0x000fe200078e001f */
[----:B------:R-:W-:Y:S01]  /*39cb0*/  MOV R31, R30 ;  /* 0x0000001e001f7202 */ /* 0x000fe20000000f00 */
[----:B------:R-:W-:Y:S02]  /*39cc0*/  IMAD.MOV.U32 R25, RZ, RZ, R22 ;  /* 0x000000ffff197224 */ /* 0x000fe400078e0016 */
[----:B------:R-:W-:Y:S02]  /*39cd0*/  IMAD.MOV.U32 R30, RZ, RZ, R29 ;  /* 0x000000ffff1e7224 */ /* 0x000fe400078e001d */
[----:B------:R-:W-:Y:S01]  /*39ce0*/  IMAD.MOV.U32 R29, RZ, RZ, R27 ;  /* 0x000000ffff1d7224 */ /* 0x000fe200078e001b */
[----:B------:R-:W-:Y:S01]  /*39cf0*/  MOV R27, R26 ;  /* 0x0000001a001b7202 */ /* 0x000fe20000000f00 */
[----:B------:R-:W-:Y:S01]  /*39d00*/  IMAD.MOV.U32 R26, RZ, RZ, R25 ;  /* 0x000000ffff1a7224 */ /* 0x000fe200078e0019 */
[----:B------:R-:W-:Y:S01]  /*39d10*/  LEA.HI.X.SX32 R71, R72, R0, 0x2, P0 ;  /* 0x0000000048477211 */ /* 0x000fe200000f16ff */
[----:B------:R-:W-:Y:S01]  /*39d20*/  IMAD R242, R242, c[0x0][0x190], RZ ;  /* 0x00006400f2f27a24 */ /* 0x000fe200078e02ff */
[----:B------:R-:W-:-:S04]  /*39d30*/  LEA R72, P0, R75, R2, 0x2 ;  /* 0x000000024b487211 */ /* 0x000fc800078010ff */
[----:B------:R-:W-:Y:S01]  /*39d40*/  LEA.HI.X.SX32 R73, R75, R0, 0x2, P0 ;  /* 0x000000004b497211 */ /* 0x000fe200000f16ff */
[----:B------:R-:W-:Y:S02]  /*39d50*/  IMAD R244, R244, c[0x0][0x190], RZ ;  /* 0x00006400f4f47a24 */ /* 0x000fe400078e02ff */
[----:B------:R-:W-:Y:S02]  /*39d60*/  IMAD R245, R245, c[0x0][0x190], RZ ;  /* 0x00006400f5f57a24 */ /* 0x000fe400078e02ff */
[----:B------:R-:W-:Y:S02]  /*39d70*/  IMAD R249, R249, c[0x0][0x190], RZ ;  /* 0x00006400f9f97a24 */ /* 0x000fe400078e02ff */
[----:B------:R-:W-:Y:S02]  /*39d80*/  IMAD R19, R19, c[0x0][0x190], RZ ;  /* 0x0000640013137a24 */ /* 0x000fe400078e02ff */
[----:B------:R-:W-:Y:S02]  /*39d90*/  IMAD R250, R250, c[0x0][0x190], RZ ;  /* 0x00006400fafa7a24 */ /* 0x000fe400078e02ff */
[----:B--2---:R-:W-:Y:S01]  /*39da0*/  IMAD.MOV.U32 R21, RZ, RZ, R13 ;  /* 0x000000ffff157224 */ /* 0x004fe200078e000d */
[----:B------:R-:W-:-:S02]  /*39db0*/  MOV R13, R240 ;  /* 0x000000f0000d7202 */ /* 0x000fc40000000f00 */
[----:B------:R-:W2:Y:S03]  /*39dc0*/  LDL.LU R240, [R1+0x60cc] ;  /* 0x0060cc0001f07983 */ /* 0x000ea60000300800 */
[----:B------:R-:W-:Y:S01]  /*39dd0*/  IMAD.MOV.U32 R22, RZ, RZ, R13 ;  /* 0x000000ffff167224 */ /* 0x000fe200078e000d */
[----:B------:R-:W-:Y:S01]  /*39de0*/  MOV R13, R12 ;  /* 0x0000000c000d7202 */ /* 0x000fe20000000f00 */
[----:B------:R1:W-:Y:S02]  /*39df0*/  STL.64 [R1+0x598], R66 ;  /* 0x0005984201007387 */ /* 0x0003e40000100a00 */
[----:B------:R-:W-:Y:S01]  /*39e00*/  IMAD.MOV.U32 R25, RZ, RZ, R22 ;  /* 0x000000ffff197224 */ /* 0x000fe200078e0016 */
[----:B------:R-:W-:Y:S01]  /*39e10*/  MOV R22, R13 ;  /* 0x0000000d00167202 */ /* 0x000fe20000000f00 */
[----:B------:R-:W2:Y:S01]  /*39e20*/  LDL.LU R12, [R1+0x3dc] ;  /* 0x0003dc00010c7983 */ /* 0x000ea20000300800 */
        /* <DEDUP_REMOVED lines=65> */
[----:B------:R-:W-:-:S02]  /*3a240*/  MOV R25, R243 ;  /* 0x000000f300197202 */ /* 0x000fc40000000f00 */
[----:B------:R-:W3:Y:S04]  /*3a250*/  LDL.LU R243, [R1+0x60c0] ;  /* 0x0060c00001f37983 */ /* 0x000ee80000300800 */
[----:B------:R-:W-:Y:S04]  /*3a260*/  STL.64 [R1+0x580], R72 ;  /* 0x0005804801007387 */ /* 0x000fe80000100a00 */
[----:B------:R1:W-:Y:S02]  /*3a270*/  STL.64 [R1+0x578], R66 ;  /* 0x0005784201007387 */ /* 0x0003e40000100a00 */
[----:B-1----:R-:W-:-:S02]  /*3a280*/  IMAD.MOV.U32 R66, RZ, RZ, R60 ;  /* 0x000000ffff427224 */ /* 0x002fc400078e003c */
        /* <DEDUP_REMOVED lines=23> */
[----:B------:R-:W-:Y:S01]  /*3a400*/  LEA R74, P6, R61, R2, 0x2 ;  /* 0x000000023d4a7211 */ /* 0x000fe200078c10ff */
[----:B------:R-:W-:Y:S01]  /*3a410*/  IMAD.MOV.U32 R53, RZ, RZ, R52 ;  /* 0x000000ffff357224 */ /* 0x000fe200078e0034 */
[----:B------:R-:W-:Y:S01]  /*3a420*/  MOV R52, R51 ;  /* 0x0000003300347202 */ /* 0x000fe20000000f00 */
[----:B------:R-:W-:-:S02]  /*3a430*/  IMAD.MOV.U32 R26, RZ, RZ, R25 ;  /* 0x000000ffff1a7224 */ /* 0x000fc400078e0019 */
[----:B------:R-:W-:Y:S02]  /*3a440*/  IMAD.MOV.U32 R25, RZ, RZ, R14 ;  /* 0x000000ffff197224 */ /* 0x000fe400078e000e */
[----:B------:R-:W-:Y:S01]  /*3a450*/  IMAD.MOV.U32 R51, RZ, RZ, R50 ;  /* 0x000000ffff337224 */ /* 0x000fe200078e0032 */
[----:B------:R-:W-:Y:S01]  /*3a460*/  LEA.HI.X.SX32 R73, R76, R0, 0x2, P0 ;  /* 0x000000004c497211 */ /* 0x000fe200000f16ff */
[----:B------:R-:W-:Y:S01]  /*3a470*/  IMAD.MOV.U32 R50, RZ, RZ, R49 ;  /* 0x000000ffff327224 */ /* 0x000fe200078e0031 */
[----:B------:R-:W-:Y:S01]  /*3a480*/  MOV R49, R48 ;  /* 0x0000003000317202 */ /* 0x000fe20000000f00 */
[----:B------:R-:W-:Y:S01]  /*3a490*/  IMAD.MOV.U32 R48, RZ, RZ, R27 ;  /* 0x000000ffff307224 */ /* 0x000fe200078e001b */
[----:B------:R-:W-:Y:S01]  /*3a4a0*/  LEA.HI.X.SX32 R75, R61, R0, 0x2, P6 ;  /* 0x000000003d4b7211 */ /* 0x000fe200030f16ff */
[----:B------:R-:W-:Y:S01]  /*3a4b0*/  IMAD.MOV.U32 R27, RZ, RZ, R26 ;  /* 0x000000ffff1b7224 */ /* 0x000fe200078e001a */
[----:B------:R-:W2:Y:S01]  /*3a4c0*/  LDL.LU R14, [R1+0x3e4] ;  /* 0x0003e400010e7983 */ /* 0x000ea20000300800 */
[----:B------:R-:W-:Y:S01]  /*3a4d0*/  IMAD.MOV.U32 R61, RZ, RZ, R60 ;  /* 0x000000ffff3d7224 */ /* 0x000fe200078e003c */
[----:B------:R-:W-:-:S02]  /*3a4e0*/  MOV R26, R25 ;  /* 0x00000019001a7202 */ /* 0x000fc40000000f00 */
[----:B------:R-:W-:Y:S01]  /*3a4f0*/  MOV R60, R59 ;  /* 0x0000003b003c7202 */ /* 0x000fe20000000f00 */
[----:B------:R-:W2:Y:S01]  /*3a500*/  LDL.LU R25, [R1+0x1cbc] ;  /* 0x001cbc0001197983 */ /* 0x000ea20000300800 */
[----:B------:R-:W-:Y:S02]  /*3a510*/  IMAD.MOV.U32 R59, RZ, RZ, R58 ;  /* 0x000000ffff3b7224 */ /* 0x000fe400078e003a */
[----:B------:R-:W-:Y:S01]  /*3a520*/  IMAD.MOV.U32 R58, RZ, RZ, R57 ;  /* 0x000000ffff3a7224 */ /* 0x000fe200078e0039 */
[----:B------:R1:W-:Y:S01]  /*3a530*/  STL.64 [R1+0x570], R72 ;  /* 0x0005704801007387 */ /* 0x0003e20000100a00 */
[----:B------:R-:W-:Y:S01]  /*3a540*/  MOV R57, R56 ;  /* 0x0000003800397202 */ /* 0x000fe20000000f00 */
[----:B------:R-:W-:Y:S02]  /*3a550*/  IMAD.MOV.U32 R56, RZ, RZ, R55 ;  /* 0x000000ffff387224 */ /* 0x000fe400078e0037 */
[----:B------:R-:W-:Y:S01]  /*3a560*/  IMAD.MOV.U32 R55, RZ, RZ, R54 ;  /* 0x000000ffff377224 */ /* 0x000fe200078e0036 */
[----:B------:R-:W-:Y:S01]  /*3a570*/  MOV R54, R53 ;  /* 0x0000003500367202 */ /* 0x000fe20000000f00 */
[----:B------:R-:W-:-:S02]  /*3a580*/  IMAD.MOV.U32 R53, RZ, RZ, R52 ;  /* 0x000000ffff357224 */ /* 0x000fc400078e0034 */
        /* <DEDUP_REMOVED lines=27> */
[----:B------:R-:W-:Y:S01]  /*3a740*/  LEA R76, P0, R68, R2, 0x2 ;  /* 0x00000002444c7211 */ /* 0x000fe200078010ff */
        /* <DEDUP_REMOVED lines=22> */
[----:B------:R-:W2:Y:S01]  /*3a8b0*/  LDL.LU R244, [R1+0x60bc] ;  /* 0x0060bc0001f47983 */ /* 0x000ea20000300800 */
        /* <DEDUP_REMOVED lines=27> */
[C---:B-1----:R-:W-:Y:S01]  /*3aa70*/  LEA R76, P0, R69.reuse, R2, 0x2 ;  /* 0x00000002454c7211 */ /* 0x042fe200078010ff */
[----:B------:R-:W-:Y:S01]  /*3aa80*/  IMAD.MOV.U32 R52, RZ, RZ, R51 ;  /* 0x000000ffff347224 */ /* 0x000fe200078e0033 */
[----:B------:R-:W-:Y:S01]  /*3aa90*/  MOV R51, R50 ;  /* 0x0000003200337202 */ /* 0x000fe20000000f00 */
[----:B------:R-:W-:Y:S01]  /*3aaa0*/  IMAD.MOV.U32 R50, RZ, RZ, R49 ;  /* 0x000000ffff327224 */ /* 0x000fe200078e0031 */
[----:B------:R-:W-:Y:S01]  /*3aab0*/  LEA.HI.X.SX32 R77, R69, R0, 0x2, P0 ;  /* 0x00000000454d7211 */ /* 0x000fe200000f16ff */
[----:B------:R-:W-:Y:S01]  /*3aac0*/  IMAD.MOV.U32 R49, RZ, RZ, R48 ;  /* 0x000000ffff317224 */ /* 0x000fe200078e0030 */
[----:B------:R1:W-:Y:S01]  /*3aad0*/  STL.64 [R1+0x558], R74 ;  /* 0x0005584a01007387 */ /* 0x0003e20000100a00 */
[----:B------:R-:W-:Y:S01]  /*3aae0*/  IMAD.MOV.U32 R26, RZ, RZ, R16 ;  /* 0x000000ffff1a7224 */ /* 0x000fe200078e0010 */
[----:B------:R-:W-:Y:S01]  /*3aaf0*/  MOV R48, R27 ;  /* 0x0000001b00307202 */ /* 0x000fe20000000f00 */
[----:B------:R-:W-:Y:S01]  /*3ab00*/  IMAD.MOV.U32 R27, RZ, RZ, R246 ;  /* 0x000000ffff1b7224 */ /* 0x000fe200078e00f6 */
[----:B------:R-:W2:Y:S04]  /*3ab10*/  LDL.LU R16, [R1+0x3ec] ;  /* 0x0003ec0001107983 */ /* 0x000ea80000300800 */
[----:B------:R-:W2:Y:S04]  /*3ab20*/  LDL.LU R246, [R1+0x60b4] ;  /* 0x0060b40001f67983 */ /* 0x000ea80000300800 */
[----:B------:R4:W-:Y:S01]  /*3ab30*/  STL.64 [R1+0x550], R76 ;  /* 0x0005504c01007387 */ /* 0x0009e20000100a00 */
[----:B-1----:R-:W-:-:S04]  /*3ab40*/  LEA R74, P6, R64, R2, 0x2 ;  /* 0x00000002404a7211 */ /* 0x002fc800078c10ff */
[----:B------:R-:W-:Y:S01]  /*3ab50*/  LEA.HI.X.SX32 R75, R64, R0, 0x2, P6 ;  /* 0x00000000404b7211 */ /* 0x000fe200030f16ff */
[----:B----4-:R-:W-:Y:S01]  /*3ab60*/  IMAD.MOV.U32 R76, RZ, RZ, R62 ;  /* 0x000000ffff4c7224 */ /* 0x010fe200078e003e */
        /* <DEDUP_REMOVED lines=32> */
[----:B------:R-:W4:Y:S01]  /*3ad70*/  LDL.LU R247, [R1+0x60b0] ;  /* 0x0060b00001f77983 */ /* 0x000f220000300800 */
[----:B------:R-:W-:-:S02]  /*3ad80*/  IMAD.MOV.U32 R60, RZ, RZ, R59 ;  /* 0x000000ffff3c7224 */ /* 0x000fc400078e003b */
[----:B------:R-:W-:Y:S01]  /*3ad90*/  IMAD.MOV.U32 R53, RZ, RZ, R52 ;  /* 0x000000ffff357224 */ /* 0x000fe200078e0034 */
[----:B------:R-:W-:Y:S01]  /*3ada0*/  MOV R52, R51 ;  /* 0x0000003300347202 */ /* 0x000fe20000000f00 */
        /* <DEDUP_REMOVED lines=29> */
[----:B------:R-:W-:Y:S01]  /*3af80*/  IMAD.MOV.U32 R48, RZ, RZ, R248 ;  /* 0x000000ffff307224 */ /* 0x000fe200078e00f8 */
[----:B------:R-:W2:Y:S01]  /*3af90*/  LDL.LU R17, [R1+0x3f0] ;  /* 0x0003f00001117983 */ /* 0x000ea20000300800 */
[----:B------:R-:W-:Y:S01]  /*3afa0*/  IMAD.MOV.U32 R52, RZ, RZ, R51 ;  /* 0x000000ffff347224 */ /* 0x000fe200078e0033 */
[----:B------:R-:W-:Y:S01]  /*3afb0*/  LEA.HI.X.SX32 R75, R70, R0, 0x2, P6 ;  /* 0x00000000464b7211 */ /* 0x000fe200030f16ff */
[----:B------:R-:W-:Y:S01]  /*3afc0*/  IMAD.MOV.U32 R51, RZ, RZ, R50 ;  /* 0x000000ffff337224 */ /* 0x000fe200078e0032 */
[----:B------:R-:W2:Y:S01]  /*3afd0*/  LDL.LU R248, [R1+0x60ac] ;  /* 0x0060ac0001f87983 */ /* 0x000ea20000300800 */
[----:B------:R-:W-:Y:S01]  /*3afe0*/  MOV R50, R49 ;  /* 0x0000003100327202 */ /* 0x000fe20000000f00 */
[----:B------:R-:W-:-:S02]  /*3aff0*/  IMAD.MOV.U32 R49, RZ, RZ, R48 ;  /* 0x000000ffff317224 */ /* 0x000fc400078e0030 */
[----:B------:R1:W-:Y:S01]  /*3b000*/  STL.64 [R1+0x540], R78 ;  /* 0x0005404e01007387 */ /* 0x0003e20000100a00 */
[----:B------:R-:W-:-:S03]  /*3b010*/  IMAD.MOV.U32 R48, RZ, RZ, R249 ;  /* 0x000000ffff307224 */ /* 0x000fc600078e00f9 */
[----:B------:R-:W2:Y:S04]  /*3b020*/  LDL.LU R249, [R1+0x60a8] ;  /* 0x0060a80001f97983 */ /* 0x000ea80000300800 */
[----:B------:R3:W-:Y:S01]  /*3b030*/  STL.64 [R1+0x538], R74 ;  /* 0x0005384a01007387 */ /* 0x0007e20000100a00 */
[----:B-1----:R-:W-:-:S04]  /*3b040*/  LEA R78, P0, R71, R2, 0x2 ;  /* 0x00000002474e7211 */ /* 0x002fc800078010ff */
[----:B------:R-:W-:Y:S02]  /*3b050*/  LEA.HI.X.SX32 R79, R71, R0, 0x2, P0 ;  /* 0x00000000474f7211 */ /* 0x000fe400000f16ff */
[C---:B---3--:R-:W-:Y:S02]  /*3b060*/  LEA R74, P6, R63.reuse, R2, 0x2 ;  /* 0x000000023f4a7211 */ /* 0x048fe400078c10ff */
[----:B------:R-:W-:Y:S01]  /*3b070*/  MOV R70, R18 ;  /* 0x0000001200467202 */ /* 0x000fe20000000f00 */
[----:B------:R-:W-:Y:S01]  /*3b080*/  IMAD.MOV.U32 R71, RZ, RZ, R62 ;  /* 0x000000ffff477224 */ /* 0x000fe200078e003e */
[----:B------:R-:W3:Y:S01]  /*3b090*/  LDL.LU R18, [R1+0x3f4] ;  /* 0x0003f40001127983 */ /* 0x000ee20000300800 */
[----:B------:R-:W-:Y:S01]  /*3b0a0*/  LEA.HI.X.SX32 R75, R63, R0, 0x2, P6 ;  /* 0x000000003f4b7211 */ /* 0x000fe200030f16ff */
[----:B------:R-:W-:Y:S01]  /*3b0b0*/  IMAD.MOV.U32 R63, RZ, RZ, R61 ;  /* 0x000000ffff3f7224 */ /* 0x000fe200078e003d */
[----:B------:R-:W-:Y:S01]  /*3b0c0*/  MOV R62, R60 ;  /* 0x0000003c003e7202 */ /* 0x000fe20000000f00 */
        /* <DEDUP_REMOVED lines=14> */
[----:B------:R-:W-:Y:S01]  /*3b1b0*/  STL.64 [R1+0x528], R74 ;  /* 0x0005284a01007387 */ /* 0x000fe20000100a00 */
[----:B------:R-:W-:Y:S01]  /*3b1c0*/  MOV R50, R48 ;  /* 0x0000003000327202 */ /* 0x000fe20000000f00 */
[----:B------:R-:W-:-:S02]  /*3b1d0*/  IMAD.MOV.U32 R49, RZ, RZ, R28 ;  /* 0x000000ffff317224 */ /* 0x000fc400078e001c */
[----:B------:R-:W-:Y:S01]  /*3b1e0*/  IMAD.MOV.U32 R48, RZ, RZ, R19 ;  /* 0x000000ffff307224 */ /* 0x000fe200078e0013 */
[----:B------:R-:W2:Y:S01]  /*3b1f0*/  LDL.LU R28, [R1+0x1ccc] ;  /* 0x001ccc00011c7983 */ /* 0x000ea20000300800 */
[----:B------:R-:W-:Y:S01]  /*3b200*/  MOV R66, R63 ;  /* 0x0000003f00427202 */ /* 0x000fe20000000f00 */
[----:B------:R-:W-:Y:S02]  /*3b210*/  IMAD.MOV.U32 R63, RZ, RZ, R62 ;  /* 0x000000ffff3f7224 */ /* 0x000fe400078e003e */
[----:B------:R-:W2:Y:S01]  /*3b220*/  LDL.LU R19, [R1+0x3f8] ;  /* 0x0003f80001137983 */ /* 0x000ea20000300800 */
[----:B------:R-:W-:-:S03]  /*3b230*/  IMAD.MOV.U32 R62, RZ, RZ, R61 ;  /* 0x000000ffff3e7224 */ /* 0x000fc600078e003d */
[----:B------:R1:W-:Y:S01]  /*3b240*/  STL.64 [R1+0x520], R78 ;  /* 0x0005204e01007387 */ /* 0x0003e20000100a00 */
[----:B------:R-:W-:Y:S01]  /*3b250*/  MOV R61, R60 ;  /* 0x0000003c003d7202 */ /* 0x000fe20000000f00 */
[----:B------:R-:W-:Y:S02]  /*3b260*/  IMAD.MOV.U32 R60, RZ, RZ, R59 ;  /* 0x000000ffff3c7224 */ /* 0x000fe400078e003b */
[----:B------:R-:W-:Y:S01]  /*3b270*/  IMAD.MOV.U32 R59, RZ, RZ, R58 ;  /* 0x000000ffff3b7224 */ /* 0x000fe200078e003a */
[----:B------:R-:W-:Y:S01]  /*3b280*/  MOV R58, R57 ;  /* 0x00000039003a7202 */ /* 0x000fe20000000f00 */
[----:B------:R-:W-:Y:S01]  /*3b290*/  IMAD.MOV.U32 R57, RZ, RZ, R56 ;  /* 0x000000ffff397224 */ /* 0x000fe200078e0038 */
[----:B-1----:R-:W-:Y:S01]  /*3b2a0*/  LEA R78, P0, R67, R2, 0x2 ;  /* 0x00000002434e7211 */ /* 0x002fe200078010ff */
[----:B------:R-:W-:-:S03]  /*3b2b0*/  IMAD.MOV.U32 R56, RZ, RZ, R55 ;  /* 0x000000ffff387224 */ /* 0x000fc600078e0037 */
[----:B------:R-:W-:Y:S02]  /*3b2c0*/  LEA.HI.X.SX32 R79, R67, R0, 0x2, P0 ;  /* 0x00000000434f7211 */ /* 0x000fe400000f16ff */
        /* <DEDUP_REMOVED lines=12> */
[----:B------:R-:W-:Y:S01]  /*3b390*/  LEA R74, P6, R72, R2, 0x2 ;  /* 0x00000002484a7211 */ /* 0x000fe200078c10ff */
        /* <DEDUP_REMOVED lines=8> */
[----:B------:R-:W2:Y:S01]  /*3b420*/  LDL.LU R250, [R1+0x60a4] ;  /* 0x0060a40001fa7983 */ /* 0x000ea20000300800 */
[----:B------:R-:W-:Y:S01]  /*3b430*/  IMAD.MOV.U32 R53, RZ, RZ, R52 ;  /* 0x000000ffff357224 */ /* 0x000fe200078e0034 */
[----:B------:R-:W-:Y:S01]  /*3b440*/  MOV R52, R51 ;  /* 0x0000003300347202 */ /* 0x000fe20000000f00 */
[----:B------:R-:W-:-:S02]  /*3b450*/  IMAD.MOV.U32 R51, RZ, RZ, R50 ;  /* 0x000000ffff337224 */ /* 0x000fc400078e0032 */
[----:B------:R-:W-:Y:S01]  /*3b460*/  IMAD.MOV.U32 R50, RZ, RZ, R49 ;  /* 0x000000ffff327224 */ /* 0x000fe200078e0031 */
[----:B------:R-:W-:Y:S01]  /*3b470*/  MOV R49, R48 ;  /* 0x0000003000317202 */ /* 0x000fe20000000f00 */
[----:B------:R-:W-:Y:S01]  /*3b480*/  STL.64 [R1+0x518], R74 ;  /* 0x0005184a01007387 */ /* 0x000fe20000100a00 */
[----:B------:R-:W-:Y:S02]  /*3b490*/  IMAD.MOV.U32 R72, RZ, RZ, R20 ;  /* 0x000000ffff487224 */ /* 0x000fe400078e0014 */
[----:B------:R-:W-:Y:S01]  /*3b4a0*/  IMAD.MOV.U32 R48, RZ, RZ, R32 ;  /* 0x000000ffff307224 */ /* 0x000fe200078e0020 */
[----:B------:R-:W2:Y:S01]  /*3b4b0*/  LDL.LU R20, [R1+0x3fc] ;  /* 0x0003fc0001147983 */ /* 0x000ea20000300800 */
[----:B------:R-:W-:Y:S01]  /*3b4c0*/  IMAD.MOV.U32 R32, RZ, RZ, R31 ;  /* 0x000000ffff207224 */ /* 0x000fe200078e001f */
[----:B------:R-:W-:Y:S02]  /*3b4d0*/  MOV R31, R24 ;  /* 0x00000018001f7202 */ /* 0x000fe40000000f00 */
[----:B------:R1:W-:Y:S04]  /*3b4e0*/  STL.64 [R1+0x510], R78 ;  /* 0x0005104e01007387 */ /* 0x0003e80000100a00 */
        /* <DEDUP_REMOVED lines=9> */
[----:B------:R-:W-:Y:S01]  /*3b580*/  IMAD.MOV.U32 R58, RZ, RZ, R57 ;  /* 0x000000ffff3a7224 */ /* 0x000fe200078e0039 */
[C---:B------:R-:W-:Y:S01]  /*3b590*/  LEA R74, P6, R73.reuse, R2, 0x2 ;  /* 0x00000002494a7211 */ /* 0x040fe200078c10ff */
[----:B------:R-:W-:Y:S01]  /*3b5a0*/  IMAD.MOV.U32 R57, RZ, RZ, R56 ;  /* 0x000000ffff397224 */ /* 0x000fe200078e0038 */
[----:B------:R-:W-:Y:S01]  /*3b5b0*/  MOV R56, R55 ;  /* 0x0000003700387202 */ /* 0x000fe20000000f00 */
[----:B------:R-:W-:Y:S01]  /*3b5c0*/  IMAD.MOV.U32 R55, RZ, RZ, R54 ;  /* 0x000000ffff377224 */ /* 0x000fe200078e0036 */
[----:B------:R-:W-:Y:S01]  /*3b5d0*/  LEA.HI.X.SX32 R75, R73, R0, 0x2, P6 ;  /* 0x00000000494b7211 */ /* 0x000fe200030f16ff */
[----:B------:R-:W-:Y:S01]  /*3b5e0*/  IMAD.MOV.U32 R54, RZ, RZ, R53 ;  /* 0x000000ffff367224 */ /* 0x000fe200078e0035 */
[----:B------:R-:W-:Y:S01]  /*3b5f0*/  MOV R53, R52 ;  /* 0x0000003400357202 */ /* 0x000fe20000000f00 */
[----:B------:R-:W-:-:S02]  /*3b600*/  IMAD.MOV.U32 R73, RZ, RZ, R32 ;  /* 0x000000ffff497224 */ /* 0x000fc400078e0020 */
[----:B------:R-:W-:Y:S02]  /*3b610*/  IMAD R33, R33, c[0x0][0x190], RZ ;  /* 0x0000640021217a24 */ /* 0x000fe400078e02ff */
[----:B------:R-:W-:Y:S02]  /*3b620*/  IMAD.MOV.U32 R52, RZ, RZ, R51 ;  /* 0x000000ffff347224 */ /* 0x000fe400078e0033 */
[----:B------:R-:W-:Y:S01]  /*3b630*/  IMAD.MOV.U32 R51, RZ, RZ, R50 ;  /* 0x000000ffff337224 */ /* 0x000fe200078e0032 */
[----:B------:R-:W-:Y:S01]  /*3b640*/  MOV R50, R49 ;  /* 0x0000003100327202 */ /* 0x000fe20000000f00 */
[----:B------:R-:W-:Y:S01]  /*3b650*/  IMAD.MOV.U32 R49, RZ, RZ, R48 ;  /* 0x000000ffff317224 */ /* 0x000fe200078e0030 */
[----:B------:R1:W-:Y:S01]  /*3b660*/  STL.64 [R1+0x508], R74 ;  /* 0x0005084a01007387 */ /* 0x0003e20000100a00 */
[----:B------:R-:W-:Y:S02]  /*3b670*/  IMAD.MOV.U32 R48, RZ, RZ, R33 ;  /* 0x000000ffff307224 */ /* 0x000fe400078e0021 */
[----:B--2---:R-:W-:Y:S01]  /*3b680*/  IMAD.MOV.U32 R32, RZ, RZ, R24 ;  /* 0x000000ffff207224 */ /* 0x004fe200078e0018 */
[----:B------:R-:W-:-:S02]  /*3b690*/  MOV R24, R21 ;  /* 0x0000001500187202 */ /* 0x000fc40000000f00 */
[----:B------:R-:W2:Y:S02]  /*3b6a0*/  LDL.LU R21, [R1+0x400] ;  /* 0x0004000001157983 */ /* 0x000ea40000300800 */
[----:B------:R-:W-:Y:S01]  /*3b6b0*/  MOV R33, R32 ;  /* 0x0000002000217202 */ /* 0x000fe20000000f00 */
[----:B------:R-:W-:Y:S01]  /*3b6c0*/  IMAD.MOV.U32 R32, RZ, RZ, R24 ;  /* 0x000000ffff207224 */ /* 0x000fe200078e0018 */
[----:B------:R3:W-:Y:S04]  /*3b6d0*/  STL.64 [R1+0x500], R78 ;  /* 0x0005004e01007387 */ /* 0x0007e80000100a00 */
[----:B------:R-:W2:Y:S01]  /*3b6e0*/  LDL.LU R24, [R1+0x1d28] ;  /* 0x001d280001187983 */ /* 0x000ea20000300800 */
[----:B-1----:R-:W-:-:S04]  /*3b6f0*/  LEA R74, P6, R76, R2, 0x2 ;  /* 0x000000024c4a7211 */ /* 0x002fc800078c10ff */
[----:B------:R-:W-:Y:S02]  /*3b700*/  LEA.HI.X.SX32 R75, R76, R0, 0x2, P6 ;  /* 0x000000004c4b7211 */ /* 0x000fe400030f16ff */
[CC--:B------:R-:W-:Y:S02]  /*3b710*/  LEA R76, P6, R64.reuse, R2.reuse, 0x2 ;  /* 0x00000002404c7211 */ /* 0x0c0fe400078c10ff */
[C---:B---3--:R-:W-:Y:S02]  /*3b720*/  LEA R78, P0, R69.reuse, R2, 0x2 ;  /* 0x00000002454e7211 */ /* 0x048fe400078010ff */
[-C--:B------:R-:W-:Y:S01]  /*3b730*/  LEA.HI.X.SX32 R77, R64, R0.reuse, 0x2, P6 ;  /* 0x00000000404d7211 */ /* 0x080fe200030f16ff */
[----:B------:R-:W-:Y:S01]  /*3b740*/  IMAD.MOV.U32 R64, RZ, RZ, R62 ;  /* 0x000000ffff407224 */ /* 0x000fe200078e003e */
[----:B------:R-:W-:Y:S01]  /*3b750*/  LEA.HI.X.SX32 R79, R69, R0, 0x2, P0 ;  /* 0x00000000454f7211 */ /* 0x000fe200000f16ff */
        /* <DEDUP_REMOVED lines=8> */
[----:B-1----:R-:W-:Y:S02]  /*3b7e0*/  IMAD.MOV.U32 R74, RZ, RZ, R22 ;  /* 0x000000ffff4a7224 */ /* 0x002fe400078e0016 */
[----:B------:R-:W3:Y:S04]  /*3b7f0*/  LDL.LU R22, [R1+0x404] ;  /* 0x0004040001167983 */ /* 0x000ee80000300800 */
[----:B------:R1:W-:Y:S04]  /*3b800*/  STL.64 [R1+0x4f0], R78 ;  /* 0x0004f04e01007387 */ /* 0x0003e80000100a00 */
[----:B------:R1:W-:Y:S01]  /*3b810*/  STL.64 [R1+0x4e8], R76 ;  /* 0x0004e84c01007387 */ /* 0x0003e20000100a00 */
[----:B--2---:R-:W-:-:S03]  /*3b820*/  IMAD.MOV.U32 R48, RZ, RZ, R24 ;  /* 0x000000ffff307224 */ /* 0x004fc600078e0018 */
[----:B------:R-:W2:Y:S01]  /*3b830*/  LDL.LU R24, [R1+0x1c8c] ;  /* 0x001c8c0001187983 */ /* 0x000ea20000300800 */
        /* <DEDUP_REMOVED lines=13> */
[----:B------:R-:W-:Y:S02]  /*3b910*/  IMAD R34, R34, c[0x0][0x190], RZ ;  /* 0x0000640022227a24 */ /* 0x000fe400078e02ff */
[----:B------:R-:W-:Y:S01]  /*3b920*/  IMAD.MOV.U32 R53, RZ, RZ, R51 ;  /* 0x000000ffff357224 */ /* 0x000fe200078e0033 */
[----:B------:R-:W-:Y:S01]  /*3b930*/  MOV R51, R49 ;  /* 0x0000003100337202 */ /* 0x000fe20000000f00 */
[----:B------:R-:W-:Y:S01]  /*3b940*/  IMAD.MOV.U32 R58, RZ, RZ, R57 ;  /* 0x000000ffff3a7224 */ /* 0x000fe200078e0039 */
[CC--:B-1----:R-:W-:Y:S01]  /*3b950*/  LEA R78, P0, R70.reuse, R2.reuse, 0x2 ;  /* 0x00000002464e7211 */ /* 0x0c2fe200078010ff */
[----:B------:R-:W-:Y:S01]  /*3b960*/  IMAD.MOV.U32 R57, RZ, RZ, R56 ;  /* 0x000000ffff397224 */ /* 0x000fe200078e0038 */
[----:B------:R-:W-:Y:S01]  /*3b970*/  MOV R56, R55 ;  /* 0x0000003700387202 */ /* 0x000fe20000000f00 */
[----:B------:R-:W-:Y:S01]  /*3b980*/  IMAD.MOV.U32 R49, RZ, RZ, R34 ;  /* 0x000000ffff317224 */ /* 0x000fe200078e0022 */
[C---:B------:R-:W-:Y:S01]  /*3b990*/  LEA R76, P6, R65.reuse, R2, 0x2 ;  /* 0x00000002414c7211 */ /* 0x040fe200078c10ff */
[----:B------:R-:W-:Y:S01]  /*3b9a0*/  IMAD.MOV.U32 R55, RZ, RZ, R54 ;  /* 0x000000ffff377224 */ /* 0x000fe200078e0036 */
[----:B------:R-:W-:Y:S01]  /*3b9b0*/  MOV R34, R32 ;  /* 0x0000002000227202 */ /* 0x000fe20000000f00 */
[----:B------:R-:W-:Y:S01]  /*3b9c0*/  IMAD.MOV.U32 R54, RZ, RZ, R53 ;  /* 0x000000ffff367224 */ /* 0x000fe200078e0035 */
[----:B------:R-:W-:Y:S01]  /*3b9d0*/  MOV R53, R52 ;  /* 0x0000003400357202 */ /* 0x000fe20000000f00 */
[----:B------:R-:W-:Y:S01]  /*3b9e0*/  IMAD.MOV.U32 R32, RZ, RZ, R23 ;  /* 0x000000ffff207224 */ /* 0x000fe200078e0017 */
[-C--:B------:R-:W-:Y:S01]  /*3b9f0*/  LEA.HI.X.SX32 R79, R70, R0.reuse, 0x2, P0 ;  /* 0x00000000464f7211 */ /* 0x080fe200000f16ff */
[----:B------:R-:W-:Y:S01]  /*3ba00*/  IMAD.MOV.U32 R52, RZ, RZ, R51 ;  /* 0x000000ffff347224 */ /* 0x000fe200078e0033 */
[----:B------:R-:W-:Y:S01]  /*3ba10*/  LEA.HI.X.SX32 R77, R65, R0, 0x2, P6 ;  /* 0x00000000414d7211 */ /* 0x000fe200030f16ff */
        /* <DEDUP_REMOVED lines=8> */
[----:B------:R1:W-:Y:S01]  /*3baa0*/  STL.64 [R1+0x4e0], R78 ;  /* 0x0004e04e01007387 */ /* 0x0003e20000100a00 */
[----:B------:R-:W-:Y:S02]  /*3bab0*/  IMAD.MOV.U32 R59, RZ, RZ, R57 ;  /* 0x000000ffff3b7224 */ /* 0x000fe400078e0039 */
[----:B------:R-:W-:Y:S01]  /*3bac0*/  IMAD.MOV.U32 R57, RZ, RZ, R55 ;  /* 0x000000ffff397224 */ /* 0x000fe200078e0037 */
[----:B------:R-:W-:Y:S01]  /*3bad0*/  MOV R55, R53 ;  /* 0x0000003500377202 */ /* 0x000fe20000000f00 */
[----:B------:R-:W-:Y:S02]  /*3bae0*/  IMAD.MOV.U32 R53, RZ, RZ, R51 ;  /* 0x000000ffff357224 */ /* 0x000fe400078e0033 */
[----:B------:R-:W-:Y:S01]  /*3baf0*/  IMAD.MOV.U32 R51, RZ, RZ, R49 ;  /* 0x000000ffff337224 */ /* 0x000fe200078e0031 */
[----:B--2---:R-:W-:-:S02]  /*3bb00*/  MOV R32, R24 ;  /* 0x0000001800207202 */ /* 0x004fc40000000f00 */
[----:B------:R-:W2:Y:S02]  /*3bb10*/  LDL.LU R24, [R1+0x1d80] ;  /* 0x001d800001187983 */ /* 0x000ea40000300800 */
[----:B------:R-:W-:Y:S01]  /*3bb20*/  MOV R49, R32 ;  /* 0x0000002000317202 */ /* 0x000fe20000000f00 */
[----:B------:R-:W-:Y:S01]  /*3bb30*/  IMAD.MOV.U32 R32, RZ, RZ, R251 ;  /* 0x000000ffff207224 */ /* 0x000fe200078e00fb */
[----:B------:R1:W-:Y:S04]  /*3bb40*/  STL.64 [R1+0x4d8], R76 ;  /* 0x0004d84c01007387 */ /* 0x0003e80000100a00 */
[----:B------:R-:W3:Y:S01]  /*3bb50*/  LDL.LU R251, [R1+0x1c90] ;  /* 0x001c900001fb7983 */ /* 0x000ee20000300800 */
        /* <DEDUP_REMOVED lines=37> */
[----:B------:R-:W-:Y:S02]  /*3bdb0*/  IMAD.MOV.U32 R53, RZ, RZ, R51 ;  /* 0x000000ffff357224 */ /* 0x000fe400078e0033 */
[----:B--2---:R-:W-:-:S02]  /*3bdc0*/  IMAD.MOV.U32 R48, RZ, RZ, R24 ;  /* 0x000000ffff307224 */ /* 0x004fc400078e0018 */
[----:B------:R-:W2:Y:S02]  /*3bdd0*/  LDL.LU R24, [R1+0x40c] ;  /* 0x00040c0001187983 */ /* 0x000ea40000300800 */
[----:B------:R-:W-:Y:S01]  /*3bde0*/  IMAD.MOV.U32 R49, RZ, RZ, R48 ;  /* 0x000000ffff317224 */ /* 0x000fe200078e0030 */
[----:B------:R-:W-:Y:S01]  /*3bdf0*/  MOV R48, R32 ;  /* 0x0000002000307202 */ /* 0x000fe20000000f00 */
[----:B---3--:R-:W-:Y:S01]  /*3be00*/  IMAD.MOV.U32 R32, RZ, RZ, R251 ;  /* 0x000000ffff207224 */ /* 0x008fe200078e00fb */
[----:B------:R1:W-:Y:S02]  /*3be10*/  STL.64 [R1+0x4d0], R78 ;  /* 0x0004d04e01007387 */ /* 0x0003e40000100a00 */
[----:B------:R-:W-:Y:S01]  /*3be20*/  MOV R51, R49 ;  /* 0x0000003100337202 */ /* 0x000fe20000000f00 */
[----:B------:R-:W-:Y:S01]  /*3be30*/  IMAD.MOV.U32 R49, RZ, RZ, R32 ;  /* 0x000000ffff317224 */ /* 0x000fe200078e0020 */
[----:B------:R-:W3:Y:S04]  /*3be40*/  LDL.LU R251, [R1+0x1d68] ;  /* 0x001d680001fb7983 */ /* 0x000ee80000300800 */
[----:B------:R2:W-:Y:S04]  /*3be50*/  STL.64 [R1+0x4c8], R76 ;  /* 0x0004c84c01007387 */ /* 0x0005e80000100a00 */
[----:B------:R-:W2:Y:S01]  /*3be60*/  LDL.LU R32, [R1+0x1c94] ;  /* 0x001c940001207983 */ /* 0x000ea20000300800 */
        /* <DEDUP_REMOVED lines=21> */
[----:B------:R-:W3:Y:S01]  /*3bfc0*/  LDL.LU R25, [R1+0x410] ;  /* 0x0004100001197983 */ /* 0x000ee20000300800 */
        /* <DEDUP_REMOVED lines=9> */
[----:B------:R-:W-:Y:S02]  /*3c060*/  IMAD.MOV.U32 R52, RZ, RZ, R50 ;  /* 0x000000ffff347224 */ /* 0x000fe400078e0032 */
[----:B------:R-:W-:Y:S02]  /*3c070*/  IMAD.MOV.U32 R50, RZ, RZ, R48 ;  /* 0x000000ffff327224 */ /* 0x000fe400078e0030 */
[----:B------:R-:W3:Y:S01]  /*3c080*/  LDL.LU R48, [R1+0x1d90] ;  /* 0x001d900001307983 */ /* 0x000ee20000300800 */
[----:B--2---:R-:W-:-:S03]  /*3c090*/  IMAD.MOV.U32 R49, RZ, RZ, R32 ;  /* 0x000000ffff317224 */ /* 0x004fc600078e0020 */
[----:B------:R-:W2:Y:S01]  /*3c0a0*/  LDL.LU R32, [R1+0x1cc0] ;  /* 0x001cc00001207983 */ /* 0x000ea20000300800 */
[----:B------:R-:W-:-:S04]  /*3c0b0*/  LEA R76, P6, R67, R2, 0x2 ;  /* 0x00000002434c7211 */ /* 0x000fc800078c10ff */
        /* <DEDUP_REMOVED lines=32> */
[----:B---3--:R-:W-:Y:S01]  /*3c2c0*/  MOV R49, R48 ;  /* 0x0000003000317202 */ /* 0x008fe20000000f00 */
[----:B------:R-:W-:-:S02]  /*3c2d0*/  IMAD.MOV.U32 R55, RZ, RZ, R54 ;  /* 0x000000ffff377224 */ /* 0x000fc400078e0036 */
[----:B------:R-:W-:Y:S01]  /*3c2e0*/  IMAD.MOV.U32 R54, RZ, RZ, R53 ;  /* 0x000000ffff367224 */ /* 0x000fe200078e0035 */
[----:B------:R-:W-:Y:S01]  /*3c2f0*/  MOV R53, R52 ;  /* 0x0000003400357202 */ /* 0x000fe20000000f00 */
[----:B------:R-:W-:Y:S02]  /*3c300*/  IMAD.MOV.U32 R52, RZ, RZ, R51 ;  /* 0x000000ffff347224 */ /* 0x000fe400078e0033 */
[----:B------:R-:W-:Y:S01]  /*3c310*/  IMAD.MOV.U32 R51, RZ, RZ, R50 ;  /* 0x000000ffff337224 */ /* 0x000fe200078e0032 */
[----:B------:R-:W-:Y:S01]  /*3c320*/  MOV R50, R49 ;  /* 0x0000003100327202 */ /* 0x000fe20000000f00 */
[----:B------:R3:W-:Y:S01]  /*3c330*/  STL.64 [R1+0x4b8], R76 ;  /* 0x0004b84c01007387 */ /* 0x0007e20000100a00 */
[----:B--2---:R-:W-:Y:S02]  /*3c340*/  IMAD.MOV.U32 R48, RZ, RZ, R32 ;  /* 0x000000ffff307224 */ /* 0x004fe400078e0020 */
[----:B------:R-:W-:Y:S02]  /*3c350*/  IMAD.MOV.U32 R32, RZ, RZ, R26 ;  /* 0x000000ffff207224 */ /* 0x000fe400078e001a */
[----:B------:R-:W-:Y:S01]  /*3c360*/  IMAD.MOV.U32 R49, RZ, RZ, R48 ;  /* 0x000000ffff317224 */ /* 0x000fe200078e0030 */
[----:B------:R-:W2:Y:S01]  /*3c370*/  LDL.LU R26, [R1+0x414] ;  /* 0x00041400011a7983 */ /* 0x000ea20000300800 */
        /* <DEDUP_REMOVED lines=24> */
[----:B------:R1:W-:Y:S01]  /*3c500*/  STL.64 [R1+0x4b0], R78 ;  /* 0x0004b04e01007387 */ /* 0x0003e20000100a00 */
[----:B--2---:R-:W-:-:S03]  /*3c510*/  IMAD.MOV.U32 R48, RZ, RZ, R32 ;  /* 0x000000ffff307224 */ /* 0x004fc600078e0020 */
[----:B------:R-:W2:Y:S01]  /*3c520*/  LDL.LU R32, [R1+0x1cc4] ;  /* 0x001cc40001207983 */ /* 0x000ea20000300800 */
[C---:B---3--:R-:W-:Y:S02]  /*3c530*/  LEA R76, P6, R68.reuse, R2, 0x2 ;  /* 0x00000002444c7211 */ /* 0x048fe400078c10ff */
[----:B------:R-:W-:Y:S02]  /*3c540*/  MOV R85, R67 ;  /* 0x0000004300557202 */ /* 0x000fe40000000f00 */
[----:B------:R-:W-:Y:S02]  /*3c550*/  MOV R67, R64 ;  /* 0x0000004000437202 */ /* 0x000fe40000000f00 */
[----:B------:R-:W-:Y:S01]  /*3c560*/  MOV R75, R74 ;  /* 0x0000004a004b7202 */ /* 0x000fe20000000f00 */
[----:B------:R-:W-:Y:S01]  /*3c570*/  IMAD.MOV.U32 R74, RZ, RZ, R66 ;  /* 0x000000ffff4a7224 */ /* 0x000fe200078e0042 */
[----:B------:R-:W-:Y:S02]  /*3c580*/  LEA.HI.X.SX32 R77, R68, R0, 0x2, P6 ;  /* 0x00000000444d7211 */ /* 0x000fe400030f16ff */
[----:B------:R-:W-:Y:S01]  /*3c590*/  MOV R64, R61 ;  /* 0x0000003d00407202 */ /* 0x000fe20000000f00 */
[----:B------:R-:W-:Y:S01]  /*3c5a0*/  IMAD.MOV.U32 R66, RZ, RZ, R63 ;  /* 0x000000ffff427224 */ /* 0x000fe200078e003f */
[----:B------:R-:W-:Y:S01]  /*3c5b0*/  MOV R61, R58 ;  /* 0x0000003a003d7202 */ /* 0x000fe20000000f00 */
[----:B------:R-:W-:-:S02]  /*3c5c0*/  IMAD.MOV.U32 R58, RZ, RZ, R56 ;  /* 0x000000ffff3a7224 */ /* 0x000fc400078e0038 */
[----:B------:R-:W-:Y:S02]  /*3c5d0*/  IMAD.MOV.U32 R63, RZ, RZ, R60 ;  /* 0x000000ffff3f7224 */ /* 0x000fe400078e003c */
[----:B------:R-:W-:Y:S01]  /*3c5e0*/  IMAD.MOV.U32 R56, RZ, RZ, R54 ;  /* 0x000000ffff387224 */ /* 0x000fe200078e0036 */
[----:B------:R3:W-:Y:S01]  /*3c5f0*/  STL.64 [R1+0x4a8], R76 ;  /* 0x0004a84c01007387 */ /* 0x0007e20000100a00 */
[----:B------:R-:W-:Y:S02]  /*3c600*/  IMAD.MOV.U32 R60, RZ, RZ, R53 ;  /* 0x000000ffff3c7224 */ /* 0x000fe400078e0035 */
[----:B------:R-:W-:Y:S02]  /*3c610*/  IMAD.MOV.U32 R54, RZ, RZ, R51 ;  /* 0x000000ffff367224 */ /* 0x000fe400078e0033 */
[----:B------:R-:W-:Y:S02]  /*3c620*/  IMAD.MOV.U32 R53, RZ, RZ, R50 ;  /* 0x000000ffff357224 */ /* 0x000fe400078e0032 */
[----:B------:R-:W-:-:S02]  /*3c630*/  IMAD.MOV.U32 R51, RZ, RZ, R48 ;  /* 0x000000ffff337224 */ /* 0x000fc400078e0030 */
[----:B------:R-:W3:Y:S01]  /*3c640*/  LDL.LU R48, [R1+0x1d34] ;  /* 0x001d340001307983 */ /* 0x000ee20000300800 */
[----:B--2---:R-:W-:-:S03]  /*3c650*/  IMAD.MOV.U32 R50, RZ, RZ, R32 ;  /* 0x000000ffff327224 */ /* 0x004fc600078e0020 */
[----:B------:R-:W2:Y:S01]  /*3c660*/  LDL.LU R32, [R1+0x1cc8] ;  /* 0x001cc80001207983 */ /* 0x000ea20000300800 */
[C---:B-1----:R-:W-:Y:S01]  /*3c670*/  LEA R78, P0, R75.reuse, R2, 0x2 ;  /* 0x000000024b4e7211 */ /* 0x042fe200078010ff */
[----:B------:R-:W-:Y:S02]  /*3c680*/  IMAD.MOV.U32 R68, RZ, RZ, R65 ;  /* 0x000000ffff447224 */ /* 0x000fe400078e0041 */
[----:B------:R-:W-:Y:S02]  /*3c690*/  IMAD.MOV.U32 R65, RZ, RZ, R62 ;  /* 0x000000ffff417224 */ /* 0x000fe400078e003e */
        /* <DEDUP_REMOVED lines=19> */
[----:B------:R-:W4:Y:S01]  /*3c7d0*/  LDL.LU R27, [R1+0x418] ;  /* 0x00041800011b7983 */ /* 0x000f220000300800 */
[----:B------:R-:W-:Y:S01]  /*3c7e0*/  IMAD.MOV.U32 R53, RZ, RZ, R51 ;  /* 0x000000ffff357224 */ /* 0x000fe200078e0033 */
[----:B------:R-:W-:Y:S01]  /*3c7f0*/  MOV R51, R49 ;  /* 0x0000003100337202 */ /* 0x000fe20000000f00 */
[----:B------:R-:W-:Y:S01]  /*3c800*/  IMAD.MOV.U32 R52, RZ, RZ, R50 ;  /* 0x000000ffff347224 */ /* 0x000fe200078e0032 */
[----:B------:R1:W-:Y:S01]  /*3c810*/  STL.64 [R1+0x4a0], R78 ;  /* 0x0004a04e01007387 */ /* 0x0003e20000100a00 */
[----:B---3--:R-:W-:-:S03]  /*3c820*/  IMAD.MOV.U32 R50, RZ, RZ, R48 ;  /* 0x000000ffff327224 */ /* 0x008fc600078e0030 */
[----:B------:R-:W3:Y:S01]  /*3c830*/  LDL.LU R48, [R1+0x1ca0] ;  /* 0x001ca00001307983 */ /* 0x000ee20000300800 */
        /* <DEDUP_REMOVED lines=11> */
[----:B--2---:R-:W-:-:S03]  /*3c8f0*/  IMAD.MOV.U32 R49, RZ, RZ, R32 ;  /* 0x000000ffff317224 */ /* 0x004fc600078e0020 */
[----:B------:R-:W2:Y:S01]  /*3c900*/  LDL.LU R32, [R1+0x1ca4] ;  /* 0x001ca40001207983 */ /* 0x000ea20000300800 */
[----:B------:R-:W-:Y:S01]  /*3c910*/  MOV R83, R68 ;  /* 0x0000004400537202 */ /* 0x000fe20000000f00 */
[----:B------:R-:W-:Y:S01]  /*3c920*/  IMAD.MOV.U32 R68, RZ, RZ, R66 ;  /* 0x000000ffff447224 */ /* 0x000fe200078e0042 */
[----:B-1----:R-:W-:Y:S01]  /*3c930*/  LEA R78, P0, R82, R2, 0x2 ;  /* 0x00000002524e7211 */ /* 0x002fe200078010ff */
[----:B------:R-:W-:Y:S01]  /*3c940*/  IMAD.MOV.U32 R66, RZ, RZ, R64 ;  /* 0x000000ffff427224 */ /* 0x000fe200078e0040 */
[----:B------:R-:W-:Y:S02]  /*3c950*/  MOV R64, R60 ;  /* 0x0000003c00407202 */ /* 0x000fe40000000f00 */
[----:B------:R-:W-:Y:S01]  /*3c960*/  LEA R76, P6, R70, R2, 0x2 ;  /* 0x00000002464c7211 */ /* 0x000fe200078c10ff */
[----:B------:R-:W-:Y:S01]  /*3c970*/  IMAD.MOV.U32 R60, RZ, RZ, R52 ;  /* 0x000000ffff3c7224 */ /* 0x000fe200078e0034 */
[-C--:B------:R-:W-:Y:S01]  /*3c980*/  LEA.HI.X.SX32 R79, R82, R0.reuse, 0x2, P0 ;  /* 0x00000000524f7211 */ /* 0x080fe200000f16ff */
[----:B------:R-:W-:Y:S01]  /*3c990*/  IMAD.MOV.U32 R52, RZ, RZ, R50 ;  /* 0x000000ffff347224 */ /* 0x000fe200078e0032 */
[----:B------:R-:W-:Y:S01]  /*3c9a0*/  MOV R82, R69 ;  /* 0x0000004500527202 */ /* 0x000fe20000000f00 */
[----:B------:R-:W-:Y:S01]  /*3c9b0*/  IMAD.MOV.U32 R69, RZ, RZ, R67 ;  /* 0x000000ffff457224 */ /* 0x000fe200078e0043 */
[----:B------:R-:W-:Y:S01]  /*3c9c0*/  LEA.HI.X.SX32 R77, R70, R0, 0x2, P6 ;  /* 0x00000000464d7211 */ /* 0x000fe200030f16ff */
[----:B------:R-:W-:Y:S01]  /*3c9d0*/  IMAD.MOV.U32 R67, RZ, RZ, R64 ;  /* 0x000000ffff437224 */ /* 0x000fe200078e0040 */
[----:B---3--:R-:W-:Y:S01]  /*3c9e0*/  MOV R50, R48 ;  /* 0x0000003000327202 */ /* 0x008fe20000000f00 */
[----:B------:R-:W-:-:S02]  /*3c9f0*/  IMAD.MOV.U32 R48, RZ, RZ, R28 ;  /* 0x000000ffff307224 */ /* 0x000fc400078e001c */
[----:B------:R-:W-:Y:S01]  /*3ca00*/  IMAD.MOV.U32 R64, RZ, RZ, R60 ;  /* 0x000000ffff407224 */ /* 0x000fe200078e003c */
[----:B------:R-:W3:Y:S01]  /*3ca10*/  LDL.LU R28, [R1+0x41c] ;  /* 0x00041c00011c7983 */ /* 0x000ee20000300800 */
[----:B------:R-:W-:Y:S01]  /*3ca20*/  MOV R60, R51 ;  /* 0x00000033003c7202 */ /* 0x000fe20000000f00 */
[----:B------:R-:W-:Y:S02]  /*3ca30*/  IMAD.MOV.U32 R51, RZ, RZ, R49 ;  /* 0x000000ffff337224 */ /* 0x000fe400078e0031 */
[----:B------:R1:W-:Y:S04]  /*3ca40*/  STL.64 [R1+0x490], R78 ;  /* 0x0004904e01007387 */ /* 0x0003e80000100a00 */
[----:B------:R1:W-:Y:S01]  /*3ca50*/  STL.64 [R1+0x488], R76 ;  /* 0x0004884c01007387 */ /* 0x0003e20000100a00 */
[----:B--2---:R-:W-:-:S03]  /*3ca60*/  IMAD.MOV.U32 R49, RZ, RZ, R32 ;  /* 0x000000ffff317224 */ /* 0x004fc600078e0020 */
[----:B------:R-:W2:Y:S01]  /*3ca70*/  LDL.LU R32, [R1+0x1cd0] ;  /* 0x001cd00001207983 */ /* 0x000ea20000300800 */
[C---:B-1----:R-:W-:Y:S01]  /*3ca80*/  LEA R78, P0, R81.reuse, R2, 0x2 ;  /* 0x00000002514e7211 */ /* 0x042fe200078010ff */
[----:B------:R-:W-:Y:S01]  /*3ca90*/  IMAD.MOV.U32 R70, RZ, RZ, R68 ;  /* 0x000000ffff467224 */ /* 0x000fe200078e0044 */
[----:B------:R-:W-:Y:S01]  /*3caa0*/  MOV R68, R66 ;  /* 0x0000004200447202 */ /* 0x000fe20000000f00 */
[----:B------:R-:W-:Y:S01]  /*3cab0*/  IMAD.MOV.U32 R66, RZ, RZ, R65 ;  /* 0x000000ffff427224 */ /* 0x000fe200078e0041 */
[----:B------:R-:W-:Y:S02]  /*3cac0*/  MOV R65, R61 ;  /* 0x0000003d00417202 */ /* 0x000fe40000000f00 */
        /* <DEDUP_REMOVED lines=12> */
[----:B------:R-:W-:Y:S01]  /*3cb90*/  IMAD.MOV.U32 R61, RZ, RZ, R60 ;  /* 0x000000ffff3d7224 */ /* 0x000fe200078e003c */
[----:B------:R-:W3:Y:S01]  /*3cba0*/  LDL.LU R29, [R1+0x420] ;  /* 0x00042000011d7983 */ /* 0x000ee20000300800 */
[----:B------:R-:W-:Y:S01]  /*3cbb0*/  IMAD.MOV.U32 R60, RZ, RZ, R51 ;  /* 0x000000ffff3c7224 */ /* 0x000fe200078e0033 */
[----:B------:R-:W-:Y:S01]  /*3cbc0*/  MOV R51, R50 ;  /* 0x0000003200337202 */ /* 0x000fe20000000f00 */
[----:B------:R-:W-:Y:S01]  /*3cbd0*/  IMAD.MOV.U32 R50, RZ, RZ, R49 ;  /* 0x000000ffff327224 */ /* 0x000fe200078e0031 */
[----:B------:R1:W-:Y:S01]  /*3cbe0*/  STL.64 [R1+0x480], R78 ;  /* 0x0004804e01007387 */ /* 0x0003e20000100a00 */
[----:B------:R-:W-:Y:S01]  /*3cbf0*/  IMAD.MOV.U32 R49, RZ, RZ, R48 ;  /* 0x000000ffff317224 */ /* 0x000fe200078e0030 */
[----:B--2---:R-:W-:-:S02]  /*3cc00*/  MOV R48, R32 ;  /* 0x0000002000307202 */ /* 0x004fc40000000f00 */
[----:B------:R-:W2:Y:S01]  /*3cc10*/  LDL.LU R32, [R1+0x1ca8] ;  /* 0x001ca80001207983 */ /* 0x000ea20000300800 */
[CC--:B------:R-:W-:Y:S02]  /*3cc20*/  LEA R76, P6, R71.reuse, R2.reuse, 0x2 ;  /* 0x00000002474c7211 */ /* 0x0c0fe400078c10ff */
[C---:B-1----:R-:W-:Y:S02]  /*3cc30*/  LEA R78, P0, R80.reuse, R2, 0x2 ;  /* 0x00000002504e7211 */ /* 0x042fe400078010ff */
[----:B------:R-:W-:Y:S01]  /*3cc40*/  LEA.HI.X.SX32 R77, R71, R0, 0x2, P6 ;  /* 0x00000000474d7211 */ /* 0x000fe200030f16ff */
[----:B------:R-:W-:Y:S02]  /*3cc50*/  IMAD.MOV.U32 R71, RZ, RZ, R70 ;  /* 0x000000ffff477224 */ /* 0x000fe400078e0046 */
        /* <DEDUP_REMOVED lines=24> */
[----:B--2---:R-:W-:Y:S02]  /*3cde0*/  IMAD.MOV.U32 R48, RZ, RZ, R32 ;  /* 0x000000ffff307224 */ /* 0x004fe400078e0020 */
[----:B------:R-:W-:Y:S02]  /*3cdf0*/  IMAD.MOV.U32 R32, RZ, RZ, R30 ;  /* 0x000000ffff207224 */ /* 0x000fe400078e001e */
[----:B------:R-:W2:Y:S01]  /*3ce00*/  LDL.LU R30, [R1+0x424] ;  /* 0x00042400011e7983 */ /* 0x000ea20000300800 */
[----:B------:R-:W-:-:S02]  /*3ce10*/  IMAD.MOV.U32 R49, RZ, RZ, R48 ;  /* 0x000000ffff317224 */ /* 0x000fc400078e0030 */
[----:B------:R-:W-:Y:S01]  /*3ce20*/  MOV R48, R32 ;  /* 0x0000002000307202 */ /* 0x000fe20000000f00 */
[----:B------:R3:W-:Y:S04]  /*3ce30*/  STL.64 [R1+0x470], R78 ;  /* 0x0004704e01007387 */ /* 0x0007e80000100a00 */
[----:B------:R-:W2:Y:S01]  /*3ce40*/  LDL.LU R32, [R1+0x1cd4] ;  /* 0x001cd40001207983 */ /* 0x000ea20000300800 */
[----:B-1----:R-:W-:-:S04]  /*3ce50*/  LEA R76, P6, R72, R2, 0x2 ;  /* 0x00000002484c7211 */ /* 0x002fc800078c10ff */
[----:B------:R-:W-:Y:S01]  /*3ce60*/  LEA.HI.X.SX32 R77, R72, R0, 0x2, P6 ;  /* 0x00000000484d7211 */ /* 0x000fe200030f16ff */
[----:B------:R-:W-:Y:S02]  /*3ce70*/  IMAD.MOV.U32 R72, RZ, RZ, R71 ;  /* 0x000000ffff487224 */ /* 0x000fe400078e0047 */
[----:B------:R-:W-:Y:S01]  /*3ce80*/  IMAD.MOV.U32 R71, RZ, RZ, R69 ;  /* 0x000000ffff477224 */ /* 0x000fe200078e0045 */
[----:B------:R-:W-:Y:S01]  /*3ce90*/  MOV R69, R68 ;  /* 0x0000004400457202 */ /* 0x000fe20000000f00 */
[----:B------:R-:W-:Y:S01]  /*3cea0*/  IMAD.MOV.U32 R68, RZ, RZ, R67 ;  /* 0x000000ffff447224 */ /* 0x000fe200078e0043 */
[----:B---3--:R-:W-:Y:S01]  /*3ceb0*/  LEA R78, P0, R86, R2, 0x2 ;  /* 0x00000002564e7211 */ /* 0x008fe200078010ff */
[----:B------:R-:W-:Y:S01]  /*3cec0*/  IMAD.MOV.U32 R67, RZ, RZ, R65 ;  /* 0x000000ffff437224 */ /* 0x000fe200078e0041 */
[----:B------:R1:W-:Y:S01]  /*3ced0*/  STL.64 [R1+0x468], R76 ;  /* 0x0004684c01007387 */ /* 0x0003e20000100a00 */
[----:B------:R-:W-:Y:S01]  /*3cee0*/  MOV R65, R64 ;  /* 0x0000004000417202 */ /* 0x000fe20000000f00 */
[----:B------:R-:W-:-:S02]  /*3cef0*/  IMAD.MOV.U32 R64, RZ, RZ, R61 ;  /* 0x000000ffff407224 */ /* 0x000fc400078e003d */
[----:B------:R-:W-:Y:S01]  /*3cf00*/  IMAD.MOV.U32 R61, RZ, RZ, R60 ;  /* 0x000000ffff3d7224 */ /* 0x000fe200078e003c */
[----:B------:R-:W-:Y:S01]  /*3cf10*/  MOV R60, R50 ;  /* 0x00000032003c7202 */ /* 0x000fe20000000f00 */
[----:B------:R-:W-:Y:S01]  /*3cf20*/  IMAD.MOV.U32 R50, RZ, RZ, R49 ;  /* 0x000000ffff327224 */ /* 0x000fe200078e0031 */
[----:B------:R-:W-:Y:S01]  /*3cf30*/  LEA.HI.X.SX32 R79, R86, R0, 0x2, P0 ;  /* 0x00000000564f7211 */ /* 0x000fe200000f16ff */
[----:B------:R-:W-:Y:S01]  /*3cf40*/  IMAD.MOV.U32 R49, RZ, RZ, R48 ;  /* 0x000000ffff317224 */ /* 0x000fe200078e0030 */
[----:B-1----:R-:W-:-:S04]  /*3cf50*/  LEA R76, P6, R73, R2, 0x2 ;  /* 0x00000002494c7211 */ /* 0x002fc800078c10ff */
[----:B------:R-:W-:Y:S01]  /*3cf60*/  LEA.HI.X.SX32 R77, R73, R0, 0x2, P6 ;  /* 0x00000000494d7211 */ /* 0x000fe200030f16ff */
        /* <DEDUP_REMOVED lines=10> */
[----:B------:R-:W-:Y:S02]  /*3d010*/  IMAD R37, R37, c[0x0][0x190], RZ ;  /* 0x0000640025257a24 */ /* 0x000fe400078e02ff */
[----:B------:R-:W-:Y:S01]  /*3d020*/  IMAD R38, R38, c[0x0][0x190], RZ ;  /* 0x0000640026267a24 */ /* 0x000fe200078e02ff */
[----:B--2---:R-:W-:Y:S01]  /*3d030*/  MOV R48, R32 ;  /* 0x0000002000307202 */ /* 0x004fe20000000f00 */
[----:B------:R-:W-:Y:S02]  /*3d040*/  IMAD.MOV.U32 R32, RZ, RZ, R31 ;  /* 0x000000ffff207224 */ /* 0x000fe400078e001f */
[----:B------:R-:W2:Y:S04]  /*3d050*/  LDL.LU R31, [R1+0x428] ;  /* 0x00042800011f7983 */ /* 0x000ea80000300800 */
[----:B------:R1:W-:Y:S04]  /*3d060*/  STL.64 [R1+0x460], R78 ;  /* 0x0004604e01007387 */ /* 0x0003e80000100a00 */
[----:B------:R3:W-:Y:S01]  /*3d070*/  STL.64 [R1+0x458], R76 ;  /* 0x0004584c01007387 */ /* 0x0007e20000100a00 */
[----:B------:R-:W-:-:S02]  /*3d080*/  MOV R49, R48 ;  /* 0x0000003000317202 */ /* 0x000fc40000000f00 */
[CC--:B-1----:R-:W-:Y:S02]  /*3d090*/  LEA R78, P0, R85.reuse, R2.reuse, 0x2 ;  /* 0x00000002554e7211 */ /* 0x0c2fe400078010ff */
[C---:B---3--:R-:W-:Y:S02]  /*3d0a0*/  LEA R76, P6, R74.reuse, R2, 0x2 ;  /* 0x000000024a4c7211 */ /* 0x048fe400078c10ff */
[-C--:B------:R-:W-:Y:S02]  /*3d0b0*/  LEA.HI.X.SX32 R79, R85, R0.reuse, 0x2, P0 ;  /* 0x00000000554f7211 */ /* 0x080fe400000f16ff */
[----:B------:R-:W-:Y:S01]  /*3d0c0*/  LEA.HI.X.SX32 R77, R74, R0, 0x2, P6 ;  /* 0x000000004a4d7211 */ /* 0x000fe200030f16ff */
        /* <DEDUP_REMOVED lines=10> */
[----:B------:R-:W-:-:S02]  /*3d170*/  MOV R65, R64 ;  /* 0x0000004000417202 */ /* 0x000fc40000000f00 */
[----:B------:R4:W-:Y:S01]  /*3d180*/  STL.64 [R1+0x448], R76 ;  /* 0x0004484c01007387 */ /* 0x0009e20000100a00 */
[----:B------:R-:W-:Y:S02]  /*3d190*/  IMAD.MOV.U32 R64, RZ, RZ, R61 ;  /* 0x000000ffff407224 */ /* 0x000fe400078e003d */
[----:B------:R-:W-:Y:S01]  /*3d1a0*/  IMAD.MOV.U32 R61, RZ, RZ, R60 ;  /* 0x000000ffff3d7224 */ /* 0x000fe200078e003c */
[CC--:B-1----:R-:W-:Y:S02]  /*3d1b0*/  LEA R78, P0, R84.reuse, R2.reuse, 0x2 ;  /* 0x00000002544e7211 */ /* 0x0c2fe400078010ff */
[C---:B----4-:R-:W-:Y:S02]  /*3d1c0*/  LEA R76, P6, R75.reuse, R2, 0x2 ;  /* 0x000000024b4c7211 */ /* 0x050fe400078c10ff */
[-C--:B------:R-:W-:Y:S02]  /*3d1d0*/  LEA.HI.X.SX32 R79, R84, R0.reuse, 0x2, P0 ;  /* 0x00000000544f7211 */ /* 0x080fe400000f16ff */
[----:B------:R-:W-:Y:S01]  /*3d1e0*/  MOV R60, R49 ;  /* 0x00000031003c7202 */ /* 0x000fe20000000f00 */
[----:B------:R-:W-:Y:S01]  /*3d1f0*/  IMAD.MOV.U32 R49, RZ, RZ, R48 ;  /* 0x000000ffff317224 */ /* 0x000fe200078e0030 */
        /* <DEDUP_REMOVED lines=14> */
[-C--:B-1----:R-:W-:Y:S02]  /*3d2e0*/  LEA R78, P0, R83, R2.reuse, 0x2 ;  /* 0x00000002534e7211 */ /* 0x082fe400078010ff */
[----:B-----5:R-:W-:Y:S02]  /*3d2f0*/  LEA R76, P6, R35, R2, 0x2 ;  /* 0x00000002234c7211 */ /* 0x020fe400078c10ff */
[-C--:B------:R-:W-:Y:S02]  /*3d300*/  LEA.HI.X.SX32 R79, R83, R0.reuse, 0x2, P0 ;  /* 0x00000000534f7211 */ /* 0x080fe400000f16ff */
[----:B------:R-:W-:Y:S01]  /*3d310*/  MOV R64, R61 ;  /* 0x0000003d00407202 */ /* 0x000fe20000000f00 */
[----:B------:R-:W-:Y:S01]  /*3d320*/  IMAD.MOV.U32 R61, RZ, RZ, R60 ;  /* 0x000000ffff3d7224 */ /* 0x000fe200078e003c */
[----:B------:R-:W-:Y:S01]  /*3d330*/  LEA.HI.X.SX32 R77, R35, R0, 0x2, P6 ;  /* 0x00000000234d7211 */ /* 0x000fe200030f16ff */
[----:B------:R-:W-:-:S02]  /*3d340*/  IMAD.MOV.U32 R60, RZ, RZ, R34 ;  /* 0x000000ffff3c7224 */ /* 0x000fc400078e0022 */
[----:B------:R-:W5:Y:S04]  /*3d350*/  LDL.LU R34, [R1+0x434] ;  /* 0x0004340001227983 */ /* 0x000f680000300800 */
[----:B------:R1:W-:Y:S04]  /*3d360*/  STL.64 [R1+0x430], R78 ;  /* 0x0004304e01007387 */ /* 0x0003e80000100a00 */
[----:B------:R1:W-:Y:S04]  /*3d370*/  STL.64 [R1+0x428], R76 ;  /* 0x0004284c01007387 */ /* 0x0003e80000100a00 */
[----:B------:R-:W2:Y:S01]  /*3d380*/  LDL.LU R83, [R1+0xc3c] ;  /* 0x000c3c0001537983 */ /* 0x000ea20000300800 */
[----:B-1----:R-:W-:-:S02]  /*3d390*/  LEA R78, P0, R82, R2, 0x2 ;  /* 0x00000002524e7211 */ /* 0x002fc400078010ff */
[----:B------:R-:W-:Y:S02]  /*3d3a0*/  LEA R76, P6, R36, R2, 0x2 ;  /* 0x00000002244c7211 */ /* 0x000fe400078c10ff */
[-C--:B------:R-:W-:Y:S02]  /*3d3b0*/  LEA.HI.X.SX32 R79, R82, R0.reuse, 0x2, P0 ;  /* 0x00000000524f7211 */ /* 0x080fe400000f16ff */
[----:B------:R-:W-:-:S03]  /*3d3c0*/  LEA.HI.X.SX32 R77, R36, R0, 0x2, P6 ;  /* 0x00000000244d7211 */ /* 0x000fc600030f16ff */
[----:B------:R1:W-:Y:S04]  /*3d3d0*/  STL.64 [R1+0x420], R78 ;  /* 0x0004204e01007387 */ /* 0x0003e80000100a00 */
[----:B------:R1:W-:Y:S04]  /*3d3e0*/  STL.64 [R1+0x418], R76 ;  /* 0x0004184c01007387 */ /* 0x0003e80000100a00 */
[----:B------:R-:W2:Y:S01]  /*3d3f0*/  LDL.LU R82, [R1+0x1c20] ;  /* 0x001c200001527983 */ /* 0x000ea20000300800 */
[-C--:B-1----:R-:W-:Y:S02]  /*3d400*/  LEA R78, P0, R81, R2.reuse, 0x2 ;  /* 0x00000002514e7211 */ /* 0x082fe400078010ff */
[----:B------:R-:W-:-:S02]  /*3d410*/  LEA R76, P6, R37, R2, 0x2 ;  /* 0x00000002254c7211 */ /* 0x000fc400078c10ff */
        /* <DEDUP_REMOVED lines=12> */
[----:B------:R-:W-:Y:S01]  /*3d4e0*/  IMAD R39, R39, c[0x0][0x190], RZ ;  /* 0x0000640027277a24 */ /* 0x000fe200078e02ff */
[----:B-1----:R-:W-:-:S04]  /*3d4f0*/  LEA R78, P0, R47, R2, 0x2 ;  /* 0x000000022f4e7211 */ /* 0x002fc800078010ff */
[----:B------:R-:W-:Y:S02]  /*3d500*/  LEA R76, P6, R39, R2, 0x2 ;  /* 0x00000002274c7211 */ /* 0x000fe400078c10ff */
[-C--:B------:R-:W-:Y:S02]  /*3d510*/  LEA.HI.X.SX32 R79, R47, R0.reuse, 0x2, P0 ;  /* 0x000000002f4f7211 */ /* 0x080fe400000f16ff */
[----:B------:R-:W-:-:S03]  /*3d520*/  LEA.HI.X.SX32 R77, R39, R0, 0x2, P6 ;  /* 0x00000000274d7211 */ /* 0x000fc600030f16ff */
[----:B------:R1:W-:Y:S04]  /*3d530*/  STL.64 [R1+0x3f0], R78 ;  /* 0x0003f04e01007387 */ /* 0x0003e80000100a00 */
[----:B------:R1:W-:Y:S01]  /*3d540*/  STL.64 [R1+0x3e8], R76 ;  /* 0x0003e84c01007387 */ /* 0x0003e20000100a00 */
[----:B------:R-:W-:Y:S02]  /*3d550*/  IMAD R45, R45, c[0x0][0x190], RZ ;  /* 0x000064002d2d7a24 */ /* 0x000fe400078e02ff */
[----:B------:R-:W-:Y:S01]  /*3d560*/  IMAD R44, R44, c[0x0][0x190], RZ ;  /* 0x000064002c2c7a24 */ /* 0x000fe200078e02ff */
[-C--:B-1----:R-:W-:Y:S02]  /*3d570*/  LEA R78, P0, R46, R2.reuse, 0x2 ;  /* 0x000000022e4e7211 */ /* 0x082fe400078010ff */
[----:B------:R-:W-:-:S02]  /*3d580*/  LEA R76, P6, R45, R2, 0x2 ;  /* 0x000000022d4c7211 */ /* 0x000fc400078c10ff */
[-C--:B------:R-:W-:Y:S01]  /*3d590*/  LEA.HI.X.SX32 R79, R46, R0.reuse, 0x2, P0 ;  /* 0x000000002e4f7211 */ /* 0x080fe200000f16ff */
[----:B------:R-:W-:Y:S01]  /*3d5a0*/  IMAD R43, R43, c[0x0][0x190], RZ ;  /* 0x000064002b2b7a24 */ /* 0x000fe200078e02ff */
[----:B------:R-:W-:Y:S01]  /*3d5b0*/  LEA.HI.X.SX32 R77, R45, R0, 0x2, P6 ;  /* 0x000000002d4d7211 */ /* 0x000fe200030f16ff */
[----:B--2---:R-:W-:Y:S02]  /*3d5c0*/  IMAD R38, R80, c[0x0][0x190], RZ ;  /* 0x0000640050267a24 */ /* 0x004fe400078e02ff */
[----:B------:R-:W2:Y:S04]  /*3d5d0*/  LDL.LU R80, [R1+0x1c2c] ;  /* 0x001c2c0001507983 */ /* 0x000ea80000300800 */
[----:B------:R1:W-:Y:S01]  /*3d5e0*/  STL.64 [R1+0x3e0], R78 ;  /* 0x0003e04e01007387 */ /* 0x0003e20000100a00 */
[----:B------:R-:W-:Y:S01]  /*3d5f0*/  LEA R46, P6, R43, R2, 0x2 ;  /* 0x000000022b2e7211 */ /* 0x000fe200078c10ff */
[----:B------:R-:W-:-:S02]  /*3d600*/  IMAD R42, R42, c[0x0][0x190], RZ ;  /* 0x000064002a2a7a24 */ /* 0x000fc400078e02ff */
[----:B------:R3:W-:Y:S01]  /*3d610*/  STL.64 [R1+0x3d8], R76 ;  /* 0x0003d84c01007387 */ /* 0x0007e20000100a00 */
[----:B------:R-:W-:Y:S02]  /*3d620*/  LEA.HI.X.SX32 R47, R43, R0, 0x2, P6 ;  /* 0x000000002b2f7211 */ /* 0x000fe400030f16ff */
[C---:B-1----:R-:W-:Y:S02]  /*3d630*/  LEA R78, P0, R44.reuse, R2, 0x2 ;  /* 0x000000022c4e7211 */ /* 0x042fe400078010ff */
[----:B---3--:R-:W-:Y:S01]  /*3d640*/  MOV R76, R75 ;  /* 0x0000004b004c7202 */ /* 0x008fe20000000f00 */
[----:B------:R-:W-:Y:S01]  /*3d650*/  IMAD.MOV.U32 R75, RZ, RZ, R63 ;  /* 0x000000ffff4b7224 */ /* 0x000fe200078e003f */
[----:B------:R-:W-:Y:S01]  /*3d660*/  LEA.HI.X.SX32 R79, R44, R0, 0x2, P0 ;  /* 0x000000002c4f7211 */ /* 0x000fe200000f16ff */
[----:B------:R-:W-:Y:S01]  /*3d670*/  IMAD.MOV.U32 R63, RZ, RZ, R58 ;  /* 0x000000ffff3f7224 */ /* 0x000fe200078e003a */
[----:B------:R-:W-:Y:S01]  /*3d680*/  MOV R58, R57 ;  /* 0x00000039003a7202 */ /* 0x000fe20000000f00 */
[----:B------:R-:W-:Y:S01]  /*3d690*/  IMAD R41, R41, c[0x0][0x190], RZ ;  /* 0x0000640029297a24 */ /* 0x000fe200078e02ff */
[----:B------:R-:W3:Y:S01]  /*3d6a0*/  LDL.LU R57, [R1+0x1c30] ;  /* 0x001c300001397983 */ /* 0x000ee20000300800 */
[----:B------:R-:W-:-:S03]  /*3d6b0*/  IMAD R40, R40, c[0x0][0x190], RZ ;  /* 0x0000640028287a24 */ /* 0x000fc600078e02ff */
[----:B------:R1:W-:Y:S01]  /*3d6c0*/  STL.64 [R1+0x3d0], R78 ;  /* 0x0003d04e01007387 */ /* 0x0003e20000100a00 */
[----:B------:R-:W-:-:S03]  /*3d6d0*/  IMAD R171, R171, c[0x0][0x190], RZ ;  /* 0x00006400abab7a24 */ /* 0x000fc600078e02ff */
[----:B------:R4:W-:Y:S01]  /*3d6e0*/  STL.64 [R1+0x3c8], R46 ;  /* 0x0003c82e01007387 */ /* 0x0009e20000100a00 */
[----:B------:R-:W-:Y:S02]  /*3d6f0*/  IMAD.MOV.U32 R77, RZ, RZ, R76 ;  /* 0x000000ffff4d7224 */ /* 0x000fe400078e004c */
[----:B------:R-:W-:Y:S01]  /*3d700*/  IMAD.MOV.U32 R76, RZ, RZ, R75 ;  /* 0x000000ffff4c7224 */ /* 0x000fe200078e004b */
[CC--:B-1----:R-:W-:Y:S02]  /*3d710*/  LEA R78, P0, R42.reuse, R2.reuse, 0x2 ;  /* 0x000000022a4e7211 */ /* 0x0c2fe400078010ff */
[C---:B----4-:R-:W-:Y:S02]  /*3d720*/  LEA R46, P6, R41.reuse, R2, 0x2 ;  /* 0x00000002292e7211 */ /* 0x050fe400078c10ff */
[----:B------:R-:W-:Y:S02]  /*3d730*/  LEA.HI.X.SX32 R79, R42, R0, 0x2, P0 ;  /* 0x000000002a4f7211 */ /* 0x000fe400000f16ff */
[----:B------:R-:W-:Y:S01]  /*3d740*/  MOV R75, R63 ;  /* 0x0000003f004b7202 */ /* 0x000fe20000000f00 */
[----:B------:R-:W-:Y:S01]  /*3d750*/  IMAD.MOV.U32 R63, RZ, RZ, R58 ;  /* 0x000000ffff3f7224 */ /* 0x000fe200078e003a */
[----:B------:R-:W-:Y:S01]  /*3d760*/  LEA R44, P0, R40, R2, 0x2 ;  /* 0x00000002282c7211 */ /* 0x000fe200078010ff */
[----:B------:R-:W4:Y:S01]  /*3d770*/  LDL.LU R58, [R1+0x1c34] ;  /* 0x001c3400013a7983 */ /* 0x000f220000300800 */
[----:B------:R-:W-:-:S02]  /*3d780*/  LEA.HI.X.SX32 R47, R41, R0, 0x2, P6 ;  /* 0x00000000292f7211 */ /* 0x000fc400030f16ff */
[C---:B------:R-:W-:Y:S01]  /*3d790*/  LEA R42, P6, R171.reuse, R2, 0x2 ;  /* 0x00000002ab2a7211 */ /* 0x040fe200078c10ff */
[----:B------:R1:W-:Y:S01]  /*3d7a0*/  STL.64 [R1+0x3c0], R78 ;  /* 0x0003c04e01007387 */ /* 0x0003e20000100a00 */
[-C--:B------:R-:W-:Y:S01]  /*3d7b0*/  LEA.HI.X.SX32 R45, R40, R0.reuse, 0x2, P0 ;  /* 0x00000000282d7211 */ /* 0x080fe200000f16ff */
[----:B------:R-:W-:Y:S01]  /*3d7c0*/  IMAD R170, R170, c[0x0][0x190], RZ ;  /* 0x00006400aaaa7a24 */ /* 0x000fe200078e02ff */
[----:B------:R-:W-:Y:S01]  /*3d7d0*/  LEA.HI.X.SX32 R43, R171, R0, 0x2, P6 ;  /* 0x00000000ab2b7211 */ /* 0x000fe200030f16ff */
[----:B------:R-:W-:Y:S01]  /*3d7e0*/  IMAD R169, R169, c[0x0][0x190], RZ ;  /* 0x00006400a9a97a24 */ /* 0x000fe200078e02ff */
[----:B------:R-:W-:Y:S01]  /*3d7f0*/  STL.64 [R1+0x3b8], R46 ;  /* 0x0003b82e01007387 */ /* 0x000fe20000100a00 */
[----:B-1----:R-:W-:Y:S01]  /*3d800*/  IMAD.MOV.U32 R78, RZ, RZ, R77 ;  /* 0x000000ffff4e7224 */ /* 0x002fe200078e004d */
[----:B------:R-:W-:Y:S01]  /*3d810*/  MOV R77, R76 ;  /* 0x0000004c004d7202 */ /* 0x000fe20000000f00 */
[----:B------:R-:W-:Y:S02]  /*3d820*/  IMAD.MOV.U32 R76, RZ, RZ, R75 ;  /* 0x000000ffff4c7224 */ /* 0x000fe400078e004b */
[----:B------:R-:W-:Y:S01]  /*3d830*/  IMAD.MOV.U32 R75, RZ, RZ, R63 ;  /* 0x000000ffff4b7224 */ /* 0x000fe200078e003f */
[----:B------:R-:W-:-:S02]  /*3d840*/  MOV R63, R62 ;  /* 0x0000003e003f7202 */ /* 0x000fc40000000f00 */
[----:B------:R-:W3:Y:S04]  /*3d850*/  LDL.LU R62, [R1+0x1c38] ;  /* 0x001c3800013e7983 */ /* 0x000ee80000300800 */
[----:B------:R1:W-:Y:S01]  /*3d860*/  STL.64 [R1+0x3b0], R44 ;  /* 0x0003b02c01007387 */ /* 0x0003e20000100a00 */
[----:B------:R-:W-:-:S03]  /*3d870*/  IMAD.MOV.U32 R79, RZ, RZ, R78 ;  /* 0x000000ffff4f7224 */ /* 0x000fc600078e004e */
[----:B------:R5:W-:Y:S01]  /*3d880*/  STL.64 [R1+0x3a8], R42 ;  /* 0x0003a82a01007387 */ /* 0x000be20000100a00 */
[----:B------:R-:W-:Y:S01]  /*3d890*/  IMAD.MOV.U32 R78, RZ, RZ, R77 ;  /* 0x000000ffff4e7224 */ /* 0x000fe200078e004d */
[----:B------:R-:W-:Y:S01]  /*3d8a0*/  MOV R77, R76 ;  /* 0x0000004c004d7202 */ /* 0x000fe20000000f00 */
[----:B------:R-:W-:Y:S01]  /*3d8b0*/  IMAD R168, R168, c[0x0][0x190], RZ ;  /* 0x00006400a8a87a24 */ /* 0x000fe200078e02ff */
[CC--:B-1----:R-:W-:Y:S02]  /*3d8c0*/  LEA R44, P0, R170.reuse, R2.reuse, 0x2 ;  /* 0x00000002aa2c7211 */ /* 0x0c2fe400078010ff */
[----:B-----5:R-:W-:Y:S02]  /*3d8d0*/  LEA R42, P6, R169, R2, 0x2 ;  /* 0x00000002a92a7211 */ /* 0x020fe400078c10ff */
[-C--:B------:R-:W-:Y:S01]  /*3d8e0*/  LEA.HI.X.SX32 R45, R170, R0.reuse, 0x2, P0 ;  /* 0x00000000aa2d7211 */ /* 0x080fe200000f16ff */
[----:B------:R-:W-:Y:S01]  /*3d8f0*/  IMAD R167, R167, c[0x0][0x190], RZ ;  /* 0x00006400a7a77a24 */ /* 0x000fe200078e02ff */
[----:B------:R-:W-:Y:S01]  /*3d900*/  LEA.HI.X.SX32 R43, R169, R0, 0x2, P6 ;  /* 0x00000000a92b7211 */ /* 0x000fe200030f16ff */
[----:B------:R-:W-:-:S02]  /*3d910*/  IMAD.MOV.U32 R76, RZ, RZ, R75 ;  /* 0x000000ffff4c7224 */ /* 0x000fc400078e004b */
[----:B------:R-:W-:Y:S02]  /*3d920*/  IMAD.MOV.U32 R75, RZ, RZ, R63 ;  /* 0x000000ffff4b7224 */ /* 0x000fe400078e003f */
[----:B------:R-:W5:Y:S01]  /*3d930*/  LDL.LU R63, [R1+0x1c3c] ;  /* 0x001c3c00013f7983 */ /* 0x000f620000300800 */
[----:B------:R-:W-:-:S03]  /*3d940*/  LEA R40, P0, R168, R2, 0x2 ;  /* 0x00000002a8287211 */ /* 0x000fc600078010ff */
[----:B------:R-:W-:Y:S04]  /*3d950*/  STL.64 [R1+0x3a0], R44 ;  /* 0x0003a02c01007387 */ /* 0x000fe80000100a00 */
[----:B------:R1:W-:Y:S01]  /*3d960*/  STL.64 [R1+0x398], R42 ;  /* 0x0003982a01007387 */ /* 0x0003e20000100a00 */
[----:B------:R-:W-:Y:S01]  /*3d970*/  LEA.HI.X.SX32 R41, R168, R0, 0x2, P0 ;  /* 0x00000000a8297211 */ /* 0x000fe200000f16ff */
[----:B------:R-:W-:Y:S02]  /*3d980*/  IMAD R166, R166, c[0x0][0x190], RZ ;  /* 0x00006400a6a67a24 */ /* 0x000fe400078e02ff */
[----:B------:R-:W-:Y:S01]  /*3d990*/  IMAD R165, R165, c[0x0][0x190], RZ ;  /* 0x00006400a5a57a24 */ /* 0x000fe200078e02ff */
[----:B-1----:R-:W-:-:S04]  /*3d9a0*/  LEA R42, P6, R167, R2, 0x2 ;  /* 0x00000002a72a7211 */ /* 0x002fc800078c10ff */
[----:B------:R-:W-:Y:S01]  /*3d9b0*/  LEA.HI.X.SX32 R43, R167, R0, 0x2, P6 ;  /* 0x00000000a72b7211 */ /* 0x000fe200030f16ff */
        /* <DEDUP_REMOVED lines=25> */
[----:B--2---:R-:W-:Y:S01]  /*3db50*/  IMAD R39, R80, c[0x0][0x190], RZ ;  /* 0x0000640050277a24 */ /* 0x004fe200078e02ff */
[----:B------:R-:W-:Y:S01]  /*3db60*/  MOV R80, R79 ;  /* 0x0000004f00507202 */ /* 0x000fe20000000f00 */
[----:B------:R-:W-:Y:S02]  /*3db70*/  IMAD.MOV.U32 R79, RZ, RZ, R78 ;  /* 0x000000ffff4f7224 */ /* 0x000fe400078e004e */
[----:B------:R-:W-:Y:S01]  /*3db80*/  IMAD.MOV.U32 R78, RZ, RZ, R77 ;  /* 0x000000ffff4e7224 */ /* 0x000fe200078e004d */
[----:B------:R-:W-:Y:S01]  /*3db90*/  MOV R77, R76 ;  /* 0x0000004c004d7202 */ /* 0x000fe20000000f00 */
[----:B------:R-:W-:Y:S02]  /*3dba0*/  IMAD.MOV.U32 R76, RZ, RZ, R75 ;  /* 0x000000ffff4c7224 */ /* 0x000fe400078e004b */
[----:B------:R-:W-:-:S02]  /*3dbb0*/  IMAD.MOV.U32 R75, RZ, RZ, R66 ;  /* 0x000000ffff4b7224 */ /* 0x000fc400078e0042 */
[----:B------:R-:W2:Y:S01]  /*3dbc0*/  LDL.LU R66, [R1+0x1c40] ;  /* 0x001c400001427983 */ /* 0x000ea20000300800 */
[----:B------:R-:W-:-:S03]  /*3dbd0*/  MOV R81, R80 ;  /* 0x0000005000517202 */ /* 0x000fc60000000f00 */
[----:B------:R1:W-:Y:S01]  /*3dbe0*/  STL.64 [R1+0x390], R40 ;  /* 0x0003902801007387 */ /* 0x0003e20000100a00 */
[----:B------:R-:W-:-:S03]  /*3dbf0*/  IMAD.MOV.U32 R80, RZ, RZ, R79 ;  /* 0x000000ffff507224 */ /* 0x000fc600078e004f */
[----:B------:R1:W-:Y:S01]  /*3dc00*/  STL.64 [R1+0x388], R42 ;  /* 0x0003882a01007387 */ /* 0x0003e20000100a00 */
[----:B------:R-:W-:Y:S01]  /*3dc10*/  IMAD.MOV.U32 R79, RZ, RZ, R78 ;  /* 0x000000ffff4f7224 */ /* 0x000fe200078e004e */
[----:B------:R-:W-:Y:S01]  /*3dc20*/  MOV R78, R77 ;  /* 0x0000004d004e7202 */ /* 0x000fe20000000f00 */
[----:B------:R-:W-:Y:S01]  /*3dc30*/  IMAD.MOV.U32 R77, RZ, RZ, R76 ;  /* 0x000000ffff4d7224 */ /* 0x000fe200078e004c */
[CC--:B-1----:R-:W-:Y:S02]  /*3dc40*/  LEA R40, P0, R166.reuse, R2.reuse, 0x2 ;  /* 0x00000002a6287211 */ /* 0x0c2fe400078010ff */
[C---:B------:R-:W-:Y:S02]  /*3dc50*/  LEA R42, P6, R165.reuse, R2, 0x2 ;  /* 0x00000002a52a7211 */ /* 0x040fe400078c10ff */
[-C--:B------:R-:W-:Y:S01]  /*3dc60*/  LEA.HI.X.SX32 R41, R166, R0.reuse, 0x2, P0 ;  /* 0x00000000a6297211 */ /* 0x080fe200000f16ff */
[----:B------:R-:W-:Y:S01]  /*3dc70*/  IMAD.MOV.U32 R76, RZ, RZ, R75 ;  /* 0x000000ffff4c7224 */ /* 0x000fe200078e004b */
[----:B------:R-:W-:-:S02]  /*3dc80*/  LEA.HI.X.SX32 R43, R165, R0, 0x2, P6 ;  /* 0x00000000a52b7211 */ /* 0x000fc400030f16ff */
[----:B------:R-:W-:Y:S02]  /*3dc90*/  MOV R75, R70 ;  /* 0x00000046004b7202 */ /* 0x000fe40000000f00 */
[----:B------:R-:W2:Y:S04]  /*3dca0*/  LDL.LU R70, [R1+0x1c44] ;  /* 0x001c440001467983 */ /* 0x000ea80000300800 */
[----:B------:R1:W-:Y:S04]  /*3dcb0*/  STL.64 [R1+0x380], R40 ;  /* 0x0003802801007387 */ /* 0x0003e80000100a00 */
[----:B------:R4:W-:Y:S01]  /*3dcc0*/  STL.64 [R1+0x378], R42 ;  /* 0x0003782a01007387 */ /* 0x0009e20000100a00 */
[----:B------:R-:W-:Y:S01]  /*3dcd0*/  IMAD.MOV.U32 R82, RZ, RZ, R81 ;  /* 0x000000ffff527224 */ /* 0x000fe200078e0051 */
[----:B-1----:R-:W-:-:S02]  /*3dce0*/  LEA R40, P0, R164, R2, 0x2 ;  /* 0x00000002a4287211 */ /* 0x002fc400078010ff */
[C---:B----4-:R-:W-:Y:S02]  /*3dcf0*/  LEA R42, P6, R163.reuse, R2, 0x2 ;  /* 0x00000002a32a7211 */ /* 0x050fe400078c10ff */
[-C--:B------:R-:W-:Y:S02]  /*3dd00*/  LEA.HI.X.SX32 R41, R164, R0.reuse, 0x2, P0 ;  /* 0x00000000a4297211 */ /* 0x080fe400000f16ff */
[----:B------:R-:W-:Y:S01]  /*3dd10*/  LEA.HI.X.SX32 R43, R163, R0, 0x2, P6 ;  /* 0x00000000a32b7211 */ /* 0x000fe200030f16ff */
[----:B------:R-:W-:Y:S02]  /*3dd20*/  IMAD.MOV.U32 R81, RZ, RZ, R80 ;  /* 0x000000ffff517224 */ /* 0x000fe400078e0050 */
[----:B------:R-:W4:Y:S04]  /*3dd30*/  LDL.LU R80, [R1+0x1c48] ;  /* 0x001c480001507983 */ /* 0x000f280000300800 */
[----:B------:R1:W-:Y:S04]  /*3dd40*/  STL.64 [R1+0x370], R40 ;  /* 0x0003702801007387 */ /* 0x0003e80000100a00 */
[----:B------:R3:W-:Y:S01]  /*3dd50*/  STL.64 [R1+0x368], R42 ;  /* 0x0003682a01007387 */ /* 0x0007e20000100a00 */
[----:B------:R-:W-:Y:S01]  /*3dd60*/  MOV R83, R82 ;  /* 0x0000005200537202 */ /* 0x000fe20000000f00 */
[----:B------:R-:W-:Y:S01]  /*3dd70*/  IMAD.MOV.U32 R82, RZ, RZ, R81 ;  /* 0x000000ffff527224 */ /* 0x000fe200078e0051 */
[----:B-1----:R-:W-:-:S02]  /*3dd80*/  LEA R40, P0, R162, R2, 0x2 ;  /* 0x00000002a2287211 */ /* 0x002fc400078010ff */
[C---:B---3--:R-:W-:Y:S02]  /*3dd90*/  LEA R42, P6, R161.reuse, R2, 0x2 ;  /* 0x00000002a12a7211 */ /* 0x048fe400078c10ff */
[-C--:B------:R-:W-:Y:S02]  /*3dda0*/  LEA.HI.X.SX32 R41, R162, R0.reuse, 0x2, P0 ;  /* 0x00000000a2297211 */ /* 0x080fe400000f16ff */
[----:B------:R-:W-:Y:S01]  /*3ddb0*/  LEA.HI.X.SX32 R43, R161, R0, 0x2, P6 ;  /* 0x00000000a12b7211 */ /* 0x000fe200030f16ff */
[----:B------:R-:W-:Y:S02]  /*3ddc0*/  IMAD.MOV.U32 R81, RZ, RZ, R79 ;  /* 0x000000ffff517224 */ /* 0x000fe400078e004f */
[----:B------:R-:W3:Y:S04]  /*3ddd0*/  LDL.LU R79, [R1+0x1c4c] ;  /* 0x001c4c00014f7983 */ /* 0x000ee80000300800 */
[----:B------:R1:W-:Y:S04]  /*3dde0*/  STL.64 [R1+0x360], R40 ;  /* 0x0003602801007387 */ /* 0x0003e80000100a00 */
[----:B------:R5:W-:Y:S01]  /*3ddf0*/  STL.64 [R1+0x358], R42 ;  /* 0x0003582a01007387 */ /* 0x000be20000100a00 */
[----:B------:R-:W-:Y:S01]  /*3de00*/  MOV R84, R83 ;  /* 0x0000005300547202 */ /* 0x000fe20000000f00 */
[----:B------:R-:W-:Y:S01]  /*3de10*/  IMAD.MOV.U32 R83, RZ, RZ, R82 ;  /* 0x000000ffff537224 */ /* 0x000fe200078e0052 */
[----:B-1----:R-:W-:-:S02]  /*3de20*/  LEA R40, P0, R160, R2, 0x2 ;  /* 0x00000002a0287211 */ /* 0x002fc400078010ff */
[C---:B-----5:R-:W-:Y:S02]  /*3de30*/  LEA R42, P6, R159.reuse, R2, 0x2 ;  /* 0x000000029f2a7211 */ /* 0x060fe400078c10ff */
[-C--:B------:R-:W-:Y:S01]  /*3de40*/  LEA.HI.X.SX32 R41, R160, R0.reuse, 0x2, P0 ;  /* 0x00000000a0297211 */ /* 0x080fe200000f16ff */
[----:B------:R-:W-:Y:S01]  /*3de50*/  IMAD.MOV.U32 R82, RZ, RZ, R81 ;  /* 0x000000ffff527224 */ /* 0x000fe200078e0051 */
[----:B------:R-:W-:Y:S02]  /*3de60*/  LEA.HI.X.SX32 R43, R159, R0, 0x2, P6 ;  /* 0x000000009f2b7211 */ /* 0x000fe400030f16ff */
[----:B------:R-:W-:Y:S02]  /*3de70*/  MOV R81, R78 ;  /* 0x0000004e00517202 */ /* 0x000fe40000000f00 */
[----:B------:R-:W5:Y:S04]  /*3de80*/  LDL.LU R78, [R1+0x1c50] ;  /* 0x001c5000014e7983 */ /* 0x000f680000300800 */
[----:B------:R1:W-:Y:S04]  /*3de90*/  STL.64 [R1+0x350], R40 ;  /* 0x0003502801007387 */ /* 0x0003e80000100a00 */
[----:B------:R1:W-:Y:S01]  /*3dea0*/  STL.64 [R1+0x348], R42 ;  /* 0x0003482a01007387 */ /* 0x0003e20000100a00 */
[----:B------:R-:W-:-:S02]  /*3deb0*/  IMAD.MOV.U32 R85, RZ, RZ, R84 ;  /* 0x000000ffff557224 */ /* 0x000fc400078e0054 */
[----:B------:R-:W-:Y:S01]  /*3dec0*/  IMAD.MOV.U32 R84, RZ, RZ, R83 ;  /* 0x000000ffff547224 */ /* 0x000fe200078e0053 */
[CC--:B-1----:R-:W-:Y:S02]  /*3ded0*/  LEA R40, P0, R158.reuse, R2.reuse, 0x2 ;  /* 0x000000029e287211 */ /* 0x0c2fe400078010ff */
[C---:B------:R-:W-:Y:S02]  /*3dee0*/  LEA R42, P6, R157.reuse, R2, 0x2 ;  /* 0x000000029d2a7211 */ /* 0x040fe400078c10ff */
[-C--:B------:R-:W-:Y:S02]  /*3def0*/  LEA.HI.X.SX32 R41, R158, R0.reuse, 0x2, P0 ;  /* 0x000000009e297211 */ /* 0x080fe400000f16ff */
[----:B------:R-:W-:Y:S02]  /*3df00*/  LEA.HI.X.SX32 R43, R157, R0, 0x2, P6 ;  /* 0x000000009d2b7211 */ /* 0x000fe400030f16ff */
[----:B------:R-:W-:Y:S01]  /*3df10*/  MOV R83, R81 ;  /* 0x0000005100537202 */ /* 0x000fe20000000f00 */
[----:B------:R-:W-:-:S02]  /*3df20*/  IMAD.MOV.U32 R81, RZ, RZ, R77 ;  /* 0x000000ffff517224 */ /* 0x000fc400078e004d */
[----:B------:R-:W2:Y:S04]  /*3df30*/  LDL.LU R77, [R1+0x1c54] ;  /* 0x001c5400014d7983 */ /* 0x000ea80000300800 */
        /* <DEDUP_REMOVED lines=9> */
[----:B------:R-:W-:Y:S02]  /*3dfd0*/  LEA.HI.X.SX32 R43, R155, R0, 0x2, P6 ;  /* 0x000000009b2b7211 */ /* 0x000fe400030f16ff */
[----:B------:R-:W-:-:S02]  /*3dfe0*/  MOV R81, R76 ;  /* 0x0000004c00517202 */ /* 0x000fc40000000f00 */
[----:B------:R-:W2:Y:S04]  /*3dff0*/  LDL.LU R76, [R1+0x1c58] ;  /* 0x001c5800014c7983 */ /* 0x000ea80000300800 */
[----:B------:R1:W-:Y:S01]  /*3e000*/  STL.64 [R1+0x330], R40 ;  /* 0x0003302801007387 */ /* 0x0003e20000100a00 */
[----:B------:R-:W-:-:S03]  /*3e010*/  IMAD.MOV.U32 R87, RZ, RZ, R86 ;  /* 0x000000ffff577224 */ /* 0x000fc600078e0056 */
[----:B------:R1:W-:Y:S01]  /*3e020*/  STL.64 [R1+0x328], R42 ;  /* 0x0003282a01007387 */ /* 0x0003e20000100a00 */
[----:B------:R-:W-:Y:S01]  /*3e030*/  IMAD.MOV.U32 R86, RZ, RZ, R85 ;  /* 0x000000ffff567224 */ /* 0x000fe200078e0055 */
[----:B------:R-:W-:Y:S02]  /*3e040*/  MOV R85, R84 ;  /* 0x0000005400557202 */ /* 0x000fe40000000f00 */
[CC--:B-1----:R-:W-:Y:S02]  /*3e050*/  LEA R40, P0, R154.reuse, R2.reuse, 0x2 ;  /* 0x000000029a287211 */ /* 0x0c2fe400078010ff */
[C---:B------:R-:W-:Y:S02]  /*3e060*/  LEA R42, P6, R153.reuse, R2, 0x2 ;  /* 0x00000002992a7211 */ /* 0x040fe400078c10ff */
[-C--:B------:R-:W-:Y:S01]  /*3e070*/  LEA.HI.X.SX32 R41, R154, R0.reuse, 0x2, P0 ;  /* 0x000000009a297211 */ /* 0x080fe200000f16ff */
[----:B------:R-:W-:Y:S01]  /*3e080*/  IMAD.MOV.U32 R84, RZ, RZ, R83 ;  /* 0x000000ffff547224 */ /* 0x000fe200078e0053 */
[----:B------:R-:W-:Y:S01]  /*3e090*/  LEA.HI.X.SX32 R43, R153, R0, 0x2, P6 ;  /* 0x00000000992b7211 */ /* 0x000fe200030f16ff */
[----:B------:R-:W-:-:S02]  /*3e0a0*/  IMAD.MOV.U32 R83, RZ, RZ, R75 ;  /* 0x000000ffff537224 */ /* 0x000fc400078e004b */
[----:B------:R-:W2:Y:S04]  /*3e0b0*/  LDL.LU R75, [R1+0x1c5c] ;  /* 0x001c5c00014b7983 */ /* 0x000ea80000300800 */
[----:B------:R1:W-:Y:S01]  /*3e0c0*/  STL.64 [R1+0x320], R40 ;  /* 0x0003202801007387 */ /* 0x0003e20000100a00 */
[----:B------:R-:W-:-:S03]  /*3e0d0*/  MOV R88, R87 ;  /* 0x0000005700587202 */ /* 0x000fc60000000f00 */
[----:B------:R1:W-:Y:S01]  /*3e0e0*/  STL.64 [R1+0x318], R42 ;  /* 0x0003182a01007387 */ /* 0x0003e20000100a00 */
[----:B------:R-:W-:Y:S02]  /*3e0f0*/  IMAD.MOV.U32 R87, RZ, RZ, R86 ;  /* 0x000000ffff577224 */ /* 0x000fe400078e0056 */
[----:B------:R-:W-:Y:S01]  /*3e100*/  IMAD.MOV.U32 R86, RZ, RZ, R84 ;  /* 0x000000ffff567224 */ /* 0x000fe200078e0054 */
[CC--:B-1----:R-:W-:Y:S02]  /*3e110*/  LEA R40, P0, R152.reuse, R2.reuse, 0x2 ;  /* 0x0000000298287211 */ /* 0x0c2fe400078010ff */
[C---:B------:R-:W-:Y:S02]  /*3e120*/  LEA R42, P6, R151.reuse, R2, 0x2 ;  /* 0x00000002972a7211 */ /* 0x040fe400078c10ff */
[-C--:B------:R-:W-:Y:S02]  /*3e130*/  LEA.HI.X.SX32 R41, R152, R0.reuse, 0x2, P0 ;  /* 0x0000000098297211 */ /* 0x080fe400000f16ff */
[----:B------:R-:W-:-:S02]  /*3e140*/  LEA.HI.X.SX32 R43, R151, R0, 0x2, P6 ;  /* 0x00000000972b7211 */ /* 0x000fc400030f16ff */
[----:B------:R-:W-:Y:S01]  /*3e150*/  MOV R84, R83 ;  /* 0x0000005300547202 */ /* 0x000fe20000000f00 */
[----:B------:R-:W-:Y:S02]  /*3e160*/  IMAD.MOV.U32 R83, RZ, RZ, R74 ;  /* 0x000000ffff537224 */ /* 0x000fe400078e004a */
        /* <DEDUP_REMOVED lines=12> */
[----:B------:R-:W2:Y:S01]  /*3e230*/  LDL.LU R73, [R1+0x1c64] ;  /* 0x001c640001497983 */ /* 0x000ea20000300800 */
[----:B------:R-:W-:-:S03]  /*3e240*/  IMAD.MOV.U32 R90, RZ, RZ, R89 ;  /* 0x000000ffff5a7224 */ /* 0x000fc600078e0059 */
        /* <DEDUP_REMOVED lines=19> */
[C---:B------:R-:W-:Y:S01]  /*3e380*/  LEA R42, P6, R145.reuse, R2, 0x2 ;  /* 0x00000002912a7211 */ /* 0x040fe200078c10ff */
[----:B------:R-:W-:Y:S01]  /*3e390*/  IMAD.MOV.U32 R87, RZ, RZ, R86 ;  /* 0x000000ffff577224 */ /* 0x000fe200078e0056 */
[-C--:B------:R-:W-:Y:S02]  /*3e3a0*/  LEA.HI.X.SX32 R41, R146, R0.reuse, 0x2, P0 ;  /* 0x0000000092297211 */ /* 0x080fe400000f16ff */
[----:B------:R-:W-:Y:S02]  /*3e3b0*/  LEA.HI.X.SX32 R43, R145, R0, 0x2, P6 ;  /* 0x00000000912b7211 */ /* 0x000fe400030f16ff */
[----:B------:R-:W-:Y:S01]  /*3e3c0*/  MOV R86, R84 ;  /* 0x0000005400567202 */ /* 0x000fe20000000f00 */
[----:B------:R-:W-:-:S02]  /*3e3d0*/  IMAD.MOV.U32 R84, RZ, RZ, R71 ;  /* 0x000000ffff547224 */ /* 0x000fc400078e0047 */
[----:B------:R-:W2:Y:S01]  /*3e3e0*/  LDL.LU R71, [R1+0x1c6c] ;  /* 0x001c6c0001477983 */ /* 0x000ea20000300800 */
[----:B------:R-:W-:-:S03]  /*3e3f0*/  IMAD.MOV.U32 R92, RZ, RZ, R90 ;  /* 0x000000ffff5c7224 */ /* 0x000fc600078e005a */
[----:B------:R1:W-:Y:S01]  /*3e400*/  STL.64 [R1+0x2e0], R40 ;  /* 0x0002e02801007387 */ /* 0x0003e20000100a00 */
[----:B------:R-:W-:-:S03]  /*3e410*/  MOV R90, R89 ;  /* 0x00000059005a7202 */ /* 0x000fc60000000f00 */
[----:B------:R1:W-:Y:S01]  /*3e420*/  STL.64 [R1+0x2d8], R42 ;  /* 0x0002d82a01007387 */ /* 0x0003e20000100a00 */
[----:B------:R-:W-:Y:S02]  /*3e430*/  IMAD.MOV.U32 R89, RZ, RZ, R88 ;  /* 0x000000ffff597224 */ /* 0x000fe400078e0058 */
[----:B------:R-:W-:Y:S01]  /*3e440*/  IMAD R142, R142, c[0x0][0x190], RZ ;  /* 0x000064008e8e7a24 */ /* 0x000fe200078e02ff */
[CC--:B-1----:R-:W-:Y:S02]  /*3e450*/  LEA R40, P0, R144.reuse, R2.reuse, 0x2 ;  /* 0x0000000290287211 */ /* 0x0c2fe400078010ff */
[----:B------:R-:W-:Y:S01]  /*3e460*/  LEA R42, P6, R143, R2, 0x2 ;  /* 0x000000028f2a7211 */ /* 0x000fe200078c10ff */
[----:B------:R-:W-:Y:S01]  /*3e470*/  IMAD.MOV.U32 R88, RZ, RZ, R87 ;  /* 0x000000ffff587224 */ /* 0x000fe200078e0057 */
[-C--:B------:R-:W-:Y:S01]  /*3e480*/  LEA.HI.X.SX32 R41, R144, R0.reuse, 0x2, P0 ;  /* 0x0000000090297211 */ /* 0x080fe200000f16ff */
[----:B------:R-:W-:Y:S01]  /*3e490*/  IMAD R141, R141, c[0x0][0x190], RZ ;  /* 0x000064008d8d7a24 */ /* 0x000fe200078e02ff */
[----:B------:R-:W-:-:S02]  /*3e4a0*/  LEA.HI.X.SX32 R43, R143, R0, 0x2, P6 ;  /* 0x000000008f2b7211 */ /* 0x000fc400030f16ff */
[----:B------:R-:W-:Y:S01]  /*3e4b0*/  MOV R87, R84 ;  /* 0x0000005400577202 */ /* 0x000fe20000000f00 */
[----:B------:R-:W-:Y:S02]  /*3e4c0*/  IMAD.MOV.U32 R84, RZ, RZ, R69 ;  /* 0x000000ffff547224 */ /* 0x000fe400078e0045 */
        /* <DEDUP_REMOVED lines=8> */
[----:B----4-:R-:W-:Y:S01]  /*3e550*/  LEA R42, P6, R141, R2, 0x2 ;  /* 0x000000028d2a7211 */ /* 0x010fe200078c10ff */
[----:B------:R-:W-:Y:S01]  /*3e560*/  IMAD.MOV.U32 R89, RZ, RZ, R88 ;  /* 0x000000ffff597224 */ /* 0x000fe200078e0058 */
[-C--:B------:R-:W-:Y:S01]  /*3e570*/  LEA.HI.X.SX32 R41, R142, R0.reuse, 0x2, P0 ;  /* 0x000000008e297211 */ /* 0x080fe200000f16ff */
[----:B------:R-:W-:Y:S01]  /*3e580*/  IMAD R139, R139, c[0x0][0x190], RZ ;  /* 0x000064008b8b7a24 */ /* 0x000fe200078e02ff */
[----:B------:R-:W-:-:S02]  /*3e590*/  LEA.HI.X.SX32 R43, R141, R0, 0x2, P6 ;  /* 0x000000008d2b7211 */ /* 0x000fc400030f16ff */
[----:B------:R-:W-:Y:S01]  /*3e5a0*/  MOV R88, R87 ;  /* 0x0000005700587202 */ /* 0x000fe20000000f00 */
[----:B------:R-:W-:Y:S02]  /*3e5b0*/  IMAD.MOV.U32 R87, RZ, RZ, R68 ;  /* 0x000000ffff577224 */ /* 0x000fe400078e0044 */
[----:B------:R-:W4:Y:S01]  /*3e5c0*/  LDL.LU R68, [R1+0x1c74] ;  /* 0x001c740001447983 */ /* 0x000f220000300800 */
[----:B------:R-:W-:-:S03]  /*3e5d0*/  IMAD.MOV.U32 R94, RZ, RZ, R93 ;  /* 0x000000ffff5e7224 */ /* 0x000fc600078e005d */
[----:B------:R1:W-:Y:S01]  /*3e5e0*/  STL.64 [R1+0x2c0], R40 ;  /* 0x0002c02801007387 */ /* 0x0003e20000100a00 */
[----:B------:R-:W-:-:S03]  /*3e5f0*/  MOV R93, R92 ;  /* 0x0000005c005d7202 */ /* 0x000fc60000000f00 */
[----:B------:R3:W-:Y:S01]  /*3e600*/  STL.64 [R1+0x2b8], R42 ;  /* 0x0002b82a01007387 */ /* 0x0007e20000100a00 */
[----:B------:R-:W-:Y:S02]  /*3e610*/  IMAD.MOV.U32 R92, RZ, RZ, R90 ;  /* 0x000000ffff5c7224 */ /* 0x000fe400078e005a */
[----:B------:R-:W-:Y:S01]  /*3e620*/  IMAD.MOV.U32 R90, RZ, RZ, R89 ;  /* 0x000000ffff5a7224 */ /* 0x000fe200078e0059 */
[-C--:B-1----:R-:W-:Y:S02]  /*3e630*/  LEA R40, P0, R140, R2.reuse, 0x2 ;  /* 0x000000028c287211 */ /* 0x082fe400078010ff */
[----:B---3--:R-:W-:Y:S01]  /*3e640*/  LEA R42, P6, R139, R2, 0x2 ;  /* 0x000000028b2a7211 */ /* 0x008fe200078c10ff */
[----:B------:R-:W-:Y:S01]  /*3e650*/  IMAD R138, R138, c[0x0][0x190], RZ ;  /* 0x000064008a8a7a24 */ /* 0x000fe200078e02ff */
[----:B------:R-:W-:Y:S01]  /*3e660*/  LEA.HI.X.SX32 R41, R140, R0, 0x2, P0 ;  /* 0x000000008c297211 */ /* 0x000fe200000f16ff */
[----:B------:R-:W-:Y:S01]  /*3e670*/  IMAD R137, R137, c[0x0][0x190], RZ ;  /* 0x0000640089897a24 */ /* 0x000fe200078e02ff */
[----:B------:R-:W-:Y:S01]  /*3e680*/  MOV R89, R88 ;  /* 0x0000005800597202 */ /* 0x000fe20000000f00 */
[----:B------:R-:W-:Y:S01]  /*3e690*/  IMAD.MOV.U32 R88, RZ, RZ, R87 ;  /* 0x000000ffff587224 */ /* 0x000fe200078e0057 */
[----:B------:R-:W-:Y:S01]  /*3e6a0*/  LEA.HI.X.SX32 R43, R139, R0, 0x2, P6 ;  /* 0x000000008b2b7211 */ /* 0x000fe200030f16ff */
[----:B------:R-:W-:-:S02]  /*3e6b0*/  IMAD.MOV.U32 R87, RZ, RZ, R67 ;  /* 0x000000ffff577224 */ /* 0x000fc400078e0043 */
[----:B------:R-:W3:Y:S01]  /*3e6c0*/  LDL.LU R67, [R1+0x1c78] ;  /* 0x001c780001437983 */ /* 0x000ee20000300800 */
[----:B------:R-:W-:-:S03]  /*3e6d0*/  MOV R95, R94 ;  /* 0x0000005e005f7202 */ /* 0x000fc60000000f00 */
[----:B------:R1:W-:Y:S01]  /*3e6e0*/  STL.64 [R1+0x2b0], R40 ;  /* 0x0002b02801007387 */ /* 0x0003e20000100a00 */
[----:B------:R-:W-:-:S03]  /*3e6f0*/  IMAD.MOV.U32 R94, RZ, RZ, R93 ;  /* 0x000000ffff5e7224 */ /* 0x000fc600078e005d */
[----:B------:R5:W-:Y:S01]  /*3e700*/  STL.64 [R1+0x2a8], R42 ;  /* 0x0002a82a01007387 */ /* 0x000be20000100a00 */
[----:B------:R-:W-:Y:S01]  /*3e710*/  IMAD.MOV.U32 R93, RZ, RZ, R92 ;  /* 0x000000ffff5d7224 */ /* 0x000fe200078e005c */
[----:B------:R-:W-:Y:S01]  /*3e720*/  MOV R92, R90 ;  /* 0x0000005a005c7202 */ /* 0x000fe20000000f00 */
[----:B------:R-:W-:Y:S01]  /*3e730*/  IMAD R136, R136, c[0x0][0x190], RZ ;  /* 0x0000640088887a24 */ /* 0x000fe200078e02ff */
[CC--:B-1----:R-:W-:Y:S02]  /*3e740*/  LEA R40, P0, R138.reuse, R2.reuse, 0x2 ;  /* 0x000000028a287211 */ /* 0x0c2fe400078010ff */
[----:B-----5:R-:W-:Y:S01]  /*3e750*/  LEA R42, P6, R137, R2, 0x2 ;  /* 0x00000002892a7211 */ /* 0x020fe200078c10ff */
[----:B------:R-:W-:Y:S01]  /*3e760*/  IMAD.MOV.U32 R90, RZ, RZ, R89 ;  /* 0x000000ffff5a7224 */ /* 0x000fe200078e0059 */
[-C--:B------:R-:W-:Y:S01]  /*3e770*/  LEA.HI.X.SX32 R41, R138, R0.reuse, 0x2, P0 ;  /* 0x000000008a297211 */ /* 0x080fe200000f16ff */
[----:B------:R-:W-:Y:S01]  /*3e780*/  IMAD R135, R135, c[0x0][0x190], RZ ;  /* 0x0000640087877a24 */ /* 0x000fe200078e02ff */
[----:B------:R-:W-:Y:S01]  /*3e790*/  LEA.HI.X.SX32 R43, R137, R0, 0x2, P6 ;  /* 0x00000000892b7211 */ /* 0x000fe200030f16ff */
[----:B------:R-:W-:Y:S01]  /*3e7a0*/  IMAD.MOV.U32 R89, RZ, RZ, R88 ;  /* 0x000000ffff597224 */ /* 0x000fe200078e0058 */
[----:B------:R-:W-:-:S02]  /*3e7b0*/  MOV R88, R65 ;  /* 0x0000004100587202 */ /* 0x000fc40000000f00 */
[----:B------:R-:W5:Y:S01]  /*3e7c0*/  LDL.LU R65, [R1+0x1c7c] ;  /* 0x001c7c0001417983 */ /* 0x000f620000300800 */
[----:B------:R-:W-:-:S03]  /*3e7d0*/  IMAD.MOV.U32 R96, RZ, RZ, R95 ;  /* 0x000000ffff607224 */ /* 0x000fc600078e005f */
[----:B------:R1:W-:Y:S01]  /*3e7e0*/  STL.64 [R1+0x2a0], R40 ;  /* 0x0002a02801007387 */ /* 0x0003e20000100a00 */
[----:B------:R-:W-:-:S03]  /*3e7f0*/  IMAD.MOV.U32 R95, RZ, RZ, R94 ;  /* 0x000000ffff5f7224 */ /* 0x000fc600078e005e */
[----:B------:R1:W-:Y:S01]  /*3e800*/  STL.64 [R1+0x298], R42 ;  /* 0x0002982a01007387 */ /* 0x0003e20000100a00 */
[----:B------:R-:W-:Y:S01]  /*3e810*/  MOV R94, R93 ;  /* 0x0000005d005e7202 */ /* 0x000fe20000000f00 */
[----:B------:R-:W-:Y:S01]  /*3e820*/  IMAD.MOV.U32 R93, RZ, RZ, R92 ;  /* 0x000000ffff5d7224 */ /* 0x000fe200078e005c */
[-C--:B-1----:R-:W-:Y:S02]  /*3e830*/  LEA R40, P0, R136, R2.reuse, 0x2 ;  /* 0x0000000288287211 */ /* 0x082fe400078010ff */
[C---:B------:R-:W-:Y:S01]  /*3e840*/  LEA R42, P6, R135.reuse, R2, 0x2 ;  /* 0x00000002872a7211 */ /* 0x040fe200078c10ff */
[----:B------:R-:W-:Y:S01]  /*3e850*/  IMAD R134, R134, c[0x0][0x190], RZ ;  /* 0x0000640086867a24 */ /* 0x000fe200078e02ff */
[-C--:B------:R-:W-:Y:S01]  /*3e860*/  LEA.HI.X.SX32 R41, R136, R0.reuse, 0x2, P0 ;  /* 0x0000000088297211 */ /* 0x080fe200000f16ff */
[----:B------:R-:W-:Y:S01]  /*3e870*/  IMAD.MOV.U32 R92, RZ, RZ, R89 ;  /* 0x000000ffff5c7224 */ /* 0x000fe200078e0059 */
[----:B------:R-:W-:Y:S01]  /*3e880*/  LEA.HI.X.SX32 R43, R135, R0, 0x2, P6 ;  /* 0x00000000872b7211 */ /* 0x000fe200030f16ff */
[----:B------:R-:W-:Y:S01]  /*3e890*/  IMAD R133, R133, c[0x0][0x190], RZ ;  /* 0x0000640085857a24 */ /* 0x000fe200078e02ff */
        /* <DEDUP_REMOVED lines=8> */
[----:B------:R-:W-:Y:S01]  /*3e920*/  IMAD.MOV.U32 R94, RZ, RZ, R93 ;  /* 0x000000ffff5e7224 */ /* 0x000fe200078e005d */
[-C--:B-1----:R-:W-:Y:S02]  /*3e930*/  LEA R40, P0, R134, R2.reuse, 0x2 ;  /* 0x0000000286287211 */ /* 0x082fe400078010ff */
[----:B------:R-:W-:Y:S01]  /*3e940*/  LEA R42, P6, R133, R2, 0x2 ;  /* 0x00000002852a7211 */ /* 0x000fe200078c10ff */
[----:B------:R-:W-:Y:S01]  /*3e950*/  IMAD R132, R132, c[0x0][0x190], RZ ;  /* 0x0000640084847a24 */ /* 0x000fe200078e02ff */
[----:B------:R-:W-:Y:S01]  /*3e960*/  LEA.HI.X.SX32 R41, R134, R0, 0x2, P0 ;  /* 0x0000000086297211 */ /* 0x000fe200000f16ff */
[----:B------:R-:W-:Y:S01]  /*3e970*/  IMAD R131, R131, c[0x0][0x190], RZ ;  /* 0x0000640083837a24 */ /* 0x000fe200078e02ff */
[----:B------:R-:W-:Y:S01]  /*3e980*/  MOV R93, R92 ;  /* 0x0000005c005d7202 */ /* 0x000fe20000000f00 */
[----:B------:R-:W-:Y:S01]  /*3e990*/  IMAD.MOV.U32 R92, RZ, RZ, R61 ;  /* 0x000000ffff5c7224 */ /* 0x000fe200078e003d */
[----:B------:R-:W-:Y:S01]  /*3e9a0*/  LEA.HI.X.SX32 R43, R133, R0, 0x2, P6 ;  /* 0x00000000852b7211 */ /* 0x000fe200030f16ff */
[----:B------:R-:W-:Y:S01]  /*3e9b0*/  IMAD.MOV.U32 R98, RZ, RZ, R97 ;  /* 0x000000ffff627224 */ /* 0x000fe200078e0061 */
[----:B------:R-:W-:Y:S01]  /*3e9c0*/  MOV R97, R96 ;  /* 0x0000006000617202 */ /* 0x000fe20000000f00 */
[----:B------:R-:W2:Y:S01]  /*3e9d0*/  LDL.LU R61, [R1+0x1c84] ;  /* 0x001c8400013d7983 */ /* 0x000ea20000300800 */
[----:B------:R-:W-:-:S02]  /*3e9e0*/  IMAD.MOV.U32 R96, RZ, RZ, R95 ;  /* 0x000000ffff607224 */ /* 0x000fc400078e005f */
[----:B------:R-:W-:Y:S01]  /*3e9f0*/  IMAD.MOV.U32 R95, RZ, RZ, R94 ;  /* 0x000000ffff5f7224 */ /* 0x000fe200078e005e */
[----:B------:R1:W-:Y:S01]  /*3ea00*/  STL.64 [R1+0x280], R40 ;  /* 0x0002802801007387 */ /* 0x0003e20000100a00 */
[----:B------:R-:W-:Y:S01]  /*3ea10*/  MOV R94, R93 ;  /* 0x0000005d005e7202 */ /* 0x000fe20000000f00 */
[----:B------:R-:W-:Y:S02]  /*3ea20*/  IMAD.MOV.U32 R93, RZ, RZ, R92 ;  /* 0x000000ffff5d7224 */ /* 0x000fe400078e005c */
[----:B------:R1:W-:Y:S01]  /*3ea30*/  STL.64 [R1+0x278], R42 ;  /* 0x0002782a01007387 */ /* 0x0003e20000100a00 */
[----:B------:R-:W-:-:S03]  /*3ea40*/  IMAD R130, R130, c[0x0][0x190], RZ ;  /* 0x0000640082827a24 */ /* 0x000fc600078e02ff */
[----:B------:R-:W2:Y:S01]  /*3ea50*/  LDL.LU R92, [R1+0x1cd8] ;  /* 0x001cd800015c7983 */ /* 0x000ea20000300800 */
[CC--:B-1----:R-:W-:Y:S02]  /*3ea60*/  LEA R40, P0, R132.reuse, R2.reuse, 0x2 ;  /* 0x0000000284287211 */ /* 0x0c2fe400078010ff */
[----:B------:R-:W-:Y:S02]  /*3ea70*/  LEA R42, P6, R131, R2, 0x2 ;  /* 0x00000002832a7211 */ /* 0x000fe400078c10ff */
[-C--:B------:R-:W-:Y:S01]  /*3ea80*/  LEA.HI.X.SX32 R41, R132, R0.reuse, 0x2, P0 ;  /* 0x0000000084297211 */ /* 0x080fe200000f16ff */
[----:B------:R-:W-:Y:S01]  /*3ea90*/  IMAD R129, R129, c[0x0][0x190], RZ ;  /* 0x0000640081817a24 */ /* 0x000fe200078e02ff */
[----:B------:R-:W-:Y:S01]  /*3eaa0*/  LEA.HI.X.SX32 R43, R131, R0, 0x2, P6 ;  /* 0x00000000832b7211 */ /* 0x000fe200030f16ff */
[----:B------:R-:W-:Y:S01]  /*3eab0*/  IMAD.MOV.U32 R99, RZ, RZ, R98 ;  /* 0x000000ffff637224 */ /* 0x000fe200078e0062 */
[----:B------:R-:W-:Y:S01]  /*3eac0*/  MOV R98, R97 ;  /* 0x0000006100627202 */ /* 0x000fe20000000f00 */
[----:B------:R1:W-:Y:S01]  /*3ead0*/  STL.64 [R1+0x270], R40 ;  /* 0x0002702801007387 */ /* 0x0003e20000100a00 */
[----:B------:R-:W-:-:S02]  /*3eae0*/  IMAD.MOV.U32 R97, RZ, RZ, R96 ;  /* 0x000000ffff617224 */ /* 0x000fc400078e0060 */
[----:B------:R-:W-:Y:S01]  /*3eaf0*/  IMAD.MOV.U32 R96, RZ, RZ, R95 ;  /* 0x000000ffff607224 */ /* 0x000fe200078e005f */
[----:B------:R1:W-:Y:S01]  /*3eb00*/  STL.64 [R1+0x268], R42 ;  /* 0x0002682a01007387 */ /* 0x0003e20000100a00 */
[----:B------:R-:W-:Y:S01]  /*3eb10*/  MOV R95, R94 ;  /* 0x0000005e005f7202 */ /* 0x000fe20000000f00 */
[----:B------:R-:W-:Y:S02]  /*3eb20*/  IMAD R128, R128, c[0x0][0x190], RZ ;  /* 0x0000640080807a24 */ /* 0x000fe400078e02ff */
[----:B------:R-:W3:Y:S01]  /*3eb30*/  LDL.LU R94, [R1+0x1cdc] ;  /* 0x001cdc00015e7983 */ /* 0x000ee20000300800 */
[CC--:B-1----:R-:W-:Y:S02]  /*3eb40*/  LEA R40, P0, R130.reuse, R2.reuse, 0x2 ;  /* 0x0000000282287211 */ /* 0x0c2fe400078010ff */
[----:B------:R-:W-:Y:S02]  /*3eb50*/  LEA R42, P6, R129, R2, 0x2 ;  /* 0x00000002812a7211 */ /* 0x000fe400078c10ff */
[-C--:B------:R-:W-:Y:S01]  /*3eb60*/  LEA.HI.X.SX32 R41, R130, R0.reuse, 0x2, P0 ;  /* 0x0000000082297211 */ /* 0x080fe200000f16ff */
[----:B------:R-:W-:Y:S01]  /*3eb70*/  IMAD R127, R127, c[0x0][0x190], RZ ;  /* 0x000064007f7f7a24 */ /* 0x000fe200078e02ff */
[----:B------:R-:W-:-:S03]  /*3eb80*/  LEA.HI.X.SX32 R43, R129, R0, 0x2, P6 ;  /* 0x00000000812b7211 */ /* 0x000fc600030f16ff */
[----:B------:R1:W-:Y:S01]  /*3eb90*/  STL.64 [R1+0x260], R40 ;  /* 0x0002602801007387 */ /* 0x0003e20000100a00 */
[----:B------:R-:W-:-:S03]  /*3eba0*/  IMAD.MOV.U32 R100, RZ, RZ, R99 ;  /* 0x000000ffff647224 */ /* 0x000fc600078e0063 */
[----:B------:R1:W-:Y:S01]  /*3ebb0*/  STL.64 [R1+0x258], R42 ;  /* 0x0002582a01007387 */ /* 0x0003e20000100a00 */
[----:B------:R-:W-:-:S03]  /*3ebc0*/  IMAD R126, R126, c[0x0][0x190], RZ ;  /* 0x000064007e7e7a24 */ /* 0x000fc600078e02ff */
[----:B------:R-:W4:Y:S01]  /*3ebd0*/  LDL.LU R99, [R1+0x1ce0] ;  /* 0x001ce00001637983 */ /* 0x000f220000300800 */
        /* <DEDUP_REMOVED lines=8> */
[----:B------:R-:W-:-:S03]  /*3ec60*/  MOV R100, R85 ;  /* 0x0000005500647202 */ /* 0x000fc60000000f00 */
[----:B------:R-:W5:Y:S01]  /*3ec70*/  LDL.LU R85, [R1+0x1ce4] ;  /* 0x001ce40001557983 */ /* 0x000f620000300800 */
[CC--:B-1----:R-:W-:Y:S02]  /*3ec80*/  LEA R40, P0, R126.reuse, R2.reuse, 0x2 ;  /* 0x000000027e287211 */ /* 0x0c2fe400078010ff */
[C---:B------:R-:W-:Y:S02]  /*3ec90*/  LEA R42, P6, R125.reuse, R2, 0x2 ;  /* 0x000000027d2a7211 */ /* 0x040fe400078c10ff */
[-C--:B------:R-:W-:Y:S02]  /*3eca0*/  LEA.HI.X.SX32 R41, R126, R0.reuse, 0x2, P0 ;  /* 0x000000007e297211 */ /* 0x080fe400000f16ff */
[----:B------:R-:W-:Y:S01]  /*3ecb0*/  LEA.HI.X.SX32 R43, R125, R0, 0x2, P6 ;  /* 0x000000007d2b7211 */ /* 0x000fe200030f16ff */
[----:B------:R-:W-:Y:S02]  /*3ecc0*/  IMAD.MOV.U32 R102, RZ, RZ, R101 ;  /* 0x000000ffff667224 */ /* 0x000fe400078e0065 */
[----:B------:R1:W-:Y:S01]  /*3ecd0*/  STL.64 [R1+0x240], R40 ;  /* 0x0002402801007387 */ /* 0x0003e20000100a00 */
[----:B------:R-:W-:Y:S01]  /*3ece0*/  IMAD.MOV.U32 R101, RZ, RZ, R100 ;  /* 0x000000ffff657224 */ /* 0x000fe200078e0064 */
[----:B------:R-:W-:-:S02]  /*3ecf0*/  MOV R100, R98 ;  /* 0x0000006200647202 */ /* 0x000fc40000000f00 */
[----:B------:R1:W-:Y:S04]  /*3ed00*/  STL.64 [R1+0x238], R42 ;  /* 0x0002382a01007387 */ /* 0x0003e80000100a00 */
[----:B------:R-:W5:Y:S01]  /*3ed10*/  LDL.LU R98, [R1+0x1ce8] ;  /* 0x001ce80001627983 */ /* 0x000f620000300800 */
[----:B------:R-:W-:Y:S02]  /*3ed20*/  IMAD R124, R124, c[0x0][0x190], RZ ;  /* 0x000064007c7c7a24 */ /* 0x000fe400078e02ff */
[----:B------:R-:W-:-:S03]  /*3ed30*/  IMAD R123, R123, c[0x0][0x190], RZ ;  /* 0x000064007b7b7a24 */ /* 0x000fc600078e02ff */
[-C--:B-1----:R-:W-:Y:S02]  /*3ed40*/  LEA R40, P0, R124, R2.reuse, 0x2 ;  /* 0x000000027c287211 */ /* 0x082fe400078010ff */
[----:B------:R-:W-:Y:S01]  /*3ed50*/  LEA R42, P6, R123, R2, 0x2 ;  /* 0x000000027b2a7211 */ /* 0x000fe200078c10ff */
[----:B------:R-:W-:Y:S01]  /*3ed60*/  IMAD R122, R122, c[0x0][0x190], RZ ;  /* 0x000064007a7a7a24 */ /* 0x000fe200078e02ff */
[-C--:B------:R-:W-:Y:S01]  /*3ed70*/  LEA.HI.X.SX32 R41, R124, R0.reuse, 0x2, P0 ;  /* 0x000000007c297211 */ /* 0x080fe200000f16ff */
[----:B------:R-:W-:Y:S01]  /*3ed80*/  IMAD R121, R121, c[0x0][0x190], RZ ;  /* 0x0000640079797a24 */ /* 0x000fe200078e02ff */
[----:B------:R-:W-:-:S03]  /*3ed90*/  LEA.HI.X.SX32 R43, R123, R0, 0x2, P6 ;  /* 0x000000007b2b7211 */ /* 0x000fc600030f16ff */
[----:B------:R1:W-:Y:S04]  /*3eda0*/  STL.64 [R1+0x230], R40 ;  /* 0x0002302801007387 */ /* 0x0003e80000100a00 */
        /* <DEDUP_REMOVED lines=11> */
[----:B------:R-:W5:Y:S04]  /*3ee60*/  LDL.LU R97, [R1+0x1cec] ;  /* 0x001cec0001617983 */ /* 0x000f680000300800 */
[----:B------:R1:W-:Y:S01]  /*3ee70*/  STL.64 [R1+0x220], R40 ;  /* 0x0002202801007387 */ /* 0x0003e20000100a00 */
[----:B------:R-:W-:-:S03]  /*3ee80*/  IMAD.MOV.U32 R104, RZ, RZ, R103 ;  /* 0x000000ffff687224 */ /* 0x000fc600078e0067 */
[----:B------:R1:W-:Y:S01]  /*3ee90*/  STL.64 [R1+0x218], R42 ;  /* 0x0002182a01007387 */ /* 0x0003e20000100a00 */
[----:B------:R-:W-:Y:S01]  /*3eea0*/  MOV R103, R102 ;  /* 0x0000006600677202 */ /* 0x000fe20000000f00 */
[----:B------:R-:W-:Y:S01]  /*3eeb0*/  IMAD R118, R118, c[0x0][0x190], RZ ;  /* 0x0000640076767a24 */ /* 0x000fe200078e02ff */
[CC--:B-1----:R-:W-:Y:S02]  /*3eec0*/  LEA R40, P0, R120.reuse, R2.reuse, 0x2 ;  /* 0x0000000278287211 */ /* 0x0c2fe400078010ff */
[----:B------:R-:W-:Y:S01]  /*3eed0*/  LEA R42, P6, R119, R2, 0x2 ;  /* 0x00000002772a7211 */ /* 0x000fe200078c10ff */
        /* <DEDUP_REMOVED lines=37> */
[----:B------:R-:W5:Y:S01]  /*3f130*/  LDL.LU R95, [R1+0x1cf8] ;  /* 0x001cf800015f7983 */ /* 0x000f620000300800 */
[----:B------:R-:W-:Y:S01]  /*3f140*/  IMAD.MOV.U32 R107, RZ, RZ, R106 ;  /* 0x000000ffff6b7224 */ /* 0x000fe200078e006a */
[----:B------:R-:W-:Y:S02]  /*3f150*/  MOV R106, R105 ;  /* 0x00000069006a7202 */ /* 0x000fe40000000f00 */
[----:B------:R1:W-:Y:S01]  /*3f160*/  STL.64 [R1+0x1f0], R40 ;  /* 0x0001f02801007387 */ /* 0x0003e20000100a00 */
[----:B------:R-:W-:-:S03]  /*3f170*/  IMAD.MOV.U32 R105, RZ, RZ, R104 ;  /* 0x000000ffff697224 */ /* 0x000fc600078e0068 */
[----:B------:R1:W-:Y:S01]  /*3f180*/  STL.64 [R1+0x1e8], R42 ;  /* 0x0001e82a01007387 */ /* 0x0003e20000100a00 */
[----:B------:R-:W-:Y:S01]  /*3f190*/  IMAD.MOV.U32 R104, RZ, RZ, R103 ;  /* 0x000000ffff687224 */ /* 0x000fe200078e0067 */
        /* <DEDUP_REMOVED lines=31> */
[----:B------:R-:W-:Y:S01]  /*3f390*/  MOV R107, R106 ;  /* 0x0000006a006b7202 */ /* 0x000fe20000000f00 */
[----:B------:R-:W-:Y:S01]  /*3f3a0*/  IMAD.MOV.U32 R106, RZ, RZ, R105 ;  /* 0x000000ffff6a7224 */ /* 0x000fe200078e0069 */
[----:B------:R1:W-:Y:S01]  /*3f3b0*/  STL.64 [R1+0x1d0], R40 ;  /* 0x0001d02801007387 */ /* 0x0003e20000100a00 */
[----:B------:R-:W-:Y:S01]  /*3f3c0*/  IMAD.MOV.U32 R105, RZ, RZ, R104 ;  /* 0x000000ffff697224 */ /* 0x000fe200078e0068 */
[----:B------:R-:W-:Y:S02]  /*3f3d0*/  MOV R104, R103 ;  /* 0x0000006700687202 */ /* 0x000fe40000000f00 */
[----:B------:R1:W-:Y:S01]  /*3f3e0*/  STL.64 [R1+0x1c8], R42 ;  /* 0x0001c82a01007387 */ /* 0x0003e20000100a00 */
[----:B------:R-:W-:Y:S02]  /*3f3f0*/  IMAD.MOV.U32 R103, RZ, RZ, R102 ;  /* 0x000000ffff677224 */ /* 0x000fe400078e0066 */
[----:B------:R-:W-:Y:S01]  /*3f400*/  IMAD.MOV.U32 R102, RZ, RZ, R101 ;  /* 0x000000ffff667224 */ /* 0x000fe200078e0065 */
[----:B-1----:R-:W-:-:S02]  /*3f410*/  LEA R40, P0, R110, R2, 0x2 ;  /* 0x000000026e287211 */ /* 0x002fc400078010ff */
[----:B------:R-:W-:Y:S01]  /*3f420*/  LEA R42, P6, R109, R2, 0x2 ;  /* 0x000000026d2a7211 */ /* 0x000fe200078c10ff */
[----:B------:R-:W-:Y:S01]  /*3f430*/  IMAD R108, R108, c[0x0][0x190], RZ ;  /* 0x000064006c6c7a24 */ /* 0x000fe200078e02ff */
[----:B------:R-:W-:Y:S01]  /*3f440*/  LEA.HI.X.SX32 R41, R110, R0, 0x2, P0 ;  /* 0x000000006e297211 */ /* 0x000fe200000f16ff */
[----:B------:R-:W-:Y:S01]  /*3f450*/  IMAD R3, R3, c[0x0][0x190], RZ ;  /* 0x0000640003037a24 */ /* 0x000fe200078e02ff */
[----:B------:R-:W-:Y:S01]  /*3f460*/  MOV R101, R100 ;  /* 0x0000006400657202 */ /* 0x000fe20000000f00 */
[----:B--2---:R-:W-:Y:S01]  /*3f470*/  IMAD.MOV.U32 R100, RZ, RZ, R92 ;  /* 0x000000ffff647224 */ /* 0x004fe200078e005c */
[----:B------:R-:W-:Y:S01]  /*3f480*/  LEA.HI.X.SX32 R43, R109, R0, 0x2, P6 ;  /* 0x000000006d2b7211 */ /* 0x000fe200030f16ff */
[----:B------:R-:W-:Y:S01]  /*3f490*/  IMAD.MOV.U32 R92, RZ, RZ, R91 ;  /* 0x000000ffff5c7224 */ /* 0x000fe200078e005b */
[----:B------:R-:W-:Y:S01]  /*3f4a0*/  MOV R45, R107 ;  /* 0x0000006b002d7202 */ /* 0x000fe20000000f00 */
[----:B------:R-:W2:Y:S01]  /*3f4b0*/  LDL.LU R91, [R1+0x1d04] ;  /* 0x001d0400015b7983 */ /* 0x000ea20000300800 */
[----:B------:R-:W-:-:S03]  /*3f4c0*/  IMAD.MOV.U32 R107, RZ, RZ, R106 ;  /* 0x000000ffff6b7224 */ /* 0x000fc600078e006a */
[----:B------:R1:W-:Y:S01]  /*3f4d0*/  STL.64 [R1+0x1c0], R40 ;  /* 0x0001c02801007387 */ /* 0x0003e20000100a00 */
[----:B------:R-:W-:Y:S01]  /*3f4e0*/  IMAD.MOV.U32 R106, RZ, RZ, R105 ;  /* 0x000000ffff6a7224 */ /* 0x000fe200078e0069 */
[----:B------:R-:W-:Y:S02]  /*3f4f0*/  MOV R105, R104 ;  /* 0x0000006800697202 */ /* 0x000fe40000000f00 */
[----:B------:R3:W-:Y:S01]  /*3f500*/  STL.64 [R1+0x1b8], R42 ;  /* 0x0001b82a01007387 */ /* 0x0007e20000100a00 */
[----:B------:R-:W-:Y:S02]  /*3f510*/  IMAD.MOV.U32 R104, RZ, RZ, R103 ;  /* 0x000000ffff687224 */ /* 0x000fe400078e0067 */
[----:B------:R-:W-:Y:S01]  /*3f520*/  IMAD.MOV.U32 R103, RZ, RZ, R102 ;  /* 0x000000ffff677224 */ /* 0x000fe200078e0066 */
[-C--:B-1----:R-:W-:Y:S02]  /*3f530*/  LEA R40, P0, R108, R2.reuse, 0x2 ;  /* 0x000000026c287211 */ /* 0x082fe400078010ff */
[----:B---3--:R-:W-:Y:S01]  /*3f540*/  LEA R42, P6, R3, R2, 0x2 ;  /* 0x00000002032a7211 */ /* 0x008fe200078c10ff */
[----:B------:R-:W-:Y:S01]  /*3f550*/  IMAD R4, R4, c[0x0][0x190], RZ ;  /* 0x0000640004047a24 */ /* 0x000fe200078e02ff */
[-C--:B------:R-:W-:Y:S01]  /*3f560*/  LEA.HI.X.SX32 R41, R108, R0.reuse, 0x2, P0 ;  /* 0x000000006c297211 */ /* 0x080fe200000f16ff */
[----:B------:R-:W-:Y:S01]  /*3f570*/  IMAD R5, R5, c[0x0][0x190], RZ ;  /* 0x0000640005057a24 */ /* 0x000fe200078e02ff */
[----:B------:R-:W-:Y:S01]  /*3f580*/  MOV R102, R101 ;  /* 0x0000006500667202 */ /* 0x000fe20000000f00 */
[----:B------:R-:W-:Y:S01]  /*3f590*/  IMAD.MOV.U32 R101, RZ, RZ, R100 ;  /* 0x000000ffff657224 */ /* 0x000fe200078e0064 */
[----:B------:R-:W-:Y:S01]  /*3f5a0*/  LEA.HI.X.SX32 R43, R3, R0, 0x2, P6 ;  /* 0x00000000032b7211 */ /* 0x000fe200030f16ff */
[----:B------:R-:W-:Y:S01]  /*3f5b0*/  IMAD.MOV.U32 R100, RZ, RZ, R94 ;  /* 0x000000ffff647224 */ /* 0x000fe200078e005e */
[----:B------:R-:W-:Y:S01]  /*3f5c0*/  MOV R44, R107 ;  /* 0x0000006b002c7202 */ /* 0x000fe20000000f00 */
[----:B------:R-:W3:Y:S01]  /*3f5d0*/  LDL.LU R94, [R1+0x1d08] ;  /* 0x001d0800015e7983 */ /* 0x000ee20000300800 */
        /* <DEDUP_REMOVED lines=8> */
[----:B----4-:R-:W-:-:S02]  /*3f660*/  LEA R42, P6, R5, R2, 0x2 ;  /* 0x00000002052a7211 */ /* 0x010fc400078c10ff */
[-C--:B------:R-:W-:Y:S02]  /*3f670*/  LEA.HI.X.SX32 R41, R4, R0.reuse, 0x2, P0 ;  /* 0x0000000004297211 */ /* 0x080fe400000f16ff */
[----:B------:R-:W-:Y:S01]  /*3f680*/  MOV R102, R101 ;  /* 0x0000006500667202 */ /* 0x000fe20000000f00 */
[----:B------:R-:W-:Y:S01]  /*3f690*/  IMAD.MOV.U32 R101, RZ, RZ, R100 ;  /* 0x000000ffff657224 */ /* 0x000fe200078e0064 */
[----:B------:R-:W-:Y:S01]  /*3f6a0*/  LEA.HI.X.SX32 R43, R5, R0, 0x2, P6 ;  /* 0x00000000052b7211 */ /* 0x000fe200030f16ff */
[----:B------:R-:W-:Y:S02]  /*3f6b0*/  IMAD.MOV.U32 R100, RZ, RZ, R99 ;  /* 0x000000ffff647224 */ /* 0x000fe400078e0063 */
[----:B------:R-:W4:Y:S01]  /*3f6c0*/  LDL.LU R99, [R1+0x1d0c] ;  /* 0x001d0c0001637983 */ /* 0x000f220000300800 */
[----:B------:R-:W-:-:S03]  /*3f6d0*/  IMAD R6, R6, c[0x0][0x190], RZ ;  /* 0x0000640006067a24 */ /* 0x000fc600078e02ff */
[----:B------:R1:W-:Y:S01]  /*3f6e0*/  STL.64 [R1+0x1a0], R40 ;  /* 0x0001a02801007387 */ /* 0x0003e20000100a00 */
[----:B------:R-:W-:-:S03]  /*3f6f0*/  IMAD R7, R7, c[0x0][0x190], RZ ;  /* 0x0000640007077a24 */ /* 0x000fc600078e02ff */
[----:B------:R1:W-:Y:S02]  /*3f700*/  STL.64 [R1+0x198], R42 ;  /* 0x0001982a01007387 */ /* 0x0003e40000100a00 */
[CC--:B------:R-:W-:Y:S02]  /*3f710*/  LEA R108, P6, R7.reuse, R2.reuse, 0x2 ;  /* 0x00000002076c7211 */ /* 0x0c0fe400078c10ff */
[C---:B-1----:R-:W-:Y:S02]  /*3f720*/  LEA R40, P0, R6.reuse, R2, 0x2 ;  /* 0x0000000206287211 */ /* 0x042fe400078010ff */
        /* <DEDUP_REMOVED lines=12> */
[----:B-----5:R-:W-:-:S02]  /*3f7f0*/  IMAD.MOV.U32 R100, RZ, RZ, R85 ;  /* 0x000000ffff647224 */ /* 0x020fc400078e0055 */
[----:B------:R-:W-:Y:S01]  /*3f800*/  IMAD.MOV.U32 R106, RZ, RZ, R105 ;  /* 0x000000ffff6a7224 */ /* 0x000fe200078e0069 */
[----:B------:R-:W5:Y:S01]  /*3f810*/  LDL.LU R85, [R1+0x1d10] ;  /* 0x001d100001557983 */ /* 0x000f620000300800 */
[----:B------:R-:W-:Y:S01]  /*3f820*/  MOV R105, R104 ;  /* 0x0000006800697202 */ /* 0x000fe20000000f00 */
[----:B------:R-:W-:Y:S02]  /*3f830*/  IMAD.MOV.U32 R104, RZ, RZ, R103 ;  /* 0x000000ffff687224 */ /* 0x000fe400078e0067 */
[----:B------:R-:W-:Y:S01]  /*3f840*/  IMAD.MOV.U32 R103, RZ, RZ, R102 ;  /* 0x000000ffff677224 */ /* 0x000fe200078e0066 */
[----:B------:R-:W-:Y:S01]  /*3f850*/  MOV R102, R101 ;  /* 0x0000006500667202 */ /* 0x000fe20000000f00 */
[----:B------:R1:W-:Y:S01]  /*3f860*/  STL.64 [R1+0x190], R40 ;  /* 0x0001902801007387 */ /* 0x0003e20000100a00 */
[----:B------:R-:W-:Y:S02]  /*3f870*/  IMAD.MOV.U32 R101, RZ, RZ, R100 ;  /* 0x000000ffff657224 */ /* 0x000fe400078e0064 */
[----:B------:R-:W-:Y:S01]  /*3f880*/  IMAD.MOV.U32 R100, RZ, RZ, R98 ;  /* 0x000000ffff647224 */ /* 0x000fe200078e0062 */
[----:B------:R-:W-:Y:S04]  /*3f890*/  STL.64 [R1+0x188], R108 ;  /* 0x0001886c01007387 */ /* 0x000fe80000100a00 */
[----:B------:R-:W5:Y:S01]  /*3f8a0*/  LDL.LU R98, [R1+0x1d14] ;  /* 0x001d140001627983 */ /* 0x000f620000300800 */
[----:B------:R-:W-:-:S02]  /*3f8b0*/  IMAD R8, R8, c[0x0][0x190], RZ ;  /* 0x0000640008087a24 */ /* 0x000fc400078e02ff */
[----:B------:R-:W-:-:S03]  /*3f8c0*/  IMAD R9, R9, c[0x0][0x190], RZ ;  /* 0x0000640009097a24 */ /* 0x000fc600078e02ff */
[CC--:B-1----:R-:W-:Y:S02]  /*3f8d0*/  LEA R40, P0, R8.reuse, R2.reuse, 0x2 ;  /* 0x0000000208287211 */ /* 0x0c2fe400078010ff */
[C---:B------:R-:W-:Y:S02]  /*3f8e0*/  LEA R4, P6, R9.reuse, R2, 0x2 ;  /* 0x0000000209047211 */ /* 0x040fe400078c10ff */
[-C--:B------:R-:W-:Y:S01]  /*3f8f0*/  LEA.HI.X.SX32 R41, R8, R0.reuse, 0x2, P0 ;  /* 0x0000000008297211 */ /* 0x080fe200000f16ff */
[----:B------:R-:W-:Y:S01]  /*3f900*/  IMAD R10, R10, c[0x0][0x190], RZ ;  /* 0x000064000a0a7a24 */ /* 0x000fe200078e02ff */
[----:B------:R-:W-:Y:S01]  /*3f910*/  LEA.HI.X.SX32 R5, R9, R0, 0x2, P6 ;  /* 0x0000000009057211 */ /* 0x000fe200030f16ff */
[----:B------:R-:W-:Y:S02]  /*3f920*/  IMAD R11, R11, c[0x0][0x190], RZ ;  /* 0x000064000b0b7a24 */ /* 0x000fe400078e02ff */
[----:B------:R1:W-:Y:S01]  /*3f930*/  STL.64 [R1+0x180], R40 ;  /* 0x0001802801007387 */ /* 0x0003e20000100a00 */
[----:B------:R-:W-:-:S03]  /*3f940*/  LEA R6, P0, R10, R2, 0x2 ;  /* 0x000000020a067211 */ /* 0x000fc600078010ff */
[----:B------:R1:W-:Y:S01]  /*3f950*/  STL.64 [R1+0x178], R4 ;  /* 0x0001780401007387 */ /* 0x0003e20000100a00 */
[----:B------:R-:W-:Y:S02]  /*3f960*/  LEA.HI.X.SX32 R7, R10, R0, 0x2, P0 ;  /* 0x000000000a077211 */ /* 0x000fe400000f16ff */
[----:B-1----:R-:W-:Y:S01]  /*3f970*/  MOV R41, R107 ;  /* 0x0000006b00297202 */ /* 0x002fe20000000f00 */
[----:B------:R-:W-:Y:S02]  /*3f980*/  IMAD.MOV.U32 R107, RZ, RZ, R106 ;  /* 0x000000ffff6b7224 */ /* 0x000fe400078e006a */
[----:B------:R-:W-:Y:S01]  /*3f990*/  IMAD.MOV.U32 R106, RZ, RZ, R105 ;  /* 0x000000ffff6a7224 */ /* 0x000fe200078e0069 */
[----:B------:R-:W-:Y:S01]  /*3f9a0*/  MOV R105, R104 ;  /* 0x0000006800697202 */ /* 0x000fe20000000f00 */
[----:B------:R-:W-:Y:S01]  /*3f9b0*/  IMAD.MOV.U32 R104, RZ, RZ, R103 ;  /* 0x000000ffff687224 */ /* 0x000fe200078e0067 */
[C---:B------:R-:W-:Y:S01]  /*3f9c0*/  LEA R4, P6, R11.reuse, R2, 0x2 ;  /* 0x000000020b047211 */ /* 0x040fe200078c10ff */
[----:B------:R-:W-:Y:S01]  /*3f9d0*/  IMAD.MOV.U32 R103, RZ, RZ, R102 ;  /* 0x000000ffff677224 */ /* 0x000fe200078e0066 */
[----:B------:R-:W-:Y:S01]  /*3f9e0*/  MOV R102, R101 ;  /* 0x0000006500667202 */ /* 0x000fe20000000f00 */
[----:B------:R-:W-:Y:S01]  /*3f9f0*/  IMAD R12, R12, c[0x0][0x190], RZ ;  /* 0x000064000c0c7a24 */ /* 0x000fe200078e02ff */
[----:B------:R-:W-:Y:S01]  /*3fa00*/  LEA.HI.X.SX32 R5, R11, R0, 0x2, P6 ;  /* 0x000000000b057211 */ /* 0x000fe200030f16ff */
[----:B------:R-:W-:-:S02]  /*3fa10*/  IMAD.MOV.U32 R101, RZ, RZ, R100 ;  /* 0x000000ffff657224 */ /* 0x000fc400078e0064 */
[----:B------:R-:W-:Y:S02]  /*3fa20*/  IMAD R13, R13, c[0x0][0x190], RZ ;  /* 0x000064000d0d7a24 */ /* 0x000fe400078e02ff */
[----:B------:R-:W-:Y:S01]  /*3fa30*/  IMAD.MOV.U32 R100, RZ, RZ, R97 ;  /* 0x000000ffff647224 */ /* 0x000fe200078e0061 */
[----:B------:R-:W-:Y:S01]  /*3fa40*/  MOV R97, R86 ;  /* 0x0000005600617202 */ /* 0x000fe20000000f00 */
[----:B------:R-:W-:Y:S01]  /*3fa50*/  IMAD.MOV.U32 R40, RZ, RZ, R107 ;  /* 0x000000ffff287224 */ /* 0x000fe200078e006b */
        /* <DEDUP_REMOVED lines=16> */
[----:B------:R-:W-:Y:S01]  /*3fb60*/  MOV R100, R96 ;  /* 0x0000006000647202 */ /* 0x000fe20000000f00 */
[----:B------:R-:W-:Y:S01]  /*3fb70*/  IMAD.MOV.U32 R171, RZ, RZ, R107 ;  /* 0x000000ffffab7224 */ /* 0x000fe200078e006b */
[----:B------:R-:W5:Y:S01]  /*3fb80*/  LDL.LU R96, [R1+0x1d1c] ;  /* 0x001d1c0001607983 */ /* 0x000f620000300800 */
[----:B------:R-:W-:Y:S01]  /*3fb90*/  IMAD.MOV.U32 R107, RZ, RZ, R106 ;  /* 0x000000ffff6b7224 */ /* 0x000fe200078e006a */
[----:B------:R-:W-:-:S02]  /*3fba0*/  MOV R106, R105 ;  /* 0x00000069006a7202 */ /* 0x000fc40000000f00 */
        /* <DEDUP_REMOVED lines=33> */
[----:B------:R-:W-:Y:S01]  /*3fdc0*/  IMAD R15, R170, c[0x0][0x190], RZ ;  /* 0x00006400aa0f7a24 */ /* 0x000fe200078e02ff */
        /* <DEDUP_REMOVED lines=8> */
[----:B------:R-:W-:-:S02]  /*3fe50*/  IMAD.MOV.U32 R104, RZ, RZ, R103 ;  /* 0x000000ffff687224 */ /* 0x000fc400078e0067 */
[----:B------:R-:W-:Y:S01]  /*3fe60*/  IMAD.MOV.U32 R103, RZ, RZ, R102 ;  /* 0x000000ffff677224 */ /* 0x000fe200078e0066 */
[-C--:B-1----:R-:W-:Y:S02]  /*3fe70*/  LEA R6, P0, R18, R2.reuse, 0x2 ;  /* 0x0000000212067211 */ /* 0x082fe400078010ff */
[----:B------:R-:W-:Y:S01]  /*3fe80*/  LEA R4, P6, R19, R2, 0x2 ;  /* 0x0000000213047211 */ /* 0x000fe200078c10ff */
[----:B------:R-:W-:Y:S01]  /*3fe90*/  IMAD R20, R20, c[0x0][0x190], RZ ;  /* 0x0000640014147a24 */ /* 0x000fe200078e02ff */
[-C--:B------:R-:W-:Y:S01]  /*3fea0*/  LEA.HI.X.SX32 R7, R18, R0.reuse, 0x2, P0 ;  /* 0x0000000012077211 */ /* 0x080fe200000f16ff */
[----:B------:R-:W-:Y:S01]  /*3feb0*/  IMAD R21, R21, c[0x0][0x190], RZ ;  /* 0x0000640015157a24 */ /* 0x000fe200078e02ff */
[----:B------:R-:W-:Y:S01]  /*3fec0*/  MOV R102, R101 ;  /* 0x0000006500667202 */ /* 0x000fe20000000f00 */
[----:B------:R-:W-:Y:S01]  /*3fed0*/  IMAD.MOV.U32 R101, RZ, RZ, R100 ;  /* 0x000000ffff657224 */ /* 0x000fe200078e0064 */
[----:B------:R-:W-:Y:S01]  /*3fee0*/  LEA.HI.X.SX32 R5, R19, R0, 0x2, P6 ;  /* 0x0000000013057211 */ /* 0x000fe200030f16ff */
[----:B------:R-:W-:Y:S01]  /*3fef0*/  IMAD R14, R170, c[0x0][0x190], RZ ;  /* 0x00006400aa0e7a24 */ /* 0x000fe200078e02ff */
[----:B------:R-:W-:Y:S01]  /*3ff00*/  MOV R170, R171 ;  /* 0x000000ab00aa7202 */ /* 0x000fe20000000f00 */
[----:B------:R-:W-:-:S02]  /*3ff10*/  IMAD.MOV.U32 R100, RZ, RZ, R88 ;  /* 0x000000ffff647224 */ /* 0x000fc400078e0058 */
[----:B------:R-:W5:Y:S01]  /*3ff20*/  LDL.LU R88, [R1+0x1d84] ;  /* 0x001d840001587983 */ /* 0x000f620000300800 */
[----:B------:R-:W-:Y:S02]  /*3ff30*/  IMAD.MOV.U32 R171, RZ, RZ, R107 ;  /* 0x000000ffffab7224 */ /* 0x000fe400078e006b */
[----:B------:R-:W-:Y:S01]  /*3ff40*/  IMAD.MOV.U32 R107, RZ, RZ, R106 ;  /* 0x000000ffff6b7224 */ /* 0x000fe200078e006a */
[----:B------:R1:W-:Y:S01]  /*3ff50*/  STL.64 [R1+0x130], R6 ;  /* 0x0001300601007387 */ /* 0x0003e20000100a00 */
[----:B------:R-:W-:Y:S01]  /*3ff60*/  MOV R106, R105 ;  /* 0x00000069006a7202 */ /* 0x000fe20000000f00 */
[----:B------:R-:W-:Y:S02]  /*3ff70*/  IMAD.MOV.U32 R105, RZ, RZ, R104 ;  /* 0x000000ffff697224 */ /* 0x000fe400078e0068 */
[----:B------:R1:W-:Y:S01]  /*3ff80*/  STL.64 [R1+0x128], R4 ;  /* 0x0001280401007387 */ /* 0x0003e20000100a00 */
[----:B------:R-:W-:Y:S01]  /*3ff90*/  IMAD.MOV.U32 R104, RZ, RZ, R103 ;  /* 0x000000ffff687224 */ /* 0x000fe200078e0067 */
[----:B------:R-:W-:Y:S01]  /*3ffa0*/  MOV R103, R102 ;  /* 0x0000006600677202 */ /* 0x000fe20000000f00 */
[----:B------:R-:W-:Y:S01]  /*3ffb0*/  IMAD.MOV.U32 R102, RZ, RZ, R101 ;  /* 0x000000ffff667224 */ /* 0x000fe200078e0065 */
[----:B-1----:R-:W-:-:S02]  /*3ffc0*/  LEA R6, P0, R20, R2, 0x2 ;  /* 0x0000000214067211 */ /* 0x002fc400078010ff */
[C---:B------:R-:W-:Y:S01]  /*3ffd0*/  LEA R4, P6, R21.reuse, R2, 0x2 ;  /* 0x0000000215047211 */ /* 0x040fe200078c10ff */
[----:B------:R-:W-:Y:S01]  /*3ffe0*/  IMAD R22, R22, c[0x0][0x190], RZ ;  /* 0x0000640016167a24 */ /* 0x000fe200078e02ff */
[-C--:B------:R-:W-:Y:S01]  /*3fff0*/  LEA.HI.X.SX32 R7, R20, R0.reuse, 0x2, P0 ;  /* 0x0000000014077211 */ /* 0x080fe200000f16ff */
[----:B------:R-:W-:Y:S01]  /*40000*/  IMAD.MOV.U32 R101, RZ, RZ, R100 ;  /* 0x000000ffff657224 */ /* 0x000fe200078e0064 */
[----:B------:R-:W-:Y:S01]  /*40010*/  LEA.HI.X.SX32 R5, R21, R0, 0x2, P6 ;  /* 0x0000000015057211 */ /* 0x000fe200030f16ff */
[----:B------:R-:W-:Y:S01]  /*40020*/  IMAD R23, R23, c[0x0][0x190], RZ ;  /* 0x0000640017177a24 */ /* 0x000fe200078e02ff */
[----:B------:R-:W-:Y:S01]  /*40030*/  MOV R100, R93 ;  /* 0x0000005d00647202 */ /* 0x000fe20000000f00 */
[----:B------:R-:W-:Y:S02]  /*40040*/  IMAD R13, R170, c[0x0][0x190], RZ ;  /* 0x00006400aa0d7a24 */ /* 0x000fe400078e02ff */
[----:B------:R-:W-:Y:S02]  /*40050*/  IMAD.MOV.U32 R93, RZ, RZ, R92 ;  /* 0x000000ffff5d7224 */ /* 0x000fe400078e005c */
[----:B------:R-:W-:Y:S01]  /*40060*/  IMAD.MOV.U32 R170, RZ, RZ, R171 ;  /* 0x000000ffffaa7224 */ /* 0x000fe200078e00ab */
[----:B------:R-:W5:Y:S01]  /*40070*/  LDL.LU R92, [R1+0x1d70] ;  /* 0x001d7000015c7983 */ /* 0x000f620000300800 */
[----:B------:R-:W-:Y:S01]  /*40080*/  MOV R171, R107 ;  /* 0x0000006b00ab7202 */ /* 0x000fe20000000f00 */
[----:B------:R-:W-:-:S02]  /*40090*/  IMAD.MOV.U32 R107, RZ, RZ, R106 ;  /* 0x000000ffff6b7224 */ /* 0x000fc400078e006a */
[----:B------:R1:W-:Y:S01]  /*400a0*/  STL.64 [R1+0x120], R6 ;  /* 0x0001200601007387 */ /* 0x0003e20000100a00 */
[----:B------:R-:W-:Y:S01]  /*400b0*/  IMAD.MOV.U32 R106, RZ, RZ, R105 ;  /* 0x000000ffff6a7224 */ /* 0x000fe200078e0069 */
[----:B------:R-:W-:Y:S02]  /*400c0*/  MOV R105, R104 ;  /* 0x0000006800697202 */ /* 0x000fe40000000f00 */
[----:B------:R2:W-:Y:S01]  /*400d0*/  STL.64 [R1+0x118], R4 ;  /* 0x0001180401007387 */ /* 0x0005e20000100a00 */
[----:B------:R-:W-:Y:S02]  /*400e0*/  IMAD.MOV.U32 R104, RZ, RZ, R103 ;  /* 0x000000ffff687224 */ /* 0x000fe400078e0067 */
[----:B------:R-:W-:Y:S01]  /*400f0*/  IMAD.MOV.U32 R103, RZ, RZ, R102 ;  /* 0x000000ffff677224 */ /* 0x000fe200078e0066 */
[----:B------:R-:W-:Y:S02]  /*40100*/  MOV R102, R101 ;  /* 0x0000006500667202 */ /* 0x000fe40000000f00 */
[----:B-1----:R-:W-:-:S02]  /*40110*/  LEA R6, P0, R22, R2, 0x2 ;  /* 0x0000000216067211 */ /* 0x002fc400078010ff */
[C---:B--2---:R-:W-:Y:S01]  /*40120*/  LEA R4, P6, R23.reuse, R2, 0x2 ;  /* 0x0000000217047211 */ /* 0x044fe200078c10ff */
[----:B------:R-:W-:Y:S01]  /*40130*/  IMAD R24, R24, c[0x0][0x190], RZ ;  /* 0x0000640018187a24 */ /* 0x000fe200078e02ff */
[-C--:B------:R-:W-:Y:S01]  /*40140*/  LEA.HI.X.SX32 R7, R22, R0.reuse, 0x2, P0 ;  /* 0x0000000016077211 */ /* 0x080fe200000f16ff */
[----:B------:R-:W-:Y:S01]  /*40150*/  IMAD.MOV.U32 R101, RZ, RZ, R100 ;  /* 0x000000ffff657224 */ /* 0x000fe200078e0064 */
[----:B------:R-:W-:Y:S01]  /*40160*/  LEA.HI.X.SX32 R5, R23, R0, 0x2, P6 ;  /* 0x0000000017057211 */ /* 0x000fe200030f16ff */
[----:B------:R-:W-:Y:S02]  /*40170*/  IMAD R25, R25, c[0x0][0x190], RZ ;  /* 0x0000640019197a24 */ /* 0x000fe400078e02ff */
[----:B------:R-:W-:Y:S01]  /*40180*/  IMAD.MOV.U32 R100, RZ, RZ, R91 ;  /* 0x000000ffff647224 */ /* 0x000fe200078e005b */
[----:B------:R-:W-:Y:S01]  /*40190*/  MOV R91, R82 ;  /* 0x00000052005b7202 */ /* 0x000fe20000000f00 */
[----:B------:R-:W-:Y:S01]  /*401a0*/  IMAD R12, R170, c[0x0][0x190], RZ ;  /* 0x00006400aa0c7a24 */ /* 0x000fe200078e02ff */
[----:B------:R-:W2:Y:S01]  /*401b0*/  LDL.LU R82, [R1+0x1d2c] ;  /* 0x001d2c0001527983 */ /* 0x000ea20000300800 */
[----:B------:R-:W-:-:S02]  /*401c0*/  IMAD.MOV.U32 R170, RZ, RZ, R171 ;  /* 0x000000ffffaa7224 */ /* 0x000fc400078e00ab */
        /* <DEDUP_REMOVED lines=8> */
[-C--:B-1----:R-:W-:Y:S02]  /*40250*/  LEA R6, P0, R24, R2.reuse, 0x2 ;  /* 0x0000000218067211 */ /* 0x082fe400078010ff */
[C---:B---3--:R-:W-:Y:S01]  /*40260*/  LEA R4, P6, R25.reuse, R2, 0x2 ;  /* 0x0000000219047211 */ /* 0x048fe200078c10ff */
        /* <DEDUP_REMOVED lines=8> */
[----:B------:R-:W3:Y:S01]  /*402f0*/  LDL.LU R94, [R1+0x1d7c] ;  /* 0x001d7c00015e7983 */ /* 0x000ee20000300800 */
        /* <DEDUP_REMOVED lines=8> */
[----:B------:R-:W-:Y:S01]  /*40380*/  IMAD R10, R170, c[0x0][0x190], RZ ;  /* 0x00006400aa0a7a24 */ /* 0x000fe200078e02ff */
[----:B------:R-:W-:Y:S02]  /*40390*/  MOV R170, R171 ;  /* 0x000000ab00aa7202 */ /* 0x000fe40000000f00 */
[-C--:B-1----:R-:W-:Y:S01]  /*403a0*/  LEA R6, P0, R26, R2.reuse, 0x2 ;  /* 0x000000021a067211 */ /* 0x082fe200078010ff */
[----:B------:R-:W-:Y:S01]  /*403b0*/  IMAD.MOV.U32 R103, RZ, RZ, R102 ;  /* 0x000000ffff677224 */ /* 0x000fe200078e0066 */
[----:B----4-:R-:W-:Y:S01]  /*403c0*/  LEA R4, P6, R27, R2, 0x2 ;  /* 0x000000021b047211 */ /* 0x010fe200078c10ff */
[----:B------:R-:W-:Y:S01]  /*403d0*/  IMAD R28, R28, c[0x0][0x190], RZ ;  /* 0x000064001c1c7a24 */ /* 0x000fe200078e02ff */
[-C--:B------:R-:W-:Y:S01]  /*403e0*/  LEA.HI.X.SX32 R7, R26, R0.reuse, 0x2, P0 ;  /* 0x000000001a077211 */ /* 0x080fe200000f16ff */
[----:B------:R-:W-:Y:S01]  /*403f0*/  IMAD.MOV.U32 R171, RZ, RZ, R107 ;  /* 0x000000ffffab7224 */ /* 0x000fe200078e006b */
[----:B------:R-:W-:Y:S01]  /*40400*/  MOV R102, R101 ;  /* 0x0000006500667202 */ /* 0x000fe20000000f00 */
[----:B------:R-:W-:Y:S01]  /*40410*/  IMAD R29, R29, c[0x0][0x190], RZ ;  /* 0x000064001d1d7a24 */ /* 0x000fe200078e02ff */
[----:B------:R-:W-:Y:S01]  /*40420*/  LEA.HI.X.SX32 R5, R27, R0, 0x2, P6 ;  /* 0x000000001b057211 */ /* 0x000fe200030f16ff */
[----:B------:R-:W-:-:S02]  /*40430*/  IMAD.MOV.U32 R101, RZ, RZ, R100 ;  /* 0x000000ffff657224 */ /* 0x000fc400078e0064 */
[----:B------:R-:W-:Y:S01]  /*40440*/  IMAD.MOV.U32 R107, RZ, RZ, R106 ;  /* 0x000000ffff6b7224 */ /* 0x000fe200078e006a */
[----:B------:R-:W-:Y:S01]  /*40450*/  MOV R106, R105 ;  /* 0x00000069006a7202 */ /* 0x000fe20000000f00 */
[----:B------:R-:W-:Y:S02]  /*40460*/  IMAD.MOV.U32 R100, RZ, RZ, R99 ;  /* 0x000000ffff647224 */ /* 0x000fe400078e0063 */
[----:B------:R-:W4:Y:S01]  /*40470*/  LDL.LU R99, [R1+0x1d5c] ;  /* 0x001d5c0001637983 */ /* 0x000f220000300800 */
[----:B------:R-:W-:Y:S02]  /*40480*/  IMAD.MOV.U32 R105, RZ, RZ, R104 ;  /* 0x000000ffff697224 */ /* 0x000fe400078e0068 */
[----:B------:R-:W-:Y:S01]  /*40490*/  IMAD.MOV.U32 R104, RZ, RZ, R103 ;  /* 0x000000ffff687224 */ /* 0x000fe200078e0067 */
[----:B------:R1:W-:Y:S01]  /*404a0*/  STL.64 [R1+0xf0], R6 ;  /* 0x0000f00601007387 */ /* 0x0003e20000100a00 */
[----:B------:R-:W-:Y:S01]  /*404b0*/  IMAD R9, R170, c[0x0][0x190], RZ ;  /* 0x00006400aa097a24 */ /* 0x000fe200078e02ff */
[----:B------:R-:W-:Y:S01]  /*404c0*/  MOV R103, R102 ;  /* 0x0000006600677202 */ /* 0x000fe20000000f00 */
[----:B------:R-:W-:Y:S01]  /*404d0*/  IMAD.MOV.U32 R170, RZ, RZ, R171 ;  /* 0x000000ffffaa7224 */ /* 0x000fe200078e00ab */
[----:B------:R5:W-:Y:S01]  /*404e0*/  STL.64 [R1+0xe8], R4 ;  /* 0x0000e80401007387 */ /* 0x000be20000100a00 */
[----:B------:R-:W-:Y:S01]  /*404f0*/  IMAD.MOV.U32 R102, RZ, RZ, R101 ;  /* 0x000000ffff667224 */ /* 0x000fe200078e0065 */
[----:B------:R-:W-:Y:S01]  /*40500*/  MOV R171, R107 ;  /* 0x0000006b00ab7202 */ /* 0x000fe20000000f00 */
[----:B------:R-:W-:Y:S01]  /*40510*/  IMAD.MOV.U32 R101, RZ, RZ, R100 ;  /* 0x000000ffff657224 */ /* 0x000fe200078e0064 */
[----:B-----5:R-:W-:Y:S01]  /*40520*/  MOV R100, R85 ;  /* 0x0000005500647202 */ /* 0x020fe20000000f00 */
[----:B------:R-:W-:Y:S01]  /*40530*/  IMAD.MOV.U32 R107, RZ, RZ, R106 ;  /* 0x000000ffff6b7224 */ /* 0x000fe200078e006a */
[-C--:B-1----:R-:W-:Y:S01]  /*40540*/  LEA R6, P0, R28, R2.reuse, 0x2 ;  /* 0x000000021c067211 */ /* 0x082fe200078010ff */
[----:B------:R-:W-:Y:S01]  /*40550*/  IMAD.MOV.U32 R106, RZ, RZ, R105 ;  /* 0x000000ffff6a7224 */ /* 0x000fe200078e0069 */
[----:B------:R-:W-:-:S02]  /*40560*/  LEA R4, P6, R29, R2, 0x2 ;  /* 0x000000021d047211 */ /* 0x000fc400078c10ff */
[----:B------:R-:W-:Y:S02]  /*40570*/  LEA.HI.X.SX32 R7, R28, R0, 0x2, P0 ;  /* 0x000000001c077211 */ /* 0x000fe400000f16ff */
[----:B------:R-:W-:Y:S01]  /*40580*/  MOV R105, R104 ;  /* 0x0000006800697202 */ /* 0x000fe20000000f00 */
[----:B------:R-:W-:Y:S01]  /*40590*/  IMAD.MOV.U32 R104, RZ, RZ, R103 ;  /* 0x000000ffff687224 */ /* 0x000fe200078e0067 */
[----:B------:R-:W-:Y:S01]  /*405a0*/  LEA.HI.X.SX32 R5, R29, R0, 0x2, P6 ;  /* 0x000000001d057211 */ /* 0x000fe200030f16ff */
[----:B------:R-:W-:Y:S01]  /*405b0*/  IMAD.MOV.U32 R103, RZ, RZ, R102 ;  /* 0x000000ffff677224 */ /* 0x000fe200078e0066 */
[----:B------:R-:W-:Y:S01]  /*405c0*/  MOV R102, R101 ;  /* 0x0000006500667202 */ /* 0x000fe20000000f00 */
[----:B------:R-:W-:Y:S02]  /*405d0*/  IMAD.MOV.U32 R85, RZ, RZ, R83 ;  /* 0x000000ffff557224 */ /* 0x000fe400078e0053 */
[----:B------:R-:W5:Y:S01]  /*405e0*/  LDL.LU R83, [R1+0x1da4] ;  /* 0x001da40001537983 */ /* 0x000f620000300800 */
[----:B------:R-:W-:-:S02]  /*405f0*/  IMAD.MOV.U32 R101, RZ, RZ, R100 ;  /* 0x000000ffff657224 */ /* 0x000fc400078e0064 */
[----:B------:R-:W-:Y:S01]  /*40600*/  IMAD.MOV.U32 R100, RZ, RZ, R98 ;  /* 0x000000ffff647224 */ /* 0x000fe200078e0062 */
[----:B------:R1:W-:Y:S01]  /*40610*/  STL.64 [R1+0xe0], R6 ;  /* 0x0000e00601007387 */ /* 0x0003e20000100a00 */
[----:B------:R-:W-:-:S03]  /*40620*/  MOV R98, R97 ;  /* 0x0000006100627202 */ /* 0x000fc60000000f00 */
[----:B------:R1:W-:Y:S04]  /*40630*/  STL.64 [R1+0xd8], R4 ;  /* 0x0000d80401007387 */ /* 0x0003e80000100a00 */
[----:B------:R-:W2:Y:S01]  /*40640*/  LDL.LU R97, [R1+0x1d50] ;  /* 0x001d500001617983 */ /* 0x000ea20000300800 */
[----:B------:R-:W-:Y:S02]  /*40650*/  IMAD R30, R30, c[0x0][0x190], RZ ;  /* 0x000064001e1e7a24 */ /* 0x000fe400078e02ff */
[----:B------:R-:W-:-:S03]  /*40660*/  IMAD R31, R31, c[0x0][0x190], RZ ;  /* 0x000064001f1f7a24 */ /* 0x000fc600078e02ff */
[-C--:B-1----:R-:W-:Y:S02]  /*40670*/  LEA R6, P0, R30, R2.reuse, 0x2 ;  /* 0x000000021e067211 */ /* 0x082fe400078010ff */
[C---:B------:R-:W-:Y:S01]  /*40680*/  LEA R4, P6, R31.reuse, R2, 0x2 ;  /* 0x000000021f047211 */ /* 0x040fe200078c10ff */
[----:B------:R-:W-:Y:S01]  /*40690*/  IMAD R8, R170, c[0x0][0x190], RZ ;  /* 0x00006400aa087a24 */ /* 0x000fe200078e02ff */
[-C--:B------:R-:W-:Y:S01]  /*406a0*/  LEA.HI.X.SX32 R7, R30, R0.reuse, 0x2, P0 ;  /* 0x000000001e077211 */ /* 0x080fe200000f16ff */
[----:B------:R-:W-:Y:S01]  /*406b0*/  IMAD.MOV.U32 R170, RZ, RZ, R171 ;  /* 0x000000ffffaa7224 */ /* 0x000fe200078e00ab */
[----:B------:R-:W-:Y:S01]  /*406c0*/  LEA.HI.X.SX32 R5, R31, R0, 0x2, P6 ;  /* 0x000000001f057211 */ /* 0x000fe200030f16ff */
[----:B------:R-:W-:Y:S02]  /*406d0*/  IMAD R32, R32, c[0x0][0x190], RZ ;  /* 0x0000640020207a24 */ /* 0x000fe400078e02ff */
[----:B------:R-:W-:Y:S01]  /*406e0*/  IMAD.MOV.U32 R171, RZ, RZ, R107 ;  /* 0x000000ffffab7224 */ /* 0x000fe200078e006b */
[----:B------:R-:W-:Y:S01]  /*406f0*/  MOV R107, R106 ;  /* 0x0000006a006b7202 */ /* 0x000fe20000000f00 */
[----:B------:R-:W-:-:S02]  /*40700*/  IMAD R33, R33, c[0x0][0x190], RZ ;  /* 0x0000640021217a24 */ /* 0x000fc400078e02ff */
[----:B------:R-:W-:Y:S01]  /*40710*/  IMAD.MOV.U32 R106, RZ, RZ, R105 ;  /* 0x000000ffff6a7224 */ /* 0x000fe200078e0069 */
[----:B------:R1:W-:Y:S01]  /*40720*/  STL.64 [R1+0xd0], R6 ;  /* 0x0000d00601007387 */ /* 0x0003e20000100a00 */
[----:B------:R-:W-:Y:S01]  /*40730*/  IMAD.MOV.U32 R105, RZ, RZ, R104 ;  /* 0x000000ffff697224 */ /* 0x000fe200078e0068 */
[----:B------:R-:W-:Y:S01]  /*40740*/  MOV R104, R103 ;  /* 0x0000006700687202 */ /* 0x000fe20000000f00 */
[----:B------:R-:W-:Y:S01]  /*40750*/  IMAD.MOV.U32 R103, RZ, RZ, R102 ;  /* 0x000000ffff677224 */ /* 0x000fe200078e0066 */
[----:B------:R-:W-:Y:S01]  /*40760*/  LEA R16, P0, R32, R2, 0x2 ;  /* 0x0000000220107211 */ /* 0x000fe200078010ff */
[----:B------:R1:W-:Y:S01]  /*40770*/  STL.64 [R1+0xc8], R4 ;  /* 0x0000c80401007387 */ /* 0x0003e20000100a00 */
[----:B------:R-:W-:Y:S01]  /*40780*/  IMAD.MOV.U32 R102, RZ, RZ, R101 ;  /* 0x000000ffff667224 */ /* 0x000fe200078e0065 */
[----:B------:R-:W-:Y:S01]  /*40790*/  MOV R101, R100 ;  /* 0x0000006400657202 */ /* 0x000fe20000000f00 */
[----:B------:R-:W-:Y:S02]  /*407a0*/  IMAD.MOV.U32 R100, RZ, RZ, R98 ;  /* 0x000000ffff647224 */ /* 0x000fe400078e0062 */
[----:B-1----:R-:W-:-:S02]  /*407b0*/  IMAD R7, R170, c[0x0][0x190], RZ ;  /* 0x00006400aa077a24 */ /* 0x002fc400078e02ff */
[----:B------:R-:W-:Y:S02]  /*407c0*/  IMAD.MOV.U32 R170, RZ, RZ, R171 ;  /* 0x000000ffffaa7224 */ /* 0x000fe400078e00ab */
[----:B------:R-:W-:Y:S01]  /*407d0*/  IMAD.MOV.U32 R171, RZ, RZ, R107 ;  /* 0x000000ffffab7224 */ /* 0x000fe200078e006b */
[C---:B------:R-:W-:Y:S02]  /*407e0*/  LEA R4, P6, R33.reuse, R2, 0x2 ;  /* 0x0000000221047211 */ /* 0x040fe400078c10ff */
[----:B------:R-:W-:Y:S01]  /*407f0*/  MOV R107, R106 ;  /* 0x0000006a006b7202 */ /* 0x000fe20000000f00 */
[----:B------:R-:W-:Y:S01]  /*40800*/  IMAD.MOV.U32 R106, RZ, RZ, R105 ;  /* 0x000000ffff6a7224 */ /* 0x000fe200078e0069 */
[-C--:B------:R-:W-:Y:S01]  /*40810*/  LEA.HI.X.SX32 R17, R32, R0.reuse, 0x2, P0 ;  /* 0x0000000020117211 */ /* 0x080fe200000f16ff */
[----:B------:R-:W-:Y:S01]  /*40820*/  IMAD.MOV.U32 R105, RZ, RZ, R104 ;  /* 0x000000ffff697224 */ /* 0x000fe200078e0068 */
[----:B------:R-:W-:Y:S02]  /*40830*/  LEA.HI.X.SX32 R5, R33, R0, 0x2, P6 ;  /* 0x0000000021057211 */ /* 0x000fe400030f16ff */
[----:B------:R-:W-:Y:S01]  /*40840*/  MOV R104, R103 ;  /* 0x0000006700687202 */ /* 0x000fe20000000f00 */
[----:B------:R-:W-:-:S02]  /*40850*/  IMAD.MOV.U32 R103, RZ, RZ, R102 ;  /* 0x000000ffff677224 */ /* 0x000fc400078e0066 */
[----:B------:R-:W-:Y:S02]  /*40860*/  IMAD.MOV.U32 R102, RZ, RZ, R101 ;  /* 0x000000ffff667224 */ /* 0x000fe400078e0065 */
[----:B--2---:R-:W-:Y:S01]  /*40870*/  IMAD.MOV.U32 R98, RZ, RZ, R97 ;  /* 0x000000ffff627224 */ /* 0x004fe200078e0061 */
[----:B------:R-:W-:Y:S02]  /*40880*/  MOV R97, R86 ;  /* 0x0000005600617202 */ /* 0x000fe40000000f00 */
[----:B------:R-:W2:Y:S02]  /*40890*/  LDL.LU R86, [R1+0x1da0] ;  /* 0x001da00001567983 */ /* 0x000ea40000300800 */
[----:B------:R-:W-:Y:S01]  /*408a0*/  MOV R101, R97 ;  /* 0x0000006100657202 */ /* 0x000fe20000000f00 */
[----:B------:R-:W-:Y:S01]  /*408b0*/  IMAD.MOV.U32 R97, RZ, RZ, R96 ;  /* 0x000000ffff617224 */ /* 0x000fe200078e0060 */
[----:B------:R1:W-:Y:S04]  /*408c0*/  STL.64 [R1+0xc0], R16 ;  /* 0x0000c01001007387 */ /* 0x0003e80000100a00 */
[----:B------:R3:W-:Y:S04]  /*408d0*/  STL.64 [R1+0xb8], R4 ;  /* 0x0000b80401007387 */ /* 0x0007e80000100a00 */
[----:B------:R-:W2:Y:S01]  /*408e0*/  LDL.LU R96, [R1+0x1d64] ;  /* 0x001d640001607983 */ /* 0x000ea20000300800 */
[----:B------:R-:W-:-:S05]  /*408f0*/  IMAD R34, R34, c[0x0][0x190], RZ ;  /* 0x0000640022227a24 */ /* 0x000fca00078e02ff */
[-C--:B-1----:R-:W-:Y:S02]  /*40900*/  LEA R16, P0, R34, R2.reuse, 0x2 ;  /* 0x0000000222107211 */ /* 0x082fe400078010ff */
[C---:B---3--:R-:W-:Y:S01]  /*40910*/  LEA R4, P6, R35.reuse, R2, 0x2 ;  /* 0x0000000223047211 */ /* 0x048fe200078c10ff */
[----:B------:R-:W-:Y:S01]  /*40920*/  IMAD R6, R170, c[0x0][0x190], RZ ;  /* 0x00006400aa067a24 */ /* 0x000fe200078e02ff */
[-C--:B------:R-:W-:Y:S01]  /*40930*/  LEA.HI.X.SX32 R17, R34, R0.reuse, 0x2, P0 ;  /* 0x0000000022117211 */ /* 0x080fe200000f16ff */
[----:B------:R-:W-:Y:S01]  /*40940*/  IMAD.MOV.U32 R170, RZ, RZ, R171 ;  /* 0x000000ffffaa7224 */ /* 0x000fe200078e00ab */
[----:B------:R-:W-:Y:S02]  /*40950*/  LEA.HI.X.SX32 R5, R35, R0, 0x2, P6 ;  /* 0x0000000023057211 */ /* 0x000fe400030f16ff */
[----:B------:R-:W-:Y:S01]  /*40960*/  MOV R171, R107 ;  /* 0x0000006b00ab7202 */ /* 0x000fe20000000f00 */
[----:B------:R-:W-:Y:S01]  /*40970*/  IMAD.MOV.U32 R107, RZ, RZ, R106 ;  /* 0x000000ffff6b7224 */ /* 0x000fe200078e006a */
[----:B------:R1:W-:Y:S01]  /*40980*/  STL.64 [R1+0xb0], R16 ;  /* 0x0000b01001007387 */ /* 0x0003e20000100a00 */
[----:B------:R-:W-:Y:S01]  /*40990*/  IMAD.MOV.U32 R106, RZ, RZ, R105 ;  /* 0x000000ffff6a7224 */ /* 0x000fe200078e0069 */
[----:B------:R-:W-:Y:S01]  /*409a0*/  MOV R105, R104 ;  /* 0x0000006800697202 */ /* 0x000fe20000000f00 */
[----:B------:R-:W-:Y:S01]  /*409b0*/  IMAD.MOV.U32 R104, RZ, RZ, R103 ;  /* 0x000000ffff687224 */ /* 0x000fe200078e0067 */
[----:B------:R3:W-:Y:S01]  /*409c0*/  STL.64 [R1+0xa8], R4 ;  /* 0x0000a80401007387 */ /* 0x0007e20000100a00 */
[C---:B------:R-:W-:Y:S01]  /*409d0*/  LEA R18, P0, R36.reuse, R2, 0x2 ;  /* 0x0000000224127211 */ /* 0x040fe200078010ff */
[----:B------:R-:W-:Y:S01]  /*409e0*/  IMAD.MOV.U32 R103, RZ, RZ, R102 ;  /* 0x000000ffff677224 */ /* 0x000fe200078e0066 */
[----:B------:R-:W-:Y:S01]  /*409f0*/  MOV R102, R101 ;  /* 0x0000006500667202 */ /* 0x000fe20000000f00 */
[----:B------:R-:W-:Y:S01]  /*40a00*/  IMAD.MOV.U32 R101, RZ, RZ, R97 ;  /* 0x000000ffff657224 */ /* 0x000fe200078e0061 */
[----:B------:R-:W-:-:S02]  /*40a10*/  LEA.HI.X.SX32 R19, R36, R0, 0x2, P0 ;  /* 0x0000000024137211 */ /* 0x000fc400000f16ff */
[C---:B-1----:R-:W-:Y:S01]  /*40a20*/  LEA R16, P6, R37.reuse, R2, 0x2 ;  /* 0x0000000225107211 */ /* 0x042fe200078c10ff */
[----:B---3--:R-:W-:Y:S02]  /*40a30*/  IMAD R5, R170, c[0x0][0x190], RZ ;  /* 0x00006400aa057a24 */ /* 0x008fe400078e02ff */
        /* <DEDUP_REMOVED lines=8> */
[----:B------:R-:W-:Y:S01]  /*40ac0*/  MOV R102, R101 ;  /* 0x0000006500667202 */ /* 0x000fe20000000f00 */
[----:B--2---:R-:W-:Y:S01]  /*40ad0*/  IMAD.MOV.U32 R97, RZ, RZ, R96 ;  /* 0x000000ffff617224 */ /* 0x004fe200078e0060 */
[----:B------:R-:W-:Y:S01]  /*40ae0*/  MOV R96, R90 ;  /* 0x0000005a00607202 */ /* 0x000fe20000000f00 */
[----:B------:R-:W-:-:S02]  /*40af0*/  IMAD.MOV.U32 R90, RZ, RZ, R89 ;  /* 0x000000ffff5a7224 */ /* 0x000fc400078e0059 */
[----:B------:R-:W2:Y:S02]  /*40b00*/  LDL.LU R89, [R1+0x1d98] ;  /* 0x001d980001597983 */ /* 0x000ea40000300800 */
[----:B------:R-:W-:Y:S02]  /*40b10*/  IMAD.MOV.U32 R101, RZ, RZ, R96 ;  /* 0x000000ffff657224 */ /* 0x000fe400078e0060 */
[----:B------:R1:W-:Y:S01]  /*40b20*/  STL.64 [R1+0xa0], R18 ;  /* 0x0000a01201007387 */ /* 0x0003e20000100a00 */
[----:B------:R-:W-:-:S03]  /*40b30*/  IMAD.MOV.U32 R96, RZ, RZ, R95 ;  /* 0x000000ffff607224 */ /* 0x000fc600078e005f */
[----:B------:R3:W-:Y:S04]  /*40b40*/  STL.64 [R1+0x98], R16 ;  /* 0x0000981001007387 */ /* 0x0007e80000100a00 */
[----:B------:R-:W2:Y:S01]  /*40b50*/  LDL.LU R95, [R1+0x1d4c] ;  /* 0x001d4c00015f7983 */ /* 0x000ea20000300800 */
[----:B------:R-:W-:Y:S01]  /*40b60*/  IMAD R4, R170, c[0x0][0x190], RZ ;  /* 0x00006400aa047a24 */ /* 0x000fe200078e02ff */
[----:B------:R-:W-:Y:S01]  /*40b70*/  MOV R170, R171 ;  /* 0x000000ab00aa7202 */ /* 0x000fe20000000f00 */
[----:B------:R-:W-:Y:S01]  /*40b80*/  IMAD.MOV.U32 R171, RZ, RZ, R107 ;  /* 0x000000ffffab7224 */ /* 0x000fe200078e006b */
[----:B-1----:R-:W-:Y:S01]  /*40b90*/  LEA R18, P0, R38, R2, 0x2 ;  /* 0x0000000226127211 */ /* 0x002fe200078010ff */
[----:B------:R-:W-:Y:S01]  /*40ba0*/  IMAD.MOV.U32 R107, RZ, RZ, R106 ;  /* 0x000000ffff6b7224 */ /* 0x000fe200078e006a */
[----:B------:R-:W-:-:S02]  /*40bb0*/  MOV R106, R105 ;  /* 0x00000069006a7202 */ /* 0x000fc40000000f00 */
        /* <DEDUP_REMOVED lines=9> */
[----:B------:R3:W-:Y:S01]  /*40c50*/  STL.64 [R1+0x88], R16 ;  /* 0x0000881001007387 */ /* 0x0007e20000100a00 */
[----:B--2---:R-:W-:Y:S01]  /*40c60*/  MOV R96, R95 ;  /* 0x0000005f00607202 */ /* 0x004fe20000000f00 */
[----:B------:R-:W-:Y:S02]  /*40c70*/  IMAD.MOV.U32 R95, RZ, RZ, R93 ;  /* 0x000000ffff5f7224 */ /* 0x000fe400078e005d */
[----:B------:R-:W2:Y:S01]  /*40c80*/  LDL.LU R93, [R1+0x1d60] ;  /* 0x001d6000015d7983 */ /* 0x000ea20000300800 */
[----:B------:R-:W-:Y:S02]  /*40c90*/  IMAD R57, R57, c[0x0][0x190], RZ ;  /* 0x0000640039397a24 */ /* 0x000fe400078e02ff */
[----:B------:R-:W-:-:S03]  /*40ca0*/  IMAD R58, R58, c[0x0][0x190], RZ ;  /* 0x000064003a3a7a24 */ /* 0x000fc600078e02ff */
[CC--:B-1----:R-:W-:Y:S01]  /*40cb0*/  LEA R18, P0, R57.reuse, R2.reuse, 0x2 ;  /* 0x0000000239127211 */ /* 0x0c2fe200078010ff */
[----:B------:R-:W-:Y:S01]  /*40cc0*/  IMAD R62, R62, c[0x0][0x190], RZ ;  /* 0x000064003e3e7a24 */ /* 0x000fe200078e02ff */
[----:B---3--:R-:W-:Y:S01]  /*40cd0*/  LEA R16, P6, R58, R2, 0x2 ;  /* 0x000000023a107211 */ /* 0x008fe200078c10ff */
[----:B------:R-:W-:Y:S01]  /*40ce0*/  IMAD R3, R170, c[0x0][0x190], RZ ;  /* 0x00006400aa037a24 */ /* 0x000fe200078e02ff */
[----:B------:R-:W-:Y:S01]  /*40cf0*/  LEA.HI.X.SX32 R19, R57, R0, 0x2, P0 ;  /* 0x0000000039137211 */ /* 0x000fe200000f16ff */
[----:B------:R-:W-:Y:S02]  /*40d00*/  IMAD R63, R63, c[0x0][0x190], RZ ;  /* 0x000064003f3f7a24 */ /* 0x000fe400078e02ff */
[----:B------:R-:W-:Y:S01]  /*40d10*/  IMAD.MOV.U32 R170, RZ, RZ, R171 ;  /* 0x000000ffffaa7224 */ /* 0x000fe200078e00ab */
[----:B------:R-:W-:Y:S01]  /*40d20*/  MOV R171, R107 ;  /* 0x0000006b00ab7202 */ /* 0x000fe20000000f00 */
[----:B------:R-:W-:Y:S01]  /*40d30*/  IMAD.MOV.U32 R107, RZ, RZ, R106 ;  /* 0x000000ffff6b7224 */ /* 0x000fe200078e006a */
[----:B------:R1:W-:Y:S01]  /*40d40*/  STL.64 [R1+0x80], R18 ;  /* 0x0000801201007387 */ /* 0x0003e20000100a00 */
[----:B------:R-:W-:Y:S01]  /*40d50*/  IMAD.MOV.U32 R106, RZ, RZ, R105 ;  /* 0x000000ffff6a7224 */ /* 0x000fe200078e0069 */
[----:B------:R-:W-:-:S02]  /*40d60*/  LEA R20, P0, R62, R2, 0x2 ;  /* 0x000000023e147211 */ /* 0x000fc400078010ff */
[----:B------:R-:W-:Y:S02]  /*40d70*/  LEA.HI.X.SX32 R17, R58, R0, 0x2, P6 ;  /* 0x000000003a117211 */ /* 0x000fe400030f16ff */
[----:B------:R-:W-:Y:S01]  /*40d80*/  MOV R105, R104 ;  /* 0x0000006800697202 */ /* 0x000fe20000000f00 */
[----:B------:R-:W-:Y:S02]  /*40d90*/  IMAD.MOV.U32 R104, RZ, RZ, R103 ;  /* 0x000000ffff687224 */ /* 0x000fe400078e0067 */
[----:B------:R-:W-:Y:S01]  /*40da0*/  IMAD.MOV.U32 R103, RZ, RZ, R102 ;  /* 0x000000ffff677224 */ /* 0x000fe200078e0066 */
[----:B------:R-:W-:Y:S02]  /*40db0*/  MOV R102, R101 ;  /* 0x0000006500667202 */ /* 0x000fe40000000f00 */
[C---:B-1----:R-:W-:Y:S01]  /*40dc0*/  LEA R18, P6, R63.reuse, R2, 0x2 ;  /* 0x000000023f127211 */ /* 0x042fe200078c10ff */
[----:B------:R-:W-:Y:S01]  /*40dd0*/  IMAD.MOV.U32 R101, RZ, RZ, R95 ;  /* 0x000000ffff657224 */ /* 0x000fe200078e005f */
[-C--:B------:R-:W-:Y:S01]  /*40de0*/  LEA.HI.X.SX32 R21, R62, R0.reuse, 0x2, P0 ;  /* 0x000000003e157211 */ /* 0x080fe200000f16ff */
[----:B------:R-:W-:Y:S01]  /*40df0*/  IMAD R66, R66, c[0x0][0x190], RZ ;  /* 0x0000640042427a24 */ /* 0x000fe200078e02ff */
[----:B------:R1:W-:Y:S01]  /*40e00*/  STL.64 [R1+0x78], R16 ;  /* 0x0000781001007387 */ /* 0x0003e20000100a00 */
[----:B------:R-:W-:Y:S01]  /*40e10*/  LEA.HI.X.SX32 R19, R63, R0, 0x2, P6 ;  /* 0x000000003f137211 */ /* 0x000fe200030f16ff */
[----:B------:R-:W-:-:S02]  /*40e20*/  IMAD R70, R70, c[0x0][0x190], RZ ;  /* 0x0000640046467a24 */ /* 0x000fc400078e02ff */
[----:B-1----:R-:W-:Y:S02]  /*40e30*/  IMAD R16, R170, c[0x0][0x190], RZ ;  /* 0x00006400aa107a24 */ /* 0x002fe400078e02ff */
[----:B------:R-:W-:Y:S01]  /*40e40*/  IMAD.MOV.U32 R170, RZ, RZ, R171 ;  /* 0x000000ffffaa7224 */ /* 0x000fe200078e00ab */
[----:B------:R-:W-:Y:S01]  /*40e50*/  MOV R171, R107 ;  /* 0x0000006b00ab7202 */ /* 0x000fe20000000f00 */
[----:B------:R-:W-:Y:S02]  /*40e60*/  IMAD.MOV.U32 R107, RZ, RZ, R106 ;  /* 0x000000ffff6b7224 */ /* 0x000fe400078e006a */
[----:B------:R-:W-:Y:S01]  /*40e70*/  IMAD.MOV.U32 R106, RZ, RZ, R105 ;  /* 0x000000ffff6a7224 */ /* 0x000fe200078e0069 */
[----:B------:R-:W-:Y:S01]  /*40e80*/  MOV R105, R104 ;  /* 0x0000006800697202 */ /* 0x000fe20000000f00 */
[----:B------:R-:W-:Y:S02]  /*40e90*/  IMAD.MOV.U32 R104, RZ, RZ, R103 ;  /* 0x000000ffff687224 */ /* 0x000fe400078e0067 */
[----:B------:R-:W-:Y:S01]  /*40ea0*/  IMAD R17, R170, c[0x0][0x190], RZ ;  /* 0x00006400aa117a24 */ /* 0x000fe200078e02ff */
        /* <DEDUP_REMOVED lines=8> */
[----:B------:R-:W-:Y:S02]  /*40f30*/  IMAD.MOV.U32 R105, RZ, RZ, R104 ;  /* 0x000000ffff697224 */ /* 0x000fe400078e0068 */
[----:B------:R-:W-:Y:S01]  /*40f40*/  IMAD.MOV.U32 R104, RZ, RZ, R103 ;  /* 0x000000ffff687224 */ /* 0x000fe200078e0067 */
[----:B------:R-:W-:Y:S01]  /*40f50*/  MOV R103, R102 ;  /* 0x0000006600677202 */ /* 0x000fe20000000f00 */
[----:B------:R-:W-:-:S02]  /*40f60*/  IMAD.MOV.U32 R102, RZ, RZ, R101 ;  /* 0x000000ffff667224 */ /* 0x000fc400078e0065 */
[----:B--2---:R-:W-:Y:S01]  /*40f70*/  IMAD.MOV.U32 R95, RZ, RZ, R93 ;  /* 0x000000ffff5f7224 */ /* 0x004fe200078e005d */
[----:B------:R-:W-:Y:S01]  /*40f80*/  MOV R93, R92 ;  /* 0x0000005c005d7202 */ /* 0x000fe20000000f00 */
[----:B------:R-:W-:Y:S02]  /*40f90*/  IMAD.MOV.U32 R92, RZ, RZ, R91 ;  /* 0x000000ffff5c7224 */ /* 0x000fe400078e005b */
[----:B------:R-:W2:Y:S04]  /*40fa0*/  LDL.LU R91, [R1+0x1d94] ;  /* 0x001d9400015b7983 */ /* 0x000ea80000300800 */
[----:B------:R1:W-:Y:S04]  /*40fb0*/  STL.64 [R1+0x70], R20 ;  /* 0x0000701401007387 */ /* 0x0003e80000100a00 */
[----:B------:R3:W-:Y:S04]  /*40fc0*/  STL.64 [R1+0x68], R18 ;  /* 0x0000681201007387 */ /* 0x0007e80000100a00 */
[----:B------:R-:W2:Y:S01]  /*40fd0*/  LDL.LU R251, [R1+0x1da8] ;  /* 0x001da80001fb7983 */ /* 0x000ea20000300800 */
[----:B-1----:R-:W-:-:S02]  /*40fe0*/  LEA R20, P0, R66, R2, 0x2 ;  /* 0x0000000242147211 */ /* 0x002fc400078010ff */
[----:B---3--:R-:W-:Y:S02]  /*40ff0*/  LEA R18, P6, R70, R2, 0x2 ;  /* 0x0000000246127211 */ /* 0x008fe400078c10ff */
[-C--:B------:R-:W-:Y:S02]  /*41000*/  LEA.HI.X.SX32 R21, R66, R0.reuse, 0x2, P0 ;  /* 0x0000000042157211 */ /* 0x080fe400000f16ff */
[----:B------:R-:W-:-:S03]  /*41010*/  LEA.HI.X.SX32 R19, R70, R0, 0x2, P6 ;  /* 0x0000000046137211 */ /* 0x000fc600030f16ff */
[----:B------:R1:W-:Y:S04]  /*41020*/  STL.64 [R1+0x60], R20 ;  /* 0x0000601401007387 */ /* 0x0003e80000100a00 */
[----:B------:R3:W-:Y:S04]  /*41030*/  STL.64 [R1+0x58], R18 ;  /* 0x0000581201007387 */ /* 0x0007e80000100a00 */
[----:B------:R-:W2:Y:S01]  /*41040*/  LDL.LU R101, [R1+0x1d30] ;  /* 0x001d300001657983 */ /* 0x000ea20000300800 */
[----:B------:R-:W-:Y:S02]  /*41050*/  IMAD R80, R80, c[0x0][0x190], RZ ;  /* 0x0000640050507a24 */ /* 0x000fe400078e02ff */
[----:B------:R-:W-:-:S03]  /*41060*/  IMAD R79, R79, c[0x0][0x190], RZ ;  /* 0x000064004f4f7a24 */ /* 0x000fc600078e02ff */
[-C--:B------:R-:W-:Y:S02]  /*41070*/  LEA R22, P0, R80, R2.reuse, 0x2 ;  /* 0x0000000250167211 */ /* 0x080fe400078010ff */
[----:B-1----:R-:W-:Y:S01]  /*41080*/  LEA R20, P6, R79, R2, 0x2 ;  /* 0x000000024f147211 */ /* 0x002fe200078c10ff */
[----:B------:R-:W-:Y:S01]  /*41090*/  IMAD R78, R78, c[0x0][0x190], RZ ;  /* 0x000064004e4e7a24 */ /* 0x000fe200078e02ff */
[-C--:B------:R-:W-:Y:S01]  /*410a0*/  LEA.HI.X.SX32 R23, R80, R0.reuse, 0x2, P0 ;  /* 0x0000000050177211 */ /* 0x080fe200000f16ff */
[----:B------:R-:W-:Y:S01]  /*410b0*/  IMAD R77, R77, c[0x0][0x190], RZ ;  /* 0x000064004d4d7a24 */ /* 0x000fe200078e02ff */
[----:B------:R-:W-:Y:S01]  /*410c0*/  LEA.HI.X.SX32 R21, R79, R0, 0x2, P6 ;  /* 0x000000004f157211 */ /* 0x000fe200030f16ff */
[----:B---3--:R-:W-:Y:S02]  /*410d0*/  IMAD R18, R170, c[0x0][0x190], RZ ;  /* 0x00006400aa127a24 */ /* 0x008fe400078e02ff */
[----:B------:R1:W-:Y:S01]  /*410e0*/  STL.64 [R1+0x50], R22 ;  /* 0x0000501601007387 */ /* 0x0003e20000100a00 */
[----:B------:R-:W-:Y:S01]  /*410f0*/  IMAD.MOV.U32 R170, RZ, RZ, R171 ;  /* 0x000000ffffaa7224 */ /* 0x000fe200078e00ab */
[----:B------:R-:W-:Y:S01]  /*41100*/  MOV R171, R107 ;  /* 0x0000006b00ab7202 */ /* 0x000fe20000000f00 */
[----:B------:R-:W-:Y:S01]  /*41110*/  IMAD.MOV.U32 R107, RZ, RZ, R106 ;  /* 0x000000ffff6b7224 */ /* 0x000fe200078e006a */
[----:B------:R3:W-:Y:S01]  /*41120*/  STL.64 [R1+0x48], R20 ;  /* 0x0000481401007387 */ /* 0x0007e20000100a00 */
[----:B------:R-:W-:Y:S01]  /*41130*/  IMAD.MOV.U32 R106, RZ, RZ, R105 ;  /* 0x000000ffff6a7224 */ /* 0x000fe200078e0069 */
[----:B------:R-:W-:Y:S01]  /*41140*/  MOV R105, R104 ;  /* 0x0000006800697202 */ /* 0x000fe20000000f00 */
[----:B------:R-:W-:Y:S01]  /*41150*/  IMAD.MOV.U32 R104, RZ, RZ, R103 ;  /* 0x000000ffff687224 */ /* 0x000fe200078e0067 */
[----:B-1----:R-:W-:-:S02]  /*41160*/  LEA R22, P0, R78, R2, 0x2 ;  /* 0x000000024e167211 */ /* 0x002fc400078010ff */
[C---:B---3--:R-:W-:Y:S01]  /*41170*/  LEA R20, P6, R77.reuse, R2, 0x2 ;  /* 0x000000024d147211 */ /* 0x048fe200078c10ff */
[----:B------:R-:W-:Y:S01]  /*41180*/  IMAD R76, R76, c[0x0][0x190], RZ ;  /* 0x000064004c4c7a24 */ /* 0x000fe200078e02ff */
[-C--:B------:R-:W-:Y:S01]  /*41190*/  LEA.HI.X.SX32 R23, R78, R0.reuse, 0x2, P0 ;  /* 0x000000004e177211 */ /* 0x080fe200000f16ff */
[----:B------:R-:W-:Y:S01]  /*411a0*/  IMAD.MOV.U32 R103, RZ, RZ, R102 ;  /* 0x000000ffff677224 */ /* 0x000fe200078e0066 */
[----:B------:R-:W-:Y:S01]  /*411b0*/  LEA.HI.X.SX32 R21, R77, R0, 0x2, P6 ;  /* 0x000000004d157211 */ /* 0x000fe200030f16ff */
[----:B------:R-:W-:Y:S02]  /*411c0*/  IMAD R19, R170, c[0x0][0x190], RZ ;  /* 0x00006400aa137a24 */ /* 0x000fe400078e02ff */
[----:B------:R-:W-:Y:S02]  /*411d0*/  IMAD R75, R75, c[0x0][0x190], RZ ;  /* 0x000064004b4b7a24 */ /* 0x000fe400078e02ff */
[----:B------:R-:W-:Y:S01]  /*411e0*/  IMAD.MOV.U32 R170, RZ, RZ, R171 ;  /* 0x000000ffffaa7224 */ /* 0x000fe200078e00ab */
[----:B------:R-:W-:Y:S01]  /*411f0*/  MOV R171, R107 ;  /* 0x0000006b00ab7202 */ /* 0x000fe20000000f00 */
[----:B------:R-:W-:-:S02]  /*41200*/  IMAD.MOV.U32 R107, RZ, RZ, R106 ;  /* 0x000000ffff6b7224 */ /* 0x000fc400078e006a */
[----:B------:R-:W-:Y:S01]  /*41210*/  IMAD.MOV.U32 R106, RZ, RZ, R105 ;  /* 0x000000ffff6a7224 */ /* 0x000fe200078e0069 */
[----:B------:R-:W-:Y:S01]  /*41220*/  MOV R105, R104 ;  /* 0x0000006800697202 */ /* 0x000fe20000000f00 */
[----:B------:R-:W-:Y:S01]  /*41230*/  IMAD.MOV.U32 R104, RZ, RZ, R103 ;  /* 0x000000ffff687224 */ /* 0x000fe200078e0067 */
[----:B------:R-:W-:-:S04]  /*41240*/  LEA R24, P6, R75, R2, 0x2 ;  /* 0x000000024b187211 */ /* 0x000fc800078c10ff */
[----:B------:R-:W-:Y:S02]  /*41250*/  LEA.HI.X.SX32 R25, R75, R0, 0x2, P6 ;  /* 0x000000004b197211 */ /* 0x000fe400030f16ff */
[----:B--2---:R-:W-:Y:S01]  /*41260*/  MOV R102, R101 ;  /* 0x0000006500667202 */ /* 0x004fe20000000f00 */
[----:B------:R-:W-:Y:S02]  /*41270*/  IMAD.MOV.U32 R101, RZ, RZ, R85 ;  /* 0x000000ffff657224 */ /* 0x000fe400078e0055 */
[----:B------:R-:W2:Y:S04]  /*41280*/  LDL.LU R85, [R1+0x1d88] ;  /* 0x001d880001557983 */ /* 0x000ea80000300800 */
[----:B------:R1:W-:Y:S01]  /*41290*/  STL.64 [R1+0x40], R22 ;  /* 0x0000401601007387 */ /* 0x0003e20000100a00 */
[----:B------:R-:W-:-:S03]  /*412a0*/  IMAD.MOV.U32 R103, RZ, RZ, R102 ;  /* 0x000000ffff677224 */ /* 0x000fc600078e0066 */
[----:B------:R3:W-:Y:S01]  /*412b0*/  STL.64 [R1+0x38], R20 ;  /* 0x0000381401007387 */ /* 0x0007e20000100a00 */
[----:B------:R-:W-:Y:S01]  /*412c0*/  MOV R102, R101 ;  /* 0x0000006500667202 */ /* 0x000fe20000000f00 */
[----:B------:R-:W-:Y:S02]  /*412d0*/  IMAD.MOV.U32 R101, RZ, RZ, R100 ;  /* 0x000000ffff657224 */ /* 0x000fe400078e0064 */
[----:B------:R-:W2:Y:S01]  /*412e0*/  LDL.LU R100, [R1+0x1d58] ;  /* 0x001d580001647983 */ /* 0x000ea20000300800 */
[----:B-1----:R-:W-:Y:S01]  /*412f0*/  LEA R22, P0, R76, R2, 0x2 ;  /* 0x000000024c167211 */ /* 0x002fe200078010ff */
[----:B---3--:R-:W-:Y:S02]  /*41300*/  IMAD R20, R170, c[0x0][0x190], RZ ;  /* 0x00006400aa147a24 */ /* 0x008fe400078e02ff */
        /* <DEDUP_REMOVED lines=8> */
[----:B------:R1:W-:Y:S01]  /*41390*/  STL.64 [R1+0x30], R22 ;  /* 0x0000301601007387 */ /* 0x0003e20000100a00 */
[----:B------:R-:W-:Y:S01]  /*413a0*/  MOV R102, R101 ;  /* 0x0000006500667202 */ /* 0x000fe20000000f00 */
[----:B------:R-:W-:Y:S02]  /*413b0*/  IMAD.MOV.U32 R101, RZ, RZ, R98 ;  /* 0x000000ffff657224 */ /* 0x000fe400078e0062 */
[----:B------:R3:W-:Y:S04]  /*413c0*/  STL.64 [R1+0x28], R24 ;  /* 0x0000281801007387 */ /* 0x0007e80000100a00 */
[----:B------:R-:W2:Y:S01]  /*413d0*/  LDL.LU R98, [R1+0x1d38] ;  /* 0x001d380001627983 */ /* 0x000ea20000300800 */
[----:B------:R-:W-:-:S02]  /*413e0*/  IMAD R74, R74, c[0x0][0x190], RZ ;  /* 0x000064004a4a7a24 */ /* 0x000fc400078e02ff */
[----:B------:R-:W-:Y:S02]  /*413f0*/  IMAD R73, R73, c[0x0][0x190], RZ ;  /* 0x0000640049497a24 */ /* 0x000fe400078e02ff */
[----:B------:R-:W-:Y:S01]  /*41400*/  IMAD R21, R170, c[0x0][0x190], RZ ;  /* 0x00006400aa157a24 */ /* 0x000fe200078e02ff */
[CC--:B-1----:R-:W-:Y:S01]  /*41410*/  LEA R22, P0, R74.reuse, R2.reuse, 0x2 ;  /* 0x000000024a167211 */ /* 0x0c2fe200078010ff */
[----:B------:R-:W-:Y:S01]  /*41420*/  IMAD.MOV.U32 R170, RZ, RZ, R171 ;  /* 0x000000ffffaa7224 */ /* 0x000fe200078e00ab */
[C---:B---3--:R-:W-:Y:S02]  /*41430*/  LEA R24, P6, R73.reuse, R2, 0x2 ;  /* 0x0000000249187211 */ /* 0x048fe400078c10ff */
[----:B------:R-:W-:Y:S01]  /*41440*/  MOV R171, R107 ;  /* 0x0000006b00ab7202 */ /* 0x000fe20000000f00 */
[----:B------:R-:W-:Y:S01]  /*41450*/  IMAD.MOV.U32 R107, RZ, RZ, R106 ;  /* 0x000000ffff6b7224 */ /* 0x000fe200078e006a */
[-C--:B------:R-:W-:Y:S01]  /*41460*/  LEA.HI.X.SX32 R23, R74, R0.reuse, 0x2, P0 ;  /* 0x000000004a177211 */ /* 0x080fe200000f16ff */
[----:B------:R-:W-:Y:S01]  /*41470*/  IMAD.MOV.U32 R106, RZ, RZ, R105 ;  /* 0x000000ffff6a7224 */ /* 0x000fe200078e0069 */
[----:B------:R-:W-:-:S02]  /*41480*/  LEA.HI.X.SX32 R25, R73, R0, 0x2, P6 ;  /* 0x0000000049197211 */ /* 0x000fc400030f16ff */
[----:B------:R-:W-:Y:S01]  /*41490*/  MOV R105, R104 ;  /* 0x0000006800697202 */ /* 0x000fe20000000f00 */
[----:B------:R-:W-:Y:S01]  /*414a0*/  IMAD.MOV.U32 R104, RZ, RZ, R103 ;  /* 0x000000ffff687224 */ /* 0x000fe200078e0067 */
[----:B------:R1:W-:Y:S01]  /*414b0*/  STL.64 [R1+0x20], R22 ;  /* 0x0000201601007387 */ /* 0x0003e20000100a00 */
[----:B------:R-:W-:Y:S01]  /*414c0*/  IMAD.MOV.U32 R103, RZ, RZ, R102 ;  /* 0x000000ffff677224 */ /* 0x000fe200078e0066 */
[----:B------:R-:W-:Y:S02]  /*414d0*/  MOV R102, R101 ;  /* 0x0000006500667202 */ /* 0x000fe40000000f00 */
[----:B------:R3:W-:Y:S01]  /*414e0*/  STL.64 [R1+0x18], R24 ;  /* 0x0000181801007387 */ /* 0x0007e20000100a00 */
[----:B--2---:R-:W-:-:S03]  /*414f0*/  IMAD.MOV.U32 R101, RZ, RZ, R98 ;  /* 0x000000ffff657224 */ /* 0x004fc600078e0062 */
[----:B------:R-:W2:Y:S01]  /*41500*/  LDL.LU R98, [R1+0x1d3c] ;  /* 0x001d3c0001627983 */ /* 0x000ea20000300800 */
[----:B------:R-:W-:Y:S02]  /*41510*/  IMAD R72, R72, c[0x0][0x190], RZ ;  /* 0x0000640048487a24 */ /* 0x000fe400078e02ff */
[----:B------:R-:W-:-:S03]  /*41520*/  IMAD R71, R71, c[0x0][0x190], RZ ;  /* 0x0000640047477a24 */ /* 0x000fc600078e02ff */
[CC--:B-1----:R-:W-:Y:S02]  /*41530*/  LEA R22, P0, R72.reuse, R2.reuse, 0x2 ;  /* 0x0000000248167211 */ /* 0x0c2fe400078010ff */
[C---:B---3--:R-:W-:Y:S02]  /*41540*/  LEA R24, P6, R71.reuse, R2, 0x2 ;  /* 0x0000000247187211 */ /* 0x048fe400078c10ff */
[-C--:B------:R-:W-:Y:S02]  /*41550*/  LEA.HI.X.SX32 R23, R72, R0.reuse, 0x2, P0 ;  /* 0x0000000048177211 */ /* 0x080fe400000f16ff */
[----:B------:R-:W-:Y:S01]  /*41560*/  MOV R169, R107 ;  /* 0x0000006b00a97202 */ /* 0x000fe20000000f00 */
[----:B------:R-:W-:Y:S01]  /*41570*/  IMAD.MOV.U32 R107, RZ, RZ, R106 ;  /* 0x000000ffff6b7224 */ /* 0x000fe200078e006a */
[----:B------:R-:W-:Y:S01]  /*41580*/  LEA.HI.X.SX32 R25, R71, R0, 0x2, P6 ;  /* 0x0000000047197211 */ /* 0x000fe200030f16ff */
[----:B------:R-:W-:Y:S01]  /*41590*/  IMAD.MOV.U32 R106, RZ, RZ, R105 ;  /* 0x000000ffff6a7224 */ /* 0x000fe200078e0069 */
[----:B------:R-:W-:Y:S01]  /*415a0*/  MOV R105, R103 ;  /* 0x0000006700697202 */ /* 0x000fe20000000f00 */
[----:B------:R-:W-:Y:S01]  /*415b0*/  IMAD.MOV.U32 R103, RZ, RZ, R101 ;  /* 0x000000ffff677224 */ /* 0x000fe200078e0065 */
[----:B------:R1:W-:Y:S04]  /*415c0*/  STL.64 [R1+0x10], R22 ;  /* 0x0000101601007387 */ /* 0x0003e80000100a00 */
[----:B------:R-:W-:Y:S01]  /*415d0*/  STL.64 [R1+0x8], R24 ;  /* 0x0000081801007387 */ /* 0x000fe20000100a00 */
[----:B--2---:R-:W-:Y:S01]  /*415e0*/  IMAD.MOV.U32 R101, RZ, RZ, R98 ;  /* 0x000000ffff657224 */ /* 0x004fe200078e0062 */
[----:B------:R-:W-:-:S02]  /*415f0*/  MOV R98, R90 ;  /* 0x0000005a00627202 */ /* 0x000fc40000000f00 */
[----:B------:R-:W2:Y:S01]  /*41600*/  LDL.LU R90, [R1+0x1d44] ;  /* 0x001d4400015a7983 */ /* 0x000ea20000300800 */
[----:B------:R-:W-:Y:S02]  /*41610*/  IMAD R69, R69, c[0x0][0x190], RZ ;  /* 0x0000640045457a24 */ /* 0x000fe400078e02ff */
        /* <DEDUP_REMOVED lines=13> */
[----:B------:R1:W-:Y:S01]  /*416f0*/  STL.64 [R1], R22 ;  /* 0x0000001601007387 */ /* 0x0003e20000100a00 */
[----:B--2---:R-:W-:Y:S01]  /*41700*/  IMAD.MOV.U32 R98, RZ, RZ, R90 ;  /* 0x000000ffff627224 */ /* 0x004fe200078e005a */
[----:B------:R-:W-:Y:S02]  /*41710*/  MOV R90, R89 ;  /* 0x00000059005a7202 */ /* 0x000fe40000000f00 */
[----:B------:R-:W2:Y:S01]  /*41720*/  LDL.LU R89, [R1+0x1d9c] ;  /* 0x001d9c0001597983 */ /* 0x000ea20000300800 */
[----:B------:R-:W-:Y:S02]  /*41730*/  IMAD.MOV.U32 R101, RZ, RZ, R98 ;  /* 0x000000ffff657224 */ /* 0x000fe400078e0062 */
[----:B------:R-:W-:Y:S02]  /*41740*/  IMAD.MOV.U32 R98, RZ, RZ, R96 ;  /* 0x000000ffff627224 */ /* 0x000fe400078e0060 */
[----:B------:R-:W3:Y:S01]  /*41750*/  LDL.LU R96, [R1+0x1d54] ;  /* 0x001d540001607983 */ /* 0x000ee20000300800 */
        /* <DEDUP_REMOVED lines=12> */
[----:B------:R-:W-:Y:S02]  /*41820*/  IMAD R35, R170, c[0x0][0x190], RZ ;  /* 0x00006400aa237a24 */ /* 0x000fe400078e02ff */
[----:B------:R-:W-:Y:S01]  /*41830*/  IMAD R65, R65, c[0x0][0x190], RZ ;  /* 0x0000640041417a24 */ /* 0x000fe200078e02ff */
[C---:B------:R-:W-:Y:S01]  /*41840*/  LEA R170, P6, R68.reuse, R2, 0x2 ;  /* 0x0000000244aa7211 */ /* 0x040fe200078c10ff */
[----:B------:R-:W-:Y:S02]  /*41850*/  IMAD.MOV.U32 R168, RZ, RZ, R171 ;  /* 0x000000ffffa87224 */ /* 0x000fe400078e00ab */
[----:B------:R-:W-:Y:S01]  /*41860*/  IMAD R61, R61, c[0x0][0x190], RZ ;  /* 0x000064003d3d7a24 */ /* 0x000fe200078e02ff */
[----:B------:R-:W-:-:S02]  /*41870*/  LEA.HI.X.SX32 R171, R68, R0, 0x2, P6 ;  /* 0x0000000044ab7211 */ /* 0x000fc400030f16ff */
[----:B------:R-:W-:Y:S01]  /*41880*/  LEA R166, P6, R65, R2, 0x2 ;  /* 0x0000000241a67211 */ /* 0x000fe200078c10ff */
[----:B------:R-:W-:Y:S02]  /*41890*/  IMAD R67, R67, c[0x0][0x190], RZ ;  /* 0x0000640043437a24 */ /* 0x000fe400078e02ff */
[----:B------:R-:W-:Y:S01]  /*418a0*/  IMAD R59, R59, c[0x0][0x190], RZ ;  /* 0x000064003b3b7a24 */ /* 0x000fe200078e02ff */
[----:B------:R-:W-:Y:S02]  /*418b0*/  LEA.HI.X.SX32 R167, R65, R0, 0x2, P6 ;  /* 0x0000000041a77211 */ /* 0x000fe400030f16ff */
[-C--:B------:R-:W-:Y:S01]  /*418c0*/  LEA R162, P6, R61, R2.reuse, 0x2 ;  /* 0x000000023da27211 */ /* 0x080fe200078c10ff */
[----:B------:R-:W-:Y:S01]  /*418d0*/  IMAD R34, R168, c[0x0][0x190], RZ ;  /* 0x00006400a8227a24 */ /* 0x000fe200078e02ff */
[----:B------:R-:W-:Y:S01]  /*418e0*/  LEA R168, P0, R67, R2, 0x2 ;  /* 0x0000000243a87211 */ /* 0x000fe200078010ff */
[----:B------:R-:W-:Y:S01]  /*418f0*/  IMAD R64, R64, c[0x0][0x190], RZ ;  /* 0x0000640040407a24 */ /* 0x000fe200078e02ff */
[----:B------:R-:W-:Y:S01]  /*41900*/  LEA.HI.X.SX32 R163, R61, R0, 0x2, P6 ;  /* 0x000000003da37211 */ /* 0x000fe200030f16ff */
[----:B------:R-:W-:Y:S01]  /*41910*/  IMAD.MOV.U32 R164, RZ, RZ, R169 ;  /* 0x000000ffffa47224 */ /* 0x000fe200078e00a9 */
[----:B------:R-:W-:Y:S01]  /*41920*/  LEA R158, P6, R59, R2, 0x2 ;  /* 0x000000023b9e7211 */ /* 0x000fe200078c10ff */
[----:B------:R-:W-:Y:S01]  /*41930*/  IMAD R55, R55, c[0x0][0x190], RZ ;  /* 0x0000640037377a24 */ /* 0x000fe200078e02ff */
[----:B------:R-:W-:Y:S01]  /*41940*/  LEA.HI.X.SX32 R169, R67, R0, 0x2, P0 ;  /* 0x0000000043a97211 */ /* 0x000fe200000f16ff */
[----:B------:R-:W-:Y:S01]  /*41950*/  IMAD R33, R164, c[0x0][0x190], RZ ;  /* 0x00006400a4217a24 */ /* 0x000fe200078e02ff */
[----:B------:R-:W-:Y:S01]  /*41960*/  LEA R164, P0, R64, R2, 0x2 ;  /* 0x0000000240a47211 */ /* 0x000fe200078010ff */
[----:B------:R-:W-:Y:S01]  /*41970*/  IMAD R60, R60, c[0x0][0x190], RZ ;  /* 0x000064003c3c7a24 */ /* 0x000fe200078e02ff */
[----:B------:R-:W-:Y:S01]  /*41980*/  LEA.HI.X.SX32 R159, R59, R0, 0x2, P6 ;  /* 0x000000003b9f7211 */ /* 0x000fe200030f16ff */
[----:B------:R-:W-:Y:S01]  /*41990*/  IMAD.MOV.U32 R160, RZ, RZ, R165 ;  /* 0x000000ffffa07224 */ /* 0x000fe200078e00a5 */
[----:B------:R-:W-:Y:S01]  /*419a0*/  LEA R154, P6, R55, R2, 0x2 ;  /* 0x00000002379a7211 */ /* 0x000fe200078c10ff */
[----:B------:R-:W-:Y:S01]  /*419b0*/  IMAD R53, R53, c[0x0][0x190], RZ ;  /* 0x0000640035357a24 */ /* 0x000fe200078e02ff */
[----:B------:R-:W-:Y:S01]  /*419c0*/  MOV R156, R161 ;  /* 0x000000a1009c7202 */ /* 0x000fe20000000f00 */
[----:B------:R-:W-:Y:S01]  /*419d0*/  IMAD R32, R160, c[0x0][0x190], RZ ;  /* 0x00006400a0207a24 */ /* 0x000fe200078e02ff */
[----:B------:R-:W-:Y:S01]  /*419e0*/  LEA.HI.X.SX32 R165, R64, R0, 0x2, P0 ;  /* 0x0000000040a57211 */ /* 0x000fe200000f16ff */
[----:B------:R-:W-:Y:S01]  /*419f0*/  IMAD R56, R56, c[0x0][0x190], RZ ;  /* 0x0000640038387a24 */ /* 0x000fe200078e02ff */
[----:B------:R-:W-:Y:S01]  /*41a00*/  LEA R160, P0, R60, R2, 0x2 ;  /* 0x000000023ca07211 */ /* 0x000fe200078010ff */
[----:B------:R-:W-:Y:S01]  /*41a10*/  IMAD R51, R51, c[0x0][0x190], RZ ;  /* 0x0000640033337a24 */ /* 0x000fe200078e02ff */
[----:B------:R-:W-:-:S02]  /*41a20*/  LEA.HI.X.SX32 R155, R55, R0, 0x2, P6 ;  /* 0x00000000379b7211 */ /* 0x000fc400030f16ff */
[----:B------:R-:W-:Y:S01]  /*41a30*/  LEA R150, P6, R53, R2, 0x2 ;  /* 0x0000000235967211 */ /* 0x000fe200078c10ff */
[----:B------:R-:W-:Y:S01]  /*41a40*/  IMAD R31, R156, c[0x0][0x190], RZ ;  /* 0x000064009c1f7a24 */ /* 0x000fe200078e02ff */
[----:B------:R-:W-:Y:S01]  /*41a50*/  MOV R152, R157 ;  /* 0x0000009d00987202 */ /* 0x000fe20000000f00 */
[----:B------:R-:W-:Y:S01]  /*41a60*/  IMAD R54, R54, c[0x0][0x190], RZ ;  /* 0x0000640036367a24 */ /* 0x000fe200078e02ff */
[----:B------:R-:W-:Y:S01]  /*41a70*/  LEA.HI.X.SX32 R161, R60, R0, 0x2, P0 ;  /* 0x000000003ca17211 */ /* 0x000fe200000f16ff */
[----:B------:R-:W-:Y:S01]  /*41a80*/  IMAD R49, R49, c[0x0][0x190], RZ ;  /* 0x0000640031317a24 */ /* 0x000fe200078e02ff */
[----:B------:R-:W-:Y:S02]  /*41a90*/  LEA R156, P0, R56, R2, 0x2 ;  /* 0x00000002389c7211 */ /* 0x000fe400078010ff */
[----:B------:R-:W-:Y:S01]  /*41aa0*/  LEA.HI.X.SX32 R151, R53, R0, 0x2, P6 ;  /* 0x0000000035977211 */ /* 0x000fe200030f16ff */
[----:B---3--:R-:W-:Y:S02]  /*41ab0*/  IMAD.MOV.U32 R98, RZ, RZ, R96 ;  /* 0x000000ffff627224 */ /* 0x008fe400078e0060 */
[----:B------:R-:W-:-:S02]  /*41ac0*/  IMAD.MOV.U32 R96, RZ, RZ, R95 ;  /* 0x000000ffff607224 */ /* 0x000fc400078e005f */
[----:B------:R-:W3:Y:S01]  /*41ad0*/  LDL.LU R95, [R1+0x1d6c] ;  /* 0x001d6c00015f7983 */ /* 0x000ee20000300800 */
[----:B------:R-:W-:Y:S01]  /*41ae0*/  MOV R101, R98 ;  /* 0x0000006200657202 */ /* 0x000fe20000000f00 */
[----:B------:R-:W-:Y:S02]  /*41af0*/  IMAD.MOV.U32 R98, RZ, RZ, R96 ;  /* 0x000000ffff627224 */ /* 0x000fe400078e0060 */
[----:B------:R-:W-:Y:S02]  /*41b00*/  IMAD.MOV.U32 R96, RZ, RZ, R82 ;  /* 0x000000ffff607224 */ /* 0x000fe400078e0052 */
[----:B------:R-:W3:Y:S01]  /*41b10*/  LDL.LU R82, [R1+0x1d8c] ;  /* 0x001d8c0001527983 */ /* 0x000ee20000300800 */
[----:B------:R-:W-:Y:S01]  /*41b20*/  LEA R146, P6, R51, R2, 0x2 ;  /* 0x0000000233927211 */ /* 0x000fe200078c10ff */
[----:B------:R-:W-:Y:S01]  /*41b30*/  IMAD R30, R152, c[0x0][0x190], RZ ;  /* 0x00006400981e7a24 */ /* 0x000fe200078e02ff */
[----:B------:R-:W-:Y:S01]  /*41b40*/  LEA.HI.X.SX32 R157, R56, R0, 0x2, P0 ;  /* 0x00000000389d7211 */ /* 0x000fe200000f16ff */
[----:B------:R-:W-:Y:S01]  /*41b50*/  IMAD R52, R52, c[0x0][0x190], RZ ;  /* 0x0000640034347a24 */ /* 0x000fe200078e02ff */
[----:B------:R-:W-:Y:S01]  /*41b60*/  LEA R152, P0, R54, R2, 0x2 ;  /* 0x0000000236987211 */ /* 0x000fe200078010ff */
[----:B------:R-:W-:Y:S01]  /*41b70*/  IMAD R47, R47, c[0x0][0x190], RZ ;  /* 0x000064002f2f7a24 */ /* 0x000fe200078e02ff */
[----:B------:R-:W-:-:S02]  /*41b80*/  LEA.HI.X.SX32 R147, R51, R0, 0x2, P6 ;  /* 0x0000000033937211 */ /* 0x000fc400030f16ff */
[----:B------:R-:W-:Y:S02]  /*41b90*/  LEA R142, P6, R49, R2, 0x2 ;  /* 0x00000002318e7211 */ /* 0x000fe400078c10ff */
[----:B------:R-:W-:Y:S01]  /*41ba0*/  MOV R149, R153 ;  /* 0x0000009900957202 */ /* 0x000fe20000000f00 */
[----:B------:R-:W-:Y:S01]  /*41bb0*/  IMAD R50, R50, c[0x0][0x190], RZ ;  /* 0x0000640032327a24 */ /* 0x000fe200078e02ff */
[----:B------:R-:W-:Y:S01]  /*41bc0*/  LEA.HI.X.SX32 R153, R54, R0, 0x2, P0 ;  /* 0x0000000036997211 */ /* 0x000fe200000f16ff */
[----:B------:R-:W-:Y:S01]  /*41bd0*/  IMAD R45, R45, c[0x0][0x190], RZ ;  /* 0x000064002d2d7a24 */ /* 0x000fe200078e02ff */
[C---:B------:R-:W-:Y:S02]  /*41be0*/  LEA R148, P0, R52.reuse, R2, 0x2 ;  /* 0x0000000234947211 */ /* 0x040fe400078010ff */
[----:B------:R-:W-:Y:S02]  /*41bf0*/  LEA.HI.X.SX32 R143, R49, R0, 0x2, P6 ;  /* 0x00000000318f7211 */ /* 0x000fe400030f16ff */
[----:B------:R-:W-:Y:S01]  /*41c00*/  LEA R138, P6, R47, R2, 0x2 ;  /* 0x000000022f8a7211 */ /* 0x000fe200078c10ff */
        /* <DEDUP_REMOVED lines=8> */
[----:B------:R-:W-:Y:S01]  /*41c90*/  LEA.HI.X.SX32 R145, R50, R0, 0x2, P0 ;  /* 0x0000000032917211 */ /* 0x000fe200000f16ff */
[----:B------:R-:W-:Y:S01]  /*41ca0*/  IMAD R41, R41, c[0x0][0x190], RZ ;  /* 0x0000640029297a24 */ /* 0x000fe200078e02ff */
[----:B------:R-:W-:Y:S02]  /*41cb0*/  LEA R140, P0, R48, R2, 0x2 ;  /* 0x00000002308c7211 */ /* 0x000fe400078010ff */
[----:B------:R-:W-:Y:S02]  /*41cc0*/  LEA.HI.X.SX32 R135, R45, R0, 0x2, P6 ;  /* 0x000000002d877211 */ /* 0x000fe400030f16ff */
[----:B------:R-:W-:Y:S01]  /*41cd0*/  LEA R130, P6, R43, R2, 0x2 ;  /* 0x000000022b827211 */ /* 0x000fe200078c10ff */
[----:B------:R-:W-:Y:S01]  /*41ce0*/  IMAD R44, R44, c[0x0][0x190], RZ ;  /* 0x000064002c2c7a24 */ /* 0x000fe200078e02ff */
[----:B------:R-:W-:-:S02]  /*41cf0*/  LEA.HI.X.SX32 R141, R48, R0, 0x2, P0 ;  /* 0x00000000308d7211 */ /* 0x000fc400000f16ff */
[----:B------:R-:W-:Y:S02]  /*41d00*/  LEA R136, P0, R46, R2, 0x2 ;  /* 0x000000022e887211 */ /* 0x000fe400078010ff */
[----:B------:R-:W-:Y:S02]  /*41d10*/  LEA.HI.X.SX32 R131, R43, R0, 0x2, P6 ;  /* 0x000000002b837211 */ /* 0x000fe400030f16ff */
[C---:B------:R-:W-:Y:S01]  /*41d20*/  LEA R126, P6, R41.reuse, R2, 0x2 ;  /* 0x00000002297e7211 */ /* 0x040fe200078c10ff */
[----:B------:R-:W-:Y:S01]  /*41d30*/  IMAD R42, R42, c[0x0][0x190], RZ ;  /* 0x000064002a2a7a24 */ /* 0x000fe200078e02ff */
[----:B------:R-:W-:Y:S02]  /*41d40*/  LEA.HI.X.SX32 R137, R46, R0, 0x2, P0 ;  /* 0x000000002e897211 */ /* 0x000fe400000f16ff */
[----:B------:R-:W-:Y:S02]  /*41d50*/  LEA R132, P0, R44, R2, 0x2 ;  /* 0x000000022c847211 */ /* 0x000fe400078010ff */
[----:B------:R-:W-:-:S02]  /*41d60*/  LEA.HI.X.SX32 R127, R41, R0, 0x2, P6 ;  /* 0x00000000297f7211 */ /* 0x000fc400030f16ff */
[C---:B------:R-:W-:Y:S01]  /*41d70*/  LEA R122, P6, R15.reuse, R2, 0x2 ;  /* 0x000000020f7a7211 */ /* 0x040fe200078c10ff */
[----:B------:R-:W-:Y:S01]  /*41d80*/  IMAD R40, R40, c[0x0][0x190], RZ ;  /* 0x0000640028287a24 */ /* 0x000fe200078e02ff */
[----:B------:R-:W-:Y:S02]  /*41d90*/  LEA.HI.X.SX32 R133, R44, R0, 0x2, P0 ;  /* 0x000000002c857211 */ /* 0x000fe400000f16ff */
[C---:B------:R-:W-:Y:S02]  /*41da0*/  LEA R128, P0, R42.reuse, R2, 0x2 ;  /* 0x000000022a807211 */ /* 0x040fe400078010ff */
[----:B------:R-:W-:Y:S02]  /*41db0*/  LEA.HI.X.SX32 R123, R15, R0, 0x2, P6 ;  /* 0x000000000f7b7211 */ /* 0x000fe400030f16ff */
[----:B------:R-:W-:Y:S02]  /*41dc0*/  LEA R118, P6, R13, R2, 0x2 ;  /* 0x000000020d767211 */ /* 0x000fe400078c10ff */
[----:B------:R-:W-:-:S02]  /*41dd0*/  LEA.HI.X.SX32 R129, R42, R0, 0x2, P0 ;  /* 0x000000002a817211 */ /* 0x000fc400000f16ff */
[C---:B------:R-:W-:Y:S02]  /*41de0*/  LEA R124, P0, R40.reuse, R2, 0x2 ;  /* 0x00000002287c7211 */ /* 0x040fe400078010ff */
[----:B------:R-:W-:Y:S02]  /*41df0*/  LEA.HI.X.SX32 R119, R13, R0, 0x2, P6 ;  /* 0x000000000d777211 */ /* 0x000fe400030f16ff */
[C---:B------:R-:W-:Y:S02]  /*41e00*/  LEA R114, P6, R11.reuse, R2, 0x2 ;  /* 0x000000020b727211 */ /* 0x040fe400078c10ff */
        /* <DEDUP_REMOVED lines=8> */
[----:B------:R-:W-:Y:S01]  /*41e90*/  LEA R106, P6, R7, R2, 0x2 ;  /* 0x00000002076a7211 */ /* 0x000fe200078c10ff */
[----:B------:R-:W-:Y:S01]  /*41ea0*/  IMAD R28, R107, c[0x0][0x190], RZ ;  /* 0x000064006b1c7a24 */ /* 0x000fe200078e02ff */
[----:B------:R-:W-:Y:S01]  /*41eb0*/  LEA.HI.X.SX32 R117, R12, R0, 0x2, P0 ;  /* 0x000000000c757211 */ /* 0x000fe200000f16ff */
[----:B-1----:R-:W-:Y:S01]  /*41ec0*/  IMAD R23, R102, c[0x0][0x190], RZ ;  /* 0x0000640066177a24 */ /* 0x002fe200078e02ff */
[----:B------:R-:W-:-:S02]  /*41ed0*/  LEA R112, P0, R10, R2, 0x2 ;  /* 0x000000020a707211 */ /* 0x000fc400078010ff */
[----:B------:R-:W-:Y:S02]  /*41ee0*/  LEA.HI.X.SX32 R107, R7, R0, 0x2, P6 ;  /* 0x00000000076b7211 */ /* 0x000fe400030f16ff */
        /* <DEDUP_REMOVED lines=8> */
[----:B------:R-:W-:Y:S01]  /*41f70*/  LEA.HI.X.SX32 R109, R8, R0, 0x2, P0 ;  /* 0x00000000086d7211 */ /* 0x000fe200000f16ff */
[----:B----4-:R-:W-:Y:S01]  /*41f80*/  IMAD R13, R99, c[0x0][0x190], RZ ;  /* 0x00006400630d7a24 */ /* 0x010fe200078e02ff */
[----:B------:R-:W-:Y:S01]  /*41f90*/  LEA R104, P0, R6, R2, 0x2 ;  /* 0x0000000206687211 */ /* 0x000fe200078010ff */
[----:B------:R-:W-:Y:S01]  /*41fa0*/  IMAD.MOV.U32 R58, RZ, RZ, R94 ;  /* 0x000000ffff3a7224 */ /* 0x000fe200078e005e */
[----:B------:R-:W-:-:S02]  /*41fb0*/  LEA.HI.X.SX32 R99, R3, R0, 0x2, P6 ;  /* 0x0000000003637211 */ /* 0x000fc400030f16ff */
[----:B------:R-:W-:Y:S01]  /*41fc0*/  LEA R94, P6, R17, R2, 0x2 ;  /* 0x00000002115e7211 */ /* 0x000fe200078c10ff */
[----:B------:R-:W-:Y:S01]  /*41fd0*/  IMAD R26, R105, c[0x0][0x190], RZ ;  /* 0x00006400691a7a24 */ /* 0x000fe200078e02ff */
[----:B------:R-:W-:Y:S01]  /*41fe0*/  LEA.HI.X.SX32 R105, R6, R0, 0x2, P0 ;  /* 0x0000000006697211 */ /* 0x000fe200000f16ff */
[----:B------:R-:W-:Y:S01]  /*41ff0*/  IMAD R15, R100, c[0x0][0x190], RZ ;  /* 0x00006400640f7a24 */ /* 0x000fe200078e02ff */
[C---:B------:R-:W-:Y:S01]  /*42000*/  LEA R100, P0, R4.reuse, R2, 0x2 ;  /* 0x0000000204647211 */ /* 0x040fe200078010ff */
[----:B------:R-:W-:Y:S01]  /*42010*/  IMAD.MOV.U32 R39, RZ, RZ, R90 ;  /* 0x000000ffff277224 */ /* 0x000fe200078e005a */
[----:B------:R-:W-:Y:S01]  /*42020*/  MOV R57, R91 ;  /* 0x0000005b00397202 */ /* 0x000fe20000000f00 */
[----:B------:R-:W-:Y:S01]  /*42030*/  IMAD R22, R101, c[0x0][0x190], RZ ;  /* 0x0000640065167a24 */ /* 0x000fe200078e02ff */
[----:B------:R-:W-:Y:S01]  /*42040*/  LEA.HI.X.SX32 R101, R4, R0, 0x2, P0 ;  /* 0x0000000004657211 */ /* 0x000fe200000f16ff */
[----:B------:R-:W-:Y:S01]  /*42050*/  IMAD R8, R96, c[0x0][0x190], RZ ;  /* 0x0000640060087a24 */ /* 0x000fe200078e02ff */
[----:B------:R-:W-:Y:S01]  /*42060*/  LEA R96, P0, R16, R2, 0x2 ;  /* 0x0000000210607211 */ /* 0x000fe200078010ff */
[----:B------:R-:W-:-:S02]  /*42070*/  IMAD.MOV.U32 R37, RZ, RZ, R86 ;  /* 0x000000ffff257224 */ /* 0x000fc400078e0056 */
[----:B------:R-:W-:Y:S01]  /*42080*/  IMAD R9, R97, c[0x0][0x190], RZ ;  /* 0x0000640061097a24 */ /* 0x000fe200078e02ff */
[----:B------:R-:W-:Y:S01]  /*42090*/  LEA.HI.X.SX32 R97, R16, R0, 0x2, P0 ;  /* 0x0000000010617211 */ /* 0x000fe200000f16ff */
[----:B------:R-:W-:Y:S01]  /*420a0*/  IMAD.MOV.U32 R70, RZ, RZ, R92 ;  /* 0x000000ffff467224 */ /* 0x000fe200078e005c */
[C---:B------:R-:W-:Y:S01]  /*420b0*/  LEA R92, P0, R18.reuse, R2, 0x2 ;  /* 0x00000002125c7211 */ /* 0x040fe200078010ff */
[----:B------:R-:W-:Y:S01]  /*420c0*/  IMAD R5, R87, c[0x0][0x190], RZ ;  /* 0x0000640057057a24 */ /* 0x000fe200078e02ff */
[----:B------:R-:W-:Y:S01]  /*420d0*/  MOV R66, R88 ;  /* 0x0000005800427202 */ /* 0x000fe20000000f00 */
[----:B------:R-:W-:Y:S01]  /*420e0*/  IMAD R6, R93, c[0x0][0x190], RZ ;  /* 0x000064005d067a24 */ /* 0x000fe200078e02ff */
[----:B------:R-:W-:Y:S02]  /*420f0*/  LEA.HI.X.SX32 R93, R18, R0, 0x2, P0 ;  /* 0x00000000125d7211 */ /* 0x000fe400000f16ff */
[----:B-----5:R-:W-:Y:S02]  /*42100*/  MOV R36, R83 ;  /* 0x0000005300247202 */ /* 0x020fe40000000f00 */
[----:B------:R-:W-:Y:S01]  /*42110*/  LEA R88, P0, R20, R2, 0x2 ;  /* 0x0000000214587211 */ /* 0x000fe200078010ff */
[----:B--2---:R-:W-:-:S02]  /*42120*/  IMAD.MOV.U32 R38, RZ, RZ, R89 ;  /* 0x000000ffff267224 */ /* 0x004fc400078e0059 */
[----:B------:R-:W-:Y:S01]  /*42130*/  IMAD R4, R84, c[0x0][0x190], RZ ;  /* 0x0000640054047a24 */ /* 0x000fe200078e02ff */
[----:B------:R-:W-:Y:S02]  /*42140*/  LEA.HI.X.SX32 R89, R20, R0, 0x2, P0 ;  /* 0x0000000014597211 */ /* 0x000fe400000f16ff */
[C---:B------:R-:W-:Y:S01]  /*42150*/  LEA R84, P0, R35.reuse, R2, 0x2 ;  /* 0x0000000223547211 */ /* 0x040fe200078010ff */
[----:B------:R-:W-:Y:S02]  /*42160*/  IMAD.MOV.U32 R63, RZ, RZ, R85 ;  /* 0x000000ffff3f7224 */ /* 0x000fe400078e0055 */
[----:B------:R-:W-:Y:S01]  /*42170*/  IMAD R20, R70, c[0x0][0x190], RZ ;  /* 0x0000640046147a24 */ /* 0x000fe200078e02ff */
[----:B------:R-:W-:Y:S02]  /*42180*/  LEA.HI.X.SX32 R85, R35, R0, 0x2, P0 ;  /* 0x0000000023557211 */ /* 0x000fe400000f16ff */
[----:B------:R-:W-:Y:S01]  /*42190*/  LEA R80, P0, R33, R2, 0x2 ;  /* 0x0000000221507211 */ /* 0x000fe200078010ff */
[----:B------:R-:W-:-:S02]  /*421a0*/  IMAD R3, R58, c[0x0][0x190], RZ ;  /* 0x000064003a037a24 */ /* 0x000fc400078e02ff */
[----:B------:R-:W-:Y:S01]  /*421b0*/  IMAD.MOV.U32 R58, RZ, RZ, R81 ;  /* 0x000000ffff3a7224 */ /* 0x000fe200078e0051 */
[----:B------:R-:W-:Y:S02]  /*421c0*/  LEA.HI.X.SX32 R81, R33, R0, 0x2, P0 ;  /* 0x0000000021517211 */ /* 0x000fe400000f16ff */
[----:B------:R-:W-:-:S04]  /*421d0*/  LEA R76, P0, R31, R2, 0x2 ;  /* 0x000000021f4c7211 */ /* 0x000fc800078010ff */
[----:B------:R-:W-:Y:S02]  /*421e0*/  LEA.HI.X.SX32 R77, R31, R0, 0x2, P0 ;  /* 0x000000001f4d7211 */ /* 0x000fe400000f16ff */
[----:B------:R-:W-:Y:S01]  /*421f0*/  LEA R72, P0, R29, R2, 0x2 ;  /* 0x000000021d487211 */ /* 0x000fe200078010ff */
[----:B------:R-:W-:Y:S02]  /*42200*/  IMAD R18, R63, c[0x0][0x190], RZ ;  /* 0x000064003f127a24 */ /* 0x000fe400078e02ff */
[----:B------:R-:W-:Y:S01]  /*42210*/  IMAD R16, R58, c[0x0][0x190], RZ ;  /* 0x000064003a107a24 */ /* 0x000fe200078e02ff */
[----:B------:R-:W-:Y:S02]  /*42220*/  LEA.HI.X.SX32 R73, R29, R0, 0x2, P0 ;  /* 0x000000001d497211 */ /* 0x000fe400000f16ff */
[C---:B------:R-:W-:Y:S01]  /*42230*/  LEA R68, P0, R27.reuse, R2, 0x2 ;  /* 0x000000021b447211 */ /* 0x040fe200078010ff */
[----:B------:R-:W2:Y:S03]  /*42240*/  LDL.LU R29, [R1+0x1db0] ;  /* 0x001db000011d7983 */ /* 0x000ea60000300800 */
[----:B------:R-:W-:-:S02]  /*42250*/  LEA.HI.X.SX32 R69, R27, R0, 0x2, P0 ;  /* 0x000000001b457211 */ /* 0x000fc400000f16ff */
[----:B------:R-:W-:-:S04]  /*42260*/  LEA R64, P0, R25, R2, 0x2 ;  /* 0x0000000219407211 */ /* 0x000fc800078010ff */
[----:B------:R-:W-:Y:S02]  /*42270*/  LEA.HI.X.SX32 R65, R25, R0, 0x2, P0 ;  /* 0x0000000019417211 */ /* 0x000fe400000f16ff */
[----:B------:R-:W4:Y:S01]  /*42280*/  LDL.LU R25, [R1+0x1db4] ;  /* 0x001db40001197983 */ /* 0x000f220000300800 */
[----:B------:R-:W-:-:S04]  /*42290*/  LEA R60, P0, R23, R2, 0x2 ;  /* 0x00000002173c7211 */ /* 0x000fc800078010ff */
[----:B------:R-:W-:Y:S02]  /*422a0*/  LEA.HI.X.SX32 R61, R23, R0, 0x2, P0 ;  /* 0x00000000173d7211 */ /* 0x000fe400000f16ff */
[----:B------:R-:W-:Y:S01]  /*422b0*/  LEA R56, P0, R15, R2, 0x2 ;  /* 0x000000020f387211 */ /* 0x000fe200078010ff */
[----:B------:R-:W-:-:S03]  /*422c0*/  IMAD R14, R57, c[0x0][0x190], RZ ;  /* 0x00006400390e7a24 */ /* 0x000fc600078e02ff */
[-C--:B------:R-:W-:Y:S01]  /*422d0*/  LEA.HI.X.SX32 R57, R15, R0.reuse, 0x2, P0 ;  /* 0x000000000f397211 */ /* 0x080fe200000f16ff */
[----:B---3--:R-:W-:Y:S01]  /*422e0*/  IMAD R7, R95, c[0x0][0x190], RZ ;  /* 0x000064005f077a24 */ /* 0x008fe200078e02ff */
[----:B------:R-:W-:Y:S02]  /*422f0*/  LEA.HI.X.SX32 R95, R17, R0, 0x2, P6 ;  /* 0x00000000115f7211 */ /* 0x000fe400030f16ff */
[----:B------:R-:W-:-:S04]  /*42300*/  LEA R90, P6, R19, R2, 0x2 ;  /* 0x00000002135a7211 */ /* 0x000fc800078c10ff */
[----:B------:R-:W-:Y:S02]  /*42310*/  LEA.HI.X.SX32 R91, R19, R0, 0x2, P6 ;  /* 0x00000000135b7211 */ /* 0x000fe400030f16ff */
[----:B------:R-:W-:Y:S01]  /*42320*/  LEA R86, P6, R21, R2, 0x2 ;  /* 0x0000000215567211 */ /* 0x000fe200078c10ff */
[----:B------:R-:W-:-:S03]  /*42330*/  IMAD.MOV.U32 R62, RZ, RZ, R82 ;  /* 0x000000ffff3e7224 */ /* 0x000fc600078e0052 */
[----:B------:R-:W-:Y:S02]  /*42340*/  LEA.HI.X.SX32 R87, R21, R0, 0x2, P6 ;  /* 0x0000000015577211 */ /* 0x000fe400030f16ff */
[----:B------:R-:W-:Y:S01]  /*42350*/  LEA R82, P6, R34, R2, 0x2 ;  /* 0x0000000222527211 */ /* 0x000fe200078c10ff */
[----:B------:R-:W-:Y:S01]  /*42360*/  IMAD R19, R66, c[0x0][0x190], RZ ;  /* 0x0000640042137a24 */ /* 0x000fe200078e02ff */
[----:B------:R-:W3:Y:S02]  /*42370*/  LDL.LU R21, [R1+0x1db8] ;  /* 0x001db80001157983 */ /* 0x000ee40000300800 */
[----:B------:R-:W-:Y:S02]  /*42380*/  LEA.HI.X.SX32 R83, R34, R0, 0x2, P6 ;  /* 0x0000000022537211 */ /* 0x000fe400030f16ff */
[----:B------:R-:W-:Y:S01]  /*42390*/  LEA R78, P6, R32, R2, 0x2 ;  /* 0x00000002204e7211 */ /* 0x000fe200078c10ff */
[----:B------:R-:W-:Y:S01]  /*423a0*/  IMAD R17, R62, c[0x0][0x190], RZ ;  /* 0x000064003e117a24 */ /* 0x000fe200078e02ff */
[----:B------:R-:W5:Y:S02]  /*423b0*/  LDL.LU R15, [R1+0x1dbc] ;  /* 0x001dbc00010f7983 */ /* 0x000f640000300800 */
[----:B------:R-:W-:-:S02]  /*423c0*/  LEA.HI.X.SX32 R79, R32, R0, 0x2, P6 ;  /* 0x00000000204f7211 */ /* 0x000fc400030f16ff */
[----:B------:R-:W-:-:S04]  /*423d0*/  LEA R74, P6, R30, R2, 0x2 ;  /* 0x000000021e4a7211 */ /* 0x000fc800078c10ff */
[----:B------:R-:W-:Y:S02]  /*423e0*/  LEA.HI.X.SX32 R75, R30, R0, 0x2, P6 ;  /* 0x000000001e4b7211 */ /* 0x000fe400030f16ff */
        /* <DEDUP_REMOVED lines=15> */
[----:B------:R-:W-:Y:S01]  /*424e0*/  LEA.HI.X.SX32 R43, R5, R0, 0x2, P6 ;  /* 0x00000000052b7211 */ /* 0x000fe200030f16ff */
[----:B------:R-:W-:Y:S02]  /*424f0*/  IMAD R5, R251, c[0x0][0x190], RZ ;  /* 0x00006400fb057a24 */ /* 0x000fe400078e02ff */
[----:B------:R-:W5:Y:S01]  /*42500*/  LDL.LU R251, [R1+0x1dc0] ;  /* 0x001dc00001fb7983 */ /* 0x000f620000300800 */
[----:B------:R-:W-:Y:S01]  /*42510*/  IMAD R10, R38, c[0x0][0x190], RZ ;  /* 0x00006400260a7a24 */ /* 0x000fe200078e02ff */
[----:B------:R-:W-:Y:S01]  /*42520*/  LEA R38, P6, R3, R2, 0x2 ;  /* 0x0000000203267211 */ /* 0x000fe200078c10ff */
[----:B------:R-:W-:-:S03]  /*42530*/  IMAD R12, R39, c[0x0][0x190], RZ ;  /* 0x00006400270c7a24 */ /* 0x000fc600078e02ff */
[----:B------:R-:W-:Y:S01]  /*42540*/  LEA.HI.X.SX32 R39, R3, R0, 0x2, P6 ;  /* 0x0000000003277211 */ /* 0x000fe200030f16ff */
[----:B------:R-:W-:Y:S02]  /*42550*/  IMAD R3, R252, c[0x0][0x190], RZ ;  /* 0x00006400fc037a24 */ /* 0x000fe400078e02ff */
[----:B------:R-:W5:Y:S01]  /*42560*/  LDL.LU R252, [R1+0x1dc4] ;  /* 0x001dc40001fc7983 */ /* 0x000f620000300800 */
[----:B------:R-:W-:-:S04]  /*42570*/  LEA R52, P0, R11, R2, 0x2 ;  /* 0x000000020b347211 */ /* 0x000fc800078010ff */
[----:B------:R-:W-:Y:S02]  /*42580*/  LEA.HI.X.SX32 R53, R11, R0, 0x2, P0 ;  /* 0x000000000b357211 */ /* 0x000fe400000f16ff */
[----:B------:R-:W-:-:S04]  /*42590*/  LEA R48, P0, R8, R2, 0x2 ;  /* 0x0000000208307211 */ /* 0x000fc800078010ff */
[----:B------:R-:W-:Y:S02]  /*425a0*/  LEA.HI.X.SX32 R49, R8, R0, 0x2, P0 ;  /* 0x0000000008317211 */ /* 0x000fe400000f16ff */
[----:B------:R-:W-:-:S04]  /*425b0*/  LEA R44, P0, R6, R2, 0x2 ;  /* 0x00000002062c7211 */ /* 0x000fc800078010ff */
[----:B------:R-:W-:Y:S02]  /*425c0*/  LEA.HI.X.SX32 R45, R6, R0, 0x2, P0 ;  /* 0x00000000062d7211 */ /* 0x000fe400000f16ff */
[----:B------:R-:W-:Y:S01]  /*425d0*/  LEA R40, P0, R4, R2, 0x2 ;  /* 0x0000000204287211 */ /* 0x000fe200078010ff */
[----:B------:R-:W-:-:S03]  /*425e0*/  IMAD R7, R36, c[0x0][0x190], RZ ;  /* 0x0000640024077a24 */ /* 0x000fc600078e02ff */
[----:B------:R-:W-:Y:S02]  /*425f0*/  LEA.HI.X.SX32 R41, R4, R0, 0x2, P0 ;  /* 0x0000000004297211 */ /* 0x000fe400000f16ff */
[----:B------:R-:W-:Y:S01]  /*42600*/  LEA R36, P0, R20, R2, 0x2 ;  /* 0x0000000214247211 */ /* 0x000fe200078010ff */
[----:B------:R-:W-:-:S03]  /*42610*/  IMAD R9, R37, c[0x0][0x190], RZ ;  /* 0x0000640025097a24 */ /* 0x000fc600078e02ff */
[----:B------:R-:W-:Y:S02]  /*42620*/  LEA.HI.X.SX32 R37, R20, R0, 0x2, P0 ;  /* 0x0000000014257211 */ /* 0x000fe400000f16ff */
[CC--:B------:R-:W-:Y:S02]  /*42630*/  LEA R32, P0, R18.reuse, R2.reuse, 0x2 ;  /* 0x0000000212207211 */ /* 0x0c0fe400078010ff */
[C---:B------:R-:W-:Y:S02]  /*42640*/  LEA R34, P6, R19.reuse, R2, 0x2 ;  /* 0x0000000213227211 */ /* 0x040fe400078c10ff */
[----:B------:R-:W-:Y:S02]  /*42650*/  LEA.HI.X.SX32 R33, R18, R0, 0x2, P0 ;  /* 0x0000000012217211 */ /* 0x000fe400000f16ff */
[----:B------:R-:W-:Y:S02]  /*42660*/  LEA R28, P0, R16, R2, 0x2 ;  /* 0x00000002101c7211 */ /* 0x000fe400078010ff */
[----:B------:R-:W-:-:S02]  /*42670*/  LEA.HI.X.SX32 R35, R19, R0, 0x2, P6 ;  /* 0x0000000013237211 */ /* 0x000fc400030f16ff */
[----:B------:R-:W-:-:S04]  /*42680*/  LEA R30, P6, R17, R2, 0x2 ;  /* 0x00000002111e7211 */ /* 0x000fc800078c10ff */
[----:B------:R-:W-:Y:S02]  /*42690*/  LEA.HI.X.SX32 R31, R17, R0, 0x2, P6 ;  /* 0x00000000111f7211 */ /* 0x000fe400030f16ff */
[----:B------:R-:W-:-:S04]  /*426a0*/  LEA R26, P6, R14, R2, 0x2 ;  /* 0x000000020e1a7211 */ /* 0x000fc800078c10ff */
[----:B------:R-:W-:Y:S02]  /*426b0*/  LEA.HI.X.SX32 R27, R14, R0, 0x2, P6 ;  /* 0x000000000e1b7211 */ /* 0x000fe400030f16ff */
[----:B------:R-:W-:-:S04]  /*426c0*/  LEA R22, P6, R10, R2, 0x2 ;  /* 0x000000020a167211 */ /* 0x000fc800078c10ff */
[----:B------:R-:W-:Y:S02]  /*426d0*/  LEA.HI.X.SX32 R23, R10, R0, 0x2, P6 ;  /* 0x000000000a177211 */ /* 0x000fe400030f16ff */
[----:B------:R-:W-:Y:S01]  /*426e0*/  LEA R18, P6, R7, R2, 0x2 ;  /* 0x0000000207127211 */ /* 0x000fe200078c10ff */
[----:B--2---:R-:W-:Y:S01]  /*426f0*/  IMAD R8, R29, c[0x0][0x190], RZ ;  /* 0x000064001d087a24 */ /* 0x004fe200078e02ff */
[----:B------:R-:W-:Y:S02]  /*42700*/  LEA.HI.X.SX32 R29, R16, R0, 0x2, P0 ;  /* 0x00000000101d7211 */ /* 0x000fe400000f16ff */
[----:B------:R-:W-:Y:S01]  /*42710*/  LEA R24, P0, R12, R2, 0x2 ;  /* 0x000000020c187211 */ /* 0x000fe200078010ff */
[----:B----4-:R-:W-:-:S03]  /*42720*/  IMAD R6, R25, c[0x0][0x190], RZ ;  /* 0x0000640019067a24 */ /* 0x010fc600078e02ff */
[----:B------:R-:W-:Y:S02]  /*42730*/  LEA.HI.X.SX32 R25, R12, R0, 0x2, P0 ;  /* 0x000000000c197211 */ /* 0x000fe400000f16ff */
[----:B------:R-:W-:Y:S02]  /*42740*/  LEA R20, P0, R9, R2, 0x2 ;  /* 0x0000000209147211 */ /* 0x000fe400078010ff */
[----:B------:R-:W-:Y:S02]  /*42750*/  LEA.HI.X.SX32 R19, R7, R0, 0x2, P6 ;  /* 0x0000000007137211 */ /* 0x000fe400030f16ff */
[----:B------:R-:W-:Y:S01]  /*42760*/  LEA R14, P6, R3, R2, 0x2 ;  /* 0x00000002030e7211 */ /* 0x000fe200078c10ff */
[----:B---3--:R-:W-:Y:S01]  /*42770*/  IMAD R4, R21, c[0x0][0x190], RZ ;  /* 0x0000640015047a24 */ /* 0x008fe200078e02ff */
[----:B------:R-:W-:Y:S02]  /*42780*/  LEA.HI.X.SX32 R21, R9, R0, 0x2, P0 ;  /* 0x0000000009157211 */ /* 0x000fe400000f16ff */
[----:B------:R-:W-:-:S04]  /*42790*/  LEA R16, P0, R5, R2, 0x2 ;  /* 0x0000000205107211 */ /* 0x000fc800078010ff */
[----:B------:R-:W-:Y:S02]  /*427a0*/  LEA.HI.X.SX32 R17, R5, R0, 0x2, P0 ;  /* 0x0000000005117211 */ /* 0x000fe400000f16ff */
[----:B------:R-:W-:Y:S01]  /*427b0*/  LEA R12, P0, R8, R2, 0x2 ;  /* 0x00000002080c7211 */ /* 0x000fe200078010ff */
[----:B-----5:R-:W-:-:S03]  /*427c0*/  IMAD R11, R15, c[0x0][0x190], RZ ;  /* 0x000064000f0b7a24 */ /* 0x020fc600078e02ff */
[----:B------:R-:W-:Y:S02]  /*427d0*/  LEA.HI.X.SX32 R13, R8, R0, 0x2, P0 ;  /* 0x00000000080d7211 */ /* 0x000fe400000f16ff */
[----:B------:R-:W-:Y:S02]  /*427e0*/  LEA R8, P0, R4, R2, 0x2 ;  /* 0x0000000204087211 */ /* 0x000fe400078010ff */
[----:B------:R-:W-:Y:S02]  /*427f0*/  LEA.HI.X.SX32 R15, R3, R0, 0x2, P6 ;  /* 0x00000000030f7211 */ /* 0x000fe400030f16ff */
[----:B------:R-:W-:Y:S02]  /*42800*/  MOV R5, R11 ;  /* 0x0000000b00057202 */ /* 0x000fe40000000f00 */
[----:B------:R-:W-:Y:S02]  /*42810*/  LEA R10, P6, R6, R2, 0x2 ;  /* 0x00000002060a7211 */ /* 0x000fe400078c10ff */
[-C--:B------:R-:W-:Y:S01]  /*42820*/  LEA.HI.X.SX32 R9, R4, R0.reuse, 0x2, P0 ;  /* 0x0000000004097211 */ /* 0x080fe200000f16ff */
[----:B------:R-:W-:Y:S01]  /*42830*/  IMAD.MOV.U32 R7, RZ, RZ, R5 ;  /* 0x000000ffff077224 */ /* 0x000fe200078e0005 */
[----:B------:R-:W-:-:S02]  /*42840*/  LEA.HI.X.SX32 R11, R6, R0, 0x2, P6 ;  /* 0x00000000060b7211 */ /* 0x000fc400030f16ff */
[----:B------:R-:W-:Y:S01]  /*42850*/  LEA R6, P6, R5, R2, 0x2 ;  /* 0x0000000205067211 */ /* 0x000fe200078c10ff */
[----:B------:R-:W-:-:S05]  /*42860*/  IMAD R251, R251, c[0x0][0x190], RZ ;  /* 0x00006400fbfb7a24 */ /* 0x000fca00078e02ff */
[----:B------:R-:W-:-:S04]  /*42870*/  LEA R4, P0, R251, R2, 0x2 ;  /* 0x00000002fb047211 */ /* 0x000fc800078010ff */
[-C--:B------:R-:W-:Y:S02]  /*42880*/  LEA.HI.X.SX32 R5, R251, R0.reuse, 0x2, P0 ;  /* 0x00000000fb057211 */ /* 0x080fe400000f16ff */
[----:B------:R-:W2:Y:S01]  /*42890*/  LDL.LU R251, [R1+0x60a0] ;  /* 0x0060a00001fb7983 */ /* 0x000ea20000300800 */
[----:B------:R-:W-:Y:S01]  /*428a0*/  IMAD R3, R252, c[0x0][0x190], RZ ;  /* 0x00006400fc037a24 */ /* 0x000fe200078e02ff */
[----:B------:R-:W-:-:S04]  /*428b0*/  LEA.HI.X.SX32 R7, R7, R0, 0x2, P6 ;  /* 0x0000000007077211 */ /* 0x000fc800030f16ff */
[----:B------:R-:W-:-:S04]  /*428c0*/  LEA R2, P6, R3, R2, 0x2 ;  /* 0x0000000203027211 */ /* 0x000fc800078c10ff */
[----:B------:R-:W-:Y:S01]  /*428d0*/  LEA.HI.X.SX32 R3, R3, R0, 0x2, P6 ;  /* 0x0000000003037211 */ /* 0x000fe200030f16ff */
[----:B------:R-:W-:-:S05]  /*428e0*/  IMAD.MOV.U32 R0, RZ, RZ, c[0x0][0x180] ;  /* 0x00006000ff007624 */ /* 0x000fca00078e00ff */
[----:B------:R-:W-:-:S04]  /*428f0*/  IADD3 R0, R0, -0x91, RZ ;  /* 0xffffff6f00007810 */ /* 0x000fc80007ffe0ff */
[----:B------:R-:W-:Y:S02]  /*42900*/  ISETP.GE.U32.AND P6, PT, R0, 0x7ffffef0, PT ;  /* 0x7ffffef00000780c */ /* 0x000fe40003fc6070 */
[----:B------:R-:W1:Y:S01]  /*42910*/  S2R R0, SR_TID.X ;  /* 0x0000000000007919 */ /* 0x000e620000002100 */
[----:B------:R-:W-:-:S05]  /*42920*/  IMAD.MOV.U32 R252, RZ, RZ, c[0x0][0x180] ;  /* 0x00006000fffc7624 */ /* 0x000fca00078e00ff */
[----:B------:R-:W-:-:S04]  /*42930*/  IADD3 R252, R252, -0x8d, RZ ;  /* 0xffffff73fcfc7810 */ /* 0x000fc80007ffe0ff */
[----:B------:R-:W-:Y:S02]  /*42940*/  ISETP.GE.U32.AND P0, PT, R252, 0x7ffffef4, PT ;  /* 0x7ffffef4fc00780c */ /* 0x000fe40003f06070 */
[----:B------:R-:W-:Y:S02]  /*42950*/  MOV R252, c[0x0][0x188] ;  /* 0x0000620000fc7a02 */ /* 0x000fe40000000f00 */
[----:B-1----:R-:W-:-:S05]  /*42960*/  LOP3.LUT R0, R0, 0x7f, RZ, 0xc0, !PT ;  /* 0x0000007f00007812 */ /* 0x002fca00078ec0ff */
[----:B------:R-:W-:-:S05]  /*42970*/  IMAD.SHL.U32 R252, R0, 0x4, RZ ;  /* 0x0000000400fc7824 */ /* 0x000fca00078e00ff */
[C---:B------:R-:W-:Y:S02]  /*42980*/  IADD3 R0, R252.reuse, 0x100000, RZ ;  /* 0x00100000fc007810 */ /* 0x040fe40007ffe0ff */
[----:B------:R-:W-:Y:S02]  /*42990*/  IADD3 R252, R252, 0x100000, RZ ;  /* 0x00100000fcfc7810 */ /* 0x000fe40007ffe0ff */
[----:B------:R-:W-:-:S06]  /*429a0*/  MOV R252, c[0x0][0x188] ;  /* 0x0000620000fc7a02 */ /* 0x000fcc0000000f00 */
[----:B------:R-:W1:Y:S04]  /*429b0*/  S2R R252, SR_TID.X ;  /* 0x0000000000fc7919 */ /* 0x000e680000002100 */
[----:B------:R1:W-:Y:S04]  /*429c0*/  STL.64 [R1+0x6138], R18 ;  /* 0x0061381201007387 */ /* 0x0003e80000100a00 */
[----:B------:R-:W-:Y:S04]  /*429d0*/  STL.64 [R1+0x6130], R2 ;  /* 0x0061300201007387 */ /* 0x000fe80000100a00 */
[----:B------:R-:W-:Y:S04]  /*429e0*/  STL.64 [R1+0x6110], R160 ;  /* 0x006110a001007387 */ /* 0x000fe80000100a00 */
[----:B------:R-:W-:Y:S04]  /*429f0*/  STL.64 [R1+0x6108], R144 ;  /* 0x0061089001007387 */ /* 0x000fe80000100a00 */
[----:B------:R3:W-:Y:S04]  /*42a00*/  STL.64 [R1+0x6100], R128 ;  /* 0x0061008001007387 */ /* 0x0007e80000100a00 */
[----:B------:R-:W-:Y:S04]  /*42a10*/  STL.64 [R1+0x60f8], R112 ;  /* 0x0060f87001007387 */ /* 0x000fe80000100a00 */
[----:B------:R-:W-:Y:S01]  /*42a20*/  STL.64 [R1+0x60f0], R96 ;  /* 0x0060f06001007387 */ /* 0x000fe20000100a00 */
[----:B-1----:R-:W-:-:S03]  /*42a30*/  LOP3.LUT R19, R252, 0x7f, RZ, 0xc0, !PT ;  /* 0x0000007ffc137812 */ /* 0x002fc600078ec0ff */
[----:B------:R-:W-:Y:S04]  /*42a40*/  STL.64 [R1+0x60e8], R80 ;  /* 0x0060e85001007387 */ /* 0x000fe80000100a00 */
[----:B------:R-:W-:Y:S04]  /*42a50*/  STL.64 [R1+0x60e0], R64 ;  /* 0x0060e04001007387 */ /* 0x000fe80000100a00 */
[----:B------:R-:W-:Y:S04]  /*42a60*/  STL.64 [R1+0x60d8], R48 ;  /* 0x0060d83001007387 */ /* 0x000fe80000100a00 */
[----:B------:R-:W-:Y:S04]  /*42a70*/  STL.64 [R1+0x60d0], R32 ;  /* 0x0060d02001007387 */ /* 0x000fe80000100a00 */
[----:B------:R-:W-:Y:S01]  /*42a80*/  STL.64 [R1+0x60c8], R16 ;  /* 0x0060c81001007387 */ /* 0x000fe20000100a00 */
[----:B------:R-:W-:-:S03]  /*42a90*/  IMAD.SHL.U32 R19, R19, 0x4, RZ ;  /* 0x0000000413137824 */ /* 0x000fc600078e00ff */
[----:B------:R-:W-:Y:S04]  /*42aa0*/  STL.64 [R1+0x60c0], R172 ;  /* 0x0060c0ac01007387 */ /* 0x000fe80000100a00 */
[----:B------:R-:W-:Y:S04]  /*42ab0*/  STL.64 [R1+0x60b8], R174 ;  /* 0x0060b8ae01007387 */ /* 0x000fe80000100a00 */
[----:B------:R-:W-:Y:S04]  /*42ac0*/  STL.64 [R1+0x60b0], R180 ;  /* 0x0060b0b401007387 */ /* 0x000fe80000100a00 */
[----:B------:R-:W-:Y:S04]  /*42ad0*/  STL [R1+0x60a8], R177 ;  /* 0x0060a8b101007387 */ /* 0x000fe80000100800 */
[----:B------:R-:W-:Y:S01]  /*42ae0*/  STL [R1+0x60a4], R178 ;  /* 0x0060a4b201007387 */ /* 0x000fe20000100800 */
[----:B------:R-:W-:-:S03]  /*42af0*/  IADD3 R19, R19, 0x100000, RZ ;  /* 0x0010000013137810 */ /* 0x000fc60007ffe0ff */
[----:B------:R-:W-:Y:S04]  /*42b00*/  STL [R1+0x60a0], R179 ;  /* 0x0060a0b301007387 */ /* 0x000fe80000100800 */
[----:B--2---:R1:W-:Y:S04]  /*42b10*/  STL.64 [R1+0x6118], R250 ;  /* 0x006118fa01007387 */ /* 0x0043e80000100a00 */
[----:B------:R2:W-:Y:S04]  /*42b20*/  STL.64 [R1+0x6120], R182 ;  /* 0x006120b601007387 */ /* 0x0005e80000100a00 */
[----:B------:R4:W-:Y:S04]  /*42b30*/  STL.64 [R1+0x6128], R184 ;  /* 0x006128b801007387 */ /* 0x0009e80000100a00 */
[----:B---3--:R-:W3:Y:S04]  /*42b40*/  LDL.64 R128, [R1+0x4f8] ;  /* 0x0004f80001807983 */ /* 0x008ee80000100a00 */
[----:B------:R1:W-:Y:S04]  /*42b50*/  LDGSTS.E [R0+-0x80000], [R250.64], P2 ;  /* 0x80000000fa007fae */ /* 0x0003e80009121844 */
[----:B------:R-:W5:Y:S04]  /*42b60*/  LDL.64 R144, [R1+0x448] ;  /* 0x0004480001907983 */ /* 0x000f680000100a00 */
[----:B------:R2:W-:Y:S04]  /*42b70*/  LDGSTS.E [R19+-0x7f000], [R182.64], P2 ;  /* 0x81000000b6137fae */ /* 0x0005e80009121844 */
[----:B------:R-:W4:Y:S04]  /*42b80*/  S2R R2, SR_TID.X ;  /* 0x0000000000027919 */ /* 0x000f280000002100 */
[----:B-1----:R-:W5:Y:S04]  /*42b90*/  LDL.64 R250, [R1+0x388] ;  /* 0x0003880001fa7983 */ /* 0x002f680000100a00 */
[----:B--2---:R-:W2:Y:S04]  /*42ba0*/  LDL.64 R18, [R1+0x408] ;  /* 0x0004080001127983 */ /* 0x004ea80000100a00 */
[----:B------:R-:W2:Y:S04]  /*42bb0*/  LDL.64 R182, [R1+0x3c8] ;  /* 0x0003c80001b67983 */ /* 0x000ea80000100a00 */
[----:B------:R-:W2:Y:S04]  /*42bc0*/  LDL.64 R178, [R1+0x348] ;  /* 0x0003480001b27983 */ /* 0x000ea80000100a00 */
[----:B------:R-:W2:Y:S01]  /*42bd0*/  LDL.64 R180, [R1+0x308] ;  /* 0x0003080001b47983 */ /* 0x000ea20000100a00 */
[----:B----4-:R-:W-:-:S03]  /*42be0*/  LOP3.LUT R252, R2, 0x7f, RZ, 0xc0, !PT ;  /* 0x0000007f02fc7812 */ /* 0x010fc600078ec0ff */
[----:B------:R-:W2:Y:S02]  /*42bf0*/  LDL.64 R174, [R1+0x2c8] ;  /* 0x0002c80001ae7983 */ /* 0x000ea40000100a00 */
[----:B------:R-:W-:Y:S02]  /*42c00*/  IMAD.SHL.U32 R161, R252, 0x4, RZ ;  /* 0x00000004fca17824 */ /* 0x000fe400078e00ff */
[----:B------:R-:W2:Y:S03]  /*42c10*/  LDL.64 R172, [R1+0x288] ;  /* 0x0002880001ac7983 */ /* 0x000ea60000100a00 */
[C---:B------:R-:W-:Y:S01]  /*42c20*/  IADD3 R0, R161.reuse, 0x100000, RZ ;  /* 0x00100000a1007810 */ /* 0x040fe20007ffe0ff */
[----:B------:R-:W2:Y:S01]  /*42c30*/  LDL.64 R16, [R1+0x248] ;  /* 0x0002480001107983 */ /* 0x000ea20000100a00 */
[----:B------:R-:W-:-:S03]  /*42c40*/  IADD3 R3, R161, 0x100000, RZ ;  /* 0x00100000a1037810 */ /* 0x000fc60007ffe0ff */
[----:B------:R1:W-:Y:S04]  /*42c50*/  LDGSTS.E [R0+-0x7e000], [R184.64], P2 ;  /* 0x82000000b8007fae */ /* 0x0003e80009121844 */
        /* <DEDUP_REMOVED lines=27> */
[----:B------:R-:W4:Y:S04]  /*42e10*/  LDL.64 R32, [R1+0x208] ;  /* 0x0002080001207983 */ /* 0x000f280000100a00 */
[----:B------:R1:W-:Y:S04]  /*42e20*/  LDGSTS.E [R0+-0x62000], [R240.64], P2 ;  /* 0x9e000000f0007fae */ /* 0x0003e80009121844 */
[----:B------:R-:W4:Y:S04]  /*42e30*/  LDL.64 R48, [R1+0x1c8] ;  /* 0x0001c80001307983 */ /* 0x000f280000100a00 */
[----:B------:R1:W-:Y:S04]  /*42e40*/  LDGSTS.E [R3+-0x61000], [R242.64], P2 ;  /* 0x9f000000f2037fae */ /* 0x0003e80009121844 */
[----:B------:R-:W4:Y:S04]  /*42e50*/  LDL.64 R64, [R1+0x188] ;  /* 0x0001880001407983 */ /* 0x000f280000100a00 */
[----:B------:R1:W-:Y:S04]  /*42e60*/  LDGSTS.E [R0+-0x60000], [R244.64], P2 ;  /* 0xa0000000f4007fae */ /* 0x0003e80009121844 */
[----:B------:R-:W4:Y:S04]  /*42e70*/  LDL.64 R80, [R1+0x148] ;  /* 0x0001480001507983 */ /* 0x000f280000100a00 */
[----:B------:R-:W4:Y:S04]  /*42e80*/  LDL.64 R96, [R1+0x108] ;  /* 0x0001080001607983 */ /* 0x000f280000100a00 */
[----:B------:R-:W4:Y:S04]  /*42e90*/  LDL.64 R112, [R1+0xc8] ;  /* 0x0000c80001707983 */ /* 0x000f280000100a00 */
[----:B-1----:R-:W4:Y:S04]  /*42ea0*/  LDL.64 R184, [R1+0x3c0] ;  /* 0x0003c00001b87983 */ /* 0x002f280000100a00 */
[----:B---3--:R1:W-:Y:S04]  /*42eb0*/  LDGSTS.E [R3+-0x5f000], [R128.64], P2 ;  /* 0xa100000080037fae */ /* 0x0083e80009121844 */
[----:B------:R3:W-:Y:S04]  /*42ec0*/  LDGSTS.E [R0+-0x5e000], [R246.64], P2 ;  /* 0xa2000000f6007fae */ /* 0x0007e80009121844 */
[----:B------:R2:W-:Y:S04]  /*42ed0*/  LDGSTS.E [R3+-0x5d000], [R248.64], P2 ;  /* 0xa3000000f8037fae */ /* 0x0005e80009121844 */
[----:B-----5:R5:W-:Y:S04]  /*42ee0*/  LDGSTS.E [R0+-0x5c000], [R144.64], P2 ;  /* 0xa400000090007fae */ /* 0x020be80009121844 */
[----:B-1----:R-:W3:Y:S04]  /*42ef0*/  LDL.64 R128, [R1+0x88] ;  /* 0x0000880001807983 */ /* 0x002ee80000100a00 */
[----:B-----5:R-:W5:Y:S04]  /*42f00*/  LDL.64 R144, [R1+0x48] ;  /* 0x0000480001907983 */ /* 0x020f680000100a00 */
[----:B--2---:R1:W-:Y:S04]  /*42f10*/  LDGSTS.E [R3+-0x5b000], [R18.64], P2 ;  /* 0xa500000012037fae */ /* 0x0043e80009121844 */
[----:B------:R2:W-:Y:S04]  /*42f20*/  LDGSTS.E [R0+-0x5a000], [R182.64], P2 ;  /* 0xa6000000b6007fae */ /* 0x0005e80009121844 */
[----:B------:R2:W-:Y:S04]  /*42f30*/  LDGSTS.E [R3+-0x59000], [R250.64], P2 ;  /* 0xa7000000fa037fae */ /* 0x0005e80009121844 */
[----:B-1----:R-:W5:Y:S04]  /*42f40*/  LDL.64 R18, [R1+0x8] ;  /* 0x0000080001127983 */ /* 0x002f680000100a00 */
[----:B------:R1:W-:Y:S04]  /*42f50*/  LDGSTS.E [R0+-0x58000], [R178.64], P2 ;  /* 0xa8000000b2007fae */ /* 0x0003e80009121844 */
[----:B------:R1:W-:Y:S04]  /*42f60*/  LDGSTS.E [R3+-0x57000], [R180.64], P2 ;  /* 0xa9000000b4037fae */ /* 0x0003e80009121844 */
[----:B------:R1:W-:Y:S04]  /*42f70*/  LDGSTS.E [R0+-0x56000], [R174.64], P2 ;  /* 0xaa000000ae007fae */ /* 0x0003e80009121844 */
[----:B------:R2:W-:Y:S04]  /*42f80*/  LDGSTS.E [R3+-0x55000], [R172.64], P2 ;  /* 0xab000000ac037fae */ /* 0x0005e80009121844 */
[----:B------:R4:W-:Y:S04]  /*42f90*/  LDGSTS.E [R0+-0x54000], [R16.64], P2 ;  /* 0xac00000010007fae */ /* 0x0009e80009121844 */
[----:B-1----:R-:W5:Y:S04]  /*42fa0*/  LDL.64 R174, [R1+0xb18] ;  /* 0x000b180001ae7983 */ /* 0x002f680000100a00 */
[----:B--2---:R-:W2:Y:S04]  /*42fb0*/  LDL.64 R172, [R1+0xbf8] ;  /* 0x000bf80001ac7983 */ /* 0x004ea80000100a00 */
[----:B------:R-:W2:Y:S04]  /*42fc0*/  LDL.64 R180, [R1+0x7d0] ;  /* 0x0007d00001b47983 */ /* 0x000ea80000100a00 */
[----:B------:R-:W2:Y:S04]  /*42fd0*/  LDL.64 R182, [R1+0x380] ;  /* 0x0003800001b67983 */ /* 0x000ea80000100a00 */
[----:B------:R-:W2:Y:S04]  /*42fe0*/  LDL.64 R250, [R1+0x340] ;  /* 0x0003400001fa7983 */ /* 0x000ea80000100a00 */
[----:B------:R-:W2:Y:S04]  /*42ff0*/  LDL.64 R178, [R1+0x300] ;  /* 0x0003000001b27983 */ /* 0x000ea80000100a00 */
[----:B----4-:R1:W-:Y:S04]  /*43000*/  LDGSTS.E [R3+-0x53000], [R32.64], P2 ;  /* 0xad00000020037fae */ /* 0x0103e80009121844 */
[----:B------:R4:W-:Y:S01]  /*43010*/  LDGSTS.E [R0+-0x52000], [R48.64], P2 ;  /* 0xae00000030007fae */ /* 0x0009e20009121844 */
[----:B------:R-:W-:-:S03]  /*43020*/  IADD3 R16, R161, 0x100000, RZ ;  /* 0x00100000a1107810 */ /* 0x000fc60007ffe0ff */
[----:B-1----:R-:W2:Y:S04]  /*43030*/  LDL.64 R32, [R1+0xaa8] ;  /* 0x000aa80001207983 */ /* 0x002ea80000100a00 */
[----:B------:R1:W-:Y:S04]  /*43040*/  LDGSTS.E [R3+-0x51000], [R64.64], P2 ;  /* 0xaf00000040037fae */ /* 0x0003e80009121844 */
[----:B----4-:R-:W4:Y:S04]  /*43050*/  LDL.64 R48, [R1+0xa70] ;  /* 0x000a700001307983 */ /* 0x010f280000100a00 */
[----:B------:R1:W-:Y:S04]  /*43060*/  LDGSTS.E [R0+-0x50000], [R80.64], P2 ;  /* 0xb000000050007fae */ /* 0x0003e80009121844 */
[----:B------:R1:W-:Y:S04]  /*43070*/  LDGSTS.E [R3+-0x4f000], [R96.64], P2 ;  /* 0xb100000060037fae */ /* 0x0003e80009121844 */
[----:B------:R1:W-:Y:S04]  /*43080*/  LDGSTS.E [R0+-0x4e000], [R112.64], P2 ;  /* 0xb200000070007fae */ /* 0x0003e80009121844 */
[----:B-1----:R-:W2:Y:S04]  /*43090*/  LDL.64 R64, [R1+0xa38] ;  /* 0x000a380001407983 */ /* 0x002ea80000100a00 */
[----:B------:R-:W2:Y:S04]  /*430a0*/  LDL.64 R96, [R1+0xc30] ;  /* 0x000c300001607983 */ /* 0x000ea80000100a00 */
[----:B------:R-:W4:Y:S04]  /*430b0*/  LDL.64 R112, [R1+0xbc0] ;  /* 0x000bc00001707983 */ /* 0x000f280000100a00 */
[----:B------:R-:W4:Y:S04]  /*430c0*/  LDL.64 R80, [R1+0xa00] ;  /* 0x000a000001507983 */ /* 0x000f280000100a00 */
[----:B---3--:R1:W-:Y:S04]  /*430d0*/  LDGSTS.E [R3+-0x4d000], [R128.64], P2 ;  /* 0xb300000080037fae */ /* 0x0083e80009121844 */
[----:B-----5:R3:W-:Y:S04]  /*430e0*/  LDGSTS.E [R0+-0x4c000], [R144.64], P2 ;  /* 0xb400000090007fae */ /* 0x0207e80009121844 */
[----:B-1----:R-:W5:Y:S04]  /*430f0*/  LDL.64 R128, [R1+0xb88] ;  /* 0x000b880001807983 */ /* 0x002f680000100a00 */
[----:B---3--:R-:W5:Y:S04]  /*43100*/  LDL.64 R144, [R1+0xb50] ;  /* 0x000b500001907983 */ /* 0x008f680000100a00 */
[----:B------:R1:W-:Y:S04]  /*43110*/  LDGSTS.E [R3+-0x4b000], [R18.64], P2 ;  /* 0xb500000012037fae */ /* 0x0003e80009121844 */
        /* <DEDUP_REMOVED lines=8> */
[----:B------:R1:W-:Y:S04]  /*431a0*/  LDGSTS.E [R0+-0x43000], [R46.64], P2 ;  /* 0xbd0000002e007fae */ /* 0x0003e80009121844 */
[----:B------:R1:W-:Y:S02]  /*431b0*/  LDGSTS.E [R16+-0x42000], [R30.64], P2 ;  /* 0xbe0000001e107fae */ /* 0x0003e40009121844 */
[----:B-1----:R-:W-:-:S02]  /*431c0*/  LOP3.LUT R3, R161, 0x10, RZ, 0x3c, !PT ;  /* 0x00000010a1037812 */ /* 0x002fc400078e3cff */
[----:B------:R1:W-:Y:S02]  /*431d0*/  LDGSTS.E [R0+-0x41000], [R14.64], P2 ;  /* 0xbf0000000e007fae */ /* 0x0003e40009121844 */
[C---:B------:R-:W-:Y:S02]  /*431e0*/  IADD3 R16, R3.reuse, 0x100000, RZ ;  /* 0x0010000003107810 */ /* 0x040fe40007ffe0ff */
[----:B-1----:R-:W-:-:S03]  /*431f0*/  IADD3 R0, R3, 0x100000, RZ ;  /* 0x0010000003007810 */ /* 0x002fc60007ffe0ff */
[----:B--2---:R1:W-:Y:S04]  /*43200*/  LDGSTS.E [R16+-0x7fe00], [R96.64], P2 ;  /* 0x8020000060107fae */ /* 0x0043e80009121844 */
[----:B------:R2:W-:Y:S04]  /*43210*/  LDGSTS.E [R0+-0x7ee00], [R172.64], P2 ;  /* 0x81200000ac007fae */ /* 0x0005e80009121844 */
[----:B----4-:R4:W-:Y:S04]  /*43220*/  LDGSTS.E [R16+-0x7de00], [R112.64], P2 ;  /* 0x8220000070107fae */ /* 0x0109e80009121844 */
[----:B-1----:R-:W3:Y:S04]  /*43230*/  LDL.64 R96, [R1+0x9c8] ;  /* 0x0009c80001607983 */ /* 0x002ee80000100a00 */
[----:B--2---:R-:W2:Y:S04]  /*43240*/  LDL.64 R172, [R1+0x990] ;  /* 0x0009900001ac7983 */ /* 0x004ea80000100a00 */
[----:B----4-:R-:W2:Y:S04]  /*43250*/  LDL.64 R112, [R1+0x958] ;  /* 0x0009580001707983 */ /* 0x010ea80000100a00 */
[----:B-----5:R1:W-:Y:S04]  /*43260*/  LDGSTS.E [R0+-0x7ce00], [R128.64], P2 ;  /* 0x8320000080007fae */ /* 0x0203e80009121844 */
[----:B------:R5:W-:Y:S04]  /*43270*/  LDGSTS.E [R16+-0x7be00], [R144.64], P2 ;  /* 0x8420000090107fae */ /* 0x000be80009121844 */
[----:B-1----:R-:W4:Y:S04]  /*43280*/  LDL.64 R128, [R1+0x920] ;  /* 0x0009200001807983 */ /* 0x002f280000100a00 */
[----:B------:R1:W-:Y:S04]  /*43290*/  LDGSTS.E [R0+-0x7ae00], [R174.64], P2 ;  /* 0x85200000ae007fae */ /* 0x0003e80009121844 */
[----:B-----5:R-:W4:Y:S04]  /*432a0*/  LDL.64 R144, [R1+0x8e8] ;  /* 0x0008e80001907983 */ /* 0x020f280000100a00 */
[----:B------:R1:W-:Y:S04]  /*432b0*/  LDGSTS.E [R16+-0x79e00], [R18.64], P2 ;  /* 0x8620000012107fae */ /* 0x0003e80009121844 */
[----:B------:R1:W-:Y:S04]  /*432c0*/  LDGSTS.E [R0+-0x78e00], [R32.64], P2 ;  /* 0x8720000020007fae */ /* 0x0003e80009121844 */
[----:B------:R1:W-:Y:S04]  /*432d0*/  LDGSTS.E [R16+-0x77e00], [R48.64], P2 ;  /* 0x8820000030107fae */ /* 0x0003e80009121844 */
[----:B-1----:R-:W4:Y:S04]  /*432e0*/  LDL.64 R18, [R1+0x8b0] ;  /* 0x0008b00001127983 */ /* 0x002f280000100a00 */
[----:B------:R-:W4:Y:S04]  /*432f0*/  LDL.64 R32, [R1+0x878] ;  /* 0x0008780001207983 */ /* 0x000f280000100a00 */
[----:B------:R-:W4:Y:S04]  /*43300*/  LDL.64 R48, [R1+0x840] ;  /* 0x0008400001307983 */ /* 0x000f280000100a00 */
[----:B------:R1:W-:Y:S04]  /*43310*/  LDGSTS.E [R0+-0x76e00], [R64.64], P2 ;  /* 0x8920000040007fae */ /* 0x0003e80009121844 */
[----:B------:R1:W-:Y:S04]  /*43320*/  LDGSTS.E [R16+-0x75e00], [R80.64], P2 ;  /* 0x8a20000050107fae */ /* 0x0003e80009121844 */
[----:B------:R-:W4:Y:S04]  /*43330*/  LDL.64 R174, [R1+0x728] ;  /* 0x0007280001ae7983 */ /* 0x000f280000100a00 */
[----:B-1----:R-:W4:Y:S04]  /*43340*/  LDL.64 R64, [R1+0x808] ;  /* 0x0008080001407983 */ /* 0x002f280000100a00 */
[----:B------:R-:W4:Y:S04]  /*43350*/  LDL.64 R80, [R1+0x798] ;  /* 0x0007980001507983 */ /* 0x000f280000100a00 */
[----:B---3--:R1:W-:Y:S04]  /*43360*/  LDGSTS.E [R0+-0x74e00], [R96.64], P2 ;  /* 0x8b20000060007fae */ /* 0x0083e80009121844 */
[----:B--2---:R2:W-:Y:S04]  /*43370*/  LDGSTS.E [R16+-0x73e00], [R172.64], P2 ;  /* 0x8c200000ac107fae */ /* 0x0045e80009121844 */
[----:B------:R3:W-:Y:S04]  /*43380*/  LDGSTS.E [R0+-0x72e00], [R112.64], P2 ;  /* 0x8d20000070007fae */ /* 0x0007e80009121844 */
[----:B-1----:R-:W5:Y:S04]  /*43390*/  LDL.64 R96, [R1+0x760] ;  /* 0x0007600001607983 */ /* 0x002f680000100a00 */
[----:B--2---:R-:W2:Y:S04]  /*433a0*/  LDL.64 R172, [R1+0x680] ;  /* 0x0006800001ac7983 */ /* 0x004ea80000100a00 */
[----:B---3--:R-:W3:Y:S04]  /*433b0*/  LDL.64 R112, [R1+0x6f0] ;  /* 0x0006f00001707983 */ /* 0x008ee80000100a00 */
[----:B----4-:R1:W-:Y:S04]  /*433c0*/  LDGSTS.E [R16+-0x71e00], [R128.64], P2 ;  /* 0x8e20000080107fae */ /* 0x0103e80009121844 */
[----:B------:R4:W-:Y:S04]  /*433d0*/  LDGSTS.E [R0+-0x70e00], [R144.64], P2 ;  /* 0x8f20000090007fae */ /* 0x0009e80009121844 */
[----:B-1----:R-:W2:Y:S04]  /*433e0*/  LDL.64 R128, [R1+0x6b8] ;  /* 0x0006b80001807983 */ /* 0x002ea80000100a00 */
[----:B----4-:R-:W2:Y:S04]  /*433f0*/  LDL.64 R144, [R1+0x648] ;  /* 0x0006480001907983 */ /* 0x010ea80000100a00 */
[----:B------:R1:W-:Y:S04]  /*43400*/  LDGSTS.E [R16+-0x6fe00], [R18.64], P2 ;  /* 0x9020000012107fae */ /* 0x0003e80009121844 */
[----:B------:R1:W-:Y:S04]  /*43410*/  LDGSTS.E [R0+-0x6ee00], [R32.64], P2 ;  /* 0x9120000020007fae */ /* 0x0003e80009121844 */
[----:B------:R1:W-:Y:S04]  /*43420*/  LDGSTS.E [R16+-0x6de00], [R48.64], P2 ;  /* 0x9220000030107fae */ /* 0x0003e80009121844 */
[----:B-1----:R-:W2:Y:S04]  /*43430*/  LDL.64 R18, [R1+0x610] ;  /* 0x0006100001127983 */ /* 0x002ea80000100a00 */
[----:B------:R-:W2:Y:S04]  /*43440*/  LDL.64 R32, [R1+0x5d8] ;  /* 0x0005d80001207983 */ /* 0x000ea80000100a00 */
[----:B------:R-:W2:Y:S04]  /*43450*/  LDL.64 R48, [R1+0x5a0] ;  /* 0x0005a00001307983 */ /* 0x000ea80000100a00 */
[----:B------:R1:W-:Y:S04]  /*43460*/  LDGSTS.E [R0+-0x6ce00], [R64.64], P2 ;  /* 0x9320000040007fae */ /* 0x0003e80009121844 */
[----:B------:R1:W-:Y:S04]  /*43470*/  LDGSTS.E [R16+-0x6be00], [R180.64], P2 ;  /* 0x94200000b4107fae */ /* 0x0003e80009121844 */
[----:B------:R1:W-:Y:S04]  /*43480*/  LDGSTS.E [R0+-0x6ae00], [R80.64], P2 ;  /* 0x9520000050007fae */ /* 0x0003e80009121844 */
[----:B-1----:R-:W2:Y:S04]  /*43490*/  LDL.64 R64, [R1+0x568] ;  /* 0x0005680001407983 */ /* 0x002ea80000100a00 */
[----:B------:R-:W2:Y:S04]  /*434a0*/  LDL.64 R180, [R1+0x2c0] ;  /* 0x0002c00001b47983 */ /* 0x000ea80000100a00 */
[----:B------:R-:W2:Y:S04]  /*434b0*/  LDL.64 R80, [R1+0x530] ;  /* 0x0005300001507983 */ /* 0x000ea80000100a00 */
[----:B-----5:R1:W-:Y:S04]  /*434c0*/  LDGSTS.E [R16+-0x69e00], [R96.64], P2 ;  /* 0x9620000060107fae */ /* 0x0203e80009121844 */
[----:B------:R5:W-:Y:S04]  /*434d0*/  LDGSTS.E [R0+-0x68e00], [R174.64], P2 ;  /* 0x97200000ae007fae */ /* 0x000be80009121844 */
[----:B---3--:R3:W-:Y:S04]  /*434e0*/  LDGSTS.E [R16+-0x67e00], [R112.64], P2 ;  /* 0x9820000070107fae */ /* 0x0087e80009121844 */
[----:B-1----:R-:W4:Y:S04]  /*434f0*/  LDL.64 R96, [R1+0x4f0] ;  /* 0x0004f00001607983 */ /* 0x002f280000100a00 */
[----:B-----5:R-:W5:Y:S04]  /*43500*/  LDL.64 R174, [R1+0x280] ;  /* 0x0002800001ae7983 */ /* 0x020f680000100a00 */
[----:B---3--:R-:W3:Y:S04]  /*43510*/  LDL.64 R112, [R1+0x4b8] ;  /* 0x0004b80001707983 */ /* 0x008ee80000100a00 */
[----:B--2---:R1:W-:Y:S04]  /*43520*/  LDGSTS.E [R0+-0x66e00], [R128.64], P2 ;  /* 0x9920000080007fae */ /* 0x0043e80009121844 */
[----:B------:R2:W-:Y:S04]  /*43530*/  LDGSTS.E [R16+-0x65e00], [R172.64], P2 ;  /* 0x9a200000ac107fae */ /* 0x0005e80009121844 */
[----:B------:R2:W-:Y:S04]  /*43540*/  LDGSTS.E [R0+-0x64e00], [R144.64], P2 ;  /* 0x9b20000090007fae */ /* 0x0005e80009121844 */
[----:B-1----:R-:W5:Y:S04]  /*43550*/  LDL.64 R128, [R1+0x480] ;  /* 0x0004800001807983 */ /* 0x002f680000100a00 */
[----:B--2---:R-:W2:Y:S04]  /*43560*/  LDL.64 R172, [R1+0x240] ;  /* 0x0002400001ac7983 */ /* 0x004ea80000100a00 */
[----:B------:R-:W2:Y:S04]  /*43570*/  LDL.64 R144, [R1+0x440] ;  /* 0x0004400001907983 */ /* 0x000ea80000100a00 */
        /* <DEDUP_REMOVED lines=8> */
[----:B-1----:R-:W2:Y:S04]  /*43600*/  LDL.64 R64, [R1+0x180] ;  /* 0x0001800001407983 */ /* 0x002ea80000100a00 */
[----:B------:R-:W2:Y:S04]  /*43610*/  LDL.64 R80, [R1+0x140] ;  /* 0x0001400001507983 */ /* 0x000ea80000100a00 */
[----:B----4-:R1:W-:Y:S04]  /*43620*/  LDGSTS.E [R0+-0x5ee00], [R96.64], P2 ;  /* 0xa120000060007fae */ /* 0x0103e80009121844 */
[----:B---3--:R3:W-:Y:S04]  /*43630*/  LDGSTS.E [R16+-0x5de00], [R112.64], P2 ;  /* 0xa220000070107fae */ /* 0x0087e80009121844 */
[----:B-1----:R-:W4:Y:S04]  /*43640*/  LDL.64 R96, [R1+0x100] ;  /* 0x0001000001607983 */ /* 0x002f280000100a00 */
[----:B---3--:R-:W3:Y:S04]  /*43650*/  LDL.64 R112, [R1+0xc0] ;  /* 0x0000c00001707983 */ /* 0x008ee80000100a00 */
[----:B-----5:R1:W-:Y:S04]  /*43660*/  LDGSTS.E [R0+-0x5ce00], [R128.64], P2 ;  /* 0xa320000080007fae */ /* 0x0203e80009121844 */
[----:B--2---:R2:W-:Y:S04]  /*43670*/  LDGSTS.E [R16+-0x5be00], [R144.64], P2 ;  /* 0xa420000090107fae */ /* 0x0045e80009121844 */
[----:B-1----:R-:W5:Y:S04]  /*43680*/  LDL.64 R128, [R1+0x80] ;  /* 0x0000800001807983 */ /* 0x002f680000100a00 */
[----:B--2---:R-:W2:Y:S04]  /*43690*/  LDL.64 R144, [R1+0x40] ;  /* 0x0000400001907983 */ /* 0x004ea80000100a00 */
[----:B------:R1:W-:Y:S04]  /*436a0*/  LDGSTS.E [R0+-0x5ae00], [R18.64], P2 ;  /* 0xa520000012007fae */ /* 0x0003e80009121844 */
[----:B------:R1:W-:Y:S04]  /*436b0*/  LDGSTS.E [R16+-0x59e00], [R184.64], P2 ;  /* 0xa6200000b8107fae */ /* 0x0003e80009121844 */
[----:B------:R1:W-:Y:S04]  /*436c0*/  LDGSTS.E [R0+-0x58e00], [R182.64], P2 ;  /* 0xa7200000b6007fae */ /* 0x0003e80009121844 */
[----:B-1----:R-:W2:Y:S04]  /*436d0*/  LDL.64 R18, [R1] ;  /* 0x0000000001127983 */ /* 0x002ea80000100a00 */
        /* <DEDUP_REMOVED lines=8> */
[----:B------:R1:W-:Y:S01]  /*43760*/  LDGSTS.E [R16+-0x4fe00], [R80.64], P2 ;  /* 0xb020000050107fae */ /* 0x0003e20009121844 */
[----:B------:R-:W-:-:S03]  /*43770*/  LOP3.LUT R160, R2, 0x7f, RZ, 0xc0, !PT ;  /* 0x0000007f02a07812 */ /* 0x000fc600078ec0ff */
[----:B-1----:R-:W2:Y:S04]  /*43780*/  LDL.64 R172, [R1+0xb48] ;  /* 0x000b480001ac7983 */ /* 0x002ea80000100a00 */
[----:B------:R-:W2:Y:S04]  /*43790*/  LDL.64 R32, [R1+0xad8] ;  /* 0x000ad80001207983 */ /* 0x000ea80000100a00 */
[----:B------:R-:W2:Y:S04]  /*437a0*/  LDL.64 R48, [R1+0xaa0] ;  /* 0x000aa00001307983 */ /* 0x000ea80000100a00 */
[----:B------:R-:W2:Y:S04]  /*437b0*/  LDL.64 R64, [R1+0xa68] ;  /* 0x000a680001407983 */ /* 0x000ea80000100a00 */
[----:B------:R-:W2:Y:S04]  /*437c0*/  LDL.64 R80, [R1+0xa30] ;  /* 0x000a300001507983 */ /* 0x000ea80000100a00 */
[----:B------:R-:W2:Y:S04]  /*437d0*/  LDL.64 R174, [R1+0x800] ;  /* 0x0008000001ae7983 */ /* 0x000ea80000100a00 */
[----:B------:R-:W2:Y:S04]  /*437e0*/  LDL.64 R182, [R1+0x3f8] ;  /* 0x0003f80001b67983 */ /* 0x000ea80000100a00 */
[----:B------:R-:W2:Y:S04]  /*437f0*/  LDL.64 R250, [R1+0x3b8] ;  /* 0x0003b80001fa7983 */ /* 0x000ea80000100a00 */
[----:B------:R-:W2:Y:S04]  /*43800*/  LDL.64 R178, [R1+0x378] ;  /* 0x0003780001b27983 */ /* 0x000ea80000100a00 */
[----:B------:R-:W2:Y:S01]  /*43810*/  LDL.64 R180, [R1+0x338] ;  /* 0x0003380001b47983 */ /* 0x000ea20000100a00 */
[----:B------:R-:W-:-:S03]  /*43820*/  IMAD.SHL.U32 R252, R252, 0x4, RZ ;  /* 0x00000004fcfc7824 */ /* 0x000fc600078e00ff */
[----:B------:R-:W2:Y:S04]  /*43830*/  LDL.64 R184, [R1+0x3a0] ;  /* 0x0003a00001b87983 */ /* 0x000ea80000100a00 */
[----:B----4-:R1:W-:Y:S04]  /*43840*/  LDGSTS.E [R0+-0x4ee00], [R96.64], P2 ;  /* 0xb120000060007fae */ /* 0x0103e80009121844 */
[----:B---3--:R3:W-:Y:S01]  /*43850*/  LDGSTS.E [R16+-0x4de00], [R112.64], P2 ;  /* 0xb220000070107fae */ /* 0x0087e20009121844 */
[C---:B------:R-:W-:Y:S02]  /*43860*/  IADD3 R2, R3.reuse, 0x100000, RZ ;  /* 0x0010000003027810 */ /* 0x040fe40007ffe0ff */
[----:B------:R-:W-:Y:S01]  /*43870*/  SHF.L.U32 R160, R160, 0x2, RZ ;  /* 0x00000002a0a07819 */ /* 0x000fe200000006ff */
        /* <DEDUP_REMOVED lines=9> */
[----:B-1----:R-:W2:Y:S01]  /*43910*/  LDL.64 R16, [R1+0xc28] ;  /* 0x000c280001107983 */ /* 0x002ea20000100a00 */
[----:B------:R-:W-:-:S05]  /*43920*/  IADD3 R18, R3, 0x100000, RZ ;  /* 0x0010000003127810 */ /* 0x000fca0007ffe0ff */
[----:B------:R1:W-:Y:S04]  /*43930*/  LDGSTS.E [R18+-0x47e00], [R124.64], P2 ;  /* 0xb82000007c127fae */ /* 0x0003e80009121844 */
[----:B------:R1:W-:Y:S04]  /*43940*/  LDGSTS.E [R0+-0x46e00], [R108.64], P2 ;  /* 0xb92000006c007fae */ /* 0x0003e80009121844 */
[----:B------:R1:W-:Y:S01]  /*43950*/  LDGSTS.E [R18+-0x45e00], [R92.64], P2 ;  /* 0xba2000005c127fae */ /* 0x0003e20009121844 */
[----:B------:R-:W-:-:S03]  /*43960*/  LOP3.LUT R160, R160, 0x20, RZ, 0x3c, !PT ;  /* 0x00000020a0a07812 */ /* 0x000fc600078e3cff */
[----:B------:R1:W-:Y:S04]  /*43970*/  LDGSTS.E [R0+-0x44e00], [R76.64], P2 ;  /* 0xbb2000004c007fae */ /* 0x0003e80009121844 */
[----:B------:R1:W-:Y:S04]  /*43980*/  LDGSTS.E [R2+-0x43e00], [R60.64], P2 ;  /* 0xbc2000003c027fae */ /* 0x0003e80009121844 */
[----:B-1----:R-:W4:Y:S04]  /*43990*/  LDL.64 R18, [R1+0xb10] ;  /* 0x000b100001127983 */ /* 0x002f280000100a00 */
[----:B------:R1:W-:Y:S04]  /*439a0*/  LDGSTS.E [R0+-0x42e00], [R44.64], P2 ;  /* 0xbd2000002c007fae */ /* 0x0003e80009121844 */
[----:B------:R1:W-:Y:S04]  /*439b0*/  LDGSTS.E [R2+-0x41e00], [R28.64], P2 ;  /* 0xbe2000001c027fae */ /* 0x0003e80009121844 */
[----:B------:R1:W-:Y:S02]  /*439c0*/  LDGSTS.E [R0+-0x40e00], [R12.64], P2 ;  /* 0xbf2000000c007fae */ /* 0x0003e40009121844 */
[----:B-1----:R-:W-:-:S02]  /*439d0*/  IADD3 R2, R160, 0x100000, RZ ;  /* 0x00100000a0027810 */ /* 0x002fc40007ffe0ff */
[----:B------:R-:W-:-:S03]  /*439e0*/  IADD3 R0, R160, 0x100000, RZ ;  /* 0x00100000a0007810 */ /* 0x000fc60007ffe0ff */
[----:B--2---:R1:W-:Y:S04]  /*439f0*/  LDGSTS.E [R2+-0x7fc00], [R16.64], P2 ;  /* 0x8040000010027fae */ /* 0x0043e80009121844 */
[----:B---3--:R2:W-:Y:S04]  /*43a00*/  LDGSTS.E [R0+-0x7ec00], [R112.64], P2 ;  /* 0x8140000070007fae */ /* 0x0085e80009121844 */
[----:B-----5:R3:W-:Y:S04]  /*43a10*/  LDGSTS.E [R2+-0x7dc00], [R128.64], P2 ;  /* 0x8240000080027fae */ /* 0x0207e80009121844 */
[----:B-1----:R-:W5:Y:S04]  /*43a20*/  LDL.64 R16, [R1+0x9c0] ;  /* 0x0009c00001107983 */ /* 0x002f680000100a00 */
[----:B--2---:R-:W2:Y:S04]  /*43a30*/  LDL.64 R112, [R1+0x988] ;  /* 0x0009880001707983 */ /* 0x004ea80000100a00 */
[----:B---3--:R-:W3:Y:S04]  /*43a40*/  LDL.64 R128, [R1+0x950] ;  /* 0x0009500001807983 */ /* 0x008ee80000100a00 */
[----:B------:R1:W-:Y:S04]  /*43a50*/  LDGSTS.E [R0+-0x7cc00], [R144.64], P2 ;  /* 0x8340000090007fae */ /* 0x0003e80009121844 */
[----:B------:R1:W-:Y:S04]  /*43a60*/  LDGSTS.E [R2+-0x7bc00], [R172.64], P2 ;  /* 0x84400000ac027fae */ /* 0x0003e80009121844 */
[----:B----4-:R4:W-:Y:S04]  /*43a70*/  LDGSTS.E [R0+-0x7ac00], [R18.64], P2 ;  /* 0x8540000012007fae */ /* 0x0109e80009121844 */
[----:B-1----:R-:W3:Y:S04]  /*43a80*/  LDL.64 R144, [R1+0x918] ;  /* 0x0009180001907983 */ /* 0x002ee80000100a00 */
[----:B------:R1:W-:Y:S04]  /*43a90*/  LDGSTS.E [R2+-0x79c00], [R32.64], P2 ;  /* 0x8640000020027fae */ /* 0x0003e80009121844 */
[----:B----4-:R-:W4:Y:S04]  /*43aa0*/  LDL.64 R18, [R1+0x8e0] ;  /* 0x0008e00001127983 */ /* 0x010f280000100a00 */
[----:B------:R1:W-:Y:S04]  /*43ab0*/  LDGSTS.E [R0+-0x78c00], [R48.64], P2 ;  /* 0x8740000030007fae */ /* 0x0003e80009121844 */
[----:B-1----:R-:W4:Y:S04]  /*43ac0*/  LDL.64 R32, [R1+0x8a8] ;  /* 0x0008a80001207983 */ /* 0x002f280000100a00 */
[----:B------:R1:W-:Y:S04]  /*43ad0*/  LDGSTS.E [R2+-0x77c00], [R64.64], P2 ;  /* 0x8840000040027fae */ /* 0x0003e80009121844 */
[----:B------:R-:W4:Y:S04]  /*43ae0*/  LDL.64 R48, [R1+0x870] ;  /* 0x0008700001307983 */ /* 0x000f280000100a00 */
[----:B------:R1:W-:Y:S04]  /*43af0*/  LDGSTS.E [R0+-0x76c00], [R80.64], P2 ;  /* 0x8940000050007fae */ /* 0x0003e80009121844 */
[----:B-1----:R-:W4:Y:S04]  /*43b00*/  LDL.64 R64, [R1+0x838] ;  /* 0x0008380001407983 */ /* 0x002f280000100a00 */
[----:B------:R1:W-:Y:S04]  /*43b10*/  LDGSTS.E [R2+-0x75c00], [R96.64], P2 ;  /* 0x8a40000060027fae */ /* 0x0003e80009121844 */
[----:B------:R-:W4:Y:S04]  /*43b20*/  LDL.64 R80, [R1+0x7c8] ;  /* 0x0007c80001507983 */ /* 0x000f280000100a00 */
[----:B------:R-:W4:Y:S04]  /*43b30*/  LDL.64 R172, [R1+0x758] ;  /* 0x0007580001ac7983 */ /* 0x000f280000100a00 */
[----:B-1----:R-:W4:Y:S04]  /*43b40*/  LDL.64 R96, [R1+0x790] ;  /* 0x0007900001607983 */ /* 0x002f280000100a00 */
[----:B-----5:R1:W-:Y:S04]  /*43b50*/  LDGSTS.E [R0+-0x74c00], [R16.64], P2 ;  /* 0x8b40000010007fae */ /* 0x0203e80009121844 */
[----:B--2---:R2:W-:Y:S04]  /*43b60*/  LDGSTS.E [R2+-0x73c00], [R112.64], P2 ;  /* 0x8c40000070027fae */ /* 0x0045e80009121844 */
[----:B---3--:R3:W-:Y:S04]  /*43b70*/  LDGSTS.E [R0+-0x72c00], [R128.64], P2 ;  /* 0x8d40000080007fae */ /* 0x0087e80009121844 */
[----:B-1----:R-:W5:Y:S04]  /*43b80*/  LDL.64 R16, [R1+0x6b0] ;  /* 0x0006b00001107983 */ /* 0x002f680000100a00 */
[----:B--2---:R-:W2:Y:S04]  /*43b90*/  LDL.64 R112, [R1+0x720] ;  /* 0x0007200001707983 */ /* 0x004ea80000100a00 */
[----:B---3--:R-:W3:Y:S04]  /*43ba0*/  LDL.64 R128, [R1+0x6e8] ;  /* 0x0006e80001807983 */ /* 0x008ee80000100a00 */
[----:B------:R1:W-:Y:S04]  /*43bb0*/  LDGSTS.E [R2+-0x71c00], [R144.64], P2 ;  /* 0x8e40000090027fae */ /* 0x0003e80009121844 */
[----:B----4-:R4:W-:Y:S04]  /*43bc0*/  LDGSTS.E [R0+-0x70c00], [R18.64], P2 ;  /* 0x8f40000012007fae */ /* 0x0109e80009121844 */
[----:B-1----:R-:W5:Y:S04]  /*43bd0*/  LDL.64 R144, [R1+0x678] ;  /* 0x0006780001907983 */ /* 0x002f680000100a00 */
[----:B------:R1:W-:Y:S04]  /*43be0*/  LDGSTS.E [R2+-0x6fc00], [R32.64], P2 ;  /* 0x9040000020027fae */ /* 0x0003e80009121844 */
[----:B----4-:R-:W4:Y:S04]  /*43bf0*/  LDL.64 R18, [R1+0x640] ;  /* 0x0006400001127983 */ /* 0x010f280000100a00 */
[----:B------:R1:W-:Y:S04]  /*43c00*/  LDGSTS.E [R0+-0x6ec00], [R48.64], P2 ;  /* 0x9140000030007fae */ /* 0x0003e80009121844 */
[----:B-1----:R-:W4:Y:S04]  /*43c10*/  LDL.64 R32, [R1+0x608] ;  /* 0x0006080001207983 */ /* 0x002f280000100a00 */
[----:B------:R1:W-:Y:S04]  /*43c20*/  LDGSTS.E [R2+-0x6dc00], [R64.64], P2 ;  /* 0x9240000040027fae */ /* 0x0003e80009121844 */
[----:B------:R1:W-:Y:S04]  /*43c30*/  LDGSTS.E [R0+-0x6cc00], [R174.64], P2 ;  /* 0x93400000ae007fae */ /* 0x0003e80009121844 */
[----:B------:R-:W4:Y:S04]  /*43c40*/  LDL.64 R48, [R1+0x5d0] ;  /* 0x0005d00001307983 */ /* 0x000f280000100a00 */
[----:B------:R1:W-:Y:S04]  /*43c50*/  LDGSTS.E [R2+-0x6bc00], [R80.64], P2 ;  /* 0x9440000050027fae */ /* 0x0003e80009121844 */
[----:B-1----:R-:W4:Y:S04]  /*43c60*/  LDL.64 R64, [R1+0x598] ;  /* 0x0005980001407983 */ /* 0x002f280000100a00 */
[----:B------:R1:W-:Y:S04]  /*43c70*/  LDGSTS.E [R0+-0x6ac00], [R96.64], P2 ;  /* 0x9540000060007fae */ /* 0x0003e80009121844 */
[----:B------:R-:W4:Y:S04]  /*43c80*/  LDL.64 R80, [R1+0x560] ;  /* 0x0005600001507983 */ /* 0x000f280000100a00 */
[----:B------:R1:W-:Y:S04]  /*43c90*/  LDGSTS.E [R2+-0x69c00], [R172.64], P2 ;  /* 0x96400000ac027fae */ /* 0x0003e80009121844 */
[----:B-1----:R-:W4:Y:S04]  /*43ca0*/  LDL.64 R96, [R1+0x528] ;  /* 0x0005280001607983 */ /* 0x002f280000100a00 */
[----:B------:R-:W4:Y:S04]  /*43cb0*/  LDL.64 R174, [R1+0x2f8] ;  /* 0x0002f80001ae7983 */ /* 0x000f280000100a00 */
[----:B------:R-:W4:Y:S04]  /*43cc0*/  LDL.64 R172, [R1+0x2b8] ;  /* 0x0002b80001ac7983 */ /* 0x000f280000100a00 */
[----:B--2---:R1:W-:Y:S04]  /*43cd0*/  LDGSTS.E [R0+-0x68c00], [R112.64], P2 ;  /* 0x9740000070007fae */ /* 0x0043e80009121844 */
[----:B---3--:R2:W-:Y:S04]  /*43ce0*/  LDGSTS.E [R2+-0x67c00], [R128.64], P2 ;  /* 0x9840000080027fae */ /* 0x0085e80009121844 */
[----:B-----5:R3:W-:Y:S04]  /*43cf0*/  LDGSTS.E [R0+-0x66c00], [R16.64], P2 ;  /* 0x9940000010007fae */ /* 0x0207e80009121844 */
[----:B-1----:R-:W5:Y:S04]  /*43d00*/  LDL.64 R112, [R1+0x4e8] ;  /* 0x0004e80001707983 */ /* 0x002f680000100a00 */
[----:B--2---:R-:W2:Y:S04]  /*43d10*/  LDL.64 R128, [R1+0x4b0] ;  /* 0x0004b00001807983 */ /* 0x004ea80000100a00 */
[----:B------:R1:W-:Y:S04]  /*43d20*/  LDGSTS.E [R2+-0x65c00], [R144.64], P2 ;  /* 0x9a40000090027fae */ /* 0x0003e80009121844 */
[----:B---3--:R-:W3:Y:S04]  /*43d30*/  LDL.64 R16, [R1+0x278] ;  /* 0x0002780001107983 */ /* 0x008ee80000100a00 */
        /* <DEDUP_REMOVED lines=12> */
[----:B-1----:R-:W4:Y:S04]  /*43e00*/  LDL.64 R96, [R1+0x138] ;  /* 0x0001380001607983 */ /* 0x002f280000100a00 */
[----:B-----5:R1:W-:Y:S04]  /*43e10*/  LDGSTS.E [R0+-0x5ec00], [R112.64], P2 ;  /* 0xa140000070007fae */ /* 0x0203e80009121844 */
[----:B--2---:R2:W-:Y:S04]  /*43e20*/  LDGSTS.E [R2+-0x5dc00], [R128.64], P2 ;  /* 0xa240000080027fae */ /* 0x0045e80009121844 */
[----:B-1----:R-:W5:Y:S04]  /*43e30*/  LDL.64 R112, [R1+0xf8] ;  /* 0x0000f80001707983 */ /* 0x002f680000100a00 */
[----:B--2---:R-:W2:Y:S04]  /*43e40*/  LDL.64 R128, [R1+0xb8] ;  /* 0x0000b80001807983 */ /* 0x004ea80000100a00 */
[----:B---3--:R1:W-:Y:S04]  /*43e50*/  LDGSTS.E [R0+-0x5cc00], [R144.64], P2 ;  /* 0xa340000090007fae */ /* 0x0083e80009121844 */
[----:B----4-:R3:W-:Y:S04]  /*43e60*/  LDGSTS.E [R2+-0x5bc00], [R18.64], P2 ;  /* 0xa440000012027fae */ /* 0x0107e80009121844 */
[----:B-1----:R-:W4:Y:S04]  /*43e70*/  LDL.64 R144, [R1+0x78] ;  /* 0x0000780001907983 */ /* 0x002f280000100a00 */
[----:B------:R1:W-:Y:S04]  /*43e80*/  LDGSTS.E [R0+-0x5ac00], [R182.64], P2 ;  /* 0xa5400000b6007fae */ /* 0x0003e80009121844 */
[----:B---3--:R-:W3:Y:S04]  /*43e90*/  LDL.64 R18, [R1+0x38] ;  /* 0x0000380001127983 */ /* 0x008ee80000100a00 */
        /* <DEDUP_REMOVED lines=11> */
[----:B-1----:R-:W3:Y:S04]  /*43f50*/  LDL.64 R16, [R1+0xc20] ;  /* 0x000c200001107983 */ /* 0x002ee80000100a00 */
[----:B------:R-:W3:Y:S01]  /*43f60*/  LDL.64 R172, [R1+0xb40] ;  /* 0x000b400001ac7983 */ /* 0x000ee20000100a00 */
[----:B------:R-:W-:-:S03]  /*43f70*/  LOP3.LUT R3, R161, 0x30, RZ, 0x3c, !PT ;  /* 0x00000030a1037812 */ /* 0x000fc600078e3cff */
[----:B------:R-:W3:Y:S04]  /*43f80*/  LDL.64 R32, [R1+0xad0] ;  /* 0x000ad00001207983 */ /* 0x000ee80000100a00 */
        /* <DEDUP_REMOVED lines=9> */
[----:B-----5:R1:W-:Y:S04]  /*44020*/  LDGSTS.E [R0+-0x4ec00], [R112.64], P2 ;  /* 0xb140000070007fae */ /* 0x0203e80009121844 */
[----:B--2---:R2:W-:Y:S04]  /*44030*/  LDGSTS.E [R2+-0x4dc00], [R128.64], P2 ;  /* 0xb240000080027fae */ /* 0x0045e80009121844 */
[----:B-1----:R-:W5:Y:S04]  /*44040*/  LDL.64 R112, [R1+0xbe8] ;  /* 0x000be80001707983 */ /* 0x002f680000100a00 */
[----:B--2---:R-:W2:Y:S04]  /*44050*/  LDL.64 R128, [R1+0xbb0] ;  /* 0x000bb00001807983 */ /* 0x004ea80000100a00 */
[----:B----4-:R1:W-:Y:S04]  /*44060*/  LDGSTS.E [R0+-0x4cc00], [R144.64], P2 ;  /* 0xb340000090007fae */ /* 0x0103e80009121844 */
[----:B---3--:R3:W-:Y:S04]  /*44070*/  LDGSTS.E [R2+-0x4bc00], [R18.64], P2 ;  /* 0xb440000012027fae */ /* 0x0087e80009121844 */
        /* <DEDUP_REMOVED lines=12> */
[----:B------:R1:W-:Y:S02]  /*44140*/  LDGSTS.E [R0+-0x40c00], [R10.64], P2 ;  /* 0xbf4000000a007fae */ /* 0x0003e40009121844 */
[----:B-1----:R-:W-:-:S02]  /*44150*/  IADD3 R2, R3, 0x100000, RZ ;  /* 0x0010000003027810 */ /* 0x002fc40007ffe0ff */
[----:B------:R-:W-:-:S03]  /*44160*/  IADD3 R0, R3, 0x100000, RZ ;  /* 0x0010000003007810 */ /* 0x000fc60007ffe0ff */
[----:B------:R1:W-:Y:S04]  /*44170*/  LDGSTS.E [R2+-0x7fa00], [R16.64], P2 ;  /* 0x8060000010027fae */ /* 0x0003e80009121844 */
[----:B-1----:R-:W3:Y:S04]  /*44180*/  LDL.64 R16, [R1+0x9b8] ;  /* 0x0009b80001107983 */ /* 0x002ee80000100a00 */
[----:B-----5:R1:W-:Y:S04]  /*44190*/  LDGSTS.E [R0+-0x7ea00], [R112.64], P2 ;  /* 0x8160000070007fae */ /* 0x0203e80009121844 */
[----:B--2---:R2:W-:Y:S04]  /*441a0*/  LDGSTS.E [R2+-0x7da00], [R128.64], P2 ;  /* 0x8260000080027fae */ /* 0x0045e80009121844 */
[----:B-1----:R-:W5:Y:S04]  /*441b0*/  LDL.64 R112, [R1+0x980] ;  /* 0x0009800001707983 */ /* 0x002f680000100a00 */
[----:B--2---:R-:W2:Y:S04]  /*441c0*/  LDL.64 R128, [R1+0x948] ;  /* 0x0009480001807983 */ /* 0x004ea80000100a00 */
[----:B----4-:R1:W-:Y:S04]  /*441d0*/  LDGSTS.E [R0+-0x7ca00], [R144.64], P2 ;  /* 0x8360000090007fae */ /* 0x0103e80009121844 */
[----:B------:R4:W-:Y:S04]  /*441e0*/  LDGSTS.E [R2+-0x7ba00], [R172.64], P2 ;  /* 0x84600000ac027fae */ /* 0x0009e80009121844 */
[----:B---3--:R3:W-:Y:S04]  /*441f0*/  LDGSTS.E [R0+-0x7aa00], [R18.64], P2 ;  /* 0x8560000012007fae */ /* 0x0087e80009121844 */
[----:B-1----:R-:W2:Y:S04]  /*44200*/  LDL.64 R144, [R1+0x910] ;  /* 0x0009100001907983 */ /* 0x002ea80000100a00 */
[----:B------:R1:W-:Y:S04]  /*44210*/  LDGSTS.E [R2+-0x79a00], [R32.64], P2 ;  /* 0x8660000020027fae */ /* 0x0003e80009121844 */
[----:B---3--:R-:W3:Y:S04]  /*44220*/  LDL.64 R18, [R1+0x8d8] ;  /* 0x0008d80001127983 */ /* 0x008ee80000100a00 */
[----:B------:R4:W-:Y:S04]  /*44230*/  LDGSTS.E [R0+-0x78a00], [R48.64], P2 ;  /* 0x8760000030007fae */ /* 0x0009e80009121844 */
[----:B-1----:R-:W3:Y:S04]  /*44240*/  LDL.64 R32, [R1+0x8a0] ;  /* 0x0008a00001207983 */ /* 0x002ee80000100a00 */
[----:B------:R1:W-:Y:S04]  /*44250*/  LDGSTS.E [R2+-0x77a00], [R64.64], P2 ;  /* 0x8860000040027fae */ /* 0x0003e80009121844 */
[----:B----4-:R-:W4:Y:S04]  /*44260*/  LDL.64 R48, [R1+0x868] ;  /* 0x0008680001307983 */ /* 0x010f280000100a00 */
[----:B------:R1:W-:Y:S04]  /*44270*/  LDGSTS.E [R0+-0x76a00], [R80.64], P2 ;  /* 0x8960000050007fae */ /* 0x0003e80009121844 */
[----:B-1----:R-:W4:Y:S04]  /*44280*/  LDL.64 R64, [R1+0x830] ;  /* 0x0008300001407983 */ /* 0x002f280000100a00 */
[----:B------:R1:W-:Y:S04]  /*44290*/  LDGSTS.E [R2+-0x75a00], [R96.64], P2 ;  /* 0x8a60000060027fae */ /* 0x0003e80009121844 */
[----:B------:R-:W4:Y:S04]  /*442a0*/  LDL.64 R80, [R1+0x7c0] ;  /* 0x0007c00001507983 */ /* 0x000f280000100a00 */
[----:B------:R-:W4:Y:S04]  /*442b0*/  LDL.64 R172, [R1+0x750] ;  /* 0x0007500001ac7983 */ /* 0x000f280000100a00 */
[----:B-1----:R-:W4:Y:S04]  /*442c0*/  LDL.64 R96, [R1+0x788] ;  /* 0x0007880001607983 */ /* 0x002f280000100a00 */
[----:B------:R1:W-:Y:S04]  /*442d0*/  LDGSTS.E [R0+-0x74a00], [R16.64], P2 ;  /* 0x8b60000010007fae */ /* 0x0003e80009121844 */
[----:B-1----:R-:W4:Y:S04]  /*442e0*/  LDL.64 R16, [R1+0x6a8] ;  /* 0x0006a80001107983 */ /* 0x002f280000100a00 */
[----:B-----5:R1:W-:Y:S04]  /*442f0*/  LDGSTS.E [R2+-0x73a00], [R112.64], P2 ;  /* 0x8c60000070027fae */ /* 0x0203e80009121844 */
[----:B--2---:R2:W-:Y:S04]  /*44300*/  LDGSTS.E [R0+-0x72a00], [R128.64], P2 ;  /* 0x8d60000080007fae */ /* 0x0045e80009121844 */
[----:B-1----:R-:W5:Y:S04]  /*44310*/  LDL.64 R112, [R1+0x718] ;  /* 0x0007180001707983 */ /* 0x002f680000100a00 */
[----:B--2---:R-:W2:Y:S04]  /*44320*/  LDL.64 R128, [R1+0x6e0] ;  /* 0x0006e00001807983 */ /* 0x004ea80000100a00 */
[----:B------:R1:W-:Y:S04]  /*44330*/  LDGSTS.E [R2+-0x71a00], [R144.64], P2 ;  /* 0x8e60000090027fae */ /* 0x0003e80009121844 */
[----:B---3--:R3:W-:Y:S04]  /*44340*/  LDGSTS.E [R0+-0x70a00], [R18.64], P2 ;  /* 0x8f60000012007fae */ /* 0x0087e80009121844 */
[----:B-1----:R-:W2:Y:S04]  /*44350*/  LDL.64 R144, [R1+0x670] ;  /* 0x0006700001907983 */ /* 0x002ea80000100a00 */
[----:B------:R1:W-:Y:S04]  /*44360*/  LDGSTS.E [R2+-0x6fa00], [R32.64], P2 ;  /* 0x9060000020027fae */ /* 0x0003e80009121844 */
[----:B---3--:R-:W3:Y:S04]  /*44370*/  LDL.64 R18, [R1+0x638] ;  /* 0x0006380001127983 */ /* 0x008ee80000100a00 */
[----:B----4-:R4:W-:Y:S04]  /*44380*/  LDGSTS.E [R0+-0x6ea00], [R48.64], P2 ;  /* 0x9160000030007fae */ /* 0x0109e80009121844 */
[----:B-1----:R-:W3:Y:S04]  /*44390*/  LDL.64 R32, [R1+0x600] ;  /* 0x0006000001207983 */ /* 0x002ee80000100a00 */
[----:B------:R1:W-:Y:S04]  /*443a0*/  LDGSTS.E [R2+-0x6da00], [R64.64], P2 ;  /* 0x9260000040027fae */ /* 0x0003e80009121844 */
[----:B------:R1:W-:Y:S04]  /*443b0*/  LDGSTS.E [R0+-0x6ca00], [R174.64], P2 ;  /* 0x93600000ae007fae */ /* 0x0003e80009121844 */
[----:B----4-:R-:W3:Y:S04]  /*443c0*/  LDL.64 R48, [R1+0x5c8] ;  /* 0x0005c80001307983 */ /* 0x010ee80000100a00 */
[----:B------:R1:W-:Y:S04]  /*443d0*/  LDGSTS.E [R2+-0x6ba00], [R80.64], P2 ;  /* 0x9460000050027fae */ /* 0x0003e80009121844 */
[----:B-1----:R-:W3:Y:S04]  /*443e0*/  LDL.64 R64, [R1+0x590] ;  /* 0x0005900001407983 */ /* 0x002ee80000100a00 */
[----:B------:R1:W-:Y:S04]  /*443f0*/  LDGSTS.E [R0+-0x6aa00], [R96.64], P2 ;  /* 0x9560000060007fae */ /* 0x0003e80009121844 */
[----:B------:R-:W3:Y:S04]  /*44400*/  LDL.64 R80, [R1+0x558] ;  /* 0x0005580001507983 */ /* 0x000ee80000100a00 */
[----:B------:R1:W-:Y:S04]  /*44410*/  LDGSTS.E [R2+-0x69a00], [R172.64], P2 ;  /* 0x96600000ac027fae */ /* 0x0003e80009121844 */
[----:B-1----:R-:W3:Y:S04]  /*44420*/  LDL.64 R96, [R1+0x520] ;  /* 0x0005200001607983 */ /* 0x002ee80000100a00 */
[----:B------:R-:W3:Y:S04]  /*44430*/  LDL.64 R174, [R1+0x2f0] ;  /* 0x0002f00001ae7983 */ /* 0x000ee80000100a00 */
[----:B------:R-:W3:Y:S04]  /*44440*/  LDL.64 R172, [R1+0x2b0] ;  /* 0x0002b00001ac7983 */ /* 0x000ee80000100a00 */
[----:B-----5:R1:W-:Y:S04]  /*44450*/  LDGSTS.E [R0+-0x68a00], [R112.64], P2 ;  /* 0x9760000070007fae */ /* 0x0203e80009121844 */
[----:B--2---:R2:W-:Y:S04]  /*44460*/  LDGSTS.E [R2+-0x67a00], [R128.64], P2 ;  /* 0x9860000080027fae */ /* 0x0045e80009121844 */
[----:B------:R5:W-:Y:S04]  /*44470*/  LDGSTS.E [R0+-0x66a00], [R16.64], P2 ;  /* 0x9960000010007fae */ /* 0x000be80009121844 */
[----:B-1----:R-:W4:Y:S04]  /*44480*/  LDL.64 R112, [R1+0x4e0] ;  /* 0x0004e00001707983 */ /* 0x002f280000100a00 */
[----:B--2---:R-:W2:Y:S04]  /*44490*/  LDL.64 R128, [R1+0x4a8] ;  /* 0x0004a80001807983 */ /* 0x004ea80000100a00 */
[----:B------:R1:W-:Y:S04]  /*444a0*/  LDGSTS.E [R2+-0x65a00], [R144.64], P2 ;  /* 0x9a60000090027fae */ /* 0x0003e80009121844 */
[----:B-----5:R-:W5:Y:S04]  /*444b0*/  LDL.64 R16, [R1+0x270] ;  /* 0x0002700001107983 */ /* 0x020f680000100a00 */
[----:B---3--:R3:W-:Y:S04]  /*444c0*/  LDGSTS.E [R0+-0x64a00], [R18.64], P2 ;  /* 0x9b60000012007fae */ /* 0x0087e80009121844 */
[----:B-1----:R-:W5:Y:S04]  /*444d0*/  LDL.64 R144, [R1+0x470] ;  /* 0x0004700001907983 */ /* 0x002f680000100a00 */
[----:B------:R1:W-:Y:S04]  /*444e0*/  LDGSTS.E [R2+-0x63a00], [R32.64], P2 ;  /* 0x9c60000020027fae */ /* 0x0003e80009121844 */
[----:B---3--:R-:W3:Y:S04]  /*444f0*/  LDL.64 R18, [R1+0x430] ;  /* 0x0004300001127983 */ /* 0x008ee80000100a00 */
[----:B------:R1:W-:Y:S04]  /*44500*/  LDGSTS.E [R0+-0x62a00], [R48.64], P2 ;  /* 0x9d60000030007fae */ /* 0x0003e80009121844 */
[----:B-1----:R-:W3:Y:S04]  /*44510*/  LDL.64 R32, [R1+0x230] ;  /* 0x0002300001207983 */ /* 0x002ee80000100a00 */
[----:B------:R1:W-:Y:S04]  /*44520*/  LDGSTS.E [R2+-0x61a00], [R64.64], P2 ;  /* 0x9e60000040027fae */ /* 0x0003e80009121844 */
[----:B------:R-:W3:Y:S04]  /*44530*/  LDL.64 R48, [R1+0x1f0] ;  /* 0x0001f00001307983 */ /* 0x000ee80000100a00 */
[----:B------:R1:W-:Y:S04]  /*44540*/  LDGSTS.E [R0+-0x60a00], [R80.64], P2 ;  /* 0x9f60000050007fae */ /* 0x0003e80009121844 */
[----:B-1----:R-:W3:Y:S04]  /*44550*/  LDL.64 R64, [R1+0x1b0] ;  /* 0x0001b00001407983 */ /* 0x002ee80000100a00 */
[----:B------:R1:W-:Y:S04]  /*44560*/  LDGSTS.E [R2+-0x5fa00], [R96.64], P2 ;  /* 0xa060000060027fae */ /* 0x0003e80009121844 */
[----:B------:R-:W3:Y:S04]  /*44570*/  LDL.64 R80, [R1+0x170] ;  /* 0x0001700001507983 */ /* 0x000ee80000100a00 */
[----:B-1----:R-:W3:Y:S04]  /*44580*/  LDL.64 R96, [R1+0x130] ;  /* 0x0001300001607983 */ /* 0x002ee80000100a00 */
[----:B----4-:R1:W-:Y:S04]  /*44590*/  LDGSTS.E [R0+-0x5ea00], [R112.64], P2 ;  /* 0xa160000070007fae */ /* 0x0103e80009121844 */
[----:B--2---:R2:W-:Y:S04]  /*445a0*/  LDGSTS.E [R2+-0x5da00], [R128.64], P2 ;  /* 0xa260000080027fae */ /* 0x0045e80009121844 */
[----:B-1----:R-:W4:Y:S04]  /*445b0*/  LDL.64 R112, [R1+0xf0] ;  /* 0x0000f00001707983 */ /* 0x002f280000100a00 */
[----:B--2---:R-:W2:Y:S04]  /*445c0*/  LDL.64 R128, [R1+0xb0] ;  /* 0x0000b00001807983 */ /* 0x004ea80000100a00 */
[----:B-----5:R1:W-:Y:S04]  /*445d0*/  LDGSTS.E [R0+-0x5ca00], [R144.64], P2 ;  /* 0xa360000090007fae */ /* 0x0203e80009121844 */
[----:B---3--:R3:W-:Y:S04]  /*445e0*/  LDGSTS.E [R2+-0x5ba00], [R18.64], P2 ;  /* 0xa460000012027fae */ /* 0x0087e80009121844 */
[----:B-1----:R-:W5:Y:S04]  /*445f0*/  LDL.64 R144, [R1+0x70] ;  /* 0x0000700001907983 */ /* 0x002f680000100a00 */
        /* <DEDUP_REMOVED lines=49> */
[----:B----4-:R1:W-:Y:S04]  /*44910*/  LDGSTS.E [R0+-0x7e800], [R112.64], P2 ;  /* 0x8180000070007fae */ /* 0x0103e80009121844 */
[----:B--2---:R2:W-:Y:S04]  /*44920*/  LDGSTS.E [R2+-0x7d800], [R128.64], P2 ;  /* 0x8280000080027fae */ /* 0x0045e80009121844 */
[----:B-1----:R-:W4:Y:S04]  /*44930*/  LDL.64 R112, [R1+0x978] ;  /* 0x0009780001707983 */ /* 0x002f280000100a00 */
[----:B--2---:R-:W2:Y:S04]  /*44940*/  LDL.64 R128, [R1+0x940] ;  /* 0x0009400001807983 */ /* 0x004ea80000100a00 */
[----:B-----5:R1:W-:Y:S04]  /*44950*/  LDGSTS.E [R0+-0x7c800], [R144.64], P2 ;  /* 0x8380000090007fae */ /* 0x0203e80009121844 */
        /* <DEDUP_REMOVED lines=8> */
[----:B-----5:R-:W5:Y:S04]  /*449e0*/  LDL.64 R48, [R1+0x860] ;  /* 0x0008600001307983 */ /* 0x020f680000100a00 */
[----:B------:R1:W-:Y:S04]  /*449f0*/  LDGSTS.E [R0+-0x76800], [R80.64], P2 ;  /* 0x8980000050007fae */ /* 0x0003e80009121844 */
[----:B-1----:R-:W5:Y:S04]  /*44a00*/  LDL.64 R64, [R1+0x828] ;  /* 0x0008280001407983 */ /* 0x002f680000100a00 */
[----:B------:R1:W-:Y:S04]  /*44a10*/  LDGSTS.E [R2+-0x75800], [R96.64], P2 ;  /* 0x8a80000060027fae */ /* 0x0003e80009121844 */
[----:B------:R-:W5:Y:S04]  /*44a20*/  LDL.64 R80, [R1+0x7b8] ;  /* 0x0007b80001507983 */ /* 0x000f680000100a00 */
[----:B------:R-:W5:Y:S04]  /*44a30*/  LDL.64 R172, [R1+0x748] ;  /* 0x0007480001ac7983 */ /* 0x000f680000100a00 */
[----:B-1----:R-:W5:Y:S04]  /*44a40*/  LDL.64 R96, [R1+0x780] ;  /* 0x0007800001607983 */ /* 0x002f680000100a00 */
[----:B------:R1:W-:Y:S04]  /*44a50*/  LDGSTS.E [R0+-0x74800], [R16.64], P2 ;  /* 0x8b80000010007fae */ /* 0x0003e80009121844 */
[----:B-1----:R-:W5:Y:S04]  /*44a60*/  LDL.64 R16, [R1+0x6a0] ;  /* 0x0006a00001107983 */ /* 0x002f680000100a00 */
[----:B----4-:R1:W-:Y:S04]  /*44a70*/  LDGSTS.E [R2+-0x73800], [R112.64], P2 ;  /* 0x8c80000070027fae */ /* 0x0103e80009121844 */
[----:B--2---:R2:W-:Y:S04]  /*44a80*/  LDGSTS.E [R0+-0x72800], [R128.64], P2 ;  /* 0x8d80000080007fae */ /* 0x0045e80009121844 */
[----:B-1----:R-:W4:Y:S04]  /*44a90*/  LDL.64 R112, [R1+0x710] ;  /* 0x0007100001707983 */ /* 0x002f280000100a00 */
[----:B--2---:R-:W2:Y:S04]  /*44aa0*/  LDL.64 R128, [R1+0x6d8] ;  /* 0x0006d80001807983 */ /* 0x004ea80000100a00 */
[----:B------:R1:W-:Y:S04]  /*44ab0*/  LDGSTS.E [R2+-0x71800], [R144.64], P2 ;  /* 0x8e80000090027fae */ /* 0x0003e80009121844 */
[----:B---3--:R3:W-:Y:S04]  /*44ac0*/  LDGSTS.E [R0+-0x70800], [R18.64], P2 ;  /* 0x8f80000012007fae */ /* 0x0087e80009121844 */
[----:B-1----:R-:W2:Y:S04]  /*44ad0*/  LDL.64 R144, [R1+0x668] ;  /* 0x0006680001907983 */ /* 0x002ea80000100a00 */
[----:B------:R1:W-:Y:S04]  /*44ae0*/  LDGSTS.E [R2+-0x6f800], [R32.64], P2 ;  /* 0x9080000020027fae */ /* 0x0003e80009121844 */
[----:B---3--:R-:W3:Y:S04]  /*44af0*/  LDL.64 R18, [R1+0x630] ;  /* 0x0006300001127983 */ /* 0x008ee80000100a00 */
[----:B-----5:R5:W-:Y:S04]  /*44b00*/  LDGSTS.E [R0+-0x6e800], [R48.64], P2 ;  /* 0x9180000030007fae */ /* 0x020be80009121844 */
[----:B-1----:R-:W3:Y:S04]  /*44b10*/  LDL.64 R32, [R1+0x5f8] ;  /* 0x0005f80001207983 */ /* 0x002ee80000100a00 */
[----:B------:R1:W-:Y:S04]  /*44b20*/  LDGSTS.E [R2+-0x6d800], [R64.64], P2 ;  /* 0x9280000040027fae */ /* 0x0003e80009121844 */
[----:B------:R1:W-:Y:S04]  /*44b30*/  LDGSTS.E [R0+-0x6c800], [R174.64], P2 ;  /* 0x93800000ae007fae */ /* 0x0003e80009121844 */
[----:B-----5:R-:W3:Y:S04]  /*44b40*/  LDL.64 R48, [R1+0x5c0] ;  /* 0x0005c00001307983 */ /* 0x020ee80000100a00 */
        /* <DEDUP_REMOVED lines=8> */
[----:B----4-:R1:W-:Y:S04]  /*44bd0*/  LDGSTS.E [R0+-0x68800], [R112.64], P2 ;  /* 0x9780000070007fae */ /* 0x0103e80009121844 */
[----:B--2---:R2:W-:Y:S04]  /*44be0*/  LDGSTS.E [R2+-0x67800], [R128.64], P2 ;  /* 0x9880000080027fae */ /* 0x0045e80009121844 */
[----:B------:R4:W-:Y:S04]  /*44bf0*/  LDGSTS.E [R0+-0x66800], [R16.64], P2 ;  /* 0x9980000010007fae */ /* 0x0009e80009121844 */
[----:B-1----:R-:W5:Y:S04]  /*44c00*/  LDL.64 R112, [R1+0x4d8] ;  /* 0x0004d80001707983 */ /* 0x002f680000100a00 */
[----:B--2---:R-:W2:Y:S04]  /*44c10*/  LDL.64 R128, [R1+0x4a0] ;  /* 0x0004a00001807983 */ /* 0x004ea80000100a00 */
[----:B------:R1:W-:Y:S04]  /*44c20*/  LDGSTS.E [R2+-0x65800], [R144.64], P2 ;  /* 0x9a80000090027fae */ /* 0x0003e80009121844 */
[----:B----4-:R-:W4:Y:S04]  /*44c30*/  LDL.64 R16, [R1+0x268] ;  /* 0x0002680001107983 */ /* 0x010f280000100a00 */
[----:B---3--:R3:W-:Y:S04]  /*44c40*/  LDGSTS.E [R0+-0x64800], [R18.64], P2 ;  /* 0x9b80000012007fae */ /* 0x0087e80009121844 */
[----:B-1----:R-:W4:Y:S04]  /*44c50*/  LDL.64 R144, [R1+0x468] ;  /* 0x0004680001907983 */ /* 0x002f280000100a00 */
        /* <DEDUP_REMOVED lines=32> */
[----:B------:R-:W3:Y:S04]  /*44e60*/  LDL.64 R174, [R1+0xb30] ;  /* 0x000b300001ae7983 */ /* 0x000ee80000100a00 */
        /* <DEDUP_REMOVED lines=18> */
[----:B------:R1:W-:Y:S04]  /*44f90*/  LDGSTS.E [R2+-0x49800], [R150.64], P2 ;  /* 0xb680000096027fae */ /* 0x0003e80009121844 */
[----:B------:R1:W-:Y:S04]  /*44fa0*/  LDGSTS.E [R0+-0x48800], [R134.64], P2 ;  /* 0xb780000086007fae */ /* 0x0003e80009121844 */
[----:B------:R1:W-:Y:S04]  /*44fb0*/  LDGSTS.E [R2+-0x47800], [R118.64], P2 ;  /* 0xb880000076027fae */ /* 0x0003e80009121844 */
[----:B------:R1:W-:Y:S04]  /*44fc0*/  LDGSTS.E [R0+-0x46800], [R102.64], P2 ;  /* 0xb980000066007fae */ /* 0x0003e80009121844 */
[----:B------:R1:W-:Y:S04]  /*44fd0*/  LDGSTS.E [R2+-0x45800], [R86.64], P2 ;  /* 0xba80000056027fae */ /* 0x0003e80009121844 */
[----:B------:R1:W-:Y:S04]  /*44fe0*/  LDGSTS.E [R0+-0x44800], [R70.64], P2 ;  /* 0xbb80000046007fae */ /* 0x0003e80009121844 */
[----:B---3--:R-:W5:Y:S04]  /*44ff0*/  LDL.64 R18, [R1+0xa88] ;  /* 0x000a880001127983 */ /* 0x008f680000100a00 */
[----:B------:R1:W-:Y:S04]  /*45000*/  LDGSTS.E [R2+-0x43800], [R54.64], P2 ;  /* 0xbc80000036027fae */ /* 0x0003e80009121844 */
[----:B------:R1:W-:Y:S04]  /*45010*/  LDGSTS.E [R0+-0x42800], [R38.64], P2 ;  /* 0xbd80000026007fae */ /* 0x0003e80009121844 */
[----:B------:R1:W-:Y:S04]  /*45020*/  LDGSTS.E [R2+-0x41800], [R22.64], P2 ;  /* 0xbe80000016027fae */ /* 0x0003e80009121844 */
[----:B------:R1:W-:Y:S02]  /*45030*/  LDGSTS.E [R0+-0x40800], [R6.64], P2 ;  /* 0xbf80000006007fae */ /* 0x0003e40009121844 */
[----:B-1----:R-:W-:-:S02]  /*45040*/  IADD3 R2, R17, 0x100000, RZ ;  /* 0x0010000011027810 */ /* 0x002fc40007ffe0ff */
[----:B------:R-:W-:-:S03]  /*45050*/  IADD3 R0, R17, 0x100000, RZ ;  /* 0x0010000011007810 */ /* 0x000fc60007ffe0ff */
[----:B------:R1:W-:Y:S04]  /*45060*/  LDGSTS.E [R2+-0x7f600], [R172.64], P2 ;  /* 0x80a00000ac027fae */ /* 0x0003e80009121844 */
[----:B------:R1:W-:Y:S04]  /*45070*/  LDGSTS.E [R0+-0x7e600], [R96.64], P2 ;  /* 0x81a0000060007fae */ /* 0x0003e80009121844 */
[----:B-1----:R-:W5:Y:S04]  /*45080*/  LDL.64 R172, [R1+0x9a8] ;  /* 0x0009a80001ac7983 */ /* 0x002f680000100a00 */
[----:B------:R-:W5:Y:S04]  /*45090*/  LDL.64 R96, [R1+0x970] ;  /* 0x0009700001607983 */ /* 0x000f680000100a00 */
[----:B-----5:R1:W-:Y:S04]  /*450a0*/  LDGSTS.E [R2+-0x7d600], [R112.64], P2 ;  /* 0x82a0000070027fae */ /* 0x0203e80009121844 */
[----:B--2---:R2:W-:Y:S04]  /*450b0*/  LDGSTS.E [R0+-0x7c600], [R128.64], P2 ;  /* 0x83a0000080007fae */ /* 0x0045e80009121844 */
[----:B------:R5:W-:Y:S04]  /*450c0*/  LDGSTS.E [R2+-0x7b600], [R174.64], P2 ;  /* 0x84a00000ae027fae */ /* 0x000be80009121844 */
[----:B-1----:R-:W3:Y:S04]  /*450d0*/  LDL.64 R112, [R1+0x938] ;  /* 0x0009380001707983 */ /* 0x002ee80000100a00 */
[----:B--2---:R-:W2:Y:S04]  /*450e0*/  LDL.64 R128, [R1+0x900] ;  /* 0x0009000001807983 */ /* 0x004ea80000100a00 */
[----:B----4-:R1:W-:Y:S04]  /*450f0*/  LDGSTS.E [R0+-0x7a600], [R144.64], P2 ;  /* 0x85a0000090007fae */ /* 0x0103e80009121844 */
[----:B------:R4:W-:Y:S04]  /*45100*/  LDGSTS.E [R2+-0x79600], [R32.64], P2 ;  /* 0x86a0000020027fae */ /* 0x0009e80009121844 */
[----:B-----5:R-:W5:Y:S04]  /*45110*/  LDL.64 R174, [R1+0x740] ;  /* 0x0007400001ae7983 */ /* 0x020f680000100a00 */
[----:B-1----:R-:W5:Y:S04]  /*45120*/  LDL.64 R144, [R1+0x8c8] ;  /* 0x0008c80001907983 */ /* 0x002f680000100a00 */
[----:B----4-:R-:W4:Y:S04]  /*45130*/  LDL.64 R32, [R1+0x890] ;  /* 0x0008900001207983 */ /* 0x010f280000100a00 */
[----:B------:R1:W-:Y:S04]  /*45140*/  LDGSTS.E [R0+-0x78600], [R18.64], P2 ;  /* 0x87a0000012007fae */ /* 0x0003e80009121844 */
[----:B------:R1:W-:Y:S04]  /*45150*/  LDGSTS.E [R2+-0x77600], [R48.64], P2 ;  /* 0x88a0000030027fae */ /* 0x0003e80009121844 */
[----:B------:R1:W-:Y:S04]  /*45160*/  LDGSTS.E [R0+-0x76600], [R64.64], P2 ;  /* 0x89a0000040007fae */ /* 0x0003e80009121844 */
[----:B-1----:R-:W4:Y:S04]  /*45170*/  LDL.64 R18, [R1+0x858] ;  /* 0x0008580001127983 */ /* 0x002f280000100a00 */
[----:B------:R-:W4:Y:S04]  /*45180*/  LDL.64 R48, [R1+0x820] ;  /* 0x0008200001307983 */ /* 0x000f280000100a00 */
[----:B------:R-:W4:Y:S04]  /*45190*/  LDL.64 R64, [R1+0x7b0] ;  /* 0x0007b00001407983 */ /* 0x000f280000100a00 */
[----:B------:R1:W-:Y:S04]  /*451a0*/  LDGSTS.E [R2+-0x75600], [R80.64], P2 ;  /* 0x8aa0000050027fae */ /* 0x0003e80009121844 */
[----:B-1----:R-:W4:Y:S04]  /*451b0*/  LDL.64 R80, [R1+0x778] ;  /* 0x0007780001507983 */ /* 0x002f280000100a00 */
[----:B------:R1:W-:Y:S04]  /*451c0*/  LDGSTS.E [R0+-0x74600], [R172.64], P2 ;  /* 0x8ba00000ac007fae */ /* 0x0003e80009121844 */
[----:B------:R1:W-:Y:S04]  /*451d0*/  LDGSTS.E [R2+-0x73600], [R96.64], P2 ;  /* 0x8ca0000060027fae */ /* 0x0003e80009121844 */
[----:B-1----:R-:W4:Y:S04]  /*451e0*/  LDL.64 R172, [R1+0x698] ;  /* 0x0006980001ac7983 */ /* 0x002f280000100a00 */
[----:B------:R-:W4:Y:S04]  /*451f0*/  LDL.64 R96, [R1+0x708] ;  /* 0x0007080001607983 */ /* 0x000f280000100a00 */
[----:B---3--:R1:W-:Y:S04]  /*45200*/  LDGSTS.E [R0+-0x72600], [R112.64], P2 ;  /* 0x8da0000070007fae */ /* 0x0083e80009121844 */
[----:B--2---:R2:W-:Y:S04]  /*45210*/  LDGSTS.E [R2+-0x71600], [R128.64], P2 ;  /* 0x8ea0000080027fae */ /* 0x0045e80009121844 */
[----:B-1----:R-:W3:Y:S04]  /*45220*/  LDL.64 R112, [R1+0x6d0] ;  /* 0x0006d00001707983 */ /* 0x002ee80000100a00 */
[----:B--2---:R-:W2:Y:S04]  /*45230*/  LDL.64 R128, [R1+0x660] ;  /* 0x0006600001807983 */ /* 0x004ea80000100a00 */
[----:B-----5:R1:W-:Y:S04]  /*45240*/  LDGSTS.E [R0+-0x70600], [R144.64], P2 ;  /* 0x8fa0000090007fae */ /* 0x0203e80009121844 */
[----:B----4-:R4:W-:Y:S04]  /*45250*/  LDGSTS.E [R2+-0x6f600], [R32.64], P2 ;  /* 0x90a0000020027fae */ /* 0x0109e80009121844 */
[----:B-1----:R-:W5:Y:S04]  /*45260*/  LDL.64 R144, [R1+0x628] ;  /* 0x0006280001907983 */ /* 0x002f680000100a00 */
[----:B----4-:R-:W5:Y:S04]  /*45270*/  LDL.64 R32, [R1+0x5f0] ;  /* 0x0005f00001207983 */ /* 0x010f680000100a00 */
[----:B------:R1:W-:Y:S04]  /*45280*/  LDGSTS.E [R0+-0x6e600], [R18.64], P2 ;  /* 0x91a0000012007fae */ /* 0x0003e80009121844 */
[----:B------:R1:W-:Y:S04]  /*45290*/  LDGSTS.E [R2+-0x6d600], [R48.64], P2 ;  /* 0x92a0000030027fae */ /* 0x0003e80009121844 */
[----:B------:R1:W-:Y:S04]  /*452a0*/  LDGSTS.E [R0+-0x6c600], [R180.64], P2 ;  /* 0x93a00000b4007fae */ /* 0x0003e80009121844 */
[----:B-1----:R-:W5:Y:S04]  /*452b0*/  LDL.64 R18, [R1+0x5b8] ;  /* 0x0005b80001127983 */ /* 0x002f680000100a00 */
[----:B------:R1:W-:Y:S04]  /*452c0*/  LDGSTS.E [R2+-0x6b600], [R64.64], P2 ;  /* 0x94a0000040027fae */ /* 0x0003e80009121844 */
[----:B------:R-:W5:Y:S04]  /*452d0*/  LDL.64 R48, [R1+0x580] ;  /* 0x0005800001307983 */ /* 0x000f680000100a00 */
[----:B------:R1:W-:Y:S04]  /*452e0*/  LDGSTS.E [R0+-0x6a600], [R80.64], P2 ;  /* 0x95a0000050007fae */ /* 0x0003e80009121844 */
[----:B------:R1:W-:Y:S04]  /*452f0*/  LDGSTS.E [R2+-0x69600], [R174.64], P2 ;  /* 0x96a00000ae027fae */ /* 0x0003e80009121844 */
[----:B-1----:R-:W5:Y:S04]  /*45300*/  LDL.64 R64, [R1+0x548] ;  /* 0x0005480001407983 */ /* 0x002f680000100a00 */
[----:B------:R-:W5:Y:S04]  /*45310*/  LDL.64 R80, [R1+0x510] ;  /* 0x0005100001507983 */ /* 0x000f680000100a00 */
[----:B------:R-:W5:Y:S04]  /*45320*/  LDL.64 R180, [R1+0x2a0] ;  /* 0x0002a00001b47983 */ /* 0x000f680000100a00 */
[----:B------:R-:W5:Y:S04]  /*45330*/  LDL.64 R174, [R1+0x260] ;  /* 0x0002600001ae7983 */ /* 0x000f680000100a00 */
[----:B------:R1:W-:Y:S04]  /*45340*/  LDGSTS.E [R0+-0x68600], [R96.64], P2 ;  /* 0x97a0000060007fae */ /* 0x0003e80009121844 */
[----:B-1----:R-:W5:Y:S04]  /*45350*/  LDL.64 R96, [R1+0x4d0] ;  /* 0x0004d00001607983 */ /* 0x002f680000100a00 */
[----:B---3--:R1:W-:Y:S04]  /*45360*/  LDGSTS.E [R2+-0x67600], [R112.64], P2 ;  /* 0x98a0000070027fae */ /* 0x0083e80009121844 */
[----:B------:R3:W-:Y:S04]  /*45370*/  LDGSTS.E [R0+-0x66600], [R172.64], P2 ;  /* 0x99a00000ac007fae */ /* 0x0007e80009121844 */
[----:B--2---:R2:W-:Y:S04]  /*45380*/  LDGSTS.E [R2+-0x65600], [R128.64], P2 ;  /* 0x9aa0000080027fae */ /* 0x0045e80009121844 */
[----:B-1----:R-:W4:Y:S04]  /*45390*/  LDL.64 R112, [R1+0x498] ;  /* 0x0004980001707983 */ /* 0x002f280000100a00 */
[----:B---3--:R-:W3:Y:S04]  /*453a0*/  LDL.64 R172, [R1+0x220] ;  /* 0x0002200001ac7983 */ /* 0x008ee80000100a00 */
[----:B--2---:R-:W2:Y:S04]  /*453b0*/  LDL.64 R128, [R1+0x460] ;  /* 0x0004600001807983 */ /* 0x004ea80000100a00 */
[----:B-----5:R1:W-:Y:S04]  /*453c0*/  LDGSTS.E [R0+-0x64600], [R144.64], P2 ;  /* 0x9ba0000090007fae */ /* 0x0203e80009121844 */
[----:B------:R5:W-:Y:S04]  /*453d0*/  LDGSTS.E [R2+-0x63600], [R32.64], P2 ;  /* 0x9ca0000020027fae */ /* 0x000be80009121844 */
[----:B-1----:R-:W3:Y:S04]  /*453e0*/  LDL.64 R144, [R1+0x420] ;  /* 0x0004200001907983 */ /* 0x002ee80000100a00 */
[----:B-----5:R-:W5:Y:S04]  /*453f0*/  LDL.64 R32, [R1+0x1e0] ;  /* 0x0001e00001207983 */ /* 0x020f680000100a00 */
[----:B------:R1:W-:Y:S04]  /*45400*/  LDGSTS.E [R0+-0x62600], [R18.64], P2 ;  /* 0x9da0000012007fae */ /* 0x0003e80009121844 */
[----:B------:R1:W-:Y:S04]  /*45410*/  LDGSTS.E [R2+-0x61600], [R48.64], P2 ;  /* 0x9ea0000030027fae */ /* 0x0003e80009121844 */
[----:B-1----:R-:W5:Y:S04]  /*45420*/  LDL.64 R18, [R1+0x3e0] ;  /* 0x0003e00001127983 */ /* 0x002f680000100a00 */
[----:B------:R1:W-:Y:S04]  /*45430*/  LDGSTS.E [R0+-0x60600], [R64.64], P2 ;  /* 0x9fa0000040007fae */ /* 0x0003e80009121844 */
[----:B------:R-:W5:Y:S04]  /*45440*/  LDL.64 R48, [R1+0x1a0] ;  /* 0x0001a00001307983 */ /* 0x000f680000100a00 */
[----:B------:R1:W-:Y:S04]  /*45450*/  LDGSTS.E [R2+-0x5f600], [R80.64], P2 ;  /* 0xa0a0000050027fae */ /* 0x0003e80009121844 */
[----:B-1----:R-:W5:Y:S04]  /*45460*/  LDL.64 R64, [R1+0x160] ;  /* 0x0001600001407983 */ /* 0x002f680000100a00 */
[----:B------:R-:W5:Y:S04]  /*45470*/  LDL.64 R80, [R1+0x120] ;  /* 0x0001200001507983 */ /* 0x000f680000100a00 */
[----:B------:R1:W-:Y:S04]  /*45480*/  LDGSTS.E [R0+-0x5e600], [R96.64], P2 ;  /* 0xa1a0000060007fae */ /* 0x0003e80009121844 */
[----:B-1----:R-:W5:Y:S04]  /*45490*/  LDL.64 R96, [R1+0xe0] ;  /* 0x0000e00001607983 */ /* 0x002f680000100a00 */
[----:B----4-:R1:W-:Y:S04]  /*454a0*/  LDGSTS.E [R2+-0x5d600], [R112.64], P2 ;  /* 0xa2a0000070027fae */ /* 0x0103e80009121844 */
[----:B--2---:R2:W-:Y:S04]  /*454b0*/  LDGSTS.E [R0+-0x5c600], [R128.64], P2 ;  /* 0xa3a0000080007fae */ /* 0x0045e80009121844 */
[----:B-1----:R-:W4:Y:S04]  /*454c0*/  LDL.64 R112, [R1+0xa0] ;  /* 0x0000a00001707983 */ /* 0x002f280000100a00 */
[----:B--2---:R-:W2:Y:S04]  /*454d0*/  LDL.64 R128, [R1+0x60] ;  /* 0x0000600001807983 */ /* 0x004ea80000100a00 */
[----:B---3--:R1:W-:Y:S04]  /*454e0*/  LDGSTS.E [R2+-0x5b600], [R144.64], P2 ;  /* 0xa4a0000090027fae */ /* 0x0083e80009121844 */
[----:B-1----:R-:W3:Y:S04]  /*454f0*/  LDL.64 R144, [R1+0x20] ;  /* 0x0000200001907983 */ /* 0x002ee80000100a00 */
[----:B-----5:R1:W-:Y:S04]  /*45500*/  LDGSTS.E [R0+-0x5a600], [R18.64], P2 ;  /* 0xa5a0000012007fae */ /* 0x0203e80009121844 */
        /* <DEDUP_REMOVED lines=11> */
[----:B-1----:R-:W3:Y:S04]  /*455c0*/  LDL.LU.64 R18, [R1+0x6138] ;  /* 0x0061380001127983 */ /* 0x002ee80000300a00 */
[----:B------:R1:W-:Y:S04]  /*455d0*/  LDGSTS.E [R0+-0x4e600], [R96.64], P2 ;  /* 0xb1a0000060007fae */ /* 0x0003e80009121844 */
[----:B------:R-:W3:Y:S04]  /*455e0*/  LDL.64 R172, [R1+0xc08] ;  /* 0x000c080001ac7983 */ /* 0x000ee80000100a00 */
[----:B------:R-:W3:Y:S04]  /*455f0*/  LDL.64 R174, [R1+0xb28] ;  /* 0x000b280001ae7983 */ /* 0x000ee80000100a00 */
[----:B-1----:R-:W3:Y:S04]  /*45600*/  LDL.64 R96, [R1+0xbd0] ;  /* 0x000bd00001607983 */ /* 0x002ee80000100a00 */
[----:B------:R-:W3:Y:S04]  /*45610*/  LDL.64 R32, [R1+0xab8] ;  /* 0x000ab80001207983 */ /* 0x000ee80000100a00 */
[----:B------:R-:W3:Y:S04]  /*45620*/  LDL.64 R48, [R1+0xa48] ;  /* 0x000a480001307983 */ /* 0x000ee80000100a00 */
[----:B-----5:R-:W5:Y:S04]  /*45630*/  LDL.64 R64, [R1+0xa10] ;  /* 0x000a100001407983 */ /* 0x020f680000100a00 */
[----:B------:R-:W5:Y:S01]  /*45640*/  LDL.64 R80, [R1+0x9d8] ;  /* 0x0009d80001507983 */ /* 0x000f620000100a00 */
[----:B------:R-:W-:-:S02]  /*45650*/  IADD3 R16, R17, 0x100000, RZ ;  /* 0x0010000011107810 */ /* 0x000fc40007ffe0ff */
[----:B------:R-:W-:Y:S01]  /*45660*/  LOP3.LUT R252, R161, 0x60, RZ, 0x3c, !PT ;  /* 0x00000060a1fc7812 */ /* 0x000fe200078e3cff */
[----:B------:R-:W5:Y:S04]  /*45670*/  LDL.64 R180, [R1+0x7e0] ;  /* 0x0007e00001b47983 */ /* 0x000f680000100a00 */
[----:B------:R-:W5:Y:S04]  /*45680*/  LDL.64 R184, [R1+0x398] ;  /* 0x0003980001b87983 */ /* 0x000f680000100a00 */
[----:B------:R-:W5:Y:S04]  /*45690*/  LDL.64 R182, [R1+0x358] ;  /* 0x0003580001b67983 */ /* 0x000f680000100a00 */
[----:B------:R-:W5:Y:S04]  /*456a0*/  LDL.64 R250, [R1+0x318] ;  /* 0x0003180001fa7983 */ /* 0x000f680000100a00 */
[----:B------:R-:W5:Y:S04]  /*456b0*/  LDL.64 R178, [R1+0x2d8] ;  /* 0x0002d80001b27983 */ /* 0x000f680000100a00 */
[----:B----4-:R1:W-:Y:S04]  /*456c0*/  LDGSTS.E [R2+-0x4d600], [R112.64], P2 ;  /* 0xb2a0000070027fae */ /* 0x0103e80009121844 */
[----:B--2---:R2:W-:Y:S04]  /*456d0*/  LDGSTS.E [R0+-0x4c600], [R128.64], P2 ;  /* 0xb3a0000080007fae */ /* 0x0045e80009121844 */
[----:B-1----:R-:W4:Y:S04]  /*456e0*/  LDL.64 R112, [R1+0xb98] ;  /* 0x000b980001707983 */ /* 0x002f280000100a00 */
[----:B--2---:R-:W2:Y:S04]  /*456f0*/  LDL.64 R128, [R1+0xb60] ;  /* 0x000b600001807983 */ /* 0x004ea80000100a00 */
[----:B---3--:R1:W-:Y:S04]  /*45700*/  LDGSTS.E [R2+-0x4b600], [R144.64], P2 ;  /* 0xb4a0000090027fae */ /* 0x0083e80009121844 */
        /* <DEDUP_REMOVED lines=10> */
[----:B------:R1:W-:Y:S04]  /*457b0*/  LDGSTS.E [R16+-0x41600], [R20.64], P2 ;  /* 0xbea0000014107fae */ /* 0x0003e80009121844 */
[----:B-1----:R-:W5:Y:S04]  /*457c0*/  LDL.64 R2, [R1+0xa80] ;  /* 0x000a800001027983 */ /* 0x002f680000100a00 */
[----:B------:R3:W-:Y:S01]  /*457d0*/  LDGSTS.E [R0+-0x40600], [R4.64], P2 ;  /* 0xbfa0000004007fae */ /* 0x0007e20009121844 */
[----:B------:R-:W-:-:S02]  /*457e0*/  IADD3 R16, R252, 0x100000, RZ ;  /* 0x00100000fc107810 */ /* 0x000fc40007ffe0ff */
[----:B---3--:R-:W-:-:S03]  /*457f0*/  IADD3 R0, R252, 0x100000, RZ ;  /* 0x00100000fc007810 */ /* 0x008fc60007ffe0ff */
[----:B------:R1:W-:Y:S04]  /*45800*/  LDGSTS.E [R16+-0x7f400], [R172.64], P2 ;  /* 0x80c00000ac107fae */ /* 0x0003e80009121844 */
[----:B------:R3:W-:Y:S04]  /*45810*/  LDGSTS.E [R0+-0x7e400], [R96.64], P2 ;  /* 0x81c0000060007fae */ /* 0x0007e80009121844 */
[----:B-1----:R-:W5:Y:S04]  /*45820*/  LDL.64 R172, [R1+0x9a0] ;  /* 0x0009a00001ac7983 */ /* 0x002f680000100a00 */
[----:B---3--:R-:W3:Y:S04]  /*45830*/  LDL.64 R96, [R1+0x968] ;  /* 0x0009680001607983 */ /* 0x008ee80000100a00 */
[----:B----4-:R1:W-:Y:S04]  /*45840*/  LDGSTS.E [R16+-0x7d400], [R112.64], P2 ;  /* 0x82c0000070107fae */ /* 0x0103e80009121844 */
[----:B--2---:R2:W-:Y:S04]  /*45850*/  LDGSTS.E [R0+-0x7c400], [R128.64], P2 ;  /* 0x83c0000080007fae */ /* 0x0045e80009121844 */
[----:B-1----:R-:W4:Y:S04]  /*45860*/  LDL.64 R112, [R1+0x930] ;  /* 0x0009300001707983 */ /* 0x002f280000100a00 */
[----:B------:R1:W-:Y:S04]  /*45870*/  LDGSTS.E [R16+-0x7b400], [R174.64], P2 ;  /* 0x84c00000ae107fae */ /* 0x0003e80009121844 */
[----:B--2---:R-:W2:Y:S04]  /*45880*/  LDL.64 R128, [R1+0x8f8] ;  /* 0x0008f80001807983 */ /* 0x004ea80000100a00 */
[----:B-----5:R5:W-:Y:S04]  /*45890*/  LDGSTS.E [R0+-0x7a400], [R144.64], P2 ;  /* 0x85c0000090007fae */ /* 0x020be80009121844 */
[----:B------:R5:W-:Y:S04]  /*458a0*/  LDGSTS.E [R16+-0x79400], [R32.64], P2 ;  /* 0x86c0000020107fae */ /* 0x000be80009121844 */
[----:B-1----:R-:W2:Y:S04]  /*458b0*/  LDL.64 R174, [R1+0x738] ;  /* 0x0007380001ae7983 */ /* 0x002ea80000100a00 */
[----:B-----5:R-:W5:Y:S04]  /*458c0*/  LDL.64 R144, [R1+0x8c0] ;  /* 0x0008c00001907983 */ /* 0x020f680000100a00 */
[----:B------:R-:W5:Y:S04]  /*458d0*/  LDL.64 R32, [R1+0x888] ;  /* 0x0008880001207983 */ /* 0x000f680000100a00 */
[----:B------:R1:W-:Y:S04]  /*458e0*/  LDGSTS.E [R0+-0x78400], [R2.64], P2 ;  /* 0x87c0000002007fae */ /* 0x0003e80009121844 */
[----:B------:R1:W-:Y:S04]  /*458f0*/  LDGSTS.E [R16+-0x77400], [R48.64], P2 ;  /* 0x88c0000030107fae */ /* 0x0003e80009121844 */
[----:B------:R1:W-:Y:S04]  /*45900*/  LDGSTS.E [R0+-0x76400], [R64.64], P2 ;  /* 0x89c0000040007fae */ /* 0x0003e80009121844 */
[----:B-1----:R-:W5:Y:S04]  /*45910*/  LDL.64 R2, [R1+0x850] ;  /* 0x0008500001027983 */ /* 0x002f680000100a00 */
[----:B------:R-:W5:Y:S04]  /*45920*/  LDL.64 R48, [R1+0x818] ;  /* 0x0008180001307983 */ /* 0x000f680000100a00 */
[----:B------:R-:W5:Y:S04]  /*45930*/  LDL.64 R64, [R1+0x7a8] ;  /* 0x0007a80001407983 */ /* 0x000f680000100a00 */
[----:B------:R1:W-:Y:S04]  /*45940*/  LDGSTS.E [R16+-0x75400], [R80.64], P2 ;  /* 0x8ac0000050107fae */ /* 0x0003e80009121844 */
[----:B-1----:R-:W5:Y:S04]  /*45950*/  LDL.64 R80, [R1+0x770] ;  /* 0x0007700001507983 */ /* 0x002f680000100a00 */
[----:B------:R1:W-:Y:S04]  /*45960*/  LDGSTS.E [R0+-0x74400], [R172.64], P2 ;  /* 0x8bc00000ac007fae */ /* 0x0003e80009121844 */
[----:B---3--:R3:W-:Y:S04]  /*45970*/  LDGSTS.E [R16+-0x73400], [R96.64], P2 ;  /* 0x8cc0000060107fae */ /* 0x0087e80009121844 */
[----:B-1----:R-:W5:Y:S04]  /*45980*/  LDL.64 R172, [R1+0x690] ;  /* 0x0006900001ac7983 */ /* 0x002f680000100a00 */
[----:B---3--:R-:W3:Y:S04]  /*45990*/  LDL.64 R96, [R1+0x700] ;  /* 0x0007000001607983 */ /* 0x008ee80000100a00 */
[----:B----4-:R1:W-:Y:S04]  /*459a0*/  LDGSTS.E [R0+-0x72400], [R112.64], P2 ;  /* 0x8dc0000070007fae */ /* 0x0103e80009121844 */
[----:B--2---:R2:W-:Y:S04]  /*459b0*/  LDGSTS.E [R16+-0x71400], [R128.64], P2 ;  /* 0x8ec0000080107fae */ /* 0x0045e80009121844 */
[----:B-1----:R-:W4:Y:S04]  /*459c0*/  LDL.64 R112, [R1+0x6c8] ;  /* 0x0006c80001707983 */ /* 0x002f280000100a00 */
[----:B--2---:R-:W2:Y:S04]  /*459d0*/  LDL.64 R128, [R1+0x658] ;  /* 0x0006580001807983 */ /* 0x004ea80000100a00 */
[----:B-----5:R1:W-:Y:S04]  /*459e0*/  LDGSTS.E [R0+-0x70400], [R144.64], P2 ;  /* 0x8fc0000090007fae */ /* 0x0203e80009121844 */
[----:B------:R5:W-:Y:S04]  /*459f0*/  LDGSTS.E [R16+-0x6f400], [R32.64], P2 ;  /* 0x90c0000020107fae */ /* 0x000be80009121844 */
[----:B-1----:R-:W2:Y:S04]  /*45a00*/  LDL.64 R144, [R1+0x620] ;  /* 0x0006200001907983 */ /* 0x002ea80000100a00 */
[----:B-----5:R-:W5:Y:S04]  /*45a10*/  LDL.64 R32, [R1+0x5e8] ;  /* 0x0005e80001207983 */ /* 0x020f680000100a00 */
[----:B------:R1:W-:Y:S04]  /*45a20*/  LDGSTS.E [R0+-0x6e400], [R2.64], P2 ;  /* 0x91c0000002007fae */ /* 0x0003e80009121844 */
[----:B------:R1:W-:Y:S04]  /*45a30*/  LDGSTS.E [R16+-0x6d400], [R48.64], P2 ;  /* 0x92c0000030107fae */ /* 0x0003e80009121844 */
[----:B------:R1:W-:Y:S04]  /*45a40*/  LDGSTS.E [R0+-0x6c400], [R180.64], P2 ;  /* 0x93c00000b4007fae */ /* 0x0003e80009121844 */
[----:B-1----:R-:W5:Y:S04]  /*45a50*/  LDL.64 R2, [R1+0x5b0] ;  /* 0x0005b00001027983 */ /* 0x002f680000100a00 */
[----:B------:R-:W5:Y:S04]  /*45a60*/  LDL.64 R48, [R1+0x578] ;  /* 0x0005780001307983 */ /* 0x000f680000100a00 */
[----:B------:R1:W-:Y:S04]  /*45a70*/  LDGSTS.E [R16+-0x6b400], [R64.64], P2 ;  /* 0x94c0000040107fae */ /* 0x0003e80009121844 */
[----:B------:R1:W-:Y:S04]  /*45a80*/  LDGSTS.E [R0+-0x6a400], [R80.64], P2 ;  /* 0x95c0000050007fae */ /* 0x0003e80009121844 */
[----:B------:R3:W-:Y:S04]  /*45a90*/  LDGSTS.E [R16+-0x69400], [R174.64], P2 ;  /* 0x96c00000ae107fae */ /* 0x0007e80009121844 */
[----:B-1----:R-:W5:Y:S04]  /*45aa0*/  LDL.64 R64, [R1+0x540] ;  /* 0x0005400001407983 */ /* 0x002f680000100a00 */
[----:B------:R-:W5:Y:S04]  /*45ab0*/  LDL.64 R80, [R1+0x508] ;  /* 0x0005080001507983 */ /* 0x000f680000100a00 */
[----:B------:R-:W5:Y:S04]  /*45ac0*/  LDL.64 R180, [R1+0x298] ;  /* 0x0002980001b47983 */ /* 0x000f680000100a00 */
[----:B---3--:R1:W-:Y:S04]  /*45ad0*/  LDGSTS.E [R0+-0x68400], [R96.64], P2 ;  /* 0x97c0000060007fae */ /* 0x0083e80009121844 */
[----:B------:R-:W5:Y:S04]  /*45ae0*/  LDL.64 R174, [R1+0x258] ;  /* 0x0002580001ae7983 */ /* 0x000f680000100a00 */
[----:B-1----:R-:W5:Y:S04]  /*45af0*/  LDL.64 R96, [R1+0x4c8] ;  /* 0x0004c80001607983 */ /* 0x002f680000100a00 */
[----:B----4-:R1:W-:Y:S04]  /*45b00*/  LDGSTS.E [R16+-0x67400], [R112.64], P2 ;  /* 0x98c0000070107fae */ /* 0x0103e80009121844 */
[----:B------:R4:W-:Y:S04]  /*45b10*/  LDGSTS.E [R0+-0x66400], [R172.64], P2 ;  /* 0x99c00000ac007fae */ /* 0x0009e80009121844 */
[----:B--2---:R2:W-:Y:S04]  /*45b20*/  LDGSTS.E [R16+-0x65400], [R128.64], P2 ;  /* 0x9ac0000080107fae */ /* 0x0045e80009121844 */
[----:B-1----:R-:W3:Y:S04]  /*45b30*/  LDL.64 R112, [R1+0x490] ;  /* 0x0004900001707983 */ /* 0x002ee80000100a00 */
[----:B----4-:R-:W4:Y:S04]  /*45b40*/  LDL.64 R172, [R1+0x218] ;  /* 0x0002180001ac7983 */ /* 0x010f280000100a00 */
[----:B--2---:R-:W2:Y:S04]  /*45b50*/  LDL.64 R128, [R1+0x458] ;  /* 0x0004580001807983 */ /* 0x004ea80000100a00 */
[----:B------:R1:W-:Y:S04]  /*45b60*/  LDGSTS.E [R0+-0x64400], [R144.64], P2 ;  /* 0x9bc0000090007fae */ /* 0x0003e80009121844 */
[----:B-----5:R5:W-:Y:S04]  /*45b70*/  LDGSTS.E [R16+-0x63400], [R32.64], P2 ;  /* 0x9cc0000020107fae */ /* 0x020be80009121844 */
[----:B-1----:R-:W4:Y:S04]  /*45b80*/  LDL.64 R144, [R1+0x418] ;  /* 0x0004180001907983 */ /* 0x002f280000100a00 */
[----:B-----5:R-:W5:Y:S04]  /*45b90*/  LDL.64 R32, [R1+0x1d8] ;  /* 0x0001d80001207983 */ /* 0x020f680000100a00 */
[----:B------:R1:W-:Y:S04]  /*45ba0*/  LDGSTS.E [R0+-0x62400], [R2.64], P2 ;  /* 0x9dc0000002007fae */ /* 0x0003e80009121844 */
[----:B------:R1:W-:Y:S04]  /*45bb0*/  LDGSTS.E [R16+-0x61400], [R48.64], P2 ;  /* 0x9ec0000030107fae */ /* 0x0003e80009121844 */
[----:B-1----:R-:W5:Y:S04]  /*45bc0*/  LDL.64 R2, [R1+0x3d8] ;  /* 0x0003d80001027983 */ /* 0x002f680000100a00 */
[----:B------:R-:W5:Y:S04]  /*45bd0*/  LDL.64 R48, [R1+0x198] ;  /* 0x0001980001307983 */ /* 0x000f680000100a00 */
[----:B------:R1:W-:Y:S04]  /*45be0*/  LDGSTS.E [R0+-0x60400], [R64.64], P2 ;  /* 0x9fc0000040007fae */ /* 0x0003e80009121844 */
[----:B------:R1:W-:Y:S04]  /*45bf0*/  LDGSTS.E [R16+-0x5f400], [R80.64], P2 ;  /* 0xa0c0000050107fae */ /* 0x0003e80009121844 */
[----:B-1----:R-:W5:Y:S04]  /*45c00*/  LDL.64 R64, [R1+0x158] ;  /* 0x0001580001407983 */ /* 0x002f680000100a00 */
[----:B------:R-:W5:Y:S04]  /*45c10*/  LDL.64 R80, [R1+0x118] ;  /* 0x0001180001507983 */ /* 0x000f680000100a00 */
[----:B------:R1:W-:Y:S04]  /*45c20*/  LDGSTS.E [R0+-0x5e400], [R96.64], P2 ;  /* 0xa1c0000060007fae */ /* 0x0003e80009121844 */
[----:B-1----:R-:W5:Y:S04]  /*45c30*/  LDL.64 R96, [R1+0xd8] ;  /* 0x0000d80001607983 */ /* 0x002f680000100a00 */
[----:B---3--:R1:W-:Y:S04]  /*45c40*/  LDGSTS.E [R16+-0x5d400], [R112.64], P2 ;  /* 0xa2c0000070107fae */ /* 0x0083e80009121844 */
[----:B--2---:R2:W-:Y:S04]  /*45c50*/  LDGSTS.E [R0+-0x5c400], [R128.64], P2 ;  /* 0xa3c0000080007fae */ /* 0x0045e80009121844 */
[----:B-1----:R-:W3:Y:S04]  /*45c60*/  LDL.64 R112, [R1+0x98] ;  /* 0x0000980001707983 */ /* 0x002ee80000100a00 */
[----:B--2---:R-:W2:Y:S04]  /*45c70*/  LDL.64 R128, [R1+0x58] ;  /* 0x0000580001807983 */ /* 0x004ea80000100a00 */
[----:B----4-:R1:W-:Y:S04]  /*45c80*/  LDGSTS.E [R16+-0x5b400], [R144.64], P2 ;  /* 0xa4c0000090107fae */ /* 0x0103e80009121844 */
[----:B-1----:R-:W4:Y:S04]  /*45c90*/  LDL.64 R144, [R1+0x18] ;  /* 0x0000180001907983 */ /* 0x002f280000100a00 */
[----:B-----5:R1:W-:Y:S04]  /*45ca0*/  LDGSTS.E [R0+-0x5a400], [R2.64], P2 ;  /* 0xa5c0000002007fae */ /* 0x0203e80009121844 */
[----:B------:R5:W-:Y:S04]  /*45cb0*/  LDGSTS.E [R16+-0x59400], [R184.64], P2 ;  /* 0xa6c00000b8107fae */ /* 0x000be80009121844 */
[----:B------:R1:W-:Y:S04]  /*45cc0*/  LDGSTS.E [R0+-0x58400], [R182.64], P2 ;  /* 0xa7c00000b6007fae */ /* 0x0003e80009121844 */
[----:B------:R1:W-:Y:S04]  /*45cd0*/  LDGSTS.E [R16+-0x57400], [R250.64], P2 ;  /* 0xa8c00000fa107fae */ /* 0x0003e80009121844 */
[----:B------:R5:W-:Y:S04]  /*45ce0*/  LDGSTS.E [R0+-0x56400], [R178.64], P2 ;  /* 0xa9c00000b2007fae */ /* 0x000be80009121844 */
[----:B------:R5:W-:Y:S04]  /*45cf0*/  LDGSTS.E [R16+-0x55400], [R180.64], P2 ;  /* 0xaac00000b4107fae */ /* 0x000be80009121844 */
[----:B-1----:R-:W4:Y:S04]  /*45d00*/  LDL.LU.64 R2, [R1+0x6130] ;  /* 0x0061300001027983 */ /* 0x002f280000300a00 */
[----:B------:R1:W-:Y:S04]  /*45d10*/  LDGSTS.E [R0+-0x54400], [R174.64], P2 ;  /* 0xabc00000ae007fae */ /* 0x0003e80009121844 */
[----:B------:R1:W-:Y:S04]  /*45d20*/  LDGSTS.E [R16+-0x53400], [R172.64], P2 ;  /* 0xacc00000ac107fae */ /* 0x0003e80009121844 */
[----:B------:R1:W-:Y:S04]  /*45d30*/  LDGSTS.E [R0+-0x52400], [R32.64], P2 ;  /* 0xadc0000020007fae */ /* 0x0003e80009121844 */
[----:B------:R1:W-:Y:S04]  /*45d40*/  LDGSTS.E [R16+-0x51400], [R48.64], P2 ;  /* 0xaec0000030107fae */ /* 0x0003e80009121844 */
[----:B------:R5:W-:Y:S04]  /*45d50*/  LDGSTS.E [R0+-0x50400], [R64.64], P2 ;  /* 0xafc0000040007fae */ /* 0x000be80009121844 */
[----:B------:R5:W-:Y:S04]  /*45d60*/  LDGSTS.E [R16+-0x4f400], [R80.64], P2 ;  /* 0xb0c0000050107fae */ /* 0x000be80009121844 */
[----:B-1----:R-:W4:Y:S04]  /*45d70*/  LDL.64 R172, [R1+0xc00] ;  /* 0x000c000001ac7983 */ /* 0x002f280000100a00 */
[----:B------:R-:W4:Y:S04]  /*45d80*/  LDL.64 R48, [R1+0xb90] ;  /* 0x000b900001307983 */ /* 0x000f280000100a00 */
[----:B-----5:R-:W5:Y:S04]  /*45d90*/  LDL.64 R80, [R1+0xbc8] ;  /* 0x000bc80001507983 */ /* 0x020f680000100a00 */
[----:B------:R-:W5:Y:S04]  /*45da0*/  LDL.64 R32, [R1+0xb58] ;  /* 0x000b580001207983 */ /* 0x000f680000100a00 */
[----:B------:R1:W-:Y:S01]  /*45db0*/  LDGSTS.E [R0+-0x4e400], [R96.64], P2 ;  /* 0xb1c0000060007fae */ /* 0x0003e20009121844 */
[----:B------:R-:W-:-:S03]  /*45dc0*/  LOP3.LUT R179, R161, 0x70, RZ, 0x3c, !PT ;  /* 0x00000070a1b37812 */ /* 0x000fc600078e3cff */
[----:B------:R-:W5:Y:S04]  /*45dd0*/  LDL.64 R174, [R1+0xb20] ;  /* 0x000b200001ae7983 */ /* 0x000f680000100a00 */
[----:B------:R-:W5:Y:S04]  /*45de0*/  LDL.64 R64, [R1+0xae8] ;  /* 0x000ae80001407983 */ /* 0x000f680000100a00 */
[----:B-1----:R-:W5:Y:S04]  /*45df0*/  LDL.64 R96, [R1+0xab0] ;  /* 0x000ab00001607983 */ /* 0x002f680000100a00 */
[----:B------:R-:W5:Y:S04]  /*45e00*/  LDL.64 R160, [R1+0xa40] ;  /* 0x000a400001a07983 */ /* 0x000f680000100a00 */
[----:B------:R-:W5:Y:S04]  /*45e10*/  LDL.64 R180, [R1+0x7d8] ;  /* 0x0007d80001b47983 */ /* 0x000f680000100a00 */
[----:B------:R-:W5:Y:S04]  /*45e20*/  LDL.64 R184, [R1+0x3d0] ;  /* 0x0003d00001b87983 */ /* 0x000f680000100a00 */
[----:B------:R-:W5:Y:S04]  /*45e30*/  LDL.64 R182, [R1+0x390] ;  /* 0x0003900001b67983 */ /* 0x000f680000100a00 */
[----:B------:R-:W5:Y:S04]  /*45e40*/  LDL.64 R250, [R1+0x350] ;  /* 0x0003500001fa7983 */ /* 0x000f680000100a00 */
[----:B---3--:R1:W-:Y:S04]  /*45e50*/  LDGSTS.E [R16+-0x4d400], [R112.64], P2 ;  /* 0xb2c0000070107fae */ /* 0x0083e80009121844 */
[----:B--2---:R2:W-:Y:S04]  /*45e60*/  LDGSTS.E [R0+-0x4c400], [R128.64], P2 ;  /* 0xb3c0000080007fae */ /* 0x0045e80009121844 */
[----:B-1----:R-:W3:Y:S04]  /*45e70*/  LDL.64 R112, [R1+0x9d0] ;  /* 0x0009d00001707983 */ /* 0x002ee80000100a00 */
[----:B--2---:R-:W2:Y:S04]  /*45e80*/  LDL.64 R128, [R1+0xa78] ;  /* 0x000a780001807983 */ /* 0x004ea80000100a00 */
[----:B----4-:R1:W-:Y:S04]  /*45e90*/  LDGSTS.E [R16+-0x4b400], [R144.64], P2 ;  /* 0xb4c0000090107fae */ /* 0x0103e80009121844 */
        /* <DEDUP_REMOVED lines=11> */
[----:B-1----:R-:W3:Y:S01]  /*45f50*/  LDL.64 R144, [R1+0xa08] ;  /* 0x000a080001907983 */ /* 0x002ee20000100a00 */
[----:B------:R-:W-:-:S02]  /*45f60*/  IADD3 R16, R179, 0x100000, RZ ;  /* 0x00100000b3107810 */ /* 0x000fc40007ffe0ff */
[----:B----4-:R-:W-:-:S03]  /*45f70*/  IADD3 R0, R179, 0x100000, RZ ;  /* 0x00100000b3007810 */ /* 0x010fc60007ffe0ff */
[----:B------:R1:W-:Y:S04]  /*45f80*/  LDGSTS.E [R16+-0x7f200], [R172.64], P2 ;  /* 0x80e00000ac107fae */ /* 0x0003e80009121844 */
[----:B-----5:R4:W-:Y:S04]  /*45f90*/  LDGSTS.E [R0+-0x7e200], [R80.64], P2 ;  /* 0x81e0000050007fae */ /* 0x0209e80009121844 */
[----:B-1----:R-:W5:Y:S04]  /*45fa0*/  LDL.64 R172, [R1+0x998] ;  /* 0x0009980001ac7983 */ /* 0x002f680000100a00 */
[----:B------:R1:W-:Y:S04]  /*45fb0*/  LDGSTS.E [R16+-0x7d200], [R48.64], P2 ;  /* 0x82e0000030107fae */ /* 0x0003e80009121844 */
[----:B----4-:R-:W5:Y:S04]  /*45fc0*/  LDL.64 R80, [R1+0x960] ;  /* 0x0009600001507983 */ /* 0x010f680000100a00 */
        /* <DEDUP_REMOVED lines=9> */
[----:B--2---:R1:W-:Y:S04]  /*46060*/  LDGSTS.E [R0+-0x78200], [R128.64], P2 ;  /* 0x87e0000080007fae */ /* 0x0043e80009121844 */
[----:B------:R2:W-:Y:S04]  /*46070*/  LDGSTS.E [R16+-0x77200], [R160.64], P2 ;  /* 0x88e00000a0107fae */ /* 0x0005e80009121844 */
[----:B-1----:R-:W4:Y:S04]  /*46080*/  LDL.64 R128, [R1+0x848] ;  /* 0x0008480001807983 */ /* 0x002f280000100a00 */
[----:B--2---:R-:W2:Y:S04]  /*46090*/  LDL.64 R160, [R1+0x810] ;  /* 0x0008100001a07983 */ /* 0x004ea80000100a00 */
[----:B---3--:R1:W-:Y:S04]  /*460a0*/  LDGSTS.E [R0+-0x76200], [R144.64], P2 ;  /* 0x89e0000090007fae */ /* 0x0083e80009121844 */
[----:B------:R3:W-:Y:S04]  /*460b0*/  LDGSTS.E [R16+-0x75200], [R112.64], P2 ;  /* 0x8ae0000070107fae */ /* 0x0007e80009121844 */
[----:B-1----:R-:W2:Y:S04]  /*460c0*/  LDL.64 R144, [R1+0x7a0] ;  /* 0x0007a00001907983 */ /* 0x002ea80000100a00 */
[----:B---3--:R-:W3:Y:S04]  /*460d0*/  LDL.64 R112, [R1+0x768] ;  /* 0x0007680001707983 */ /* 0x008ee80000100a00 */
[----:B-----5:R1:W-:Y:S04]  /*460e0*/  LDGSTS.E [R0+-0x74200], [R172.64], P2 ;  /* 0x8be00000ac007fae */ /* 0x0203e80009121844 */
[----:B------:R5:W-:Y:S04]  /*460f0*/  LDGSTS.E [R16+-0x73200], [R80.64], P2 ;  /* 0x8ce0000050107fae */ /* 0x000be80009121844 */
[----:B-1----:R-:W3:Y:S04]  /*46100*/  LDL.64 R172, [R1+0x688] ;  /* 0x0006880001ac7983 */ /* 0x002ee80000100a00 */
[----:B------:R1:W-:Y:S04]  /*46110*/  LDGSTS.E [R0+-0x72200], [R48.64], P2 ;  /* 0x8de0000030007fae */ /* 0x0003e80009121844 */
[----:B-----5:R-:W3:Y:S04]  /*46120*/  LDL.64 R80, [R1+0x6f8] ;  /* 0x0006f80001507983 */ /* 0x020ee80000100a00 */
[----:B------:R1:W-:Y:S04]  /*46130*/  LDGSTS.E [R16+-0x71200], [R32.64], P2 ;  /* 0x8ee0000020107fae */ /* 0x0003e80009121844 */
[----:B-1----:R-:W3:Y:S04]  /*46140*/  LDL.64 R48, [R1+0x6c0] ;  /* 0x0006c00001307983 */ /* 0x002ee80000100a00 */
[----:B------:R-:W3:Y:S04]  /*46150*/  LDL.64 R32, [R1+0x650] ;  /* 0x0006500001207983 */ /* 0x000ee80000100a00 */
[----:B------:R1:W-:Y:S04]  /*46160*/  LDGSTS.E [R0+-0x70200], [R64.64], P2 ;  /* 0x8fe0000040007fae */ /* 0x0003e80009121844 */
[----:B------:R1:W-:Y:S04]  /*46170*/  LDGSTS.E [R16+-0x6f200], [R96.64], P2 ;  /* 0x90e0000060107fae */ /* 0x0003e80009121844 */
[----:B-1----:R-:W3:Y:S04]  /*46180*/  LDL.64 R64, [R1+0x618] ;  /* 0x0006180001407983 */ /* 0x002ee80000100a00 */
[----:B------:R-:W3:Y:S04]  /*46190*/  LDL.64 R96, [R1+0x5e0] ;  /* 0x0005e00001607983 */ /* 0x000ee80000100a00 */
[----:B----4-:R1:W-:Y:S04]  /*461a0*/  LDGSTS.E [R0+-0x6e200], [R128.64], P2 ;  /* 0x91e0000080007fae */ /* 0x0103e80009121844 */
[----:B--2---:R2:W-:Y:S04]  /*461b0*/  LDGSTS.E [R16+-0x6d200], [R160.64], P2 ;  /* 0x92e00000a0107fae */ /* 0x0045e80009121844 */
[----:B------:R4:W-:Y:S04]  /*461c0*/  LDGSTS.E [R0+-0x6c200], [R180.64], P2 ;  /* 0x93e00000b4007fae */ /* 0x0009e80009121844 */
[----:B-1----:R-:W5:Y:S04]  /*461d0*/  LDL.64 R128, [R1+0x5a8] ;  /* 0x0005a80001807983 */ /* 0x002f680000100a00 */
[----:B--2---:R-:W2:Y:S04]  /*461e0*/  LDL.64 R160, [R1+0x570] ;  /* 0x0005700001a07983 */ /* 0x004ea80000100a00 */
[----:B----4-:R-:W4:Y:S04]  /*461f0*/  LDL.64 R180, [R1+0x410] ;  /* 0x0004100001b47983 */ /* 0x010f280000100a00 */
[----:B------:R1:W-:Y:S04]  /*46200*/  LDGSTS.E [R16+-0x6b200], [R144.64], P2 ;  /* 0x94e0000090107fae */ /* 0x0003e80009121844 */
[----:B---3--:R3:W-:Y:S04]  /*46210*/  LDGSTS.E [R0+-0x6a200], [R112.64], P2 ;  /* 0x95e0000070007fae */ /* 0x0087e80009121844 */
[----:B------:R3:W-:Y:S04]  /*46220*/  LDGSTS.E [R16+-0x69200], [R174.64], P2 ;  /* 0x96e00000ae107fae */ /* 0x0007e80009121844 */
[----:B-1----:R-:W4:Y:S04]  /*46230*/  LDL.64 R144, [R1+0x538] ;  /* 0x0005380001907983 */ /* 0x002f280000100a00 */
[----:B---3--:R-:W3:Y:S04]  /*46240*/  LDL.64 R112, [R1+0x500] ;  /* 0x0005000001707983 */ /* 0x008ee80000100a00 */
[----:B------:R1:W-:Y:S04]  /*46250*/  LDGSTS.E [R0+-0x68200], [R80.64], P2 ;  /* 0x97e0000050007fae */ /* 0x0003e80009121844 */
[----:B------:R1:W-:Y:S04]  /*46260*/  LDGSTS.E [R16+-0x67200], [R48.64], P2 ;  /* 0x98e0000030107fae */ /* 0x0003e80009121844 */
[----:B-1----:R-:W3:Y:S04]  /*46270*/  LDL.64 R80, [R1+0x4c0] ;  /* 0x0004c00001507983 */ /* 0x002ee80000100a00 */
[----:B------:R1:W-:Y:S04]  /*46280*/  LDGSTS.E [R0+-0x66200], [R172.64], P2 ;  /* 0x99e00000ac007fae */ /* 0x0003e80009121844 */
[----:B------:R-:W3:Y:S04]  /*46290*/  LDL.64 R48, [R1+0x488] ;  /* 0x0004880001307983 */ /* 0x000ee80000100a00 */
[----:B------:R1:W-:Y:S04]  /*462a0*/  LDGSTS.E [R16+-0x65200], [R32.64], P2 ;  /* 0x9ae0000020107fae */ /* 0x0003e80009121844 */
[----:B-1----:R-:W3:Y:S04]  /*462b0*/  LDL.64 R172, [R1+0x90] ;  /* 0x0000900001ac7983 */ /* 0x002ee80000100a00 */
[----:B------:R1:W-:Y:S04]  /*462c0*/  LDGSTS.E [R0+-0x64200], [R64.64], P2 ;  /* 0x9be0000040007fae */ /* 0x0003e80009121844 */
[----:B------:R-:W3:Y:S01]  /*462d0*/  LDL.64 R16, [R1+0x450] ;  /* 0x0004500001107983 */ /* 0x000ee20000100a00 */
[----:B------:R-:W-:-:S05]  /*462e0*/  IADD3 R32, R179, 0x100000, RZ ;  /* 0x00100000b3207810 */ /* 0x000fca0007ffe0ff */
[----:B------:R1:W-:Y:S04]  /*462f0*/  LDGSTS.E [R32+-0x63200], [R96.64], P2 ;  /* 0x9ce0000060207fae */ /* 0x0003e80009121844 */
[----:B-1----:R-:W3:Y:S04]  /*46300*/  LDL.64 R64, [R1+0x190] ;  /* 0x0001900001407983 */ /* 0x002ee80000100a00 */
        /* <DEDUP_REMOVED lines=8> */
[----:B---3--:R-:W3:Y:S04]  /*46390*/  LDL.64 R112, [R1+0x250] ;  /* 0x0002500001707983 */ /* 0x008ee80000100a00 */
[----:B------:R1:W-:Y:S04]  /*463a0*/  LDGSTS.E [R0+-0x5e200], [R80.64], P2 ;  /* 0xa1e0000050007fae */ /* 0x0003e80009121844 */
[----:B------:R1:W-:Y:S04]  /*463b0*/  LDGSTS.E [R32+-0x5d200], [R48.64], P2 ;  /* 0xa2e0000030207fae */ /* 0x0003e80009121844 */
[----:B-1----:R-:W3:Y:S04]  /*463c0*/  LDL.64 R80, [R1+0x1d0] ;  /* 0x0001d00001507983 */ /* 0x002ee80000100a00 */
[----:B------:R-:W3:Y:S04]  /*463d0*/  LDL.64 R48, [R1+0x150] ;  /* 0x0001500001307983 */ /* 0x000ee80000100a00 */
[----:B------:R-:W3:Y:S04]  /*463e0*/  LDL.64 R32, [R1+0x110] ;  /* 0x0001100001207983 */ /* 0x000ee80000100a00 */
[----:B------:R1:W-:Y:S04]  /*463f0*/  LDGSTS.E [R0+-0x5c200], [R16.64], P2 ;  /* 0xa3e0000010007fae */ /* 0x0003e80009121844 */
[----:B-1----:R-:W3:Y:S01]  /*46400*/  LDL.64 R16, [R1+0xd0] ;  /* 0x0000d00001107983 */ /* 0x002ee20000100a00 */
[----:B------:R-:W-:-:S02]  /*46410*/  IADD3 R174, R179, 0x100000, RZ ;  /* 0x00100000b3ae7810 */ /* 0x000fc40007ffe0ff */
[----:B------:R-:W-:-:S03]  /*46420*/  IADD3 R177, R179, 0x100000, RZ ;  /* 0x00100000b3b17810 */ /* 0x000fc60007ffe0ff */
[----:B------:R1:W-:Y:S04]  /*46430*/  LDGSTS.E [R174+-0x5b200], [R180.64], P2 ;  /* 0xa4e00000b4ae7fae */ /* 0x0003e80009121844 */
[----:B------:R1:W-:Y:S04]  /*46440*/  LDGSTS.E [R0+-0x5a200], [R184.64], P2 ;  /* 0xa5e00000b8007fae */ /* 0x0003e80009121844 */
[----:B------:R1:W-:Y:S04]  /*46450*/  LDGSTS.E [R177+-0x59200], [R182.64], P2 ;  /* 0xa6e00000b6b17fae */ /* 0x0003e80009121844 */
[----:B-1----:R-:W3:Y:S04]  /*46460*/  LDL.64 R174, [R1+0x50] ;  /* 0x0000500001ae7983 */ /* 0x002ee80000100a00 */
[----:B------:R-:W3:Y:S04]  /*46470*/  LDL.64 R180, [R1+0x10] ;  /* 0x0000100001b47983 */ /* 0x000ee80000100a00 */
[----:B------:R-:W3:Y:S04]  /*46480*/  LDL.LU.64 R184, [R1+0x6128] ;  /* 0x0061280001b87983 */ /* 0x000ee80000300a00 */
[----:B------:R-:W3:Y:S04]  /*46490*/  LDL.LU.64 R182, [R1+0x6120] ;  /* 0x0061200001b67983 */ /* 0x000ee80000300a00 */
[----:B------:R1:W-:Y:S04]  /*464a0*/  LDGSTS.E [R0+-0x58200], [R250.64], P2 ;  /* 0xa7e00000fa007fae */ /* 0x0003e80009121844 */
[----:B-1----:R-:W3:Y:S04]  /*464b0*/  LDL.LU.64 R250, [R1+0x6118] ;  /* 0x0061180001fa7983 */ /* 0x002ee80000300a00 */
[----:B--2---:R1:W-:Y:S04]  /*464c0*/  LDGSTS.E [R177+-0x57200], [R160.64], P2 ;  /* 0xa8e00000a0b17fae */ /* 0x0043e80009121844 */
[----:B-1----:R-:W2:Y:S04]  /*464d0*/  LDL.LU.64 R160, [R1+0x6110] ;  /* 0x0061100001a07983 */ /* 0x002ea80000300a00 */
[----:B----4-:R1:W-:Y:S04]  /*464e0*/  LDGSTS.E [R0+-0x56200], [R144.64], P2 ;  /* 0xa9e0000090007fae */ /* 0x0103e80009121844 */
[----:B-----5:R4:W-:Y:S04]  /*464f0*/  LDGSTS.E [R177+-0x55200], [R128.64], P2 ;  /* 0xaae0000080b17fae */ /* 0x0209e80009121844 */
[----:B---3--:R3:W-:Y:S04]  /*46500*/  LDGSTS.E [R0+-0x54200], [R112.64], P2 ;  /* 0xabe0000070007fae */ /* 0x0087e80009121844 */
[----:B-1----:R-:W5:Y:S04]  /*46510*/  LDL.LU.64 R144, [R1+0x6108] ;  /* 0x0061080001907983 */ /* 0x002f680000300a00 */
[----:B----4-:R-:W4:Y:S04]  /*46520*/  LDL.LU.64 R128, [R1+0x6100] ;  /* 0x0061000001807983 */ /* 0x010f280000300a00 */
[----:B---3--:R-:W3:Y:S04]  /*46530*/  LDL.LU.64 R112, [R1+0x60f8] ;  /* 0x0060f80001707983 */ /* 0x008ee80000300a00 */
[----:B------:R1:W-:Y:S04]  /*46540*/  LDGSTS.E [R177+-0x53200], [R96.64], P2 ;  /* 0xace0000060b17fae */ /* 0x0003e80009121844 */
[----:B-1----:R-:W3:Y:S04]  /*46550*/  LDL.LU.64 R96, [R1+0x60f0] ;  /* 0x0060f00001607983 */ /* 0x002ee80000300a00 */
[----:B------:R1:W-:Y:S04]  /*46560*/  LDGSTS.E [R0+-0x52200], [R80.64], P2 ;  /* 0xade0000050007fae */ /* 0x0003e80009121844 */
[----:B------:R1:W-:Y:S04]  /*46570*/  LDGSTS.E [R177+-0x51200], [R64.64], P2 ;  /* 0xaee0000040b17fae */ /* 0x0003e80009121844 */
[----:B------:R1:W-:Y:S04]  /*46580*/  LDGSTS.E [R0+-0x50200], [R48.64], P2 ;  /* 0xafe0000030007fae */ /* 0x0003e80009121844 */
[----:B-1----:R-:W3:Y:S04]  /*46590*/  LDL.LU.64 R80, [R1+0x60e8] ;  /* 0x0060e80001507983 */ /* 0x002ee80000300a00 */
[----:B------:R-:W3:Y:S04]  /*465a0*/  LDL.LU.64 R64, [R1+0x60e0] ;  /* 0x0060e00001407983 */ /* 0x000ee80000300a00 */
[----:B------:R-:W3:Y:S04]  /*465b0*/  LDL.LU.64 R48, [R1+0x60d8] ;  /* 0x0060d80001307983 */ /* 0x000ee80000300a00 */
[----:B------:R1:W-:Y:S04]  /*465c0*/  LDGSTS.E [R177+-0x4f200], [R32.64], P2 ;  /* 0xb0e0000020b17fae */ /* 0x0003e80009121844 */
[----:B------:R1:W-:Y:S04]  /*465d0*/  LDGSTS.E [R0+-0x4e200], [R16.64], P2 ;  /* 0xb1e0000010007fae */ /* 0x0003e80009121844 */
[----:B------:R1:W-:Y:S04]  /*465e0*/  LDGSTS.E [R177+-0x4d200], [R172.64], P2 ;  /* 0xb2e00000acb17fae */ /* 0x0003e80009121844 */
[----:B-1----:R-:W3:Y:S04]  /*465f0*/  LDL.LU.64 R32, [R1+0x60d0] ;  /* 0x0060d00001207983 */ /* 0x002ee80000300a00 */
[----:B------:R-:W3:Y:S04]  /*46600*/  LDL.LU.64 R16, [R1+0x60c8] ;  /* 0x0060c80001107983 */ /* 0x000ee80000300a00 */
[----:B------:R-:W3:Y:S04]  /*46610*/  LDL.LU.64 R172, [R1+0x60c0] ;  /* 0x0060c00001ac7983 */ /* 0x000ee80000300a00 */
[----:B------:R1:W-:Y:S01]  /*46620*/  LDGSTS.E [R0+-0x4c200], [R174.64], P2 ;  /* 0xb3e00000ae007fae */ /* 0x0003e20009121844 */
[----:B------:R-:W-:-:S03]  /*46630*/  IADD3 R178, R179, 0x100000, RZ ;  /* 0x00100000b3b27810 */ /* 0x000fc60007ffe0ff */
[----:B------:R1:W-:Y:S01]  /*46640*/  LDGSTS.E [R177+-0x4b200], [R180.64], P2 ;  /* 0xb4e00000b4b17fae */ /* 0x0003e20009121844 */
[----:B------:R-:W-:Y:S01]  /*46650*/  IMAD.MOV.U32 R252, RZ, RZ, c[0x0][0x180] ;  /* 0x00006000fffc7624 */ /* 0x000fe200078e00ff */
[----:B------:R-:W-:Y:S02]  /*46660*/  MOV R179, c[0x0][0x180] ;  /* 0x0000600000b37a02 */ /* 0x000fe40000000f00 */
[----:B-1----:R-:W3:Y:S04]  /*46670*/  LDL.LU.64 R174, [R1+0x60b8] ;  /* 0x0060b80001ae7983 */ /* 0x002ee80000300a00 */
[----:B------:R-:W3:Y:S04]  /*46680*/  LDL.LU.64 R180, [R1+0x60b0] ;  /* 0x0060b00001b47983 */ /* 0x000ee80000300a00 */
[----:B--2---:R1:W-:Y:S04]  /*46690*/  LDGSTS.E [R0+-0x4a200], [R160.64], P2 ;  /* 0xb5e00000a0007fae */ /* 0x0043e80009121844 */
[----:B-----5:R2:W-:Y:S04]  /*466a0*/  LDGSTS.E [R177+-0x49200], [R144.64], P2 ;  /* 0xb6e0000090b17fae */ /* 0x0205e80009121844 */
[----:B----4-:R1:W-:Y:S04]  /*466b0*/  LDGSTS.E [R0+-0x48200], [R128.64], P2 ;  /* 0xb7e0000080007fae */ /* 0x0103e80009121844 */
[----:B---3--:R2:W-:Y:S04]  /*466c0*/  LDGSTS.E [R177+-0x47200], [R112.64], P2 ;  /* 0xb8e0000070b17fae */ /* 0x0085e80009121844 */
[----:B------:R1:W-:Y:S04]  /*466d0*/  LDGSTS.E [R0+-0x46200], [R96.64], P2 ;  /* 0xb9e0000060007fae */ /* 0x0003e80009121844 */
[----:B------:R2:W-:Y:S04]  /*466e0*/  LDGSTS.E [R177+-0x45200], [R80.64], P2 ;  /* 0xbae0000050b17fae */ /* 0x0005e80009121844 */
[----:B------:R1:W-:Y:S04]  /*466f0*/  LDGSTS.E [R0+-0x44200], [R64.64], P2 ;  /* 0xbbe0000040007fae */ /* 0x0003e80009121844 */
[----:B------:R3:W-:Y:S04]  /*46700*/  LDGSTS.E [R178+-0x43200], [R48.64], P2 ;  /* 0xbce0000030b27fae */ /* 0x0007e80009121844 */
[----:B------:R2:W-:Y:S04]  /*46710*/  LDGSTS.E [R177+-0x42200], [R32.64], P2 ;  /* 0xbde0000020b17fae */ /* 0x0005e80009121844 */
[----:B------:R3:W-:Y:S04]  /*46720*/  LDGSTS.E [R178+-0x41200], [R16.64], P2 ;  /* 0xbee0000010b27fae */ /* 0x0007e80009121844 */
[----:B------:R1:W-:Y:S04]  /*46730*/  LDGSTS.E [R0+-0x40200], [R172.64], P2 ;  /* 0xbfe00000ac007fae */ /* 0x0003e80009121844 */
[----:B--2---:R-:W2:Y:S04]  /*46740*/  LDL.LU R177, [R1+0x60a8] ;  /* 0x0060a80001b17983 */ /* 0x004ea80000300800 */
[----:B---3--:R-:W3:Y:S01]  /*46750*/  LDL.LU R178, [R1+0x60a4] ;  /* 0x0060a40001b27983 */ /* 0x008ee20000300800 */
[----:B-1----:R-:W-:-:S03]  /*46760*/  IADD3 R0, R179, 0x7f, RZ ;  /* 0x0000007fb3007810 */ /* 0x002fc60007ffe0ff */
[----:B------:R-:W0:Y:S01]  /*46770*/  LDGDEPBAR ;  /* 0x00000000000079af */ /* 0x000e220000000000 */
[----:B------:R-:W-:-:S03]  /*46780*/  IADD3 R179, R252, -0x95, RZ ;  /* 0xffffff6bfcb37810 */ /* 0x000fc60007ffe0ff */
[----:B------:R-:W-:Y:S01]  /*46790*/  BAR.SYNC.DEFER_BLOCKING 0x0 ;  /* 0x0000000000007b1d */ /* 0x000fe20000010000 */
[----:B------:R-:W-:Y:S02]  /*467a0*/  ISETP.GT.AND P2, PT, R0, 0xff, PT ;  /* 0x000000ff0000780c */ /* 0x000fe40003f44270 */
[----:B------:R-:W-:Y:S02]  /*467b0*/  SEL R0, RZ, 0x4, P4 ;  /* 0x00000004ff007807 */ /* 0x000fe40002000000 */
[----:B------:R-:W-:Y:S02]  /*467c0*/  ISETP.GE.U32.AND P4, PT, R179, 0x7ffffeec, PT ;  /* 0x7ffffeecb300780c */ /* 0x000fe40003f86070 */
[----:B------:R-:W3:Y:S01]  /*467d0*/  LDL.LU R179, [R1+0x60a0] ;  /* 0x0060a00001b37983 */ /* 0x000ee20000300800 */
[----:B------:R-:W-:Y:S02]  /*467e0*/  IADD3 R252, R252, -0x99, RZ ;  /* 0xffffff67fcfc7810 */ /* 0x000fe40007ffe0ff */
[----:B------:R-:W-:-:S02]  /*467f0*/  SEL R0, R0, RZ, P2 ;  /* 0x000000ff00007207 */ /* 0x000fc40001000000 */
[----:B------:R-:W-:Y:S01]  /*46800*/  ISETP.GE.U32.AND P2, PT, R252, 0x7ffffee8, PT ;  /* 0x7ffffee8fc00780c */ /* 0x000fe20003f46070 */
[----:B------:R-:W-:-:S04]  /*46810*/  IMAD.MOV.U32 R252, RZ, RZ, c[0x0][0x188] ;  /* 0x00006200fffc7624 */ /* 0x000fc800078e00ff */
[----:B------:R-:W-:-:S04]  /*46820*/  IMAD.SHL.U32 R252, R252, 0x80, RZ ;  /* 0x00000080fcfc7824 */ /* 0x000fc800078e00ff */
[----:B------:R-:W-:-:S04]  /*46830*/  IMAD.WIDE R174, R252, 0x4, R174 ;  /* 0x00000004fcae7825 */ /* 0x000fc800078e02ae */
[C---:B------:R-:W-:Y:S01]  /*46840*/  IMAD.WIDE R180, R252.reuse, 0x4, R180 ;  /* 0x00000004fcb47825 */ /* 0x040fe200078e02b4 */
[----:B------:R3:W-:Y:S04]  /*46850*/  STL.64 [R1+0x35d0], R174 ;  /* 0x0035d0ae01007387 */ /* 0x0007e80000100a00 */
[----:B------:R-:W-:Y:S01]  /*46860*/  STL.64 [R1+0x35e0], R180 ;  /* 0x0035e0b401007387 */ /* 0x000fe20000100a00 */
[----:B--2---:R-:W-:-:S05]  /*46870*/  IMAD.WIDE R176, R252, 0x4, R176 ;  /* 0x00000004fcb07825 */ /* 0x004fca00078e02b0 */
[----:B------:R1:W-:Y:S01]  /*46880*/  STL.64 [R1+0x35c8], R176 ;  /* 0x0035c8b001007387 */ /* 0x0003e20000100a00 */
[----:B---3--:R-:W-:-:S05]  /*46890*/  IMAD.WIDE R174, R252, 0x4, R178 ;  /* 0x00000004fcae7825 */ /* 0x008fca00078e02b2 */
[----:B------:R-:W-:Y:S04]  /*468a0*/  STL.64 [R1+0x35d8], R174 ;  /* 0x0035d8ae01007387 */ /* 0x000fe80000100a00 */
[----:B-1----:R-:W2:Y:S04]  /*468b0*/  LDL.LU.64 R176, [R1+0xe18] ;  /* 0x000e180001b07983 */ /* 0x002ea80000300a00 */
[----:B------:R-:W3:Y:S04]  /*468c0*/  LDL.LU.64 R178, [R1+0xde8] ;  /* 0x000de80001b27983 */ /* 0x000ee80000300a00 */
[----:B------:R1:W-:Y:S04]  /*468d0*/  STL.64 [R1+0x6148], R162 ;  /* 0x006148a201007387 */ /* 0x0003e80000100a00 */
[----:B-1----:R-:W4:Y:S04]  /*468e0*/  LDL.LU.64 R162, [R1+0xe10] ;  /* 0x000e100001a27983 */ /* 0x002f280000300a00 */
[----:B------:R1:W-:Y:S04]  /*468f0*/  STL.64 [R1+0x6140], R146 ;  /* 0x0061409201007387 */ /* 0x0003e80000100a00 */
[----:B-1----:R-:W5:Y:S04]  /*46900*/  LDL.LU.64 R146, [R1+0xe00] ;  /* 0x000e000001927983 */ /* 0x002f680000300a00 */
[----:B------:R1:W-:Y:S04]  /*46910*/  STL.64 [R1+0x6138], R130 ;  /* 0x0061388201007387 */ /* 0x0003e80000100a00 */
[----:B-1----:R-:W2:Y:S04]  /*46920*/  LDL.64 R130, [R1+0x35e0] ;  /* 0x0035e00001827983 */ /* 0x002ea80000100a00 */
[----:B------:R1:W-:Y:S04]  /*46930*/  STL.64 [R1+0x6130], R114 ;  /* 0x0061307201007387 */ /* 0x0003e80000100a00 */
[----:B-1----:R-:W2:Y:S04]  /*46940*/  LDL.LU.64 R114, [R1+0xe20] ;  /* 0x000e200001727983 */ /* 0x002ea80000300a00 */
[----:B------:R1:W-:Y:S04]  /*46950*/  STL.64 [R1+0x6128], R98 ;  /* 0x0061286201007387 */ /* 0x0003e80000100a00 */
[----:B-1----:R-:W2:Y:S04]  /*46960*/  LDL.LU.64 R98, [R1+0xdf0] ;  /* 0x000df00001627983 */ /* 0x002ea80000300a00 */
[----:B------:R1:W-:Y:S04]  /*46970*/  STL.64 [R1+0x6120], R82 ;  /* 0x0061205201007387 */ /* 0x0003e80000100a00 */
[----:B-1----:R-:W2:Y:S04]  /*46980*/  LDL.LU.64 R82, [R1+0xe08] ;  /* 0x000e080001527983 */ /* 0x002ea80000300a00 */
[----:B------:R1:W-:Y:S04]  /*46990*/  STL.64 [R1+0x6118], R66 ;  /* 0x0061184201007387 */ /* 0x0003e80000100a00 */
[----:B-1----:R-:W3:Y:S04]  /*469a0*/  LDL.64 R66, [R1+0x35d8] ;  /* 0x0035d80001427983 */ /* 0x002ee80000100a00 */
[----:B------:R1:W-:Y:S04]  /*469b0*/  STL.64 [R1+0x6110], R50 ;  /* 0x0061103201007387 */ /* 0x0003e80000100a00 */
[----:B-1----:R-:W3:Y:S04]  /*469c0*/  LDL.LU.64 R50, [R1+0xdf8] ;  /* 0x000df80001327983 */ /* 0x002ee80000300a00 */
[----:B------:R1:W-:Y:S04]  /*469d0*/  STL.64 [R1+0x6108], R34 ;  /* 0x0061082201007387 */ /* 0x0003e80000100a00 */
[----:B-1----:R-:W3:Y:S04]  /*469e0*/  LDL.64 R34, [R1+0x35c8] ;  /* 0x0035c80001227983 */ /* 0x002ee80000100a00 */
[----:B------:R1:W-:Y:S04]  /*469f0*/  STL.64 [R1+0x6100], R18 ;  /* 0x0061001201007387 */ /* 0x0003e80000100a00 */
[----:B-1----:R-:W3:Y:S04]  /*46a00*/  LDL.64 R18, [R1+0x35d0] ;  /* 0x0035d00001127983 */ /* 0x002ee80000100a00 */
[----:B------:R-:W1:Y:S04]  /*46a10*/  S2R R180, SR_TID.X ;  /* 0x0000000000b47919 */ /* 0x000e680000002100 */
[----:B------:R-:W-:Y:S04]  /*46a20*/  STL.64 [R1+0x60f8], R2 ;  /* 0x0060f80201007387 */ /* 0x000fe80000100a00 */
[----:B------:R-:W-:Y:S04]  /*46a30*/  STL.64 [R1+0x60f0], R160 ;  /* 0x0060f0a001007387 */ /* 0x000fe80000100a00 */
[----:B------:R-:W-:Y:S04]  /*46a40*/  STL.64 [R1+0x60e8], R144 ;  /* 0x0060e89001007387 */ /* 0x000fe80000100a00 */
[----:B------:R-:W-:Y:S04]  /*46a50*/  STL.64 [R1+0x60e0], R128 ;  /* 0x0060e08001007387 */ /* 0x000fe80000100a00 */
[----:B------:R-:W-:Y:S01]  /*46a60*/  STL.64 [R1+0x60d8], R112 ;  /* 0x0060d87001007387 */ /* 0x000fe20000100a00 */
[----:B-1----:R-:W-:-:S03]  /*46a70*/  LOP3.LUT R175, R180, 0x7f, RZ, 0xc0, !PT ;  /* 0x0000007fb4af7812 */ /* 0x002fc600078ec0ff */
[----:B------:R-:W-:Y:S01]  /*46a80*/  STL.64 [R1+0x60d0], R96 ;  /* 0x0060d06001007387 */ /* 0x000fe20000100a00 */
[----:B------:R-:W-:-:S03]  /*46a90*/  SHF.L.U32 R181, R175, 0x2, RZ ;  /* 0x00000002afb57819 */ /* 0x000fc600000006ff */
[----:B------:R-:W-:Y:S04]  /*46aa0*/  STL.64 [R1+0x60c8], R80 ;  /* 0x0060c85001007387 */ /* 0x000fe80000100a00 */
[----:B------:R-:W-:Y:S04]  /*46ab0*/  STL.64 [R1+0x60c0], R64 ;  /* 0x0060c04001007387 */ /* 0x000fe80000100a00 */
[----:B------:R-:W-:Y:S04]  /*46ac0*/  STL.64 [R1+0x60b8], R48 ;  /* 0x0060b83001007387 */ /* 0x000fe80000100a00 */
[----:B------:R4:W-:Y:S04]  /*46ad0*/  STL.64 [R1+0x60b0], R32 ;  /* 0x0060b02001007387 */ /* 0x0009e80000100a00 */
[----:B------:R2:W-:Y:S04]  /*46ae0*/  STL.64 [R1+0x60a8], R16 ;  /* 0x0060a81001007387 */ /* 0x0005e80000100a00 */
[----:B------:R-:W-:Y:S01]  /*46af0*/  STL.64 [R1+0x60a0], R172 ;  /* 0x0060a0ac01007387 */ /* 0x000fe20000100a00 */
[----:B----4-:R-:W-:-:S04]  /*46b00*/  IMAD.WIDE R32, R252, 0x4, R162 ;  /* 0x00000004fc207825 */ /* 0x010fc800078e02a2 */
[----:B-----5:R-:W-:-:S04]  /*46b10*/  IMAD.WIDE R2, R252, 0x4, R146 ;  /* 0x00000004fc027825 */ /* 0x020fc800078e0292 */
[C---:B--2---:R-:W-:Y:S01]  /*46b20*/  IMAD.WIDE R16, R252.reuse, 0x4, R82 ;  /* 0x00000004fc107825 */ /* 0x044fe200078e0252 */
[----:B------:R-:W-:Y:S01]  /*46b30*/  @!PT LDS RZ, [RZ] ;  /* 0x00000000fffff984 */ /* 0x000fe20000000800 */
[----:B------:R-:W-:Y:S01]  /*46b40*/  @!PT LDS RZ, [RZ] ;  /* 0x00000000fffff984 */ /* 0x000fe20000000800 */
[----:B------:R-:W-:Y:S01]  /*46b50*/  @!PT LDS RZ, [RZ] ;  /* 0x00000000fffff984 */ /* 0x000fe20000000800 */
[----:B---3--:R1:W-:Y:S04]  /*46b60*/  LDGSTS.E [R181+0x40000], [R18.64], !P3 ;  /* 0x4000000012b57fae */ /* 0x0083e8000d921844 */
[----:B------:R2:W-:Y:S04]  /*46b70*/  LDGSTS.E [R181+0x40200], [R34.64], !P3 ;  /* 0x4020000022b57fae */ /* 0x0005e8000d921844 */
[----:B------:R3:W-:Y:S04]  /*46b80*/  LDGSTS.E [R181+0x40400], [R66.64], !P3 ;  /* 0x4040000042b57fae */ /* 0x0007e8000d921844 */
[----:B-1----:R-:W4:Y:S04]  /*46b90*/  LDL.LU.64 R18, [R1+0xde0] ;  /* 0x000de00001127983 */ /* 0x002f280000300a00 */
[----:B------:R1:W-:Y:S04]  /*46ba0*/  LDGSTS.E [R181+0x40600], [R130.64], !P3 ;  /* 0x4060000082b57fae */ /* 0x0003e8000d921844 */
[----:B---3--:R-:W3:Y:S01]  /*46bb0*/  LDL.LU.64 R66, [R1+0xdd8] ;  /* 0x000dd80001427983 */ /* 0x008ee20000300a00 */
[----:B--2---:R-:W-:-:S05]  /*46bc0*/  IMAD.WIDE R34, R252, 0x4, R176 ;  /* 0x00000004fc227825 */ /* 0x004fca00078e02b0 */
[----:B------:R2:W-:Y:S04]  /*46bd0*/  LDGSTS.E [R181+0x42000], [R34.64], !P5 ;  /* 0x4200000022b57fae */ /* 0x0005e8000e921844 */
[----:B-1----:R-:W5:Y:S04]  /*46be0*/  LDL.LU.64 R130, [R1+0xdd0] ;  /* 0x000dd00001827983 */ /* 0x002f680000300a00 */
[----:B------:R2:W-:Y:S04]  /*46bf0*/  STL.64 [R1+0x34f0], R34 ;  /* 0x0034f02201007387 */ /* 0x0005e80000100a00 */
[----:B------:R-:W5:Y:S04]  /*46c00*/  LDL.LU.64 R162, [R1+0xdc8] ;  /* 0x000dc80001a27983 */ /* 0x000f680000300a00 */
[----:B------:R1:W-:Y:S04]  /*46c10*/  STL.64 [R1+0x34e8], R32 ;  /* 0x0034e82001007387 */ /* 0x0003e80000100a00 */
[----:B------:R1:W-:Y:S01]  /*46c20*/  STL.64 [R1+0x34e0], R16 ;  /* 0x0034e01001007387 */ /* 0x0003e20000100a00 */
[----:B--2---:R-:W-:-:S03]  /*46c30*/  IMAD.WIDE R34, R252, 0x4, R50 ;  /* 0x00000004fc227825 */ /* 0x004fc600078e0232 */
[----:B------:R2:W-:Y:S04]  /*46c40*/  STL.64 [R1+0x34d8], R2 ;  /* 0x0034d80201007387 */ /* 0x0005e80000100a00 */
[----:B------:R1:W-:Y:S04]  /*46c50*/  LDGSTS.E [R181+0x42200], [R32.64], !P5 ;  /* 0x4220000020b57fae */ /* 0x0003e8000e921844 */
[----:B------:R-:W5:Y:S04]  /*46c60*/  LDL.LU.64 R82, [R1+0xdc0] ;  /* 0x000dc00001527983 */ /* 0x000f680000300a00 */
[----:B------:R-:W5:Y:S01]  /*46c70*/  LDL.LU.64 R146, [R1+0xdb8] ;  /* 0x000db80001927983 */ /* 0x000f620000300a00 */
[----:B-1----:R-:W-:-:S03]  /*46c80*/  IMAD.WIDE R32, R252, 0x4, R98 ;  /* 0x00000004fc207825 */ /* 0x002fc600078e0262 */
[----:B------:R1:W-:Y:S04]  /*46c90*/  LDGSTS.E [R181+0x42400], [R16.64], !P5 ;  /* 0x4240000010b57fae */ /* 0x0003e8000e921844 */
[----:B------:R-:W5:Y:S04]  /*46ca0*/  LDL.LU.64 R98, [R1+0xdb0] ;  /* 0x000db00001627983 */ /* 0x000f680000300a00 */
[----:B------:R2:W-:Y:S01]  /*46cb0*/  STL.64 [R1+0x34d0], R34 ;  /* 0x0034d02201007387 */ /* 0x0005e20000100a00 */
[----:B-1----:R-:W-:-:S03]  /*46cc0*/  IMAD.WIDE R16, R252, 0x4, R178 ;  /* 0x00000004fc107825 */ /* 0x002fc600078e02b2 */
[----:B------:R2:W-:Y:S04]  /*46cd0*/  LDGSTS.E [R181+0x42600], [R2.64], !P5 ;  /* 0x4260000002b57fae */ /* 0x0005e8000e921844 */
[----:B------:R-:W5:Y:S04]  /*46ce0*/  LDL.LU.64 R178, [R1+0xe28] ;  /* 0x000e280001b27983 */ /* 0x000f680000300a00 */
[----:B------:R4:W-:Y:S01]  /*46cf0*/  STL.64 [R1+0x34c8], R32 ;  /* 0x0034c82001007387 */ /* 0x0009e20000100a00 */
[----:B--2---:R-:W-:-:S03]  /*46d00*/  IMAD.WIDE R2, R252, 0x4, R114 ;  /* 0x00000004fc027825 */ /* 0x004fc600078e0272 */
[----:B------:R5:W-:Y:S04]  /*46d10*/  STL.64 [R1+0x34c0], R16 ;  /* 0x0034c01001007387 */ /* 0x000be80000100a00 */
[----:B------:R1:W-:Y:S04]  /*46d20*/  LDGSTS.E [R181+0x44000], [R34.64], !P1 ;  /* 0x4400000022b57fae */ /* 0x0003e8000c921844 */
[----:B------:R2:W-:Y:S04]  /*46d30*/  STL.64 [R1+0x34b8], R2 ;  /* 0x0034b80201007387 */ /* 0x0005e80000100a00 */
[----:B------:R4:W-:Y:S04]  /*46d40*/  LDGSTS.E [R181+0x44200], [R32.64], !P1 ;  /* 0x4420000020b57fae */ /* 0x0009e8000c921844 */
[----:B-1----:R-:W5:Y:S04]  /*46d50*/  LDL.LU.64 R34, [R1+0xda8] ;  /* 0x000da80001227983 */ /* 0x002f680000300a00 */
[----:B------:R-:W5:Y:S04]  /*46d60*/  LDL.LU.64 R50, [R1+0xda0] ;  /* 0x000da00001327983 */ /* 0x000f680000300a00 */
[----:B------:R-:W5:Y:S04]  /*46d70*/  LDL.LU.64 R114, [R1+0xd98] ;  /* 0x000d980001727983 */ /* 0x000f680000300a00 */
[----:B------:R5:W-:Y:S04]  /*46d80*/  LDGSTS.E [R181+0x44400], [R16.64], !P1 ;  /* 0x4440000010b57fae */ /* 0x000be8000c921844 */
[----:B------:R2:W-:Y:S01]  /*46d90*/  LDGSTS.E [R181+0x44600], [R2.64], !P1 ;  /* 0x4460000002b57fae */ /* 0x0005e2000c921844 */
[----:B----4-:R-:W-:-:S05]  /*46da0*/  IMAD.WIDE R32, R252, 0x4, R18 ;  /* 0x00000004fc207825 */ /* 0x010fca00078e0212 */
[----:B------:R1:W-:Y:S01]  /*46db0*/  LDGSTS.E [R181+0x46000], [R32.64], !P0 ;  /* 0x4600000020b57fae */ /* 0x0003e2000c121844 */
[----:B---3--:R-:W-:-:S05]  /*46dc0*/  IMAD.WIDE R18, R252, 0x4, R66 ;  /* 0x00000004fc127825 */ /* 0x008fca00078e0242 */
[----:B------:R3:W-:Y:S01]  /*46dd0*/  LDGSTS.E [R181+0x46200], [R18.64], !P0 ;  /* 0x4620000012b57fae */ /* 0x0007e2000c121844 */
[----:B-----5:R-:W-:-:S03]  /*46de0*/  IMAD.WIDE R16, R252, 0x4, R130 ;  /* 0x00000004fc107825 */ /* 0x020fc600078e0282 */
[----:B------:R-:W4:Y:S04]  /*46df0*/  LDL.LU.64 R130, [R1+0xd90] ;  /* 0x000d900001827983 */ /* 0x000f280000300a00 */
[----:B------:R1:W-:Y:S01]  /*46e00*/  STL.64 [R1+0x34b0], R32 ;  /* 0x0034b02001007387 */ /* 0x0003e20000100a00 */
[----:B--2---:R-:W-:-:S03]  /*46e10*/  IMAD.WIDE R2, R252, 0x4, R162 ;  /* 0x00000004fc027825 */ /* 0x004fc600078e02a2 */
[----:B------:R3:W-:Y:S04]  /*46e20*/  STL.64 [R1+0x34a8], R18 ;  /* 0x0034a81201007387 */ /* 0x0007e80000100a00 */
[----:B------:R2:W-:Y:S04]  /*46e30*/  STL.64 [R1+0x34a0], R16 ;  /* 0x0034a01001007387 */ /* 0x0005e80000100a00 */
[----:B------:R5:W-:Y:S04]  /*46e40*/  STL.64 [R1+0x3498], R2 ;  /* 0x0034980201007387 */ /* 0x000be80000100a00 */
[----:B------:R-:W4:Y:S04]  /*46e50*/  LDL.LU.64 R66, [R1+0xd88] ;  /* 0x000d880001427983 */ /* 0x000f280000300a00 */
[----:B------:R-:W4:Y:S01]  /*46e60*/  LDL.LU.64 R162, [R1+0xd80] ;  /* 0x000d800001a27983 */ /* 0x000f220000300a00 */
[----:B-1----:R-:W-:-:S03]  /*46e70*/  IMAD.WIDE R32, R252, 0x4, R82 ;  /* 0x00000004fc207825 */ /* 0x002fc600078e0252 */
[----:B------:R2:W-:Y:S01]  /*46e80*/  LDGSTS.E [R181+0x46400], [R16.64], !P0 ;  /* 0x4640000010b57fae */ /* 0x0005e2000c121844 */
[----:B---3--:R-:W-:-:S03]  /*46e90*/  IMAD.WIDE R18, R252, 0x4, R146 ;  /* 0x00000004fc127825 */ /* 0x008fc600078e0292 */
[----:B------:R-:W3:Y:S04]  /*46ea0*/  LDL.LU.64 R82, [R1+0xd78] ;  /* 0x000d780001527983 */ /* 0x000ee80000300a00 */
[----:B------:R5:W-:Y:S04]  /*46eb0*/  LDGSTS.E [R181+0x46600], [R2.64], !P0 ;  /* 0x4660000002b57fae */ /* 0x000be8000c121844 */
[----:B------:R-:W3:Y:S01]  /*46ec0*/  LDL.LU.64 R146, [R1+0xe30] ;  /* 0x000e300001927983 */ /* 0x000ee20000300a00 */
[----:B--2---:R-:W-:-:S03]  /*46ed0*/  IMAD.WIDE R16, R252, 0x4, R98 ;  /* 0x00000004fc107825 */ /* 0x004fc600078e0262 */
[----:B------:R1:W-:Y:S04]  /*46ee0*/  STL.64 [R1+0x3490], R32 ;  /* 0x0034902001007387 */ /* 0x0003e80000100a00 */
[----:B------:R2:W-:Y:S01]  /*46ef0*/  STL.64 [R1+0x3488], R18 ;  /* 0x0034881201007387 */ /* 0x0005e20000100a00 */
[----:B-----5:R-:W-:-:S03]  /*46f00*/  IMAD.WIDE R2, R252, 0x4, R178 ;  /* 0x00000004fc027825 */ /* 0x020fc600078e02b2 */
[----:B------:R5:W-:Y:S04]  /*46f10*/  STL.64 [R1+0x3480], R16 ;  /* 0x0034801001007387 */ /* 0x000be80000100a00 */
[----:B------:R4:W-:Y:S04]  /*46f20*/  STL.64 [R1+0x3478], R2 ;  /* 0x0034780201007387 */ /* 0x0009e80000100a00 */
[----:B------:R-:W3:Y:S04]  /*46f30*/  LDL.LU.64 R98, [R1+0xd70] ;  /* 0x000d700001627983 */ /* 0x000ee80000300a00 */
[----:B------:R-:W3:Y:S04]  /*46f40*/  LDL.LU.64 R178, [R1+0xd68] ;  /* 0x000d680001b27983 */ /* 0x000ee80000300a00 */
[----:B------:R1:W-:Y:S04]  /*46f50*/  LDGSTS.E [R181+0x48000], [R32.64], !P6 ;  /* 0x4800000020b57fae */ /* 0x0003e8000f121844 */
[----:B------:R2:W-:Y:S04]  /*46f60*/  LDGSTS.E [R181+0x48200], [R18.64], !P6 ;  /* 0x4820000012b57fae */ /* 0x0005e8000f121844 */
[----:B------:R5:W-:Y:S01]  /*46f70*/  LDGSTS.E [R181+0x48400], [R16.64], !P6 ;  /* 0x4840000010b57fae */ /* 0x000be2000f121844 */
[----:B-1----:R-:W-:-:S03]  /*46f80*/  IMAD.WIDE R32, R252, 0x4, R34 ;  /* 0x00000004fc207825 */ /* 0x002fc600078e0222 */
[----:B------:R4:W-:Y:S01]  /*46f90*/  LDGSTS.E [R181+0x48600], [R2.64], !P6 ;  /* 0x4860000002b57fae */ /* 0x0009e2000f121844 */
[----:B--2---:R-:W-:-:S03]  /*46fa0*/  IMAD.WIDE R18, R252, 0x4, R50 ;  /* 0x00000004fc127825 */ /* 0x004fc600078e0232 */
[----:B------:R1:W-:Y:S01]  /*46fb0*/  LDGSTS.E [R181+0x4a000], [R32.64], !P4 ;  /* 0x4a00000020b57fae */ /* 0x0003e2000e121844 */
[----:B-----5:R-:W-:-:S03]  /*46fc0*/  IMAD.WIDE R16, R252, 0x4, R114 ;  /* 0x00000004fc107825 */ /* 0x020fc600078e0272 */
[----:B------:R-:W2:Y:S04]  /*46fd0*/  LDL.LU.64 R50, [R1+0xd60] ;  /* 0x000d600001327983 */ /* 0x000ea80000300a00 */
[----:B------:R1:W-:Y:S04]  /*46fe0*/  STL.64 [R1+0x3470], R32 ;  /* 0x0034702001007387 */ /* 0x0003e80000100a00 */
[----:B------:R-:W2:Y:S04]  /*46ff0*/  LDL.LU.64 R114, [R1+0xd58] ;  /* 0x000d580001727983 */ /* 0x000ea80000300a00 */
[----:B------:R1:W-:Y:S04]  /*47000*/  STL.64 [R1+0x3468], R18 ;  /* 0x0034681201007387 */ /* 0x0003e80000100a00 */
[----:B------:R3:W-:Y:S04]  /*47010*/  STL.64 [R1+0x3460], R16 ;  /* 0x0034601001007387 */ /* 0x0007e80000100a00 */
[----:B------:R1:W-:Y:S04]  /*47020*/  LDGSTS.E [R181+0x4a200], [R18.64], !P4 ;  /* 0x4a20000012b57fae */ /* 0x0003e8000e121844 */
[----:B------:R3:W-:Y:S01]  /*47030*/  LDGSTS.E [R181+0x4a400], [R16.64], !P4 ;  /* 0x4a40000010b57fae */ /* 0x0007e2000e121844 */
[----:B----4-:R-:W-:-:S05]  /*47040*/  IMAD.WIDE R2, R252, 0x4, R130 ;  /* 0x00000004fc027825 */ /* 0x010fca00078e0282 */
[----:B------:R4:W-:Y:S04]  /*47050*/  STL.64 [R1+0x3458], R2 ;  /* 0x0034580201007387 */ /* 0x0009e80000100a00 */
[----:B------:R-:W5:Y:S04]  /*47060*/  LDL.LU.64 R34, [R1+0xd50] ;  /* 0x000d500001227983 */ /* 0x000f680000300a00 */
[----:B------:R-:W5:Y:S04]  /*47070*/  LDL.LU.64 R130, [R1+0xd48] ;  /* 0x000d480001827983 */ /* 0x000f680000300a00 */
[----:B------:R4:W-:Y:S01]  /*47080*/  LDGSTS.E [R181+0x4a600], [R2.64], !P4 ;  /* 0x4a60000002b57fae */ /* 0x0009e2000e121844 */
[----:B-1----:R-:W-:-:S03]  /*47090*/  IMAD.WIDE R32, R252, 0x4, R66 ;  /* 0x00000004fc207825 */ /* 0x002fc600078e0242 */
[----:B------:R-:W5:Y:S01]  /*470a0*/  LDL.LU.64 R66, [R1+0xd40] ;  /* 0x000d400001427983 */ /* 0x000f620000300a00 */
[----:B------:R-:W-:-:S03]  /*470b0*/  IMAD.WIDE R18, R252, 0x4, R162 ;  /* 0x00000004fc127825 */ /* 0x000fc600078e02a2 */
[----:B------:R-:W5:Y:S01]  /*470c0*/  LDL.LU.64 R162, [R1+0xe38] ;  /* 0x000e380001a27983 */ /* 0x000f620000300a00 */
[----:B---3--:R-:W-:-:S03]  /*470d0*/  IMAD.WIDE R16, R252, 0x4, R82 ;  /* 0x00000004fc107825 */ /* 0x008fc600078e0252 */
[----:B------:R1:W-:Y:S04]  /*470e0*/  STL.64 [R1+0x3450], R32 ;  /* 0x0034502001007387 */ /* 0x0003e80000100a00 */
[----:B------:R3:W-:Y:S01]  /*470f0*/  STL.64 [R1+0x3448], R18 ;  /* 0x0034481201007387 */ /* 0x0007e20000100a00 */
[----:B----4-:R-:W-:-:S03]  /*47100*/  IMAD.WIDE R2, R252, 0x4, R146 ;  /* 0x00000004fc027825 */ /* 0x010fc600078e0292 */
[----:B------:R2:W-:Y:S04]  /*47110*/  STL.64 [R1+0x3440], R16 ;  /* 0x0034401001007387 */ /* 0x0005e80000100a00 */
[----:B------:R4:W-:Y:S04]  /*47120*/  STL.64 [R1+0x3438], R2 ;  /* 0x0034380201007387 */ /* 0x0009e80000100a00 */
[----:B------:R1:W-:Y:S04]  /*47130*/  LDGSTS.E [R181+0x4c000], [R32.64], !P2 ;  /* 0x4c00000020b57fae */ /* 0x0003e8000d121844 */
[----:B------:R-:W5:Y:S04]  /*47140*/  LDL.LU.64 R82, [R1+0xd38] ;  /* 0x000d380001527983 */ /* 0x000f680000300a00 */
[----:B------:R3:W-:Y:S04]  /*47150*/  LDGSTS.E [R181+0x4c200], [R18.64], !P2 ;  /* 0x4c20000012b57fae */ /* 0x0007e8000d121844 */
[----:B------:R-:W5:Y:S01]  /*47160*/  LDL.LU.64 R146, [R1+0xd30] ;  /* 0x000d300001927983 */ /* 0x000f620000300a00 */
[----:B-1----:R-:W-:-:S03]  /*47170*/  IMAD.WIDE R32, R252, 0x4, R98 ;  /* 0x00000004fc207825 */ /* 0x002fc600078e0262 */
[----:B------:R-:W5:Y:S01]  /*47180*/  LDL.LU.64 R98, [R1+0xd28] ;  /* 0x000d280001627983 */ /* 0x000f620000300a00 */
[----:B---3--:R-:W-:-:S03]  /*47190*/  IMAD.WIDE R18, R252, 0x4, R178 ;  /* 0x00000004fc127825 */ /* 0x008fc600078e02b2 */
[----:B------:R2:W-:Y:S04]  /*471a0*/  LDGSTS.E [R181+0x4c400], [R16.64], !P2 ;  /* 0x4c40000010b57fae */ /* 0x0005e8000d121844 */
[----:B------:R-:W3:Y:S01]  /*471b0*/  LDL.LU.64 R178, [R1+0xd20] ;  /* 0x000d200001b27983 */ /* 0x000ee20000300a00 */
[----:B------:R-:W-:-:S03]  /*471c0*/  IMAD.MOV.U32 R174, RZ, RZ, c[0x0][0x180] ;  /* 0x00006000ffae7624 */ /* 0x000fc600078e00ff */
[----:B------:R4:W-:Y:S02]  /*471d0*/  LDGSTS.E [R181+0x4c600], [R2.64], !P2 ;  /* 0x4c60000002b57fae */ /* 0x0009e4000d121844 */
[----:B------:R-:W-:-:S04]  /*471e0*/  IADD3 R174, R174, -0x9d, RZ ;  /* 0xffffff63aeae7810 */ /* 0x000fc80007ffe0ff */
[----:B------:R-:W-:Y:S01]  /*471f0*/  ISETP.GE.U32.AND P3, PT, R174, 0x7ffffee4, PT ;  /* 0x7ffffee4ae00780c */ /* 0x000fe20003f66070 */
[----:B------:R-:W-:Y:S01]  /*47200*/  STL.64 [R1+0x3430], R32 ;  /* 0x0034302001007387 */ /* 0x000fe20000100a00 */
[----:B--2---:R-:W-:-:S03]  /*47210*/  IMAD.WIDE R16, R252, 0x4, R50 ;  /* 0x00000004fc107825 */ /* 0x004fc600078e0232 */
[----:B------:R1:W-:Y:S01]  /*47220*/  STL.64 [R1+0x3428], R18 ;  /* 0x0034281201007387 */ /* 0x0003e20000100a00 */
[----:B----4-:R-:W-:-:S07]  /*47230*/  IMAD.WIDE R2, R252, 0x4, R114 ;  /* 0x00000004fc027825 */ /* 0x010fce00078e0272 */
[----:B------:R5:W-:Y:S04]  /*47240*/  LDGSTS.E [R181+0x4e000], [R32.64], !P3 ;  /* 0x4e00000020b57fae */ /* 0x000be8000d921844 */
[----:B------:R2:W-:Y:S04]  /*47250*/  STL.64 [R1+0x3420], R16 ;  /* 0x0034201001007387 */ /* 0x0005e80000100a00 */
[----:B------:R1:W-:Y:S04]  /*47260*/  LDGSTS.E [R181+0x4e200], [R18.64], !P3 ;  /* 0x4e20000012b57fae */ /* 0x0003e8000d921844 */
[----:B------:R4:W-:Y:S01]  /*47270*/  STL.64 [R1+0x3418], R2 ;  /* 0x0034180201007387 */ /* 0x0009e20000100a00 */
[----:B------:R-:W-:-:S03]  /*47280*/  IMAD.MOV.U32 R177, RZ, RZ, c[0x0][0x180] ;  /* 0x00006000ffb17624 */ /* 0x000fc600078e00ff */
[----:B------:R2:W-:Y:S04]  /*47290*/  LDGSTS.E [R181+0x4e400], [R16.64], !P3 ;  /* 0x4e40000010b57fae */ /* 0x0005e8000d921844 */
[----:B-1----:R-:W3:Y:S04]  /*472a0*/  LDL.LU.64 R18, [R1+0xd18] ;  /* 0x000d180001127983 */ /* 0x002ee80000300a00 */
[----:B------:R-:W3:Y:S04]  /*472b0*/  LDL.LU.64 R50, [R1+0xd10] ;  /* 0x000d100001327983 */ /* 0x000ee80000300a00 */
[----:B------:R-:W3:Y:S01]  /*472c0*/  LDL.LU.64 R114, [R1+0xd08] ;  /* 0x000d080001727983 */ /* 0x000ee20000300a00 */
[----:B------:R-:W-:-:S03]  /*472d0*/  IADD3 R174, R177, -0xa1, RZ ;  /* 0xffffff5fb1ae7810 */ /* 0x000fc60007ffe0ff */
[----:B------:R4:W-:Y:S01]  /*472e0*/  LDGSTS.E [R181+0x4e600], [R2.64], !P3 ;  /* 0x4e60000002b57fae */ /* 0x0009e2000d921844 */
[----:B------:R-:W-:Y:S01]  /*472f0*/  ISETP.GE.U32.AND P5, PT, R174, 0x7ffffee0, PT ;  /* 0x7ffffee0ae00780c */ /* 0x000fe20003fa6070 */
[C---:B-----5:R-:W-:Y:S02]  /*47300*/  IMAD.WIDE R32, R252.reuse, 0x4, R130 ;  /* 0x00000004fc207825 */ /* 0x060fe400078e0282 */
[----:B------:R-:W5:Y:S02]  /*47310*/  LDL.LU.64 R130, [R1+0xe40] ;  /* 0x000e400001827983 */ /* 0x000f640000300a00 */
[----:B------:R-:W-:-:S04]  /*47320*/  IMAD.WIDE R34, R252, 0x4, R34 ;  /* 0x00000004fc227825 */ /* 0x000fc800078e0222 */
[C---:B--2---:R-:W-:Y:S01]  /*47330*/  IMAD.WIDE R16, R252.reuse, 0x4, R66 ;  /* 0x00000004fc107825 */ /* 0x044fe200078e0242 */
[----:B------:R1:W-:Y:S03]  /*47340*/  STL.64 [R1+0x3410], R34 ;  /* 0x0034102201007387 */ /* 0x0003e60000100a00 */
[C---:B----4-:R-:W-:Y:S01]  /*47350*/  IMAD.WIDE R2, R252.reuse, 0x4, R162 ;  /* 0x00000004fc027825 */ /* 0x050fe200078e02a2 */
[----:B------:R2:W-:Y:S04]  /*47360*/  STL.64 [R1+0x3408], R32 ;  /* 0x0034082001007387 */ /* 0x0005e80000100a00 */
[----:B------:R4:W-:Y:S04]  /*47370*/  STL.64 [R1+0x3400], R16 ;  /* 0x0034001001007387 */ /* 0x0009e80000100a00 */
[----:B------:R1:W-:Y:S04]  /*47380*/  LDGSTS.E [R181+0x50000], [R34.64], !P5 ;  /* 0x5000000022b57fae */ /* 0x0003e8000e921844 */
[----:B------:R3:W-:Y:S04]  /*47390*/  STL.64 [R1+0x33f8], R2 ;  /* 0x0033f80201007387 */ /* 0x0007e80000100a00 */
[----:B------:R2:W-:Y:S04]  /*473a0*/  LDGSTS.E [R181+0x50200], [R32.64], !P5 ;  /* 0x5020000020b57fae */ /* 0x0005e8000e921844 */
[----:B-1----:R-:W5:Y:S04]  /*473b0*/  LDL.LU.64 R34, [R1+0xd00] ;  /* 0x000d000001227983 */ /* 0x002f680000300a00 */
[----:B------:R-:W5:Y:S01]  /*473c0*/  LDL.LU.64 R162, [R1+0xcf8] ;  /* 0x000cf80001a27983 */ /* 0x000f620000300a00 */
[----:B------:R-:W-:-:S03]  /*473d0*/  IMAD.WIDE R48, R252, 0x4, R82 ;  /* 0x00000004fc307825 */ /* 0x000fc600078e0252 */
[----:B------:R4:W-:Y:S04]  /*473e0*/  LDGSTS.E [R181+0x50400], [R16.64], !P5 ;  /* 0x5040000010b57fae */ /* 0x0009e8000e921844 */
[----:B------:R-:W5:Y:S01]  /*473f0*/  LDL.LU.64 R82, [R1+0xcf0] ;  /* 0x000cf00001527983 */ /* 0x000f620000300a00 */
[----:B--2---:R-:W-:-:S03]  /*47400*/  IMAD.WIDE R32, R252, 0x4, R146 ;  /* 0x00000004fc207825 */ /* 0x004fc600078e0292 */
[----:B------:R3:W-:Y:S04]  /*47410*/  LDGSTS.E [R181+0x50600], [R2.64], !P5 ;  /* 0x5060000002b57fae */ /* 0x0007e8000e921844 */
[----:B------:R-:W2:Y:S01]  /*47420*/  LDL.LU.64 R146, [R1+0xce8] ;  /* 0x000ce80001927983 */ /* 0x000ea20000300a00 */
[----:B----4-:R-:W-:-:S03]  /*47430*/  IMAD.WIDE R16, R252, 0x4, R98 ;  /* 0x00000004fc107825 */ /* 0x010fc600078e0262 */
[----:B------:R-:W-:Y:S01]  /*47440*/  STL.64 [R1+0x33f0], R48 ;  /* 0x0033f03001007387 */ /* 0x000fe20000100a00 */
[----:B---3--:R-:W-:-:S03]  /*47450*/  IMAD.WIDE R2, R252, 0x4, R178 ;  /* 0x00000004fc027825 */ /* 0x008fc600078e02b2 */
[----:B------:R-:W-:Y:S04]  /*47460*/  STL.64 [R1+0x33e8], R32 ;  /* 0x0033e82001007387 */ /* 0x000fe80000100a00 */
[----:B------:R1:W-:Y:S04]  /*47470*/  STL.64 [R1+0x33e0], R16 ;  /* 0x0033e01001007387 */ /* 0x0003e80000100a00 */
[----:B------:R5:W-:Y:S04]  /*47480*/  STL.64 [R1+0x33d8], R2 ;  /* 0x0033d80201007387 */ /* 0x000be80000100a00 */
[----:B------:R-:W3:Y:S04]  /*47490*/  LDL.LU.64 R66, [R1+0xce0] ;  /* 0x000ce00001427983 */ /* 0x000ee80000300a00 */
[----:B------:R-:W4:Y:S04]  /*474a0*/  LDL.LU.64 R98, [R1+0xcd8] ;  /* 0x000cd80001627983 */ /* 0x000f280000300a00 */
[----:B------:R-:W4:Y:S01]  /*474b0*/  LDL.LU.64 R178, [R1+0xcd0] ;  /* 0x000cd00001b27983 */ /* 0x000f220000300a00 */
[----:B------:R-:W-:-:S04]  /*474c0*/  IADD3 R174, R177, -0xa5, RZ ;  /* 0xffffff5bb1ae7810 */ /* 0x000fc80007ffe0ff */
[----:B------:R-:W-:Y:S02]  /*474d0*/  ISETP.GE.U32.AND P1, PT, R174, 0x7ffffedc, PT ;  /* 0x7ffffedcae00780c */ /* 0x000fe40003f26070 */
[----:B------:R-:W-:-:S04]  /*474e0*/  IADD3 R174, R177, -0xa9, RZ ;  /* 0xffffff57b1ae7810 */ /* 0x000fc80007ffe0ff */
[----:B------:R-:W-:-:S07]  /*474f0*/  ISETP.GE.U32.AND P0, PT, R174, 0x7ffffed8, PT ;  /* 0x7ffffed8ae00780c */ /* 0x000fce0003f06070 */
[----:B------:R1:W-:Y:S04]  /*47500*/  LDGSTS.E [R181+0x52000], [R48.64], !P1 ;  /* 0x5200000030b57fae */ /* 0x0003e8000c921844 */
[----:B------:R1:W-:Y:S04]  /*47510*/  LDGSTS.E [R181+0x52200], [R32.64], !P1 ;  /* 0x5220000020b57fae */ /* 0x0003e8000c921844 */
[----:B------:R1:W-:Y:S04]  /*47520*/  LDGSTS.E [R181+0x52400], [R16.64], !P1 ;  /* 0x5240000010b57fae */ /* 0x0003e8000c921844 */
[----:B------:R5:W-:Y:S01]  /*47530*/  LDGSTS.E [R181+0x52600], [R2.64], !P1 ;  /* 0x5260000002b57fae */ /* 0x000be2000c921844 */
[----:B-1----:R-:W-:-:S03]  /*47540*/  IMAD.WIDE R16, R252, 0x4, R114 ;  /* 0x00000004fc107825 */ /* 0x002fc600078e0272 */
[----:B------:R-:W4:Y:S01]  /*47550*/  LDL.LU.64 R114, [R1+0xe48] ;  /* 0x000e480001727983 */ /* 0x000f220000300a00 */
[----:B------:R-:W-:-:S04]  /*47560*/  IMAD.WIDE R32, R252, 0x4, R18 ;  /* 0x00000004fc207825 */ /* 0x000fc800078e0212 */
[----:B------:R-:W-:Y:S01]  /*47570*/  IMAD.WIDE R18, R252, 0x4, R50 ;  /* 0x00000004fc127825 */ /* 0x000fe200078e0232 */
[----:B------:R-:W-:Y:S04]  /*47580*/  STL.64 [R1+0x33d0], R32 ;  /* 0x0033d02001007387 */ /* 0x000fe80000100a00 */
[----:B------:R1:W-:Y:S04]  /*47590*/  STL.64 [R1+0x33c8], R18 ;  /* 0x0033c81201007387 */ /* 0x0003e80000100a00 */
[----:B------:R1:W-:Y:S04]  /*475a0*/  STL.64 [R1+0x33c0], R16 ;  /* 0x0033c01001007387 */ /* 0x0003e80000100a00 */
[----:B------:R1:W-:Y:S04]  /*475b0*/  LDGSTS.E [R181+0x54000], [R32.64], !P0 ;  /* 0x5400000020b57fae */ /* 0x0003e8000c121844 */
[----:B------:R1:W-:Y:S01]  /*475c0*/  LDGSTS.E [R181+0x54200], [R18.64], !P0 ;  /* 0x5420000012b57fae */ /* 0x0003e2000c121844 */
[----:B------:R-:W-:-:S03]  /*475d0*/  IADD3 R174, R177, -0xad, RZ ;  /* 0xffffff53b1ae7810 */ /* 0x000fc60007ffe0ff */
[----:B------:R1:W-:Y:S01]  /*475e0*/  LDGSTS.E [R181+0x54400], [R16.64], !P0 ;  /* 0x5440000010b57fae */ /* 0x0003e2000c121844 */
[----:B------:R-:W-:Y:S01]  /*475f0*/  ISETP.GE.U32.AND P6, PT, R174, 0x7ffffed4, PT ;  /* 0x7ffffed4ae00780c */ /* 0x000fe20003fc6070 */
[----:B-----5:R-:W-:-:S05]  /*47600*/  IMAD.WIDE R2, R252, 0x4, R130 ;  /* 0x00000004fc027825 */ /* 0x020fca00078e0282 */
[----:B------:R2:W-:Y:S04]  /*47610*/  STL.64 [R1+0x33b8], R2 ;  /* 0x0033b80201007387 */ /* 0x0005e80000100a00 */
[----:B-1----:R-:W5:Y:S04]  /*47620*/  LDL.LU.64 R18, [R1+0xcc8] ;  /* 0x000cc80001127983 */ /* 0x002f680000300a00 */
[----:B------:R-:W5:Y:S04]  /*47630*/  LDL.LU.64 R50, [R1+0xcc0] ;  /* 0x000cc00001327983 */ /* 0x000f680000300a00 */
[----:B------:R-:W5:Y:S04]  /*47640*/  LDL.LU.64 R130, [R1+0xcb8] ;  /* 0x000cb80001827983 */ /* 0x000f680000300a00 */
[----:B------:R2:W-:Y:S01]  /*47650*/  LDGSTS.E [R181+0x54600], [R2.64], !P0 ;  /* 0x5460000002b57fae */ /* 0x0005e2000c121844 */
[----:B------:R-:W-:-:S04]  /*47660*/  IMAD.WIDE R34, R252, 0x4, R34 ;  /* 0x00000004fc227825 */ /* 0x000fc800078e0222 */
[C---:B------:R-:W-:Y:S01]  /*47670*/  IMAD.WIDE R32, R252.reuse, 0x4, R162 ;  /* 0x00000004fc207825 */ /* 0x040fe200078e02a2 */
[----:B------:R3:W-:Y:S04]  /*47680*/  LDGSTS.E [R181+0x56000], [R34.64], !P6 ;  /* 0x5600000022b57fae */ /* 0x0007e8000f121844 */
[----:B------:R-:W5:Y:S01]  /*47690*/  LDL.LU.64 R162, [R1+0xcb0] ;  /* 0x000cb00001a27983 */ /* 0x000f620000300a00 */
[----:B------:R-:W-:-:S03]  /*476a0*/  IMAD.WIDE R16, R252, 0x4, R82 ;  /* 0x00000004fc107825 */ /* 0x000fc600078e0252 */
[----:B------:R3:W-:Y:S04]  /*476b0*/  STL.64 [R1+0x33b0], R34 ;  /* 0x0033b02201007387 */ /* 0x0007e80000100a00 */
[----:B------:R4:W-:Y:S01]  /*476c0*/  STL.64 [R1+0x33a8], R32 ;  /* 0x0033a82001007387 */ /* 0x0009e20000100a00 */
[----:B--2---:R-:W-:-:S03]  /*476d0*/  IMAD.WIDE R2, R252, 0x4, R146 ;  /* 0x00000004fc027825 */ /* 0x004fc600078e0292 */
[----:B------:R1:W-:Y:S04]  /*476e0*/  STL.64 [R1+0x33a0], R16 ;  /* 0x0033a01001007387 */ /* 0x0003e80000100a00 */
[----:B------:R2:W-:Y:S04]  /*476f0*/  STL.64 [R1+0x3398], R2 ;  /* 0x0033980201007387 */ /* 0x0005e80000100a00 */
[----:B------:R-:W5:Y:S04]  /*47700*/  LDL.LU.64 R82, [R1+0xca8] ;  /* 0x000ca80001527983 */ /* 0x000f680000300a00 */
[----:B------:R-:W5:Y:S04]  /*47710*/  LDL.LU.64 R146, [R1+0xca0] ;  /* 0x000ca00001927983 */ /* 0x000f680000300a00 */
[----:B------:R4:W-:Y:S01]  /*47720*/  LDGSTS.E [R181+0x56200], [R32.64], !P6 ;  /* 0x5620000020b57fae */ /* 0x0009e2000f121844 */
[----:B---3--:R-:W-:-:S03]  /*47730*/  IMAD.WIDE R34, R252, 0x4, R66 ;  /* 0x00000004fc227825 */ /* 0x008fc600078e0242 */
[----:B------:R1:W-:Y:S01]  /*47740*/  LDGSTS.E [R181+0x56400], [R16.64], !P6 ;  /* 0x5640000010b57fae */ /* 0x0003e2000f121844 */
[----:B------:R-:W-:-:S03]  /*47750*/  IADD3 R174, R177, -0xb1, RZ ;  /* 0xffffff4fb1ae7810 */ /* 0x000fc60007ffe0ff */
[----:B------:R2:W-:Y:S01]  /*47760*/  LDGSTS.E [R181+0x56600], [R2.64], !P6 ;  /* 0x5660000002b57fae */ /* 0x0005e2000f121844 */
[----:B----4-:R-:W-:-:S03]  /*47770*/  IMAD.WIDE R32, R252, 0x4, R98 ;  /* 0x00000004fc207825 */ /* 0x010fc600078e0262 */
[----:B------:R-:W3:Y:S01]  /*47780*/  LDL.LU.64 R98, [R1+0xc98] ;  /* 0x000c980001627983 */ /* 0x000ee20000300a00 */
[----:B-1----:R-:W-:-:S03]  /*47790*/  IMAD.WIDE R16, R252, 0x4, R178 ;  /* 0x00000004fc107825 */ /* 0x002fc600078e02b2 */
[----:B------:R1:W-:Y:S04]  /*477a0*/  STL.64 [R1+0x3390], R34 ;  /* 0x0033902201007387 */ /* 0x0003e80000100a00 */
[----:B------:R-:W4:Y:S01]  /*477b0*/  LDL.LU.64 R178, [R1+0xe50] ;  /* 0x000e500001b27983 */ /* 0x000f220000300a00 */
[----:B------:R-:W-:-:S03]  /*477c0*/  ISETP.GE.U32.AND P4, PT, R174, 0x7ffffed0, PT ;  /* 0x7ffffed0ae00780c */ /* 0x000fc60003f86070 */
[----:B------:R5:W-:Y:S04]  /*477d0*/  STL.64 [R1+0x3388], R32 ;  /* 0x0033882001007387 */ /* 0x000be80000100a00 */
[----:B------:R1:W-:Y:S06]  /*477e0*/  STL.64 [R1+0x3380], R16 ;  /* 0x0033801001007387 */ /* 0x0003ec0000100a00 */
[----:B------:R1:W-:Y:S01]  /*477f0*/  LDGSTS.E [R181+0x58000], [R34.64], !P4 ;  /* 0x5800000022b57fae */ /* 0x0003e2000e121844 */
[----:B--2---:R-:W-:-:S03]  /*47800*/  IMAD.WIDE R2, R252, 0x4, R114 ;  /* 0x00000004fc027825 */ /* 0x004fc600078e0272 */
[----:B------:R5:W-:Y:S04]  /*47810*/  LDGSTS.E [R181+0x58200], [R32.64], !P4 ;  /* 0x5820000020b57fae */ /* 0x000be8000e121844 */
[----:B------:R2:W-:Y:S04]  /*47820*/  STL.64 [R1+0x3378], R2 ;  /* 0x0033780201007387 */ /* 0x0005e80000100a00 */
[----:B-1----:R-:W4:Y:S04]  /*47830*/  LDL.LU.64 R34, [R1+0xc90] ;  /* 0x000c900001227983 */ /* 0x002f280000300a00 */
[----:B------:R-:W4:Y:S04]  /*47840*/  LDL.LU.64 R66, [R1+0xc88] ;  /* 0x000c880001427983 */ /* 0x000f280000300a00 */
[----:B------:R-:W4:Y:S01]  /*47850*/  LDL.LU.64 R114, [R1+0xc80] ;  /* 0x000c800001727983 */ /* 0x000f220000300a00 */
[----:B------:R-:W-:-:S03]  /*47860*/  IADD3 R174, R177, -0xb5, RZ ;  /* 0xffffff4bb1ae7810 */ /* 0x000fc60007ffe0ff */
[----:B------:R1:W-:Y:S01]  /*47870*/  LDGSTS.E [R181+0x58400], [R16.64], !P4 ;  /* 0x5840000010b57fae */ /* 0x0003e2000e121844 */
[----:B------:R-:W-:-:S03]  /*47880*/  ISETP.GE.U32.AND P2, PT, R174, 0x7ffffecc, PT ;  /* 0x7ffffeccae00780c */ /* 0x000fc60003f46070 */
[----:B------:R2:W-:Y:S01]  /*47890*/  LDGSTS.E [R181+0x58600], [R2.64], !P4 ;  /* 0x5860000002b57fae */ /* 0x0005e2000e121844 */
[----:B-----5:R-:W-:-:S04]  /*478a0*/  IMAD.WIDE R32, R252, 0x4, R18 ;  /* 0x00000004fc207825 */ /* 0x020fc800078e0212 */
[----:B-1----:R-:W-:-:S05]  /*478b0*/  IMAD.WIDE R16, R252, 0x4, R130 ;  /* 0x00000004fc107825 */ /* 0x002fca00078e0282 */
[----:B------:R1:W-:Y:S04]  /*478c0*/  LDGSTS.E [R181+0x5a000], [R32.64], !P2 ;  /* 0x5a00000020b57fae */ /* 0x0003e8000d121844 */
[----:B------:R-:W5:Y:S01]  /*478d0*/  LDL.LU.64 R130, [R1+0xc78] ;  /* 0x000c780001827983 */ /* 0x000f620000300a00 */
[----:B------:R-:W-:-:S03]  /*478e0*/  IMAD.WIDE R18, R252, 0x4, R50 ;  /* 0x00000004fc127825 */ /* 0x000fc600078e0232 */
[----:B------:R1:W-:Y:S04]  /*478f0*/  STL.64 [R1+0x3370], R32 ;  /* 0x0033702001007387 */ /* 0x0003e80000100a00 */
[----:B------:R1:W-:Y:S04]  /*47900*/  STL.64 [R1+0x3368], R18 ;  /* 0x0033681201007387 */ /* 0x0003e80000100a00 */
[----:B------:R3:W-:Y:S04]  /*47910*/  STL.64 [R1+0x3360], R16 ;  /* 0x0033601001007387 */ /* 0x0007e80000100a00 */
[----:B------:R1:W-:Y:S01]  /*47920*/  LDGSTS.E [R181+0x5a200], [R18.64], !P2 ;  /* 0x5a20000012b57fae */ /* 0x0003e2000d121844 */
[----:B--2---:R-:W-:-:S03]  /*47930*/  IMAD.WIDE R2, R252, 0x4, R162 ;  /* 0x00000004fc027825 */ /* 0x004fc600078e02a2 */
[----:B------:R3:W-:Y:S04]  /*47940*/  LDGSTS.E [R181+0x5a400], [R16.64], !P2 ;  /* 0x5a40000010b57fae */ /* 0x0007e8000d121844 */
[----:B------:R4:W-:Y:S04]  /*47950*/  STL.64 [R1+0x3358], R2 ;  /* 0x0033580201007387 */ /* 0x0009e80000100a00 */
[----:B------:R-:W2:Y:S04]  /*47960*/  LDL.LU.64 R50, [R1+0xc70] ;  /* 0x000c700001327983 */ /* 0x000ea80000300a00 */
[----:B------:R-:W2:Y:S04]  /*47970*/  LDL.LU.64 R162, [R1+0xc68] ;  /* 0x000c680001a27983 */ /* 0x000ea80000300a00 */
[----:B------:R4:W-:Y:S01]  /*47980*/  LDGSTS.E [R181+0x5a600], [R2.64], !P2 ;  /* 0x5a60000002b57fae */ /* 0x0009e2000d121844 */
[----:B-1----:R-:W-:-:S03]  /*47990*/  IMAD.WIDE R32, R252, 0x4, R82 ;  /* 0x00000004fc207825 */ /* 0x002fc600078e0252 */
[----:B------:R-:W2:Y:S01]  /*479a0*/  LDL.LU.64 R82, [R1+0xc60] ;  /* 0x000c600001527983 */ /* 0x000ea20000300a00 */
[----:B------:R-:W-:-:S03]  /*479b0*/  IMAD.WIDE R18, R252, 0x4, R146 ;  /* 0x00000004fc127825 */ /* 0x000fc600078e0292 */
[----:B------:R-:W2:Y:S04]  /*479c0*/  LDL.LU.64 R146, [R1+0xe58] ;  /* 0x000e580001927983 */ /* 0x000ea80000300a00 */
[----:B------:R1:W-:Y:S04]  /*479d0*/  STL.64 [R1+0x3350], R32 ;  /* 0x0033502001007387 */ /* 0x0003e80000100a00 */
[----:B------:R1:W-:Y:S01]  /*479e0*/  STL.64 [R1+0x3348], R18 ;  /* 0x0033481201007387 */ /* 0x0003e20000100a00 */
[----:B---3--:R-:W-:-:S04]  /*479f0*/  IMAD.WIDE R16, R252, 0x4, R98 ;  /* 0x00000004fc107825 */ /* 0x008fc800078e0262 */
[----:B----4-:R-:W-:Y:S01]  /*47a00*/  IMAD.WIDE R2, R252, 0x4, R178 ;  /* 0x00000004fc027825 */ /* 0x010fe200078e02b2 */
[----:B------:R3:W-:Y:S04]  /*47a10*/  STL.64 [R1+0x3340], R16 ;  /* 0x0033401001007387 */ /* 0x0007e80000100a00 */
[----:B------:R5:W-:Y:S04]  /*47a20*/  STL.64 [R1+0x3338], R2 ;  /* 0x0033380201007387 */ /* 0x000be80000100a00 */
[----:B------:R-:W4:Y:S04]  /*47a30*/  LDL.LU.64 R98, [R1+0xc58] ;  /* 0x000c580001627983 */ /* 0x000f280000300a00 */
[----:B------:R-:W4:Y:S01]  /*47a40*/  LDL.LU.64 R178, [R1+0xc50] ;  /* 0x000c500001b27983 */ /* 0x000f220000300a00 */
[----:B------:R-:W-:-:S04]  /*47a50*/  IADD3 R174, R177, -0xb9, RZ ;  /* 0xffffff47b1ae7810 */ /* 0x000fc80007ffe0ff */
[----:B------:R-:W-:Y:S02]  /*47a60*/  ISETP.GE.U32.AND P3, PT, R174, 0x7ffffec8, PT ;  /* 0x7ffffec8ae00780c */ /* 0x000fe40003f66070 */
[----:B------:R-:W-:-:S11]  /*47a70*/  IADD3 R174, R177, -0xbd, RZ ;  /* 0xffffff43b1ae7810 */ /* 0x000fd60007ffe0ff */
[----:B------:R1:W-:Y:S04]  /*47a80*/  LDGSTS.E [R181+0x5c000], [R32.64], !P3 ;  /* 0x5c00000020b57fae */ /* 0x0003e8000d921844 */
[----:B------:R3:W-:Y:S04]  /*47a90*/  LDGSTS.E [R181+0x5c200], [R18.64], !P3 ;  /* 0x5c20000012b57fae */ /* 0x0007e8000d921844 */
[----:B------:R3:W-:Y:S01]  /*47aa0*/  LDGSTS.E [R181+0x5c400], [R16.64], !P3 ;  /* 0x5c40000010b57fae */ /* 0x0007e2000d921844 */
[----:B-1----:R-:W-:Y:S01]  /*47ab0*/  IMAD.WIDE R32, R252, 0x4, R34 ;  /* 0x00000004fc207825 */ /* 0x002fe200078e0222 */
[----:B------:R-:W-:-:S02]  /*47ac0*/  ISETP.GE.U32.AND P5, PT, R174, 0x7ffffec4, PT ;  /* 0x7ffffec4ae00780c */ /* 0x000fc40003fa6070 */
[----:B------:R5:W-:Y:S01]  /*47ad0*/  LDGSTS.E [R181+0x5c600], [R2.64], !P3 ;  /* 0x5c60000002b57fae */ /* 0x000be2000d921844 */
[----:B---3--:R-:W-:-:S03]  /*47ae0*/  IMAD.WIDE R18, R252, 0x4, R66 ;  /* 0x00000004fc127825 */ /* 0x008fc600078e0242 */
[----:B------:R-:W4:Y:S01]  /*47af0*/  LDL.LU.64 R66, [R1+0xc48] ;  /* 0x000c480001427983 */ /* 0x000f220000300a00 */
[----:B------:R-:W-:-:S03]  /*47b00*/  IMAD.WIDE R16, R252, 0x4, R114 ;  /* 0x00000004fc107825 */ /* 0x000fc600078e0272 */
[----:B------:R2:W-:Y:S04]  /*47b10*/  STL.64 [R1+0x3330], R32 ;  /* 0x0033302001007387 */ /* 0x0005e80000100a00 */
[----:B------:R-:W4:Y:S04]  /*47b20*/  LDL.LU.64 R114, [R1+0xc40] ;  /* 0x000c400001727983 */ /* 0x000f280000300a00 */
[----:B------:R1:W-:Y:S04]  /*47b30*/  STL.64 [R1+0x3328], R18 ;  /* 0x0033281201007387 */ /* 0x0003e80000100a00 */
[----:B------:R1:W-:Y:S01]  /*47b40*/  STL.64 [R1+0x3320], R16 ;  /* 0x0033201001007387 */ /* 0x0003e20000100a00 */
[----:B------:R-:W-:-:S03]  /*47b50*/  IADD3 R174, R177, -0xc1, RZ ;  /* 0xffffff3fb1ae7810 */ /* 0x000fc60007ffe0ff */
[----:B------:R2:W-:Y:S01]  /*47b60*/  LDGSTS.E [R181+0x5e000], [R32.64], !P5 ;  /* 0x5e00000020b57fae */ /* 0x0005e2000e921844 */
[----:B------:R-:W-:-:S03]  /*47b70*/  ISETP.GE.U32.AND P1, PT, R174, 0x7ffffec0, PT ;  /* 0x7ffffec0ae00780c */ /* 0x000fc60003f26070 */
[----:B------:R1:W-:Y:S04]  /*47b80*/  LDGSTS.E [R181+0x5e200], [R18.64], !P5 ;  /* 0x5e20000012b57fae */ /* 0x0003e8000e921844 */
[----:B------:R1:W-:Y:S01]  /*47b90*/  LDGSTS.E [R181+0x5e400], [R16.64], !P5 ;  /* 0x5e40000010b57fae */ /* 0x0003e2000e921844 */
[----:B-----5:R-:W-:-:S05]  /*47ba0*/  IMAD.WIDE R2, R252, 0x4, R130 ;  /* 0x00000004fc027825 */ /* 0x020fca00078e0282 */
[----:B------:R5:W-:Y:S04]  /*47bb0*/  STL.64 [R1+0x3318], R2 ;  /* 0x0033180201007387 */ /* 0x000be80000100a00 */
[----:B------:R-:W3:Y:S04]  /*47bc0*/  LDL.LU.64 R34, [R1+0xe60] ;  /* 0x000e600001227983 */ /* 0x000ee80000300a00 */
[----:B------:R-:W3:Y:S04]  /*47bd0*/  LDL.LU.64 R130, [R1+0xe68] ;  /* 0x000e680001827983 */ /* 0x000ee80000300a00 */
[----:B------:R5:W-:Y:S01]  /*47be0*/  LDGSTS.E [R181+0x5e600], [R2.64], !P5 ;  /* 0x5e60000002b57fae */ /* 0x000be2000e921844 */
[----:B--2---:R-:W-:-:S03]  /*47bf0*/  IMAD.WIDE R32, R252, 0x4, R50 ;  /* 0x00000004fc207825 */ /* 0x004fc600078e0232 */
[----:B------:R-:W2:Y:S01]  /*47c00*/  LDL.LU.64 R50, [R1+0xe70] ;  /* 0x000e700001327983 */ /* 0x000ea20000300a00 */
[----:B-1----:R-:W-:-:S03]  /*47c10*/  IMAD.WIDE R18, R252, 0x4, R162 ;  /* 0x00000004fc127825 */ /* 0x002fc600078e02a2 */
[----:B------:R-:W2:Y:S04]  /*47c20*/  LDL.LU.64 R162, [R1+0xe78] ;  /* 0x000e780001a27983 */ /* 0x000ea80000300a00 */
[----:B------:R4:W-:Y:S01]  /*47c30*/  STL.64 [R1+0x3310], R32 ;  /* 0x0033102001007387 */ /* 0x0009e20000100a00 */
[----:B------:R-:W-:-:S03]  /*47c40*/  IMAD.WIDE R16, R252, 0x4, R82 ;  /* 0x00000004fc107825 */ /* 0x000fc600078e0252 */
[----:B------:R1:W-:Y:S01]  /*47c50*/  STL.64 [R1+0x3308], R18 ;  /* 0x0033081201007387 */ /* 0x0003e20000100a00 */
[----:B-----5:R-:W-:-:S03]  /*47c60*/  IMAD.WIDE R2, R252, 0x4, R146 ;  /* 0x00000004fc027825 */ /* 0x020fc600078e0292 */
[----:B------:R5:W-:Y:S04]  /*47c70*/  STL.64 [R1+0x3300], R16 ;  /* 0x0033001001007387 */ /* 0x000be80000100a00 */
[----:B------:R1:W-:Y:S04]  /*47c80*/  STL.64 [R1+0x32f8], R2 ;  /* 0x0032f80201007387 */ /* 0x0003e80000100a00 */
[----:B------:R-:W2:Y:S04]  /*47c90*/  LDL.LU.64 R82, [R1+0xe80] ;  /* 0x000e800001527983 */ /* 0x000ea80000300a00 */
[----:B------:R-:W2:Y:S04]  /*47ca0*/  LDL.LU.64 R146, [R1+0xe88] ;  /* 0x000e880001927983 */ /* 0x000ea80000300a00 */
[----:B------:R4:W-:Y:S04]  /*47cb0*/  LDGSTS.E [R181+0x60000], [R32.64], !P1 ;  /* 0x6000000020b57fae */ /* 0x0009e8000c921844 */
[----:B------:R1:W-:Y:S01]  /*47cc0*/  LDGSTS.E [R181+0x60200], [R18.64], !P1 ;  /* 0x6020000012b57fae */ /* 0x0003e2000c921844 */
[----:B------:R-:W-:-:S03]  /*47cd0*/  IADD3 R174, R177, -0xc5, RZ ;  /* 0xffffff3bb1ae7810 */ /* 0x000fc60007ffe0ff */
[----:B------:R5:W-:Y:S01]  /*47ce0*/  LDGSTS.E [R181+0x60400], [R16.64], !P1 ;  /* 0x6040000010b57fae */ /* 0x000be2000c921844 */
[----:B----4-:R-:W-:-:S04]  /*47cf0*/  IMAD.WIDE R32, R252, 0x4, R98 ;  /* 0x00000004fc207825 */ /* 0x010fc800078e0262 */
[----:B-1----:R-:W-:Y:S01]  /*47d00*/  IMAD.WIDE R18, R252, 0x4, R178 ;  /* 0x00000004fc127825 */ /* 0x002fe200078e02b2 */
[----:B------:R-:W4:Y:S04]  /*47d10*/  LDL.LU.64 R98, [R1+0xe90] ;  /* 0x000e900001627983 */ /* 0x000f280000300a00 */
[----:B------:R-:W4:Y:S01]  /*47d20*/  LDL.LU.64 R178, [R1+0xe98] ;  /* 0x000e980001b27983 */ /* 0x000f220000300a00 */
[----:B------:R-:W-:-:S03]  /*47d30*/  ISETP.GE.U32.AND P0, PT, R174, 0x7ffffebc, PT ;  /* 0x7ffffebcae00780c */ /* 0x000fc60003f06070 */
[----:B------:R1:W-:Y:S04]  /*47d40*/  LDGSTS.E [R181+0x60600], [R2.64], !P1 ;  /* 0x6060000002b57fae */ /* 0x0003e8000c921844 */
[----:B------:R-:W-:Y:S04]  /*47d50*/  STL.64 [R1+0x32f0], R32 ;  /* 0x0032f02001007387 */ /* 0x000fe80000100a00 */
[----:B------:R1:W-:Y:S04]  /*47d60*/  STL.64 [R1+0x32e8], R18 ;  /* 0x0032e81201007387 */ /* 0x0003e80000100a00 */
[----:B------:R3:W-:Y:S04]  /*47d70*/  LDGSTS.E [R181+0x62000], [R32.64], !P0 ;  /* 0x6200000020b57fae */ /* 0x0007e8000c121844 */
[----:B------:R1:W-:Y:S01]  /*47d80*/  LDGSTS.E [R181+0x62200], [R18.64], !P0 ;  /* 0x6220000012b57fae */ /* 0x0003e2000c121844 */
[----:B-----5:R-:W-:-:S04]  /*47d90*/  IMAD.WIDE R16, R252, 0x4, R66 ;  /* 0x00000004fc107825 */ /* 0x020fc800078e0242 */
[----:B-1----:R-:W-:Y:S01]  /*47da0*/  IMAD.WIDE R2, R252, 0x4, R114 ;  /* 0x00000004fc027825 */ /* 0x002fe200078e0272 */
[----:B------:R2:W-:Y:S04]  /*47db0*/  STL.64 [R1+0x32e0], R16 ;  /* 0x0032e01001007387 */ /* 0x0005e80000100a00 */
[----:B------:R1:W-:Y:S04]  /*47dc0*/  STL.64 [R1+0x32d8], R2 ;  /* 0x0032d80201007387 */ /* 0x0003e80000100a00 */
[----:B------:R-:W5:Y:S04]  /*47dd0*/  LDL.LU.64 R18, [R1+0xea0] ;  /* 0x000ea00001127983 */ /* 0x000f680000300a00 */
[----:B------:R-:W5:Y:S04]  /*47de0*/  LDL.LU.64 R66, [R1+0xea8] ;  /* 0x000ea80001427983 */ /* 0x000f680000300a00 */
[----:B------:R-:W5:Y:S01]  /*47df0*/  LDL.LU.64 R114, [R1+0xeb0] ;  /* 0x000eb00001727983 */ /* 0x000f620000300a00 */
[----:B------:R-:W-:-:S03]  /*47e00*/  IADD3 R174, R177, -0xc9, RZ ;  /* 0xffffff37b1ae7810 */ /* 0x000fc60007ffe0ff */
[----:B------:R2:W-:Y:S01]  /*47e10*/  LDGSTS.E [R181+0x62400], [R16.64], !P0 ;  /* 0x6240000010b57fae */ /* 0x0005e2000c121844 */
[----:B------:R-:W-:-:S03]  /*47e20*/  ISETP.GE.U32.AND P6, PT, R174, 0x7ffffeb8, PT ;  /* 0x7ffffeb8ae00780c */ /* 0x000fc60003fc6070 */
[----:B------:R1:W-:Y:S01]  /*47e30*/  LDGSTS.E [R181+0x62600], [R2.64], !P0 ;  /* 0x6260000002b57fae */ /* 0x0003e2000c121844 */
[----:B---3--:R-:W-:-:S03]  /*47e40*/  IMAD.WIDE R32, R252, 0x4, R130 ;  /* 0x00000004fc207825 */ /* 0x008fc600078e0282 */
[----:B------:R-:W3:Y:S01]  /*47e50*/  LDL.LU.64 R130, [R1+0xeb8] ;  /* 0x000eb80001827983 */ /* 0x000ee20000300a00 */
[----:B------:R-:W-:-:S05]  /*47e60*/  IMAD.WIDE R34, R252, 0x4, R34 ;  /* 0x00000004fc227825 */ /* 0x000fca00078e0222 */
[----:B------:R1:W-:Y:S04]  /*47e70*/  STL.64 [R1+0x32d0], R34 ;  /* 0x0032d02201007387 */ /* 0x0003e80000100a00 */
[----:B------:R2:W-:Y:S02]  /*47e80*/  STL.64 [R1+0x32c8], R32 ;  /* 0x0032c82001007387 */ /* 0x0005e40000100a00 */
[C---:B--2---:R-:W-:Y:S02]  /*47e90*/  IMAD.WIDE R16, R252.reuse, 0x4, R50 ;  /* 0x00000004fc107825 */ /* 0x044fe400078e0232 */
[----:B------:R2:W-:Y:S02]  /*47ea0*/  LDGSTS.E [R181+0x64000], [R34.64], !P6 ;  /* 0x6400000022b57fae */ /* 0x0005e4000f121844 */
[----:B-1----:R-:W-:-:S02]  /*47eb0*/  IMAD.WIDE R2, R252, 0x4, R162 ;  /* 0x00000004fc027825 */ /* 0x002fc400078e02a2 */
[----:B------:R4:W-:Y:S04]  /*47ec0*/  STL.64 [R1+0x32c0], R16 ;  /* 0x0032c01001007387 */ /* 0x0009e80000100a00 */
[----:B------:R1:W-:Y:S04]  /*47ed0*/  STL.64 [R1+0x32b8], R2 ;  /* 0x0032b80201007387 */ /* 0x0003e80000100a00 */
[----:B--2---:R-:W2:Y:S04]  /*47ee0*/  LDL.LU.64 R34, [R1+0xec0] ;  /* 0x000ec00001227983 */ /* 0x004ea80000300a00 */
[----:B------:R-:W2:Y:S04]  /*47ef0*/  LDL.LU.64 R162, [R1+0xec8] ;  /* 0x000ec80001a27983 */ /* 0x000ea80000300a00 */
[----:B------:R1:W-:Y:S01]  /*47f00*/  LDGSTS.E [R181+0x64200], [R32.64], !P6 ;  /* 0x6420000020b57fae */ /* 0x0003e2000f121844 */
[----:B------:R-:W-:-:S03]  /*47f10*/  IMAD.WIDE R48, R252, 0x4, R82 ;  /* 0x00000004fc307825 */ /* 0x000fc600078e0252 */
[----:B------:R4:W-:Y:S04]  /*47f20*/  LDGSTS.E [R181+0x64400], [R16.64], !P6 ;  /* 0x6440000010b57fae */ /* 0x0009e8000f121844 */
[----:B------:R-:W2:Y:S01]  /*47f30*/  LDL.LU.64 R82, [R1+0xed0] ;  /* 0x000ed00001527983 */ /* 0x000ea20000300a00 */
[----:B-1----:R-:W-:-:S03]  /*47f40*/  IMAD.WIDE R32, R252, 0x4, R146 ;  /* 0x00000004fc207825 */ /* 0x002fc600078e0292 */
[----:B------:R1:W-:Y:S04]  /*47f50*/  LDGSTS.E [R181+0x64600], [R2.64], !P6 ;  /* 0x6460000002b57fae */ /* 0x0003e8000f121844 */
[----:B------:R-:W2:Y:S04]  /*47f60*/  LDL.LU.64 R146, [R1+0xed8] ;  /* 0x000ed80001927983 */ /* 0x000ea80000300a00 */
[----:B------:R-:W-:Y:S04]  /*47f70*/  STL.64 [R1+0x32b0], R48 ;  /* 0x0032b03001007387 */ /* 0x000fe80000100a00 */
[----:B------:R-:W-:Y:S01]  /*47f80*/  STL.64 [R1+0x32a8], R32 ;  /* 0x0032a82001007387 */ /* 0x000fe20000100a00 */
[----:B----4-:R-:W-:-:S04]  /*47f90*/  IMAD.WIDE R16, R252, 0x4, R98 ;  /* 0x00000004fc107825 */ /* 0x010fc800078e0262 */
[----:B-1----:R-:W-:Y:S01]  /*47fa0*/  IMAD.WIDE R2, R252, 0x4, R178 ;  /* 0x00000004fc027825 */ /* 0x002fe200078e02b2 */
[----:B------:R5:W-:Y:S04]  /*47fb0*/  STL.64 [R1+0x32a0], R16 ;  /* 0x0032a01001007387 */ /* 0x000be80000100a00 */
[----:B------:R3:W-:Y:S04]  /*47fc0*/  STL.64 [R1+0x3298], R2 ;  /* 0x0032980201007387 */ /* 0x0007e80000100a00 */
[----:B------:R-:W4:Y:S04]  /*47fd0*/  LDL.LU.64 R50, [R1+0xee0] ;  /* 0x000ee00001327983 */ /* 0x000f280000300a00 */
        /* <DEDUP_REMOVED lines=10> */
[----:B-----5:R-:W-:-:S03]  /*48080*/  IMAD.WIDE R16, R252, 0x4, R114 ;  /* 0x00000004fc107825 */ /* 0x020fc600078e0272 */
[----:B------:R-:W4:Y:S01]  /*48090*/  LDL.LU.64 R114, [R1+0xef8] ;  /* 0x000ef80001727983 */ /* 0x000f220000300a00 */
[----:B-1----:R-:W-:-:S04]  /*480a0*/  IMAD.WIDE R32, R252, 0x4, R18 ;  /* 0x00000004fc207825 */ /* 0x002fc800078e0212 */
        /* <DEDUP_REMOVED lines=9> */
[----:B---3--:R-:W-:-:S05]  /*48140*/  IMAD.WIDE R2, R252, 0x4, R130 ;  /* 0x00000004fc027825 */ /* 0x008fca00078e0282 */
[----:B------:R3:W-:Y:S04]  /*48150*/  STL.64 [R1+0x3278], R2 ;  /* 0x0032780201007387 */ /* 0x0007e80000100a00 */
[----:B-1----:R-:W5:Y:S04]  /*48160*/  LDL.LU.64 R18, [R1+0xf00] ;  /* 0x000f000001127983 */ /* 0x002f680000300a00 */
[----:B------:R-:W5:Y:S04]  /*48170*/  LDL.LU.64 R66, [R1+0xf08] ;  /* 0x000f080001427983 */ /* 0x000f680000300a00 */
[----:B------:R-:W5:Y:S04]  /*48180*/  LDL.LU.64 R130, [R1+0xf10] ;  /* 0x000f100001827983 */ /* 0x000f680000300a00 */
[----:B------:R3:W-:Y:S01]  /*48190*/  LDGSTS.E [R181+0x68600], [R2.64], !P2 ;  /* 0x6860000002b57fae */ /* 0x0007e2000d121844 */
[----:B--2---:R-:W-:-:S04]  /*481a0*/  IMAD.WIDE R34, R252, 0x4, R34 ;  /* 0x00000004fc227825 */ /* 0x004fc800078e0222 */
[C---:B------:R-:W-:Y:S01]  /*481b0*/  IMAD.WIDE R32, R252.reuse, 0x4, R162 ;  /* 0x00000004fc207825 */ /* 0x040fe200078e02a2 */
[----:B------:R4:W-:Y:S04]  /*481c0*/  LDGSTS.E [R181+0x6a000], [R34.64], !P3 ;  /* 0x6a00000022b57fae */ /* 0x0009e8000d921844 */
[----:B------:R-:W2:Y:S04]  /*481d0*/  LDL.LU.64 R162, [R1+0xf18] ;  /* 0x000f180001a27983 */ /* 0x000ea80000300a00 */
[----:B------:R4:W-:Y:S01]  /*481e0*/  STL.64 [R1+0x3270], R34 ;  /* 0x0032702201007387 */ /* 0x0009e20000100a00 */
[----:B------:R-:W-:-:S03]  /*481f0*/  IMAD.WIDE R16, R252, 0x4, R82 ;  /* 0x00000004fc107825 */ /* 0x000fc600078e0252 */
[----:B------:R-:W-:Y:S04]  /*48200*/  STL.64 [R1+0x3268], R32 ;  /* 0x0032682001007387 */ /* 0x000fe80000100a00 */
[----:B------:R1:W-:Y:S01]  /*48210*/  STL.64 [R1+0x3260], R16 ;  /* 0x0032601001007387 */ /* 0x0003e20000100a00 */
[----:B---3--:R-:W-:-:S03]  /*48220*/  IMAD.WIDE R2, R252, 0x4, R146 ;  /* 0x00000004fc027825 */ /* 0x008fc600078e0292 */
[----:B------:R3:W-:Y:S04]  /*48230*/  LDGSTS.E [R181+0x6a200], [R32.64], !P3 ;  /* 0x6a20000020b57fae */ /* 0x0007e8000d921844 */
[----:B------:R1:W-:Y:S04]  /*48240*/  STL.64 [R1+0x3258], R2 ;  /* 0x0032580201007387 */ /* 0x0003e80000100a00 */
[----:B------:R-:W2:Y:S04]  /*48250*/  LDL.LU.64 R82, [R1+0xf20] ;  /* 0x000f200001527983 */ /* 0x000ea80000300a00 */
[----:B------:R-:W2:Y:S04]  /*48260*/  LDL.LU.64 R146, [R1+0xf28] ;  /* 0x000f280001927983 */ /* 0x000ea80000300a00 */
[----:B------:R1:W-:Y:S01]  /*48270*/  LDGSTS.E [R181+0x6a400], [R16.64], !P3 ;  /* 0x6a40000010b57fae */ /* 0x0003e2000d921844 */
[----:B------:R-:W-:-:S03]  /*48280*/  IADD3 R174, R177, -0xd9, RZ ;  /* 0xffffff27b1ae7810 */ /* 0x000fc60007ffe0ff */
[----:B------:R1:W-:Y:S01]  /*48290*/  LDGSTS.E [R181+0x6a600], [R2.64], !P3 ;  /* 0x6a60000002b57fae */ /* 0x0003e2000d921844 */
[----:B----4-:R-:W-:-:S03]  /*482a0*/  IMAD.WIDE R34, R252, 0x4, R50 ;  /* 0x00000004fc227825 */ /* 0x010fc600078e0232 */
[----:B------:R-:W4:Y:S04]  /*482b0*/  LDL.LU.64 R50, [R1+0xf30] ;  /* 0x000f300001327983 */ /* 0x000f280000300a00 */
[----:B------:R3:W-:Y:S01]  /*482c0*/  STL.64 [R1+0x3250], R34 ;  /* 0x0032502201007387 */ /* 0x0007e20000100a00 */
[----:B-1----:R-:W-:-:S03]  /*482d0*/  IMAD.WIDE R16, R252, 0x4, R178 ;  /* 0x00000004fc107825 */ /* 0x002fc600078e02b2 */
[----:B------:R-:W4:Y:S01]  /*482e0*/  LDL.LU.64 R178, [R1+0xf38] ;  /* 0x000f380001b27983 */ /* 0x000f220000300a00 */
[----:B------:R-:W-:Y:S01]  /*482f0*/  ISETP.GE.U32.AND P5, PT, R174, 0x7ffffea8, PT ;  /* 0x7ffffea8ae00780c */ /* 0x000fe20003fa6070 */
[----:B---3--:R-:W-:-:S05]  /*48300*/  IMAD.WIDE R32, R252, 0x4, R98 ;  /* 0x00000004fc207825 */ /* 0x008fca00078e0262 */
[----:B------:R5:W-:Y:S04]  /*48310*/  STL.64 [R1+0x3248], R32 ;  /* 0x0032482001007387 */ /* 0x000be80000100a00 */
[----:B------:R1:W-:Y:S04]  /*48320*/  STL.64 [R1+0x3240], R16 ;  /* 0x0032401001007387 */ /* 0x0003e80000100a00 */
[----:B------:R3:W-:Y:S01]  /*48330*/  LDGSTS.E [R181+0x6c000], [R34.64], !P5 ;  /* 0x6c00000022b57fae */ /* 0x0007e2000e921844 */
[----:B------:R-:W-:-:S03]  /*48340*/  IADD3 R174, R177, -0xdd, RZ ;  /* 0xffffff23b1ae7810 */ /* 0x000fc60007ffe0ff */
[----:B------:R5:W-:Y:S04]  /*48350*/  LDGSTS.E [R181+0x6c200], [R32.64], !P5 ;  /* 0x6c20000020b57fae */ /* 0x000be8000e921844 */
[----:B------:R1:W-:Y:S01]  /*48360*/  LDGSTS.E [R181+0x6c400], [R16.64], !P5 ;  /* 0x6c40000010b57fae */ /* 0x0003e2000e921844 */
[----:B------:R-:W-:-:S05]  /*48370*/  IMAD.WIDE R2, R252, 0x4, R114 ;  /* 0x00000004fc027825 */ /* 0x000fca00078e0272 */
[----:B------:R2:W-:Y:S04]  /*48380*/  STL.64 [R1+0x3238], R2 ;  /* 0x0032380201007387 */ /* 0x0005e80000100a00 */
[----:B---3--:R-:W3:Y:S04]  /*48390*/  LDL.LU.64 R34, [R1+0xf40] ;  /* 0x000f400001227983 */ /* 0x008ee80000300a00 */
[----:B------:R-:W3:Y:S04]  /*483a0*/  LDL.LU.64 R98, [R1+0xf48] ;  /* 0x000f480001627983 */ /* 0x000ee80000300a00 */
[----:B------:R-:W3:Y:S01]  /*483b0*/  LDL.LU.64 R114, [R1+0xf50] ;  /* 0x000f500001727983 */ /* 0x000ee20000300a00 */
        /* <DEDUP_REMOVED lines=14> */
[----:B------:R2:W-:Y:S04]  /*484a0*/  LDGSTS.E [R181+0x6e200], [R18.64], !P1 ;  /* 0x6e20000012b57fae */ /* 0x0005e8000c921844 */
[----:B------:R4:W-:Y:S01]  /*484b0*/  LDGSTS.E [R181+0x6e400], [R16.64], !P1 ;  /* 0x6e40000010b57fae */ /* 0x0009e2000c921844 */
[----:B-1----:R-:W-:-:S03]  /*484c0*/  IMAD.WIDE R32, R252, 0x4, R82 ;  /* 0x00000004fc207825 */ /* 0x002fc600078e0252 */
[----:B------:R1:W-:Y:S01]  /*484d0*/  LDGSTS.E [R181+0x6e600], [R2.64], !P1 ;  /* 0x6e60000002b57fae */ /* 0x0003e2000c921844 */
[----:B--2---:R-:W-:-:S03]  /*484e0*/  IMAD.WIDE R18, R252, 0x4, R146 ;  /* 0x00000004fc127825 */ /* 0x004fc600078e0292 */
[----:B------:R-:W2:Y:S04]  /*484f0*/  LDL.LU.64 R82, [R1+0xf70] ;  /* 0x000f700001527983 */ /* 0x000ea80000300a00 */
[----:B------:R-:W2:Y:S04]  /*48500*/  LDL.LU.64 R146, [R1+0xf78] ;  /* 0x000f780001927983 */ /* 0x000ea80000300a00 */
[----:B------:R3:W-:Y:S04]  /*48510*/  STL.64 [R1+0x3210], R32 ;  /* 0x0032102001007387 */ /* 0x0007e80000100a00 */
[----:B------:R1:W-:Y:S01]  /*48520*/  STL.64 [R1+0x3208], R18 ;  /* 0x0032081201007387 */ /* 0x0003e20000100a00 */
[----:B----4-:R-:W-:-:S04]  /*48530*/  IMAD.WIDE R16, R252, 0x4, R50 ;  /* 0x00000004fc107825 */ /* 0x010fc800078e0232 */
[----:B-1----:R-:W-:Y:S01]  /*48540*/  IMAD.WIDE R2, R252, 0x4, R178 ;  /* 0x00000004fc027825 */ /* 0x002fe200078e02b2 */
[----:B------:R1:W-:Y:S04]  /*48550*/  STL.64 [R1+0x3200], R16 ;  /* 0x0032001001007387 */ /* 0x0003e80000100a00 */
[----:B------:R5:W-:Y:S04]  /*48560*/  STL.64 [R1+0x31f8], R2 ;  /* 0x0031f80201007387 */ /* 0x000be80000100a00 */
        /* <DEDUP_REMOVED lines=10> */
[----:B---3--:R-:W-:-:S04]  /*48610*/  IMAD.WIDE R32, R252, 0x4, R34 ;  /* 0x00000004fc207825 */ /* 0x008fc800078e0222 */
[C---:B-1----:R-:W-:Y:S01]  /*48620*/  IMAD.WIDE R18, R252.reuse, 0x4, R98 ;  /* 0x00000004fc127825 */ /* 0x042fe200078e0262 */
[----:B------:R1:W-:Y:S03]  /*48630*/  LDGSTS.E [R181+0x72000], [R32.64], !P6 ;  /* 0x7200000020b57fae */ /* 0x0003e6000f121844 */
[----:B------:R-:W-:Y:S01]  /*48640*/  IMAD.WIDE R16, R252, 0x4, R114 ;  /* 0x00000004fc107825 */ /* 0x000fe200078e0272 */
[----:B------:R-:W4:Y:S04]  /*48650*/  LDL.LU.64 R98, [R1+0xf90] ;  /* 0x000f900001627983 */ /* 0x000f280000300a00 */
[----:B------:R-:W-:Y:S04]  /*48660*/  STL.64 [R1+0x31f0], R32 ;  /* 0x0031f02001007387 */ /* 0x000fe80000100a00 */
[----:B------:R-:W4:Y:S04]  /*48670*/  LDL.LU.64 R114, [R1+0xf98] ;  /* 0x000f980001727983 */ /* 0x000f280000300a00 */
[----:B------:R1:W-:Y:S04]  /*48680*/  STL.64 [R1+0x31e8], R18 ;  /* 0x0031e81201007387 */ /* 0x0003e80000100a00 */
[----:B------:R2:W-:Y:S04]  /*48690*/  STL.64 [R1+0x31e0], R16 ;  /* 0x0031e01001007387 */ /* 0x0005e80000100a00 */
[----:B------:R1:W-:Y:S01]  /*486a0*/  LDGSTS.E [R181+0x72200], [R18.64], !P6 ;  /* 0x7220000012b57fae */ /* 0x0003e2000f121844 */
[----:B------:R-:W-:-:S03]  /*486b0*/  IADD3 R174, R177, -0xe9, RZ ;  /* 0xffffff17b1ae7810 */ /* 0x000fc60007ffe0ff */
[----:B------:R2:W-:Y:S01]  /*486c0*/  LDGSTS.E [R181+0x72400], [R16.64], !P6 ;  /* 0x7240000010b57fae */ /* 0x0005e2000f121844 */
[----:B------:R-:W-:Y:S01]  /*486d0*/  ISETP.GE.U32.AND P4, PT, R174, 0x7ffffe98, PT ;  /* 0x7ffffe98ae00780c */ /* 0x000fe20003f86070 */
[----:B-----5:R-:W-:-:S05]  /*486e0*/  IMAD.WIDE R2, R252, 0x4, R130 ;  /* 0x00000004fc027825 */ /* 0x020fca00078e0282 */
[----:B------:R5:W-:Y:S04]  /*486f0*/  STL.64 [R1+0x31d8], R2 ;  /* 0x0031d80201007387 */ /* 0x000be80000100a00 */
[----:B-1----:R-:W3:Y:S04]  /*48700*/  LDL.LU.64 R18, [R1+0xfa0] ;  /* 0x000fa00001127983 */ /* 0x002ee80000300a00 */
[----:B------:R-:W3:Y:S04]  /*48710*/  LDL.LU.64 R130, [R1+0xfa8] ;  /* 0x000fa80001827983 */ /* 0x000ee80000300a00 */
[----:B------:R5:W-:Y:S01]  /*48720*/  LDGSTS.E [R181+0x72600], [R2.64], !P6 ;  /* 0x7260000002b57fae */ /* 0x000be2000f121844 */
[----:B------:R-:W-:-:S03]  /*48730*/  IMAD.WIDE R34, R252, 0x4, R66 ;  /* 0x00000004fc227825 */ /* 0x000fc600078e0242 */
[----:B------:R-:W3:Y:S01]  /*48740*/  LDL.LU.64 R66, [R1+0xfb0] ;  /* 0x000fb00001427983 */ /* 0x000ee20000300a00 */
[----:B------:R-:W-:-:S03]  /*48750*/  IMAD.WIDE R32, R252, 0x4, R162 ;  /* 0x00000004fc207825 */ /* 0x000fc600078e02a2 */
[----:B------:R-:W3:Y:S04]  /*48760*/  LDL.LU.64 R162, [R1+0xfb8] ;  /* 0x000fb80001a27983 */ /* 0x000ee80000300a00 */
[----:B------:R1:W-:Y:S04]  /*48770*/  STL.64 [R1+0x3518], R34 ;  /* 0x0035182201007387 */ /* 0x0003e80000100a00 */
[----:B------:R4:W-:Y:S04]  /*48780*/  STL.64 [R1+0x3520], R32 ;  /* 0x0035202001007387 */ /* 0x0009e80000100a00 */
[----:B------:R1:W-:Y:S01]  /*48790*/  LDGSTS.E [R181+0x74000], [R34.64], !P4 ;  /* 0x7400000022b57fae */ /* 0x0003e2000e121844 */
[----:B--2---:R-:W-:-:S03]  /*487a0*/  IMAD.WIDE R16, R252, 0x4, R82 ;  /* 0x00000004fc107825 */ /* 0x004fc600078e0252 */
[----:B------:R4:W-:Y:S01]  /*487b0*/  LDGSTS.E [R181+0x74200], [R32.64], !P4 ;  /* 0x7420000020b57fae */ /* 0x0009e2000e121844 */
[----:B-----5:R-:W-:-:S03]  /*487c0*/  IMAD.WIDE R2, R252, 0x4, R146 ;  /* 0x00000004fc027825 */ /* 0x020fc600078e0292 */
[----:B------:R2:W-:Y:S04]  /*487d0*/  STL.64 [R1+0x3528], R16 ;  /* 0x0035281001007387 */ /* 0x0005e80000100a00 */
[----:B------:R5:W-:Y:S04]  /*487e0*/  STL.64 [R1+0x3530], R2 ;  /* 0x0035300201007387 */ /* 0x000be80000100a00 */
[----:B------:R-:W3:Y:S04]  /*487f0*/  LDL.LU.64 R146, [R1+0xfc0] ;  /* 0x000fc00001927983 */ /* 0x000ee80000300a00 */
[----:B------:R-:W3:Y:S04]  /*48800*/  LDL.LU.64 R82, [R1+0xfc8] ;  /* 0x000fc80001527983 */ /* 0x000ee80000300a00 */
[----:B-1----:R-:W3:Y:S01]  /*48810*/  LDL.LU.64 R34, [R1+0xfd0] ;  /* 0x000fd00001227983 */ /* 0x002ee20000300a00 */
[----:B------:R-:W-:-:S03]  /*48820*/  IADD3 R174, R177, -0xed, RZ ;  /* 0xffffff13b1ae7810 */ /* 0x000fc60007ffe0ff */
[----:B------:R2:W-:Y:S01]  /*48830*/  LDGSTS.E [R181+0x74400], [R16.64], !P4 ;  /* 0x7440000010b57fae */ /* 0x0005e2000e121844 */
[----:B----4-:R-:W-:Y:S01]  /*48840*/  IMAD.WIDE R32, R252, 0x4, R178 ;  /* 0x00000004fc207825 */ /* 0x010fe200078e02b2 */
[----:B------:R-:W-:Y:S02]  /*48850*/  ISETP.GE.U32.AND P2, PT, R174, 0x7ffffe94, PT ;  /* 0x7ffffe94ae00780c */ /* 0x000fe40003f46070 */
[----:B------:R-:W3:Y:S01]  /*48860*/  LDL.LU.64 R178, [R1+0xfd8] ;  /* 0x000fd80001b27983 */ /* 0x000ee20000300a00 */
[----:B------:R-:W-:-:S03]  /*48870*/  IMAD.WIDE R48, R252, 0x4, R50 ;  /* 0x00000004fc307825 */ /* 0x000fc600078e0232 */
[----:B------:R5:W-:Y:S04]  /*48880*/  LDGSTS.E [R181+0x74600], [R2.64], !P4 ;  /* 0x7460000002b57fae */ /* 0x000be8000e121844 */
[----:B------:R-:W-:Y:S04]  /*48890*/  STL.64 [R1+0x3558], R48 ;  /* 0x0035583001007387 */ /* 0x000fe80000100a00 */
[----:B------:R3:W-:Y:S01]  /*488a0*/  STL.64 [R1+0x3560], R32 ;  /* 0x0035602001007387 */ /* 0x0007e20000100a00 */
[----:B------:R-:W-:-:S03]  /*488b0*/  IADD3 R174, R177, -0xf1, RZ ;  /* 0xffffff0fb1ae7810 */ /* 0x000fc60007ffe0ff */
[----:B------:R1:W-:Y:S04]  /*488c0*/  LDGSTS.E [R181+0x76000], [R48.64], !P2 ;  /* 0x7600000030b57fae */ /* 0x0003e8000d121844 */
[----:B------:R3:W-:Y:S01]  /*488d0*/  LDGSTS.E [R181+0x76200], [R32.64], !P2 ;  /* 0x7620000020b57fae */ /* 0x0007e2000d121844 */
[----:B------:R-:W-:Y:S01]  /*488e0*/  ISETP.GE.U32.AND P3, PT, R174, 0x7ffffe90, PT ;  /* 0x7ffffe90ae00780c */ /* 0x000fe20003f66070 */
[----:B--2---:R-:W-:-:S04]  /*488f0*/  IMAD.WIDE R16, R252, 0x4, R98 ;  /* 0x00000004fc107825 */ /* 0x004fc800078e0262 */
[C---:B-----5:R-:W-:Y:S01]  /*48900*/  IMAD.WIDE R2, R252.reuse, 0x4, R114 ;  /* 0x00000004fc027825 */ /* 0x060fe200078e0272 */
[----:B------:R2:W-:Y:S04]  /*48910*/  STL.64 [R1+0x3568], R16 ;  /* 0x0035681001007387 */ /* 0x0005e80000100a00 */
[----:B------:R5:W-:Y:S04]  /*48920*/  STL.64 [R1+0x3570], R2 ;  /* 0x0035700201007387 */ /* 0x000be80000100a00 */
[----:B------:R-:W3:Y:S04]  /*48930*/  LDL.LU.64 R50, [R1+0xfe0] ;  /* 0x000fe00001327983 */ /* 0x000ee80000300a00 */
[----:B------:R-:W3:Y:S04]  /*48940*/  LDL.LU.64 R114, [R1+0xfe8] ;  /* 0x000fe80001727983 */ /* 0x000ee80000300a00 */
[----:B------:R-:W3:Y:S04]  /*48950*/  LDL.LU.64 R98, [R1+0xff0] ;  /* 0x000ff00001627983 */ /* 0x000ee80000300a00 */
[----:B------:R2:W-:Y:S04]  /*48960*/  LDGSTS.E [R181+0x76400], [R16.64], !P2 ;  /* 0x7640000010b57fae */ /* 0x0005e8000d121844 */
[----:B------:R5:W-:Y:S01]  /*48970*/  LDGSTS.E [R181+0x76600], [R2.64], !P2 ;  /* 0x7660000002b57fae */ /* 0x000be2000d121844 */
[----:B---3--:R-:W-:-:S04]  /*48980*/  IMAD.WIDE R32, R252, 0x4, R18 ;  /* 0x00000004fc207825 */ /* 0x008fc800078e0212 */
[C---:B------:R-:W-:Y:S01]  /*48990*/  IMAD.WIDE R18, R252.reuse, 0x4, R130 ;  /* 0x00000004fc127825 */ /* 0x040fe200078e0282 */
[----:B------:R3:W-:Y:S04]  /*489a0*/  LDGSTS.E [R181+0x78000], [R32.64], !P3 ;  /* 0x7800000020b57fae */ /* 0x0007e8000d921844 */
[----:B------:R-:W4:Y:S04]  /*489b0*/  LDL.LU.64 R130, [R1+0xff8] ;  /* 0x000ff80001827983 */ /* 0x000f280000300a00 */
[----:B------:R3:W-:Y:S01]  /*489c0*/  STL.64 [R1+0x3578], R32 ;  /* 0x0035782001007387 */ /* 0x0007e20000100a00 */
[----:B--2---:R-:W-:-:S03]  /*489d0*/  IMAD.WIDE R16, R252, 0x4, R66 ;  /* 0x00000004fc107825 */ /* 0x004fc600078e0242 */
[----:B------:R2:W-:Y:S01]  /*489e0*/  STL.64 [R1+0x3580], R18 ;  /* 0x0035801201007387 */ /* 0x0005e20000100a00 */
[----:B-----5:R-:W-:-:S03]  /*489f0*/  IMAD.WIDE R2, R252, 0x4, R162 ;  /* 0x00000004fc027825 */ /* 0x020fc600078e02a2 */
[----:B------:R5:W-:Y:S04]  /*48a00*/  STL.64 [R1+0x3588], R16 ;  /* 0x0035881001007387 */ /* 0x000be80000100a00 */
[----:B------:R1:W-:Y:S04]  /*48a10*/  STL.64 [R1+0x3590], R2 ;  /* 0x0035900201007387 */ /* 0x0003e80000100a00 */
[----:B------:R-:W4:Y:S04]  /*48a20*/  LDL.LU.64 R162, [R1+0x1000] ;  /* 0x0010000001a27983 */ /* 0x000f280000300a00 */
[----:B------:R-:W4:Y:S04]  /*48a30*/  LDL.LU.64 R66, [R1+0x1008] ;  /* 0x0010080001427983 */ /* 0x000f280000300a00 */
[----:B------:R2:W-:Y:S04]  /*48a40*/  LDGSTS.E [R181+0x78200], [R18.64], !P3 ;  /* 0x7820000012b57fae */ /* 0x0005e8000d921844 */
[----:B------:R5:W-:Y:S04]  /*48a50*/  LDGSTS.E [R181+0x78400], [R16.64], !P3 ;  /* 0x7840000010b57fae */ /* 0x000be8000d921844 */
[----:B------:R1:W-:Y:S01]  /*48a60*/  LDGSTS.E [R181+0x78600], [R2.64], !P3 ;  /* 0x7860000002b57fae */ /* 0x0003e2000d921844 */
[----:B---3--:R-:W-:-:S03]  /*48a70*/  IMAD.WIDE R32, R252, 0x4, R146 ;  /* 0x00000004fc207825 */ /* 0x008fc600078e0292 */
[----:B------:R-:W3:Y:S01]  /*48a80*/  LDL.LU.64 R146, [R1+0x1010] ;  /* 0x0010100001927983 */ /* 0x000ee20000300a00 */
[----:B--2---:R-:W-:-:S03]  /*48a90*/  IMAD.WIDE R18, R252, 0x4, R82 ;  /* 0x00000004fc127825 */ /* 0x004fc600078e0252 */
[----:B------:R2:W-:Y:S01]  /*48aa0*/  STL.64 [R1+0x3600], R32 ;  /* 0x0036002001007387 */ /* 0x0005e20000100a00 */
[----:B-----5:R-:W-:-:S03]  /*48ab0*/  IMAD.WIDE R16, R252, 0x4, R34 ;  /* 0x00000004fc107825 */ /* 0x020fc600078e0222 */
[----:B------:R-:W5:Y:S04]  /*48ac0*/  LDL.LU.64 R82, [R1+0x1018] ;  /* 0x0010180001527983 */ /* 0x000f680000300a00 */
[----:B------:R1:W-:Y:S04]  /*48ad0*/  STL.64 [R1+0x3610], R18 ;  /* 0x0036101201007387 */ /* 0x0003e80000100a00 */
[----:B------:R2:W-:Y:S01]  /*48ae0*/  STL.64 [R1+0x3598], R16 ;  /* 0x0035981001007387 */ /* 0x0005e20000100a00 */
[----:B-1----:R-:W-:-:S05]  /*48af0*/  IMAD.WIDE R2, R252, 0x4, R178 ;  /* 0x00000004fc027825 */ /* 0x002fca00078e02b2 */
[----:B------:R4:W-:Y:S04]  /*48b00*/  STL.64 [R1+0x35a0], R2 ;  /* 0x0035a00201007387 */ /* 0x0009e80000100a00 */
[----:B------:R-:W5:Y:S01]  /*48b10*/  LDL.LU.64 R178, [R1+0x1020] ;  /* 0x0010200001b27983 */ /* 0x000f620000300a00 */
        /* <DEDUP_REMOVED lines=8> */
[----:B--2---:R-:W-:-:S04]  /*48ba0*/  IMAD.WIDE R32, R252, 0x4, R50 ;  /* 0x00000004fc207825 */ /* 0x004fc800078e0232 */
[C---:B-1----:R-:W-:Y:S01]  /*48bb0*/  IMAD.WIDE R18, R252.reuse, 0x4, R114 ;  /* 0x00000004fc127825 */ /* 0x042fe200078e0272 */
[----:B------:R1:W-:Y:S03]  /*48bc0*/  LDGSTS.E [R181+0x7c000], [R32.64], !P1 ;  /* 0x7c00000020b57fae */ /* 0x0003e6000c921844 */
[----:B------:R-:W-:Y:S01]  /*48bd0*/  IMAD.WIDE R16, R252, 0x4, R98 ;  /* 0x00000004fc107825 */ /* 0x000fe200078e0262 */
[----:B------:R-:W2:Y:S04]  /*48be0*/  LDL.LU.64 R114, [R1+0x1028] ;  /* 0x0010280001727983 */ /* 0x000ea80000300a00 */
[----:B------:R1:W-:Y:S04]  /*48bf0*/  STL.64 [R1+0x35a8], R32 ;  /* 0x0035a82001007387 */ /* 0x0003e80000100a00 */
[----:B------:R-:W2:Y:S04]  /*48c00*/  LDL.LU.64 R98, [R1+0x1030] ;  /* 0x0010300001627983 */ /* 0x000ea80000300a00 */
[----:B------:R1:W-:Y:S01]  /*48c10*/  STL.64 [R1+0x35b0], R18 ;  /* 0x0035b01201007387 */ /* 0x0003e20000100a00 */
[----:B------:R-:W-:-:S03]  /*48c20*/  IADD3 R174, R177, -0xfd, RZ ;  /* 0xffffff03b1ae7810 */ /* 0x000fc60007ffe0ff */
[----:B------:R1:W-:Y:S01]  /*48c30*/  LDGSTS.E [R181+0x7c200], [R18.64], !P1 ;  /* 0x7c20000012b57fae */ /* 0x0003e2000c921844 */
[----:B------:R-:W-:-:S03]  /*48c40*/  ISETP.GE.U32.AND P0, PT, R174, 0x7ffffe84, PT ;  /* 0x7ffffe84ae00780c */ /* 0x000fc60003f06070 */
[----:B------:R3:W-:Y:S01]  /*48c50*/  LDGSTS.E [R181+0x7c400], [R16.64], !P1 ;  /* 0x7c40000010b57fae */ /* 0x0007e2000c921844 */
[----:B----4-:R-:W-:-:S03]  /*48c60*/  IMAD.WIDE R2, R252, 0x4, R130 ;  /* 0x00000004fc027825 */ /* 0x010fc600078e0282 */
[----:B------:R-:W4:Y:S04]  /*48c70*/  LDL.LU.64 R130, [R1+0x1038] ;  /* 0x0010380001827983 */ /* 0x000f280000300a00 */
[----:B------:R3:W-:Y:S04]  /*48c80*/  STL.64 [R1+0x35b8], R16 ;  /* 0x0035b81001007387 */ /* 0x0007e80000100a00 */
[----:B------:R5:W-:Y:S04]  /*48c90*/  STL.64 [R1+0x35c0], R2 ;  /* 0x0035c00201007387 */ /* 0x000be80000100a00 */
[----:B------:R-:W4:Y:S04]  /*48ca0*/  LDL.LU.64 R34, [R1+0x1040] ;  /* 0x0010400001227983 */ /* 0x000f280000300a00 */
[----:B------:R-:W4:Y:S01]  /*48cb0*/  LDL.LU.64 R50, [R1+0x1048] ;  /* 0x0010480001327983 */ /* 0x000f220000300a00 */
[----:B-1----:R-:W-:-:S03]  /*48cc0*/  IMAD.WIDE R32, R252, 0x4, R162 ;  /* 0x00000004fc207825 */ /* 0x002fc600078e02a2 */
[----:B------:R5:W-:Y:S04]  /*48cd0*/  LDGSTS.E [R181+0x7c600], [R2.64], !P1 ;  /* 0x7c60000002b57fae */ /* 0x000be8000c921844 */
[----:B------:R-:W4:Y:S04]  /*48ce0*/  LDL.LU.64 R162, [R1+0x1050] ;  /* 0x0010500001a27983 */ /* 0x000f280000300a00 */
[----:B------:R-:W-:Y:S01]  /*48cf0*/  STL.64 [R1+0x35e8], R32 ;  /* 0x0035e82001007387 */ /* 0x000fe20000100a00 */
[----:B------:R-:W-:-:S03]  /*48d00*/  IMAD.WIDE R18, R252, 0x4, R66 ;  /* 0x00000004fc127825 */ /* 0x000fc600078e0242 */
[----:B------:R2:W-:Y:S04]  /*48d10*/  LDGSTS.E [R181+0x7e000], [R32.64], !P0 ;  /* 0x7e00000020b57fae */ /* 0x0005e8000c121844 */
[----:B------:R1:W-:Y:S01]  /*48d20*/  LDGSTS.E [R181+0x7e200], [R18.64], !P0 ;  /* 0x7e20000012b57fae */ /* 0x0003e2000c121844 */
[----:B---3--:R-:W-:-:S03]  /*48d30*/  IMAD.WIDE R16, R252, 0x4, R146 ;  /* 0x00000004fc107825 */ /* 0x008fc600078e0292 */
[----:B------:R-:W3:Y:S01]  /*48d40*/  LDL.LU.64 R146, [R1+0x1058] ;  /* 0x0010580001927983 */ /* 0x000ee20000300a00 */
[----:B-----5:R-:W-:-:S03]  /*48d50*/  IMAD.WIDE R2, R252, 0x4, R82 ;  /* 0x00000004fc027825 */ /* 0x020fc600078e0252 */
[----:B------:R1:W-:Y:S04]  /*48d60*/  STL.64 [R1+0x35f0], R18 ;  /* 0x0035f01201007387 */ /* 0x0003e80000100a00 */
[----:B------:R5:W-:Y:S04]  /*48d70*/  STL.64 [R1+0x35f8], R16 ;  /* 0x0035f81001007387 */ /* 0x000be80000100a00 */
[----:B------:R4:W-:Y:S04]  /*48d80*/  STL.64 [R1+0x3608], R2 ;  /* 0x0036080201007387 */ /* 0x0009e80000100a00 */
[----:B-1----:R-:W3:Y:S04]  /*48d90*/  LDL.LU.64 R18, [R1+0x1060] ;  /* 0x0010600001127983 */ /* 0x002ee80000300a00 */
[----:B------:R-:W3:Y:S01]  /*48da0*/  LDL.LU.64 R66, [R1+0x1068] ;  /* 0x0010680001427983 */ /* 0x000ee20000300a00 */
[----:B------:R-:W-:-:S03]  /*48db0*/  IMAD.WIDE R48, R252, 0x4, R178 ;  /* 0x00000004fc307825 */ /* 0x000fc600078e02b2 */
[----:B------:R-:W1:Y:S04]  /*48dc0*/  S2R R176, SR_TID.X ;  /* 0x0000000000b07919 */ /* 0x000e680000002100 */
[----:B------:R-:W3:Y:S01]  /*48dd0*/  LDL.LU.64 R178, [R1+0x1070] ;  /* 0x0010700001b27983 */ /* 0x000ee20000300a00 */
[----:B------:R-:W-:-:S03]  /*48de0*/  IADD3 R174, R177, -0x82, RZ ;  /* 0xffffff7eb1ae7810 */ /* 0x000fc60007ffe0ff */
[----:B------:R5:W-:Y:S01]  /*48df0*/  LDGSTS.E [R181+0x7e400], [R16.64], !P0 ;  /* 0x7e40000010b57fae */ /* 0x000be2000c121844 */
[----:B------:R-:W-:-:S03]  /*48e00*/  ISETP.GE.U32.AND P6, PT, R174, 0x7ffffeff, PT ;  /* 0x7ffffeffae00780c */ /* 0x000fc60003fc6070 */
[----:B------:R4:W-:Y:S04]  /*48e10*/  LDGSTS.E [R181+0x7e600], [R2.64], !P0 ;  /* 0x7e60000002b57fae */ /* 0x0009e8000c121844 */
[----:B------:R-:W-:Y:S01]  /*48e20*/  STL.64 [R1+0x31d0], R48 ;  /* 0x0031d03001007387 */ /* 0x000fe20000100a00 */
[----:B------:R-:W-:Y:S02]  /*48e30*/  IADD3 R174, R177, -0x86, RZ ;  /* 0xffffff7ab1ae7810 */ /* 0x000fe40007ffe0ff */
[----:B-1----:R-:W-:-:S04]  /*48e40*/  LOP3.LUT R176, R176, 0x7f, RZ, 0xc0, !PT ;  /* 0x0000007fb0b07812 */ /* 0x002fc800078ec0ff */
[----:B------:R-:W-:Y:S02]  /*48e50*/  SHF.L.U32 R176, R176, 0x2, RZ ;  /* 0x00000002b0b07819 */ /* 0x000fe400000006ff */
[----:B------:R-:W-:Y:S02]  /*48e60*/  ISETP.GE.U32.AND P4, PT, R174, 0x7ffffefb, PT ;  /* 0x7ffffefbae00780c */ /* 0x000fe40003f86070 */
[----:B------:R-:W-:-:S05]  /*48e70*/  LOP3.LUT R176, R176, 0x20, RZ, 0x3c, !PT ;  /* 0x00000020b0b07812 */ /* 0x000fca00078e3cff */
[----:B------:R1:W-:Y:S01]  /*48e80*/  LDGSTS.E [R176+0x40800], [R48.64], !P6 ;  /* 0x4080000030b07fae */ /* 0x0003e2000f121844 */
[----:B--2---:R-:W-:-:S03]  /*48e90*/  IMAD.WIDE R32, R252, 0x4, R114 ;  /* 0x00000004fc207825 */ /* 0x004fc600078e0272 */
[----:B------:R-:W2:Y:S01]  /*48ea0*/  LDL.LU.64 R114, [R1+0x1078] ;  /* 0x0010780001727983 */ /* 0x000ea20000300a00 */
[----:B-----5:R-:W-:-:S03]  /*48eb0*/  IMAD.WIDE R16, R252, 0x4, R98 ;  /* 0x00000004fc107825 */ /* 0x020fc600078e0262 */
[----:B------:R5:W-:Y:S04]  /*48ec0*/  STL.64 [R1+0x31c8], R32 ;  /* 0x0031c82001007387 */ /* 0x000be80000100a00 */
[----:B------:R1:W-:Y:S04]  /*48ed0*/  STL.64 [R1+0x31c0], R16 ;  /* 0x0031c01001007387 */ /* 0x0003e80000100a00 */
[----:B------:R5:W-:Y:S04]  /*48ee0*/  LDGSTS.E [R176+0x40a00], [R32.64], !P6 ;  /* 0x40a0000020b07fae */ /* 0x000be8000f121844 */
[----:B------:R1:W-:Y:S01]  /*48ef0*/  LDGSTS.E [R176+0x40c00], [R16.64], !P6 ;  /* 0x40c0000010b07fae */ /* 0x0003e2000f121844 */
[----:B----4-:R-:W-:-:S05]  /*48f00*/  IMAD.WIDE R2, R252, 0x4, R130 ;  /* 0x00000004fc027825 */ /* 0x010fca00078e0282 */
[----:B------:R3:W-:Y:S04]  /*48f10*/  STL.64 [R1+0x31b8], R2 ;  /* 0x0031b80201007387 */ /* 0x0007e80000100a00 */
[----:B------:R-:W4:Y:S04]  /*48f20*/  LDL.LU.64 R82, [R1+0x1080] ;  /* 0x0010800001527983 */ /* 0x000f280000300a00 */
[----:B------:R-:W4:Y:S01]  /*48f30*/  LDL.LU.64 R98, [R1+0x1088] ;  /* 0x0010880001627983 */ /* 0x000f220000300a00 */
[----:B------:R-:W-:-:S03]  /*48f40*/  IMAD.WIDE R34, R252, 0x4, R34 ;  /* 0x00000004fc227825 */ /* 0x000fc600078e0222 */
[----:B------:R-:W4:Y:S01]  /*48f50*/  LDL.LU.64 R130, [R1+0x1090] ;  /* 0x0010900001827983 */ /* 0x000f220000300a00 */
[----:B-----5:R-:W-:-:S03]  /*48f60*/  IMAD.WIDE R32, R252, 0x4, R50 ;  /* 0x00000004fc207825 */ /* 0x020fc600078e0232 */
[----:B------:R3:W-:Y:S01]  /*48f70*/  LDGSTS.E [R176+0x40e00], [R2.64], !P6 ;  /* 0x40e0000002b07fae */ /* 0x0007e2000f121844 */
[----:B-1----:R-:W-:-:S03]  /*48f80*/  IMAD.WIDE R16, R252, 0x4, R162 ;  /* 0x00000004fc107825 */ /* 0x002fc600078e02a2 */
[----:B------:R1:W-:Y:S04]  /*48f90*/  LDGSTS.E [R176+0x42800], [R34.64], !P4 ;  /* 0x4280000022b07fae */ /* 0x0003e8000e121844 */
[----:B------:R-:W5:Y:S04]  /*48fa0*/  LDL.LU.64 R162, [R1+0x1098] ;  /* 0x0010980001a27983 */ /* 0x000f680000300a00 */
[----:B------:R1:W-:Y:S04]  /*48fb0*/  STL.64 [R1+0x31b0], R34 ;  /* 0x0031b02201007387 */ /* 0x0003e80000100a00 */
[----:B------:R-:W-:Y:S01]  /*48fc0*/  STL.64 [R1+0x31a8], R32 ;  /* 0x0031a82001007387 */ /* 0x000fe20000100a00 */
[----:B---3--:R-:W-:-:S03]  /*48fd0*/  IMAD.WIDE R2, R252, 0x4, R146 ;  /* 0x00000004fc027825 */ /* 0x008fc600078e0292 */
[----:B------:R3:W-:Y:S04]  /*48fe0*/  STL.64 [R1+0x31a0], R16 ;  /* 0x0031a01001007387 */ /* 0x0007e80000100a00 */
[----:B------:R2:W-:Y:S04]  /*48ff0*/  STL.64 [R1+0x3198], R2 ;  /* 0x0031980201007387 */ /* 0x0005e80000100a00 */
[----:B-1----:R-:W5:Y:S04]  /*49000*/  LDL.LU.64 R34, [R1+0x10a0] ;  /* 0x0010a00001227983 */ /* 0x002f680000300a00 */
[----:B------:R-:W5:Y:S04]  /*49010*/  LDL.LU.64 R50, [R1+0x10a8] ;  /* 0x0010a80001327983 */ /* 0x000f680000300a00 */
[----:B------:R-:W5:Y:S04]  /*49020*/  LDL.LU.64 R146, [R1+0x10b0] ;  /* 0x0010b00001927983 */ /* 0x000f680000300a00 */
[----:B------:R1:W-:Y:S04]  /*49030*/  LDGSTS.E [R176+0x42a00], [R32.64], !P4 ;  /* 0x42a0000020b07fae */ /* 0x0003e8000e121844 */
[----:B------:R3:W-:Y:S01]  /*49040*/  LDGSTS.E [R176+0x42c00], [R16.64], !P4 ;  /* 0x42c0000010b07fae */ /* 0x0007e2000e121844 */
[----:B------:R-:W-:-:S03]  /*49050*/  IADD3 R174, R177, -0x8a, RZ ;  /* 0xffffff76b1ae7810 */ /* 0x000fc60007ffe0ff */
[----:B------:R2:W-:Y:S01]  /*49060*/  LDGSTS.E [R176+0x42e00], [R2.64], !P4 ;  /* 0x42e0000002b07fae */ /* 0x0005e2000e121844 */
[----:B---3--:R-:W-:-:S03]  /*49070*/  IMAD.WIDE R16, R252, 0x4, R178 ;  /* 0x00000004fc107825 */ /* 0x008fc600078e02b2 */
[----:B------:R-:W3:Y:S01]  /*49080*/  LDL.LU.64 R178, [R1+0x10b8] ;  /* 0x0010b80001b27983 */ /* 0x000ee20000300a00 */
[----:B------:R-:W-:Y:S01]  /*49090*/  ISETP.GE.U32.AND P2, PT, R174, 0x7ffffef7, PT ;  /* 0x7ffffef7ae00780c */ /* 0x000fe20003f46070 */
[----:B-1----:R-:W-:-:S04]  /*490a0*/  IMAD.WIDE R32, R252, 0x4, R18 ;  /* 0x00000004fc207825 */ /* 0x002fc800078e0212 */
[----:B------:R-:W-:Y:S01]  /*490b0*/  IMAD.WIDE R18, R252, 0x4, R66 ;  /* 0x00000004fc127825 */ /* 0x000fe200078e0242 */
[----:B------:R4:W-:Y:S01]  /*490c0*/  STL.64 [R1+0x3190], R32 ;  /* 0x0031902001007387 */ /* 0x0009e20000100a00 */
[----:B------:R-:W-:-:S03]  /*490d0*/  IADD3 R174, R177, -0x8e, RZ ;  /* 0xffffff72b1ae7810 */ /* 0x000fc60007ffe0ff */
[----:B------:R-:W-:Y:S04]  /*490e0*/  STL.64 [R1+0x3188], R18 ;  /* 0x0031881201007387 */ /* 0x000fe80000100a00 */
[----:B------:R4:W-:Y:S01]  /*490f0*/  LDGSTS.E [R176+0x44800], [R32.64], !P2 ;  /* 0x4480000020b07fae */ /* 0x0009e2000d121844 */
[----:B------:R-:W-:-:S03]  /*49100*/  ISETP.GE.U32.AND P3, PT, R174, 0x7ffffef3, PT ;  /* 0x7ffffef3ae00780c */ /* 0x000fc60003f66070 */
[----:B------:R1:W-:Y:S04]  /*49110*/  STL.64 [R1+0x3180], R16 ;  /* 0x0031801001007387 */ /* 0x0003e80000100a00 */
[----:B------:R1:W-:Y:S04]  /*49120*/  LDGSTS.E [R176+0x44a00], [R18.64], !P2 ;  /* 0x44a0000012b07fae */ /* 0x0003e8000d121844 */
[----:B------:R1:W-:Y:S01]  /*49130*/  LDGSTS.E [R176+0x44c00], [R16.64], !P2 ;  /* 0x44c0000010b07fae */ /* 0x0003e2000d121844 */
[----:B--2---:R-:W-:-:S05]  /*49140*/  IMAD.WIDE R2, R252, 0x4, R114 ;  /* 0x00000004fc027825 */ /* 0x004fca00078e0272 */
[----:B------:R5:W-:Y:S04]  /*49150*/  STL.64 [R1+0x3178], R2 ;  /* 0x0031780201007387 */ /* 0x000be80000100a00 */
[----:B------:R-:W2:Y:S04]  /*49160*/  LDL.LU.64 R66, [R1+0x10c0] ;  /* 0x0010c00001427983 */ /* 0x000ea80000300a00 */
[----:B------:R-:W2:Y:S04]  /*49170*/  LDL.LU.64 R114, [R1+0x10c8] ;  /* 0x0010c80001727983 */ /* 0x000ea80000300a00 */
[----:B------:R5:W-:Y:S01]  /*49180*/  LDGSTS.E [R176+0x44e00], [R2.64], !P2 ;  /* 0x44e0000002b07fae */ /* 0x000be2000d121844 */
[----:B----4-:R-:W-:-:S03]  /*49190*/  IMAD.WIDE R32, R252, 0x4, R82 ;  /* 0x00000004fc207825 */ /* 0x010fc600078e0252 */
[----:B------:R-:W4:Y:S04]  /*491a0*/  LDL.LU.64 R82, [R1+0x10d0] ;  /* 0x0010d00001527983 */ /* 0x000f280000300a00 */
[----:B------:R5:W-:Y:S01]  /*491b0*/  STL.64 [R1+0x3170], R32 ;  /* 0x0031702001007387 */ /* 0x000be20000100a00 */
[----:B-1----:R-:W-:-:S03]  /*491c0*/  IMAD.WIDE R16, R252, 0x4, R130 ;  /* 0x00000004fc107825 */ /* 0x002fc600078e0282 */
[----:B------:R-:W4:Y:S01]  /*491d0*/  LDL.LU.64 R130, [R1+0x10d8] ;  /* 0x0010d80001827983 */ /* 0x000f220000300a00 */
[----:B------:R-:W-:-:S03]  /*491e0*/  IMAD.WIDE R18, R252, 0x4, R98 ;  /* 0x00000004fc127825 */ /* 0x000fc600078e0262 */
[----:B------:R1:W-:Y:S01]  /*491f0*/  LDGSTS.E [R176+0x46800], [R32.64], !P3 ;  /* 0x4680000020b07fae */ /* 0x0003e2000d921844 */
[----:B-----5:R-:W-:-:S03]  /*49200*/  IMAD.WIDE R2, R252, 0x4, R162 ;  /* 0x00000004fc027825 */ /* 0x020fc600078e02a2 */
[----:B------:R-:W-:Y:S04]  /*49210*/  STL.64 [R1+0x3168], R18 ;  /* 0x0031681201007387 */ /* 0x000fe80000100a00 */
[----:B------:R5:W-:Y:S04]  /*49220*/  STL.64 [R1+0x3160], R16 ;  /* 0x0031601001007387 */ /* 0x000be80000100a00 */
[----:B------:R3:W-:Y:S04]  /*49230*/  STL.64 [R1+0x3158], R2 ;  /* 0x0031580201007387 */ /* 0x0007e80000100a00 */
[----:B------:R-:W4:Y:S04]  /*49240*/  LDL.LU.64 R98, [R1+0x10e0] ;  /* 0x0010e00001627983 */ /* 0x000f280000300a00 */
[----:B------:R-:W4:Y:S04]  /*49250*/  LDL.LU.64 R162, [R1+0x10e8] ;  /* 0x0010e80001a27983 */ /* 0x000f280000300a00 */
[----:B------:R5:W-:Y:S01]  /*49260*/  LDGSTS.E [R176+0x46a00], [R18.64], !P3 ;  /* 0x46a0000012b07fae */ /* 0x000be2000d921844 */
[----:B-1----:R-:W-:-:S03]  /*49270*/  IMAD.WIDE R32, R252, 0x4, R34 ;  /* 0x00000004fc207825 */ /* 0x002fc600078e0222 */
[----:B------:R5:W-:Y:S04]  /*49280*/  LDGSTS.E [R176+0x46c00], [R16.64], !P3 ;  /* 0x46c0000010b07fae */ /* 0x000be8000d921844 */
[----:B------:R-:W4:Y:S04]  /*49290*/  LDL.LU.64 R34, [R1+0x10f0] ;  /* 0x0010f00001227983 */ /* 0x000f280000300a00 */
[----:B------:R2:W-:Y:S01]  /*492a0*/  STL.64 [R1+0x3150], R32 ;  /* 0x0031502001007387 */ /* 0x0005e20000100a00 */
[----:B-----5:R-:W-:-:S03]  /*492b0*/  IMAD.WIDE R16, R252, 0x4, R146 ;  /* 0x00000004fc107825 */ /* 0x020fc600078e0292 */
[----:B------:R3:W-:Y:S04]  /*492c0*/  LDGSTS.E [R176+0x46e00], [R2.64], !P3 ;  /* 0x46e0000002b07fae */ /* 0x0007e8000d921844 */
[----:B------:R-:W5:Y:S01]  /*492d0*/  LDL.LU.64 R146, [R1+0x10f8] ;  /* 0x0010f80001927983 */ /* 0x000f620000300a00 */
[----:B------:R-:W-:-:S05]  /*492e0*/  IMAD.WIDE R18, R252, 0x4, R50 ;  /* 0x00000004fc127825 */ /* 0x000fca00078e0232 */
[----:B------:R1:W-:Y:S01]  /*492f0*/  STL.64 [R1+0x3148], R18 ;  /* 0x0031481201007387 */ /* 0x0003e20000100a00 */
[----:B---3--:R-:W-:-:S03]  /*49300*/  IMAD.WIDE R2, R252, 0x4, R178 ;  /* 0x00000004fc027825 */ /* 0x008fc600078e02b2 */
[----:B------:R4:W-:Y:S04]  /*49310*/  STL.64 [R1+0x3140], R16 ;  /* 0x0031401001007387 */ /* 0x0009e80000100a00 */
[----:B------:R3:W-:Y:S04]  /*49320*/  STL.64 [R1+0x3138], R2 ;  /* 0x0031380201007387 */ /* 0x0007e80000100a00 */
[----:B------:R-:W5:Y:S04]  /*49330*/  LDL.LU.64 R50, [R1+0x1100] ;  /* 0x0011000001327983 */ /* 0x000f680000300a00 */
        /* <DEDUP_REMOVED lines=9> */
[----:B------:R-:W-:-:S04]  /*493d0*/  IADD3 R174, R177, -0x9a, RZ ;  /* 0xffffff66b1ae7810 */ /* 0x000fc80007ffe0ff */
[----:B------:R-:W-:Y:S01]  /*493e0*/  ISETP.GE.U32.AND P0, PT, R174, 0x7ffffee7, PT ;  /* 0x7ffffee7ae00780c */ /* 0x000fe20003f06070 */
[C---:B--2---:R-:W-:Y:S02]  /*493f0*/  IMAD.WIDE R32, R252.reuse, 0x4, R66 ;  /* 0x00000004fc207825 */ /* 0x044fe400078e0242 */
[----:B------:R-:W2:Y:S02]  /*49400*/  LDL.LU.64 R66, [R1+0x1110] ;  /* 0x0011100001427983 */ /* 0x000ea40000300a00 */
[C---:B-1----:R-:W-:Y:S02]  /*49410*/  IMAD.WIDE R18, R252.reuse, 0x4, R114 ;  /* 0x00000004fc127825 */ /* 0x042fe400078e0272 */
[----:B------:R-:W2:Y:S04]  /*49420*/  LDL.LU.64 R114, [R1+0x1118] ;  /* 0x0011180001727983 */ /* 0x000ea80000300a00 */
[----:B------:R1:W-:Y:S04]  /*49430*/  STL.64 [R1+0x3130], R32 ;  /* 0x0031302001007387 */ /* 0x0003e80000100a00 */
[----:B------:R1:W-:Y:S04]  /*49440*/  STL.64 [R1+0x3128], R18 ;  /* 0x0031281201007387 */ /* 0x0003e80000100a00 */
[----:B------:R1:W-:Y:S04]  /*49450*/  LDGSTS.E [R176+0x4a800], [R32.64], !P1 ;  /* 0x4a80000020b07fae */ /* 0x0003e8000c921844 */
[----:B------:R1:W-:Y:S01]  /*49460*/  LDGSTS.E [R176+0x4aa00], [R18.64], !P1 ;  /* 0x4aa0000012b07fae */ /* 0x0003e2000c921844 */
[----:B----4-:R-:W-:-:S04]  /*49470*/  IMAD.WIDE R16, R252, 0x4, R82 ;  /* 0x00000004fc107825 */ /* 0x010fc800078e0252 */
[C---:B---3--:R-:W-:Y:S01]  /*49480*/  IMAD.WIDE R2, R252.reuse, 0x4, R130 ;  /* 0x00000004fc027825 */ /* 0x048fe200078e0282 */
[----:B------:R3:W-:Y:S04]  /*49490*/  STL.64 [R1+0x3120], R16 ;  /* 0x0031201001007387 */ /* 0x0007e80000100a00 */
[----:B------:R5:W-:Y:S04]  /*494a0*/  STL.64 [R1+0x3118], R2 ;  /* 0x0031180201007387 */ /* 0x000be80000100a00 */
[----:B------:R-:W4:Y:S04]  /*494b0*/  LDL.LU.64 R82, [R1+0x1120] ;  /* 0x0011200001527983 */ /* 0x000f280000300a00 */
[----:B------:R-:W4:Y:S04]  /*494c0*/  LDL.LU.64 R130, [R1+0x1128] ;  /* 0x0011280001827983 */ /* 0x000f280000300a00 */
[----:B------:R3:W-:Y:S04]  /*494d0*/  LDGSTS.E [R176+0x4ac00], [R16.64], !P1 ;  /* 0x4ac0000010b07fae */ /* 0x0007e8000c921844 */
[----:B------:R5:W-:Y:S01]  /*494e0*/  LDGSTS.E [R176+0x4ae00], [R2.64], !P1 ;  /* 0x4ae0000002b07fae */ /* 0x000be2000c921844 */
[----:B-1----:R-:W-:-:S03]  /*494f0*/  IMAD.WIDE R32, R252, 0x4, R98 ;  /* 0x00000004fc207825 */ /* 0x002fc600078e0262 */
[----:B------:R-:W4:Y:S01]  /*49500*/  LDL.LU.64 R98, [R1+0x1130] ;  /* 0x0011300001627983 */ /* 0x000f220000300a00 */
[----:B------:R-:W-:-:S03]  /*49510*/  IMAD.WIDE R18, R252, 0x4, R162 ;  /* 0x00000004fc127825 */ /* 0x000fc600078e02a2 */
[----:B------:R-:W4:Y:S04]  /*49520*/  LDL.LU.64 R162, [R1+0x1138] ;  /* 0x0011380001a27983 */ /* 0x000f280000300a00 */
[----:B------:R-:W-:Y:S01]  /*49530*/  STL.64 [R1+0x3110], R32 ;  /* 0x0031102001007387 */ /* 0x000fe20000100a00 */
[----:B---3--:R-:W-:-:S03]  /*49540*/  IMAD.WIDE R16, R252, 0x4, R34 ;  /* 0x00000004fc107825 */ /* 0x008fc600078e0222 */
[----:B------:R1:W-:Y:S04]  /*49550*/  STL.64 [R1+0x3108], R18 ;  /* 0x0031081201007387 */ /* 0x0003e80000100a00 */
[----:B------:R3:W-:Y:S04]  /*49560*/  LDGSTS.E [R176+0x4c800], [R32.64], !P0 ;  /* 0x4c80000020b07fae */ /* 0x0007e8000c121844 */
[----:B------:R2:W-:Y:S01]  /*49570*/  STL.64 [R1+0x3100], R16 ;  /* 0x0031001001007387 */ /* 0x0005e20000100a00 */
[----:B-----5:R-:W-:-:S03]  /*49580*/  IMAD.WIDE R2, R252, 0x4, R146 ;  /* 0x00000004fc027825 */ /* 0x020fc600078e0292 */
[----:B------:R1:W-:Y:S04]  /*49590*/  LDGSTS.E [R176+0x4ca00], [R18.64], !P0 ;  /* 0x4ca0000012b07fae */ /* 0x0003e8000c121844 */
[----:B------:R5:W-:Y:S01]  /*495a0*/  STL.64 [R1+0x30f8], R2 ;  /* 0x0030f80201007387 */ /* 0x000be20000100a00 */
[----:B------:R-:W-:-:S03]  /*495b0*/  IADD3 R174, R177, -0x9e, RZ ;  /* 0xffffff62b1ae7810 */ /* 0x000fc60007ffe0ff */
[----:B------:R2:W-:Y:S04]  /*495c0*/  LDGSTS.E [R176+0x4cc00], [R16.64], !P0 ;  /* 0x4cc0000010b07fae */ /* 0x0005e8000c121844 */
[----:B-1----:R-:W4:Y:S04]  /*495d0*/  LDL.LU.64 R18, [R1+0x1140] ;  /* 0x0011400001127983 */ /* 0x002f280000300a00 */
[----:B------:R-:W4:Y:S01]  /*495e0*/  LDL.LU.64 R146, [R1+0x1148] ;  /* 0x0011480001927983 */ /* 0x000f220000300a00 */
[----:B------:R-:W-:-:S03]  /*495f0*/  IMAD.WIDE R34, R252, 0x4, R50 ;  /* 0x00000004fc227825 */ /* 0x000fc600078e0232 */
[----:B------:R-:W4:Y:S01]  /*49600*/  LDL.LU.64 R50, [R1+0x1150] ;  /* 0x0011500001327983 */ /* 0x000f220000300a00 */
[----:B---3--:R-:W-:-:S03]  /*49610*/  IMAD.WIDE R32, R252, 0x4, R178 ;  /* 0x00000004fc207825 */ /* 0x008fc600078e02b2 */
[----:B------:R-:W3:Y:S01]  /*49620*/  LDL.LU.64 R178, [R1+0x1158] ;  /* 0x0011580001b27983 */ /* 0x000ee20000300a00 */
[----:B------:R-:W-:-:S03]  /*49630*/  ISETP.GE.U32.AND P6, PT, R174, 0x7ffffee3, PT ;  /* 0x7ffffee3ae00780c */ /* 0x000fc60003fc6070 */
[----:B------:R5:W-:Y:S01]  /*49640*/  LDGSTS.E [R176+0x4ce00], [R2.64], !P0 ;  /* 0x4ce0000002b07fae */ /* 0x000be2000c121844 */
[----:B------:R-:W-:-:S03]  /*49650*/  IADD3 R174, R177, -0xa2, RZ ;  /* 0xffffff5eb1ae7810 */ /* 0x000fc60007ffe0ff */
[----:B------:R4:W-:Y:S01]  /*49660*/  STL.64 [R1+0x30f0], R34 ;  /* 0x0030f02201007387 */ /* 0x0009e20000100a00 */
[----:B------:R-:W-:-:S03]  /*49670*/  ISETP.GE.U32.AND P4, PT, R174, 0x7ffffedf, PT ;  /* 0x7ffffedfae00780c */ /* 0x000fc60003f86070 */
[----:B------:R1:W-:Y:S04]  /*49680*/  STL.64 [R1+0x30e8], R32 ;  /* 0x0030e82001007387 */ /* 0x0003e80000100a00 */
[----:B------:R4:W-:Y:S04]  /*49690*/  LDGSTS.E [R176+0x4e800], [R34.64], !P6 ;  /* 0x4e80000022b07fae */ /* 0x0009e8000f121844 */
[----:B------:R1:W-:Y:S01]  /*496a0*/  LDGSTS.E [R176+0x4ea00], [R32.64], !P6 ;  /* 0x4ea0000020b07fae */ /* 0x0003e2000f121844 */
[----:B------:R-:W-:-:S04]  /*496b0*/  IADD3 R174, R177, -0xa6, RZ ;  /* 0xffffff5ab1ae7810 */ /* 0x000fc80007ffe0ff */
[----:B------:R-:W-:Y:S01]  /*496c0*/  ISETP.GE.U32.AND P2, PT, R174, 0x7ffffedb, PT ;  /* 0x7ffffedbae00780c */ /* 0x000fe20003f46070 */
[----:B--2---:R-:W-:-:S04]  /*496d0*/  IMAD.WIDE R16, R252, 0x4, R66 ;  /* 0x00000004fc107825 */ /* 0x004fc800078e0242 */
[C---:B-----5:R-:W-:Y:S01]  /*496e0*/  IMAD.WIDE R2, R252.reuse, 0x4, R114 ;  /* 0x00000004fc027825 */ /* 0x060fe200078e0272 */
[----:B------:R2:W-:Y:S04]  /*496f0*/  STL.64 [R1+0x30e0], R16 ;  /* 0x0030e01001007387 */ /* 0x0005e80000100a00 */
[----:B------:R5:W-:Y:S04]  /*49700*/  STL.64 [R1+0x30d8], R2 ;  /* 0x0030d80201007387 */ /* 0x000be80000100a00 */
[----:B------:R-:W3:Y:S04]  /*49710*/  LDL.LU.64 R66, [R1+0x1160] ;  /* 0x0011600001427983 */ /* 0x000ee80000300a00 */
[----:B------:R-:W3:Y:S04]  /*49720*/  LDL.LU.64 R114, [R1+0x1168] ;  /* 0x0011680001727983 */ /* 0x000ee80000300a00 */
[----:B------:R2:W-:Y:S04]  /*49730*/  LDGSTS.E [R176+0x4ec00], [R16.64], !P6 ;  /* 0x4ec0000010b07fae */ /* 0x0005e8000f121844 */
[----:B------:R5:W-:Y:S01]  /*49740*/  LDGSTS.E [R176+0x4ee00], [R2.64], !P6 ;  /* 0x4ee0000002b07fae */ /* 0x000be2000f121844 */
[----:B----4-:R-:W-:-:S03]  /*49750*/  IMAD.WIDE R34, R252, 0x4, R82 ;  /* 0x00000004fc227825 */ /* 0x010fc600078e0252 */
[----:B------:R-:W4:Y:S01]  /*49760*/  LDL.LU.64 R82, [R1+0x1170] ;  /* 0x0011700001527983 */ /* 0x000f220000300a00 */
[----:B-1----:R-:W-:-:S03]  /*49770*/  IMAD.WIDE R32, R252, 0x4, R130 ;  /* 0x00000004fc207825 */ /* 0x002fc600078e0282 */
[----:B------:R-:W4:Y:S04]  /*49780*/  LDL.LU.64 R130, [R1+0x1178] ;  /* 0x0011780001827983 */ /* 0x000f280000300a00 */
[----:B------:R1:W-:Y:S01]  /*49790*/  STL.64 [R1+0x30d0], R34 ;  /* 0x0030d02201007387 */ /* 0x0003e20000100a00 */
[----:B--2---:R-:W-:-:S03]  /*497a0*/  IMAD.WIDE R16, R252, 0x4, R98 ;  /* 0x00000004fc107825 */ /* 0x004fc600078e0262 */
[----:B------:R2:W-:Y:S01]  /*497b0*/  STL.64 [R1+0x30c8], R32 ;  /* 0x0030c82001007387 */ /* 0x0005e20000100a00 */
[----:B-----5:R-:W-:-:S03]  /*497c0*/  IMAD.WIDE R2, R252, 0x4, R162 ;  /* 0x00000004fc027825 */ /* 0x020fc600078e02a2 */
[----:B------:R5:W-:Y:S04]  /*497d0*/  STL.64 [R1+0x30c0], R16 ;  /* 0x0030c01001007387 */ /* 0x000be80000100a00 */
[----:B------:R1:W-:Y:S04]  /*497e0*/  LDGSTS.E [R176+0x50800], [R34.64], !P4 ;  /* 0x5080000022b07fae */ /* 0x0003e8000e121844 */
[----:B------:R3:W-:Y:S04]  /*497f0*/  STL.64 [R1+0x30b8], R2 ;  /* 0x0030b80201007387 */ /* 0x0007e80000100a00 */
[----:B------:R2:W-:Y:S04]  /*49800*/  LDGSTS.E [R176+0x50a00], [R32.64], !P4 ;  /* 0x50a0000020b07fae */ /* 0x0005e8000e121844 */
[----:B-1----:R-:W4:Y:S04]  /*49810*/  LDL.LU.64 R34, [R1+0x1180] ;  /* 0x0011800001227983 */ /* 0x002f280000300a00 */
[----:B------:R-:W4:Y:S04]  /*49820*/  LDL.LU.64 R98, [R1+0x1188] ;  /* 0x0011880001627983 */ /* 0x000f280000300a00 */
[----:B------:R-:W4:Y:S04]  /*49830*/  LDL.LU.64 R162, [R1+0x1190] ;  /* 0x0011900001a27983 */ /* 0x000f280000300a00 */
[----:B------:R5:W-:Y:S04]  /*49840*/  LDGSTS.E [R176+0x50c00], [R16.64], !P4 ;  /* 0x50c0000010b07fae */ /* 0x000be8000e121844 */
[----:B------:R3:W-:Y:S01]  /*49850*/  LDGSTS.E [R176+0x50e00], [R2.64], !P4 ;  /* 0x50e0000002b07fae */ /* 0x0007e2000e121844 */
[----:B--2---:R-:W-:-:S04]  /*49860*/  IMAD.WIDE R32, R252, 0x4, R18 ;  /* 0x00000004fc207825 */ /* 0x004fc800078e0212 */
[C---:B------:R-:W-:Y:S01]  /*49870*/  IMAD.WIDE R18, R252.reuse, 0x4, R146 ;  /* 0x00000004fc127825 */ /* 0x040fe200078e0292 */
[----:B------:R1:W-:Y:S04]  /*49880*/  LDGSTS.E [R176+0x52800], [R32.64], !P2 ;  /* 0x5280000020b07fae */ /* 0x0003e8000d121844 */
[----:B------:R-:W2:Y:S01]  /*49890*/  LDL.LU.64 R146, [R1+0x1198] ;  /* 0x0011980001927983 */ /* 0x000ea20000300a00 */
[----:B-----5:R-:W-:-:S04]  /*498a0*/  IMAD.WIDE R16, R252, 0x4, R50 ;  /* 0x00000004fc107825 */ /* 0x020fc800078e0232 */
[----:B---3--:R-:W-:Y:S01]  /*498b0*/  IMAD.WIDE R2, R252, 0x4, R178 ;  /* 0x00000004fc027825 */ /* 0x008fe200078e02b2 */
[----:B------:R-:W-:Y:S04]  /*498c0*/  STL.64 [R1+0x30b0], R32 ;  /* 0x0030b02001007387 */ /* 0x000fe80000100a00 */
[----:B------:R3:W-:Y:S04]  /*498d0*/  STL.64 [R1+0x30a8], R18 ;  /* 0x0030a81201007387 */ /* 0x0007e80000100a00 */
[----:B------:R4:W-:Y:S04]  /*498e0*/  STL.64 [R1+0x30a0], R16 ;  /* 0x0030a01001007387 */ /* 0x0009e80000100a00 */
[----:B------:R3:W-:Y:S04]  /*498f0*/  LDGSTS.E [R176+0x52a00], [R18.64], !P2 ;  /* 0x52a0000012b07fae */ /* 0x0007e8000d121844 */
[----:B------:R5:W-:Y:S01]  /*49900*/  STL.64 [R1+0x3098], R2 ;  /* 0x0030980201007387 */ /* 0x000be20000100a00 */
[----:B------:R-:W-:-:S03]  /*49910*/  IADD3 R174, R177, -0xaa, RZ ;  /* 0xffffff56b1ae7810 */ /* 0x000fc60007ffe0ff */
[----:B------:R4:W-:Y:S04]  /*49920*/  LDGSTS.E [R176+0x52c00], [R16.64], !P2 ;  /* 0x52c0000010b07fae */ /* 0x0009e8000d121844 */
[----:B---3--:R-:W3:Y:S04]  /*49930*/  LDL.LU.64 R18, [R1+0x11a0] ;  /* 0x0011a00001127983 */ /* 0x008ee80000300a00 */
[----:B------:R-:W3:Y:S04]  /*49940*/  LDL.LU.64 R50, [R1+0x11a8] ;  /* 0x0011a80001327983 */ /* 0x000ee80000300a00 */
[----:B------:R-:W3:Y:S01]  /*49950*/  LDL.LU.64 R178, [R1+0x11b0] ;  /* 0x0011b00001b27983 */ /* 0x000ee20000300a00 */
[----:B------:R-:W-:-:S03]  /*49960*/  ISETP.GE.U32.AND P3, PT, R174, 0x7ffffed7, PT ;  /* 0x7ffffed7ae00780c */ /* 0x000fc60003f66070 */
[----:B------:R5:W-:Y:S01]  /*49970*/  LDGSTS.E [R176+0x52e00], [R2.64], !P2 ;  /* 0x52e0000002b07fae */ /* 0x000be2000d121844 */
[----:B------:R-:W-:-:S04]  /*49980*/  IADD3 R174, R177, -0xae, RZ ;  /* 0xffffff52b1ae7810 */ /* 0x000fc80007ffe0ff */
[----:B------:R-:W-:Y:S01]  /*49990*/  ISETP.GE.U32.AND P5, PT, R174, 0x7ffffed3, PT ;  /* 0x7ffffed3ae00780c */ /* 0x000fe20003fa6070 */
[----:B------:R-:W-:-:S04]  /*499a0*/  IMAD.WIDE R48, R252, 0x4, R66 ;  /* 0x00000004fc307825 */ /* 0x000fc800078e0242 */
[C---:B-1----:R-:W-:Y:S01]  /*499b0*/  IMAD.WIDE R32, R252.reuse, 0x4, R114 ;  /* 0x00000004fc207825 */ /* 0x042fe200078e0272 */
[----:B------:R1:W-:Y:S04]  /*499c0*/  LDGSTS.E [R176+0x54800], [R48.64], !P3 ;  /* 0x5480000030b07fae */ /* 0x0003e8000d921844 */
[----:B------:R-:W3:Y:S04]  /*499d0*/  LDL.LU.64 R114, [R1+0x11b8] ;  /* 0x0011b80001727983 */ /* 0x000ee80000300a00 */
[----:B------:R-:W-:Y:S04]  /*499e0*/  STL.64 [R1+0x3090], R48 ;  /* 0x0030903001007387 */ /* 0x000fe80000100a00 */
[----:B------:R1:W-:Y:S04]  /*499f0*/  STL.64 [R1+0x3088], R32 ;  /* 0x0030882001007387 */ /* 0x0003e80000100a00 */
[----:B------:R1:W-:Y:S01]  /*49a00*/  LDGSTS.E [R176+0x54a00], [R32.64], !P3 ;  /* 0x54a0000020b07fae */ /* 0x0003e2000d921844 */
[----:B----4-:R-:W-:-:S04]  /*49a10*/  IMAD.WIDE R16, R252, 0x4, R82 ;  /* 0x00000004fc107825 */ /* 0x010fc800078e0252 */
[C---:B-----5:R-:W-:Y:S01]  /*49a20*/  IMAD.WIDE R2, R252.reuse, 0x4, R130 ;  /* 0x00000004fc027825 */ /* 0x060fe200078e0282 */
[----:B------:R4:W-:Y:S04]  /*49a30*/  STL.64 [R1+0x3080], R16 ;  /* 0x0030801001007387 */ /* 0x0009e80000100a00 */
[----:B------:R2:W-:Y:S04]  /*49a40*/  STL.64 [R1+0x3078], R2 ;  /* 0x0030780201007387 */ /* 0x0005e80000100a00 */
[----:B------:R-:W5:Y:S04]  /*49a50*/  LDL.LU.64 R66, [R1+0x11c0] ;  /* 0x0011c00001427983 */ /* 0x000f680000300a00 */
[----:B------:R-:W5:Y:S04]  /*49a60*/  LDL.LU.64 R82, [R1+0x11c8] ;  /* 0x0011c80001527983 */ /* 0x000f680000300a00 */
[----:B------:R-:W5:Y:S04]  /*49a70*/  LDL.LU.64 R130, [R1+0x11d0] ;  /* 0x0011d00001827983 */ /* 0x000f680000300a00 */
[----:B------:R4:W-:Y:S04]  /*49a80*/  LDGSTS.E [R176+0x54c00], [R16.64], !P3 ;  /* 0x54c0000010b07fae */ /* 0x0009e8000d921844 */
[----:B------:R2:W-:Y:S01]  /*49a90*/  LDGSTS.E [R176+0x54e00], [R2.64], !P3 ;  /* 0x54e0000002b07fae */ /* 0x0005e2000d921844 */
[----:B------:R-:W-:-:S04]  /*49aa0*/  IMAD.WIDE R34, R252, 0x4, R34 ;  /* 0x00000004fc227825 */ /* 0x000fc800078e0222 */
[C---:B-1----:R-:W-:Y:S01]  /*49ab0*/  IMAD.WIDE R32, R252.reuse, 0x4, R98 ;  /* 0x00000004fc207825 */ /* 0x042fe200078e0262 */
[----:B------:R1:W-:Y:S03]  /*49ac0*/  LDGSTS.E [R176+0x56800], [R34.64], !P5 ;  /* 0x5680000022b07fae */ /* 0x0003e6000e921844 */
[C---:B----4-:R-:W-:Y:S01]  /*49ad0*/  IMAD.WIDE R16, R252.reuse, 0x4, R162 ;  /* 0x00000004fc107825 */ /* 0x050fe200078e02a2 */
[----:B------:R4:W-:Y:S04]  /*49ae0*/  LDGSTS.E [R176+0x56a00], [R32.64], !P5 ;  /* 0x56a0000020b07fae */ /* 0x0009e8000e921844 */
[----:B------:R-:W5:Y:S04]  /*49af0*/  LDL.LU.64 R162, [R1+0x11d8] ;  /* 0x0011d80001a27983 */ /* 0x000f680000300a00 */
[----:B------:R1:W-:Y:S04]  /*49b00*/  STL.64 [R1+0x3070], R34 ;  /* 0x0030702201007387 */ /* 0x0003e80000100a00 */
[----:B------:R-:W-:Y:S01]  /*49b10*/  STL.64 [R1+0x3068], R32 ;  /* 0x0030682001007387 */ /* 0x000fe20000100a00 */
[----:B--2---:R-:W-:-:S03]  /*49b20*/  IMAD.WIDE R2, R252, 0x4, R146 ;  /* 0x00000004fc027825 */ /* 0x004fc600078e0292 */
[----:B------:R3:W-:Y:S04]  /*49b30*/  STL.64 [R1+0x3060], R16 ;  /* 0x0030601001007387 */ /* 0x0007e80000100a00 */
[----:B------:R2:W-:Y:S04]  /*49b40*/  STL.64 [R1+0x3058], R2 ;  /* 0x0030580201007387 */ /* 0x0005e80000100a00 */
[----:B-1----:R-:W5:Y:S04]  /*49b50*/  LDL.LU.64 R34, [R1+0x11e0] ;  /* 0x0011e00001227983 */ /* 0x002f680000300a00 */
[----:B------:R-:W5:Y:S04]  /*49b60*/  LDL.LU.64 R98, [R1+0x11e8] ;  /* 0x0011e80001627983 */ /* 0x000f680000300a00 */
[----:B------:R-:W5:Y:S04]  /*49b70*/  LDL.LU.64 R146, [R1+0x11f0] ;  /* 0x0011f00001927983 */ /* 0x000f680000300a00 */
[----:B------:R3:W-:Y:S01]  /*49b80*/  LDGSTS.E [R176+0x56c00], [R16.64], !P5 ;  /* 0x56c0000010b07fae */ /* 0x0007e2000e921844 */
[----:B------:R-:W-:-:S03]  /*49b90*/  IADD3 R174, R177, -0xb2, RZ ;  /* 0xffffff4eb1ae7810 */ /* 0x000fc60007ffe0ff */
[----:B------:R2:W-:Y:S01]  /*49ba0*/  LDGSTS.E [R176+0x56e00], [R2.64], !P5 ;  /* 0x56e0000002b07fae */ /* 0x0005e2000e921844 */
[----:B---3--:R-:W-:-:S03]  /*49bb0*/  IMAD.WIDE R16, R252, 0x4, R178 ;  /* 0x00000004fc107825 */ /* 0x008fc600078e02b2 */
[----:B------:R-:W3:Y:S01]  /*49bc0*/  LDL.LU.64 R178, [R1+0x11f8] ;  /* 0x0011f80001b27983 */ /* 0x000ee20000300a00 */
[----:B------:R-:W-:Y:S01]  /*49bd0*/  ISETP.GE.U32.AND P1, PT, R174, 0x7ffffecf, PT ;  /* 0x7ffffecfae00780c */ /* 0x000fe20003f26070 */
[----:B----4-:R-:W-:-:S04]  /*49be0*/  IMAD.WIDE R32, R252, 0x4, R18 ;  /* 0x00000004fc207825 */ /* 0x010fc800078e0212 */
[----:B------:R-:W-:Y:S01]  /*49bf0*/  IMAD.WIDE R18, R252, 0x4, R50 ;  /* 0x00000004fc127825 */ /* 0x000fe200078e0232 */
[----:B------:R5:W-:Y:S01]  /*49c00*/  STL.64 [R1+0x3050], R32 ;  /* 0x0030502001007387 */ /* 0x000be20000100a00 */
[----:B------:R-:W-:-:S03]  /*49c10*/  IADD3 R174, R177, -0xb6, RZ ;  /* 0xffffff4ab1ae7810 */ /* 0x000fc60007ffe0ff */
[----:B------:R1:W-:Y:S04]  /*49c20*/  STL.64 [R1+0x3048], R18 ;  /* 0x0030481201007387 */ /* 0x0003e80000100a00 */
[----:B------:R5:W-:Y:S01]  /*49c30*/  LDGSTS.E [R176+0x58800], [R32.64], !P1 ;  /* 0x5880000020b07fae */ /* 0x000be2000c921844 */
[----:B------:R-:W-:-:S03]  /*49c40*/  ISETP.GE.U32.AND P0, PT, R174, 0x7ffffecb, PT ;  /* 0x7ffffecbae00780c */ /* 0x000fc60003f06070 */
[----:B------:R4:W-:Y:S04]  /*49c50*/  STL.64 [R1+0x3040], R16 ;  /* 0x0030401001007387 */ /* 0x0009e80000100a00 */
[----:B------:R1:W-:Y:S04]  /*49c60*/  LDGSTS.E [R176+0x58a00], [R18.64], !P1 ;  /* 0x58a0000012b07fae */ /* 0x0003e8000c921844 */
[----:B------:R4:W-:Y:S01]  /*49c70*/  LDGSTS.E [R176+0x58c00], [R16.64], !P1 ;  /* 0x58c0000010b07fae */ /* 0x0009e2000c921844 */
[----:B--2---:R-:W-:-:S05]  /*49c80*/  IMAD.WIDE R2, R252, 0x4, R114 ;  /* 0x00000004fc027825 */ /* 0x004fca00078e0272 */
[----:B------:R2:W-:Y:S04]  /*49c90*/  STL.64 [R1+0x3038], R2 ;  /* 0x0030380201007387 */ /* 0x0005e80000100a00 */
[----:B------:R-:W3:Y:S04]  /*49ca0*/  LDL.LU.64 R50, [R1+0x1200] ;  /* 0x0012000001327983 */ /* 0x000ee80000300a00 */
[----:B------:R-:W3:Y:S04]  /*49cb0*/  LDL.LU.64 R114, [R1+0x1208] ;  /* 0x0012080001727983 */ /* 0x000ee80000300a00 */
[----:B------:R2:W-:Y:S01]  /*49cc0*/  LDGSTS.E [R176+0x58e00], [R2.64], !P1 ;  /* 0x58e0000002b07fae */ /* 0x0005e2000c921844 */
[----:B-----5:R-:W-:-:S03]  /*49cd0*/  IMAD.WIDE R32, R252, 0x4, R66 ;  /* 0x00000004fc207825 */ /* 0x020fc600078e0242 */
[----:B------:R-:W5:Y:S01]  /*49ce0*/  LDL.LU.64 R66, [R1+0x1210] ;  /* 0x0012100001427983 */ /* 0x000f620000300a00 */
[----:B-1----:R-:W-:-:S03]  /*49cf0*/  IMAD.WIDE R18, R252, 0x4, R82 ;  /* 0x00000004fc127825 */ /* 0x002fc600078e0252 */
[----:B------:R1:W-:Y:S01]  /*49d00*/  STL.64 [R1+0x3030], R32 ;  /* 0x0030302001007387 */ /* 0x0003e20000100a00 */
[----:B----4-:R-:W-:-:S03]  /*49d10*/  IMAD.WIDE R16, R252, 0x4, R130 ;  /* 0x00000004fc107825 */ /* 0x010fc600078e0282 */
[----:B------:R-:W4:Y:S04]  /*49d20*/  LDL.LU.64 R130, [R1+0x1218] ;  /* 0x0012180001827983 */ /* 0x000f280000300a00 */
[----:B------:R1:W-:Y:S04]  /*49d30*/  STL.64 [R1+0x3028], R18 ;  /* 0x0030281201007387 */ /* 0x0003e80000100a00 */
[----:B------:R1:W-:Y:S04]  /*49d40*/  STL.64 [R1+0x3020], R16 ;  /* 0x0030201001007387 */ /* 0x0003e80000100a00 */
[----:B------:R1:W-:Y:S04]  /*49d50*/  LDGSTS.E [R176+0x5a800], [R32.64], !P0 ;  /* 0x5a80000020b07fae */ /* 0x0003e8000c121844 */
[----:B------:R1:W-:Y:S04]  /*49d60*/  LDGSTS.E [R176+0x5aa00], [R18.64], !P0 ;  /* 0x5aa0000012b07fae */ /* 0x0003e8000c121844 */
[----:B------:R1:W-:Y:S01]  /*49d70*/  LDGSTS.E [R176+0x5ac00], [R16.64], !P0 ;  /* 0x5ac0000010b07fae */ /* 0x0003e2000c121844 */
[----:B--2---:R-:W-:-:S05]  /*49d80*/  IMAD.WIDE R2, R252, 0x4, R162 ;  /* 0x00000004fc027825 */ /* 0x004fca00078e02a2 */
[----:B------:R3:W-:Y:S04]  /*49d90*/  STL.64 [R1+0x3018], R2 ;  /* 0x0030180201007387 */ /* 0x0007e80000100a00 */
[----:B------:R-:W2:Y:S04]  /*49da0*/  LDL.LU.64 R82, [R1+0x1220] ;  /* 0x0012200001527983 */ /* 0x000ea80000300a00 */
[----:B------:R-:W2:Y:S04]  /*49db0*/  LDL.LU.64 R162, [R1+0x1228] ;  /* 0x0012280001a27983 */ /* 0x000ea80000300a00 */
[----:B------:R3:W-:Y:S01]  /*49dc0*/  LDGSTS.E [R176+0x5ae00], [R2.64], !P0 ;  /* 0x5ae0000002b07fae */ /* 0x0007e2000c121844 */
[----:B-1----:R-:W-:-:S03]  /*49dd0*/  IMAD.WIDE R32, R252, 0x4, R34 ;  /* 0x00000004fc207825 */ /* 0x002fc600078e0222 */
[----:B------:R-:W2:Y:S01]  /*49de0*/  LDL.LU.64 R34, [R1+0x1230] ;  /* 0x0012300001227983 */ /* 0x000ea20000300a00 */
[----:B------:R-:W-:-:S03]  /*49df0*/  IMAD.WIDE R18, R252, 0x4, R98 ;  /* 0x00000004fc127825 */ /* 0x000fc600078e0262 */
[----:B------:R1:W-:Y:S01]  /*49e00*/  STL.64 [R1+0x3010], R32 ;  /* 0x0030102001007387 */ /* 0x0003e20000100a00 */
[----:B------:R-:W-:-:S03]  /*49e10*/  IMAD.WIDE R16, R252, 0x4, R146 ;  /* 0x00000004fc107825 */ /* 0x000fc600078e0292 */
[----:B------:R-:W2:Y:S04]  /*49e20*/  LDL.LU.64 R146, [R1+0x1238] ;  /* 0x0012380001927983 */ /* 0x000ea80000300a00 */
[----:B------:R1:W-:Y:S04]  /*49e30*/  STL.64 [R1+0x3008], R18 ;  /* 0x0030081201007387 */ /* 0x0003e80000100a00 */
[----:B------:R5:W-:Y:S01]  /*49e40*/  STL.64 [R1+0x3000], R16 ;  /* 0x0030001001007387 */ /* 0x000be20000100a00 */
[----:B---3--:R-:W-:-:S05]  /*49e50*/  IMAD.WIDE R2, R252, 0x4, R178 ;  /* 0x00000004fc027825 */ /* 0x008fca00078e02b2 */
[----:B------:R4:W-:Y:S04]  /*49e60*/  STL.64 [R1+0x2ff8], R2 ;  /* 0x002ff80201007387 */ /* 0x0009e80000100a00 */
[----:B------:R-:W2:Y:S04]  /*49e70*/  LDL.LU.64 R98, [R1+0x1240] ;  /* 0x0012400001627983 */ /* 0x000ea80000300a00 */
[----:B------:R-:W2:Y:S01]  /*49e80*/  LDL.LU.64 R178, [R1+0x1248] ;  /* 0x0012480001b27983 */ /* 0x000ea20000300a00 */
[----:B------:R-:W-:-:S04]  /*49e90*/  IADD3 R174, R177, -0xba, RZ ;  /* 0xffffff46b1ae7810 */ /* 0x000fc80007ffe0ff */
[----:B------:R-:W-:Y:S02]  /*49ea0*/  ISETP.GE.U32.AND P6, PT, R174, 0x7ffffec7, PT ;  /* 0x7ffffec7ae00780c */ /* 0x000fe40003fc6070 */
[----:B------:R-:W-:-:S04]  /*49eb0*/  IADD3 R174, R177, -0xbe, RZ ;  /* 0xffffff42b1ae7810 */ /* 0x000fc80007ffe0ff */
[----:B------:R-:W-:-:S07]  /*49ec0*/  ISETP.GE.U32.AND P4, PT, R174, 0x7ffffec3, PT ;  /* 0x7ffffec3ae00780c */ /* 0x000fce0003f86070 */
[----:B------:R1:W-:Y:S04]  /*49ed0*/  LDGSTS.E [R176+0x5c800], [R32.64], !P6 ;  /* 0x5c80000020b07fae */ /* 0x0003e8000f121844 */
[----:B------:R1:W-:Y:S04]  /*49ee0*/  LDGSTS.E [R176+0x5ca00], [R18.64], !P6 ;  /* 0x5ca0000012b07fae */ /* 0x0003e8000f121844 */
[----:B------:R5:W-:Y:S01]  /*49ef0*/  LDGSTS.E [R176+0x5cc00], [R16.64], !P6 ;  /* 0x5cc0000010b07fae */ /* 0x000be2000f121844 */
[----:B-1----:R-:W-:-:S03]  /*49f00*/  IMAD.WIDE R32, R252, 0x4, R50 ;  /* 0x00000004fc207825 */ /* 0x002fc600078e0232 */
[----:B------:R4:W-:Y:S01]  /*49f10*/  LDGSTS.E [R176+0x5ce00], [R2.64], !P6 ;  /* 0x5ce0000002b07fae */ /* 0x0009e2000f121844 */
[----:B------:R-:W-:-:S03]  /*49f20*/  IMAD.WIDE R18, R252, 0x4, R114 ;  /* 0x00000004fc127825 */ /* 0x000fc600078e0272 */
[----:B------:R-:W2:Y:S04]  /*49f30*/  LDL.LU.64 R50, [R1+0x1250] ;  /* 0x0012500001327983 */ /* 0x000ea80000300a00 */
[----:B------:R-:W2:Y:S01]  /*49f40*/  LDL.LU.64 R114, [R1+0x1258] ;  /* 0x0012580001727983 */ /* 0x000ea20000300a00 */
[----:B------:R-:W-:-:S03]  /*49f50*/  IADD3 R174, R177, -0xc2, RZ ;  /* 0xffffff3eb1ae7810 */ /* 0x000fc60007ffe0ff */
[----:B------:R2:W-:Y:S04]  /*49f60*/  STL.64 [R1+0x2ff0], R32 ;  /* 0x002ff02001007387 */ /* 0x0005e80000100a00 */
[----:B------:R1:W-:Y:S01]  /*49f70*/  STL.64 [R1+0x2fe8], R18 ;  /* 0x002fe81201007387 */ /* 0x0003e20000100a00 */
[----:B------:R-:W-:-:S03]  /*49f80*/  ISETP.GE.U32.AND P2, PT, R174, 0x7ffffebf, PT ;  /* 0x7ffffebfae00780c */ /* 0x000fc60003f46070 */
[----:B------:R2:W-:Y:S04]  /*49f90*/  LDGSTS.E [R176+0x5e800], [R32.64], !P4 ;  /* 0x5e80000020b07fae */ /* 0x0005e8000e121844 */
[----:B------:R1:W-:Y:S01]  /*49fa0*/  LDGSTS.E [R176+0x5ea00], [R18.64], !P4 ;  /* 0x5ea0000012b07fae */ /* 0x0003e2000e121844 */
[----:B-----5:R-:W-:-:S04]  /*49fb0*/  IMAD.WIDE R16, R252, 0x4, R66 ;  /* 0x00000004fc107825 */ /* 0x020fc800078e0242 */
[C---:B----4-:R-:W-:Y:S01]  /*49fc0*/  IMAD.WIDE R2, R252.reuse, 0x4, R130 ;  /* 0x00000004fc027825 */ /* 0x050fe200078e0282 */
[----:B------:R4:W-:Y:S04]  /*49fd0*/  STL.64 [R1+0x2fe0], R16 ;  /* 0x002fe01001007387 */ /* 0x0009e80000100a00 */
[----:B------:R5:W-:Y:S04]  /*49fe0*/  STL.64 [R1+0x2fd8], R2 ;  /* 0x002fd80201007387 */ /* 0x000be80000100a00 */
[----:B------:R-:W3:Y:S04]  /*49ff0*/  LDL.LU.64 R66, [R1+0x1260] ;  /* 0x0012600001427983 */ /* 0x000ee80000300a00 */
[----:B------:R-:W3:Y:S04]  /*4a000*/  LDL.LU.64 R130, [R1+0x1268] ;  /* 0x0012680001827983 */ /* 0x000ee80000300a00 */
[----:B------:R4:W-:Y:S04]  /*4a010*/  LDGSTS.E [R176+0x5ec00], [R16.64], !P4 ;  /* 0x5ec0000010b07fae */ /* 0x0009e8000e121844 */
[----:B------:R5:W-:Y:S01]  /*4a020*/  LDGSTS.E [R176+0x5ee00], [R2.64], !P4 ;  /* 0x5ee0000002b07fae */ /* 0x000be2000e121844 */
[----:B--2---:R-:W-:-:S03]  /*4a030*/  IMAD.WIDE R32, R252, 0x4, R82 ;  /* 0x00000004fc207825 */ /* 0x004fc600078e0252 */
[----:B------:R-:W2:Y:S01]  /*4a040*/  LDL.LU.64 R82, [R1+0x1270] ;  /* 0x0012700001527983 */ /* 0x000ea20000300a00 */
[----:B-1----:R-:W-:-:S03]  /*4a050*/  IMAD.WIDE R18, R252, 0x4, R162 ;  /* 0x00000004fc127825 */ /* 0x002fc600078e02a2 */
[----:B------:R-:W2:Y:S04]  /*4a060*/  LDL.LU.64 R162, [R1+0x1278] ;  /* 0x0012780001a27983 */ /* 0x000ea80000300a00 */
[----:B------:R-:W-:Y:S01]  /*4a070*/  STL.64 [R1+0x2fd0], R32 ;  /* 0x002fd02001007387 */ /* 0x000fe20000100a00 */
[----:B----4-:R-:W-:-:S03]  /*4a080*/  IMAD.WIDE R16, R252, 0x4, R34 ;  /* 0x00000004fc107825 */ /* 0x010fc600078e0222 */
[----:B------:R1:W-:Y:S04]  /*4a090*/  STL.64 [R1+0x2fc8], R18 ;  /* 0x002fc81201007387 */ /* 0x0003e80000100a00 */
[----:B------:R4:W-:Y:S01]  /*4a0a0*/  LDGSTS.E [R176+0x60800], [R32.64], !P2 ;  /* 0x6080000020b07fae */ /* 0x0009e2000d121844 */
[----:B-----5:R-:W-:-:S03]  /*4a0b0*/  IMAD.WIDE R2, R252, 0x4, R146 ;  /* 0x00000004fc027825 */ /* 0x020fc600078e0292 */
[----:B------:R5:W-:Y:S04]  /*4a0c0*/  STL.64 [R1+0x2fc0], R16 ;  /* 0x002fc01001007387 */ /* 0x000be80000100a00 */
[----:B------:R1:W-:Y:S04]  /*4a0d0*/  LDGSTS.E [R176+0x60a00], [R18.64], !P2 ;  /* 0x60a0000012b07fae */ /* 0x0003e8000d121844 */
[----:B------:R4:W-:Y:S01]  /*4a0e0*/  STL.64 [R1+0x2fb8], R2 ;  /* 0x002fb80201007387 */ /* 0x0009e20000100a00 */
[----:B------:R-:W-:-:S03]  /*4a0f0*/  IADD3 R174, R177, -0xc6, RZ ;  /* 0xffffff3ab1ae7810 */ /* 0x000fc60007ffe0ff */
[----:B------:R5:W-:Y:S04]  /*4a100*/  LDGSTS.E [R176+0x60c00], [R16.64], !P2 ;  /* 0x60c0000010b07fae */ /* 0x000be8000d121844 */
[----:B-1----:R-:W2:Y:S04]  /*4a110*/  LDL.LU.64 R18, [R1+0x1280] ;  /* 0x0012800001127983 */ /* 0x002ea80000300a00 */
[----:B------:R-:W2:Y:S01]  /*4a120*/  LDL.LU.64 R146, [R1+0x1288] ;  /* 0x0012880001927983 */ /* 0x000ea20000300a00 */
[----:B------:R-:W-:-:S04]  /*4a130*/  IMAD.WIDE R34, R252, 0x4, R98 ;  /* 0x00000004fc227825 */ /* 0x000fc800078e0262 */
[----:B----4-:R-:W-:Y:S01]  /*4a140*/  IMAD.WIDE R32, R252, 0x4, R178 ;  /* 0x00000004fc207825 */ /* 0x010fe200078e02b2 */
[----:B------:R-:W4:Y:S04]  /*4a150*/  LDL.LU.64 R98, [R1+0x1290] ;  /* 0x0012900001627983 */ /* 0x000f280000300a00 */
[----:B------:R-:W4:Y:S01]  /*4a160*/  LDL.LU.64 R178, [R1+0x1298] ;  /* 0x0012980001b27983 */ /* 0x000f220000300a00 */
[----:B------:R-:W-:-:S03]  /*4a170*/  ISETP.GE.U32.AND P3, PT, R174, 0x7ffffebb, PT ;  /* 0x7ffffebbae00780c */ /* 0x000fc60003f66070 */
[----:B------:R1:W-:Y:S01]  /*4a180*/  LDGSTS.E [R176+0x60e00], [R2.64], !P2 ;  /* 0x60e0000002b07fae */ /* 0x0003e2000d121844 */
[----:B------:R-:W-:-:S03]  /*4a190*/  IADD3 R174, R177, -0xca, RZ ;  /* 0xffffff36b1ae7810 */ /* 0x000fc60007ffe0ff */
[----:B------:R1:W-:Y:S04]  /*4a1a0*/  STL.64 [R1+0x2fb0], R34 ;  /* 0x002fb02201007387 */ /* 0x0003e80000100a00 */
[----:B------:R1:W-:Y:S04]  /*4a1b0*/  STL.64 [R1+0x2fa8], R32 ;  /* 0x002fa82001007387 */ /* 0x0003e80000100a00 */
[----:B------:R1:W-:Y:S01]  /*4a1c0*/  LDGSTS.E [R176+0x62800], [R34.64], !P3 ;  /* 0x6280000022b07fae */ /* 0x0003e2000d921844 */
[----:B------:R-:W-:-:S03]  /*4a1d0*/  ISETP.GE.U32.AND P5, PT, R174, 0x7ffffeb7, PT ;  /* 0x7ffffeb7ae00780c */ /* 0x000fc60003fa6070 */
[----:B------:R1:W-:Y:S01]  /*4a1e0*/  LDGSTS.E [R176+0x62a00], [R32.64], !P3 ;  /* 0x62a0000020b07fae */ /* 0x0003e2000d921844 */
[----:B-----5:R-:W-:-:S04]  /*4a1f0*/  IMAD.WIDE R16, R252, 0x4, R50 ;  /* 0x00000004fc107825 */ /* 0x020fc800078e0232 */
[----:B-1----:R-:W-:Y:S01]  /*4a200*/  IMAD.WIDE R2, R252, 0x4, R114 ;  /* 0x00000004fc027825 */ /* 0x002fe200078e0272 */
[----:B------:R2:W-:Y:S04]  /*4a210*/  STL.64 [R1+0x2fa0], R16 ;  /* 0x002fa01001007387 */ /* 0x0005e80000100a00 */
[----:B------:R1:W-:Y:S04]  /*4a220*/  STL.64 [R1+0x2f98], R2 ;  /* 0x002f980201007387 */ /* 0x0003e80000100a00 */
[----:B------:R-:W5:Y:S04]  /*4a230*/  LDL.LU.64 R34, [R1+0x12a0] ;  /* 0x0012a00001227983 */ /* 0x000f680000300a00 */
[----:B------:R-:W5:Y:S04]  /*4a240*/  LDL.LU.64 R114, [R1+0x12a8] ;  /* 0x0012a80001727983 */ /* 0x000f680000300a00 */
[----:B------:R2:W-:Y:S04]  /*4a250*/  LDGSTS.E [R176+0x62c00], [R16.64], !P3 ;  /* 0x62c0000010b07fae */ /* 0x0005e8000d921844 */
[----:B------:R1:W-:Y:S01]  /*4a260*/  LDGSTS.E [R176+0x62e00], [R2.64], !P3 ;  /* 0x62e0000002b07fae */ /* 0x0003e2000d921844 */
[----:B------:R-:W-:-:S04]  /*4a270*/  IADD3 R174, R177, -0xce, RZ ;  /* 0xffffff32b1ae7810 */ /* 0x000fc80007ffe0ff */
[----:B------:R-:W-:Y:S01]  /*4a280*/  ISETP.GE.U32.AND P1, PT, R174, 0x7ffffeb3, PT ;  /* 0x7ffffeb3ae00780c */ /* 0x000fe20003f26070 */
[C---:B---3--:R-:W-:Y:S02]  /*4a290*/  IMAD.WIDE R48, R252.reuse, 0x4, R66 ;  /* 0x00000004fc307825 */ /* 0x048fe400078e0242 */
[----:B------:R-:W3:Y:S02]  /*4a2a0*/  LDL.LU.64 R66, [R1+0x12b0] ;  /* 0x0012b00001427983 */ /* 0x000ee40000300a00 */
[C---:B------:R-:W-:Y:S02]  /*4a2b0*/  IMAD.WIDE R32, R252.reuse, 0x4, R130 ;  /* 0x00000004fc207825 */ /* 0x040fe400078e0282 */
[----:B------:R-:W3:Y:S04]  /*4a2c0*/  LDL.LU.64 R130, [R1+0x12b8] ;  /* 0x0012b80001827983 */ /* 0x000ee80000300a00 */
[----:B------:R-:W-:Y:S04]  /*4a2d0*/  STL.64 [R1+0x2f90], R48 ;  /* 0x002f903001007387 */ /* 0x000fe80000100a00 */
[----:B------:R1:W-:Y:S04]  /*4a2e0*/  STL.64 [R1+0x2f88], R32 ;  /* 0x002f882001007387 */ /* 0x0003e80000100a00 */
[----:B------:R1:W-:Y:S04]  /*4a2f0*/  LDGSTS.E [R176+0x64800], [R48.64], !P5 ;  /* 0x6480000030b07fae */ /* 0x0003e8000e921844 */
[----:B------:R2:W-:Y:S02]  /*4a300*/  LDGSTS.E [R176+0x64a00], [R32.64], !P5 ;  /* 0x64a0000020b07fae */ /* 0x0005e4000e921844 */
[----:B--2---:R-:W-:-:S04]  /*4a310*/  IMAD.WIDE R16, R252, 0x4, R82 ;  /* 0x00000004fc107825 */ /* 0x004fc800078e0252 */
[C---:B-1----:R-:W-:Y:S01]  /*4a320*/  IMAD.WIDE R2, R252.reuse, 0x4, R162 ;  /* 0x00000004fc027825 */ /* 0x042fe200078e02a2 */
[----:B------:R4:W-:Y:S04]  /*4a330*/  STL.64 [R1+0x2f80], R16 ;  /* 0x002f801001007387 */ /* 0x0009e80000100a00 */
[----:B------:R1:W-:Y:S04]  /*4a340*/  STL.64 [R1+0x2f78], R2 ;  /* 0x002f780201007387 */ /* 0x0003e80000100a00 */
[----:B------:R-:W2:Y:S04]  /*4a350*/  LDL.LU.64 R50, [R1+0x12c0] ;  /* 0x0012c00001327983 */ /* 0x000ea80000300a00 */
[----:B------:R-:W2:Y:S04]  /*4a360*/  LDL.LU.64 R82, [R1+0x12c8] ;  /* 0x0012c80001527983 */ /* 0x000ea80000300a00 */
[----:B------:R-:W2:Y:S04]  /*4a370*/  LDL.LU.64 R162, [R1+0x12d0] ;  /* 0x0012d00001a27983 */ /* 0x000ea80000300a00 */
[----:B------:R4:W-:Y:S04]  /*4a380*/  LDGSTS.E [R176+0x64c00], [R16.64], !P5 ;  /* 0x64c0000010b07fae */ /* 0x0009e8000e921844 */
[----:B------:R1:W-:Y:S01]  /*4a390*/  LDGSTS.E [R176+0x64e00], [R2.64], !P5 ;  /* 0x64e0000002b07fae */ /* 0x0003e2000e921844 */
[----:B------:R-:W-:-:S04]  /*4a3a0*/  IMAD.WIDE R32, R252, 0x4, R18 ;  /* 0x00000004fc207825 */ /* 0x000fc800078e0212 */
[C---:B------:R-:W-:Y:S01]  /*4a3b0*/  IMAD.WIDE R18, R252.reuse, 0x4, R146 ;  /* 0x00000004fc127825 */ /* 0x040fe200078e0292 */
[----:B------:R1:W-:Y:S04]  /*4a3c0*/  LDGSTS.E [R176+0x66800], [R32.64], !P1 ;  /* 0x6680000020b07fae */ /* 0x0003e8000c921844 */
[----:B------:R-:W2:Y:S04]  /*4a3d0*/  LDL.LU.64 R146, [R1+0x12d8] ;  /* 0x0012d80001927983 */ /* 0x000ea80000300a00 */
[----:B------:R-:W-:Y:S01]  /*4a3e0*/  STL.64 [R1+0x2f70], R32 ;  /* 0x002f702001007387 */ /* 0x000fe20000100a00 */
[----:B----4-:R-:W-:-:S03]  /*4a3f0*/  IMAD.WIDE R16, R252, 0x4, R98 ;  /* 0x00000004fc107825 */ /* 0x010fc600078e0262 */
[----:B------:R4:W-:Y:S01]  /*4a400*/  STL.64 [R1+0x2f68], R18 ;  /* 0x002f681201007387 */ /* 0x0009e20000100a00 */
[----:B-1----:R-:W-:-:S03]  /*4a410*/  IMAD.WIDE R2, R252, 0x4, R178 ;  /* 0x00000004fc027825 */ /* 0x002fc600078e02b2 */
[----:B------:R3:W-:Y:S04]  /*4a420*/  STL.64 [R1+0x2f60], R16 ;  /* 0x002f601001007387 */ /* 0x0007e80000100a00 */
[----:B------:R4:W-:Y:S04]  /*4a430*/  LDGSTS.E [R176+0x66a00], [R18.64], !P1 ;  /* 0x66a0000012b07fae */ /* 0x0009e8000c921844 */
[----:B------:R1:W-:Y:S01]  /*4a440*/  STL.64 [R1+0x2f58], R2 ;  /* 0x002f580201007387 */ /* 0x0003e20000100a00 */
[----:B------:R-:W-:-:S03]  /*4a450*/  IADD3 R174, R177, -0xd2, RZ ;  /* 0xffffff2eb1ae7810 */ /* 0x000fc60007ffe0ff */
[----:B------:R3:W-:Y:S04]  /*4a460*/  LDGSTS.E [R176+0x66c00], [R16.64], !P1 ;  /* 0x66c0000010b07fae */ /* 0x0007e8000c921844 */
[----:B----4-:R-:W4:Y:S04]  /*4a470*/  LDL.LU.64 R18, [R1+0x12e0] ;  /* 0x0012e00001127983 */ /* 0x010f280000300a00 */
[----:B------:R-:W4:Y:S04]  /*4a480*/  LDL.LU.64 R98, [R1+0x12e8] ;  /* 0x0012e80001627983 */ /* 0x000f280000300a00 */
[----:B------:R-:W4:Y:S01]  /*4a490*/  LDL.LU.64 R178, [R1+0x12f0] ;  /* 0x0012f00001b27983 */ /* 0x000f220000300a00 */
[----:B------:R-:W-:-:S03]  /*4a4a0*/  ISETP.GE.U32.AND P0, PT, R174, 0x7ffffeaf, PT ;  /* 0x7ffffeafae00780c */ /* 0x000fc60003f06070 */
[----:B------:R1:W-:Y:S01]  /*4a4b0*/  LDGSTS.E [R176+0x66e00], [R2.64], !P1 ;  /* 0x66e0000002b07fae */ /* 0x0003e2000c921844 */
[----:B------:R-:W-:Y:S01]  /*4a4c0*/  IADD3 R174, R177, -0xd6, RZ ;  /* 0xffffff2ab1ae7810 */ /* 0x000fe20007ffe0ff */
[----:B-----5:R-:W-:-:S04]  /*4a4d0*/  IMAD.WIDE R34, R252, 0x4, R34 ;  /* 0x00000004fc227825 */ /* 0x020fc800078e0222 */
[----:B------:R-:W-:-:S04]  /*4a4e0*/  IMAD.WIDE R32, R252, 0x4, R114 ;  /* 0x00000004fc207825 */ /* 0x000fc800078e0272 */
[----:B------:R5:W-:Y:S04]  /*4a4f0*/  LDGSTS.E [R176+0x68800], [R34.64], !P0 ;  /* 0x6880000022b07fae */ /* 0x000be8000c121844 */
[----:B------:R-:W4:Y:S04]  /*4a500*/  LDL.LU.64 R114, [R1+0x12f8] ;  /* 0x0012f80001727983 */ /* 0x000f280000300a00 */
[----:B------:R5:W-:Y:S04]  /*4a510*/  STL.64 [R1+0x2f50], R34 ;  /* 0x002f502201007387 */ /* 0x000be80000100a00 */
[----:B------:R1:W-:Y:S01]  /*4a520*/  STL.64 [R1+0x2f48], R32 ;  /* 0x002f482001007387 */ /* 0x0003e20000100a00 */
[----:B------:R-:W-:-:S03]  /*4a530*/  ISETP.GE.U32.AND P6, PT, R174, 0x7ffffeab, PT ;  /* 0x7ffffeabae00780c */ /* 0x000fc60003fc6070 */
[----:B------:R1:W-:Y:S01]  /*4a540*/  LDGSTS.E [R176+0x68a00], [R32.64], !P0 ;  /* 0x68a0000020b07fae */ /* 0x0003e2000c121844 */
[----:B---3--:R-:W-:-:S04]  /*4a550*/  IMAD.WIDE R16, R252, 0x4, R66 ;  /* 0x00000004fc107825 */ /* 0x008fc800078e0242 */
[C---:B-1----:R-:W-:Y:S01]  /*4a560*/  IMAD.WIDE R2, R252.reuse, 0x4, R130 ;  /* 0x00000004fc027825 */ /* 0x042fe200078e0282 */
[----:B------:R1:W-:Y:S04]  /*4a570*/  STL.64 [R1+0x2f40], R16 ;  /* 0x002f401001007387 */ /* 0x0003e80000100a00 */
[----:B------:R3:W-:Y:S04]  /*4a580*/  STL.64 [R1+0x2f38], R2 ;  /* 0x002f380201007387 */ /* 0x0007e80000100a00 */
[----:B-----5:R-:W5:Y:S04]  /*4a590*/  LDL.LU.64 R34, [R1+0x1300] ;  /* 0x0013000001227983 */ /* 0x020f680000300a00 */
[----:B------:R1:W-:Y:S04]  /*4a5a0*/  LDGSTS.E [R176+0x68c00], [R16.64], !P0 ;  /* 0x68c0000010b07fae */ /* 0x0003e8000c121844 */
[----:B------:R-:W5:Y:S04]  /*4a5b0*/  LDL.LU.64 R66, [R1+0x1308] ;  /* 0x0013080001427983 */ /* 0x000f680000300a00 */
[----:B------:R-:W5:Y:S04]  /*4a5c0*/  LDL.LU.64 R130, [R1+0x1310] ;  /* 0x0013100001827983 */ /* 0x000f680000300a00 */
[----:B------:R3:W-:Y:S01]  /*4a5d0*/  LDGSTS.E [R176+0x68e00], [R2.64], !P0 ;  /* 0x68e0000002b07fae */ /* 0x0007e2000c121844 */
[----:B--2---:R-:W-:-:S04]  /*4a5e0*/  IMAD.WIDE R48, R252, 0x4, R50 ;  /* 0x00000004fc307825 */ /* 0x004fc800078e0232 */
[C---:B------:R-:W-:Y:S01]  /*4a5f0*/  IMAD.WIDE R32, R252.reuse, 0x4, R82 ;  /* 0x00000004fc207825 */ /* 0x040fe200078e0252 */
[----:B------:R2:W-:Y:S03]  /*4a600*/  LDGSTS.E [R176+0x6a800], [R48.64], !P6 ;  /* 0x6a80000030b07fae */ /* 0x0005e6000f121844 */
[C---:B-1----:R-:W-:Y:S01]  /*4a610*/  IMAD.WIDE R16, R252.reuse, 0x4, R162 ;  /* 0x00000004fc107825 */ /* 0x042fe200078e02a2 */
[----:B------:R1:W-:Y:S04]  /*4a620*/  LDGSTS.E [R176+0x6aa00], [R32.64], !P6 ;  /* 0x6aa0000020b07fae */ /* 0x0003e8000f121844 */
[----:B------:R-:W2:Y:S04]  /*4a630*/  LDL.LU.64 R162, [R1+0x1318] ;  /* 0x0013180001a27983 */ /* 0x000ea80000300a00 */
[----:B------:R-:W-:Y:S04]  /*4a640*/  STL.64 [R1+0x2f30], R48 ;  /* 0x002f303001007387 */ /* 0x000fe80000100a00 */
[----:B------:R-:W-:Y:S04]  /*4a650*/  STL.64 [R1+0x2f28], R32 ;  /* 0x002f282001007387 */ /* 0x000fe80000100a00 */
[----:B------:R4:W-:Y:S04]  /*4a660*/  STL.64 [R1+0x2f20], R16 ;  /* 0x002f201001007387 */ /* 0x0009e80000100a00 */
[----:B------:R4:W-:Y:S01]  /*4a670*/  LDGSTS.E [R176+0x6ac00], [R16.64], !P6 ;  /* 0x6ac0000010b07fae */ /* 0x0009e2000f121844 */
[----:B---3--:R-:W-:-:S05]  /*4a680*/  IMAD.WIDE R2, R252, 0x4, R146 ;  /* 0x00000004fc027825 */ /* 0x008fca00078e0292 */
[----:B------:R3:W-:Y:S04]  /*4a690*/  STL.64 [R1+0x2f18], R2 ;  /* 0x002f180201007387 */ /* 0x0007e80000100a00 */
[----:B------:R-:W2:Y:S04]  /*4a6a0*/  LDL.LU.64 R50, [R1+0x1320] ;  /* 0x0013200001327983 */ /* 0x000ea80000300a00 */
[----:B------:R-:W2:Y:S04]  /*4a6b0*/  LDL.LU.64 R82, [R1+0x1328] ;  /* 0x0013280001527983 */ /* 0x000ea80000300a00 */
[----:B------:R-:W2:Y:S01]  /*4a6c0*/  LDL.LU.64 R146, [R1+0x1330] ;  /* 0x0013300001927983 */ /* 0x000ea20000300a00 */
[----:B------:R-:W-:-:S03]  /*4a6d0*/  IADD3 R174, R177, -0xda, RZ ;  /* 0xffffff26b1ae7810 */ /* 0x000fc60007ffe0ff */
[----:B------:R3:W-:Y:S01]  /*4a6e0*/  LDGSTS.E [R176+0x6ae00], [R2.64], !P6 ;  /* 0x6ae0000002b07fae */ /* 0x0007e2000f121844 */
[----:B----4-:R-:W-:-:S03]  /*4a6f0*/  IMAD.WIDE R16, R252, 0x4, R178 ;  /* 0x00000004fc107825 */ /* 0x010fc600078e02b2 */
[----:B------:R-:W4:Y:S01]  /*4a700*/  LDL.LU.64 R178, [R1+0x1338] ;  /* 0x0013380001b27983 */ /* 0x000f220000300a00 */
[----:B------:R-:W-:Y:S01]  /*4a710*/  ISETP.GE.U32.AND P4, PT, R174, 0x7ffffea7, PT ;  /* 0x7ffffea7ae00780c */ /* 0x000fe20003f86070 */
[----:B-1----:R-:W-:-:S04]  /*4a720*/  IMAD.WIDE R32, R252, 0x4, R18 ;  /* 0x00000004fc207825 */ /* 0x002fc800078e0212 */
[----:B------:R-:W-:Y:S01]  /*4a730*/  IMAD.WIDE R18, R252, 0x4, R98 ;  /* 0x00000004fc127825 */ /* 0x000fe200078e0262 */
[----:B------:R5:W-:Y:S01]  /*4a740*/  STL.64 [R1+0x2f10], R32 ;  /* 0x002f102001007387 */ /* 0x000be20000100a00 */
[----:B------:R-:W-:-:S03]  /*4a750*/  IADD3 R174, R177, -0xde, RZ ;  /* 0xffffff22b1ae7810 */ /* 0x000fc60007ffe0ff */
[----:B------:R1:W-:Y:S04]  /*4a760*/  STL.64 [R1+0x2f08], R18 ;  /* 0x002f081201007387 */ /* 0x0003e80000100a00 */
[----:B------:R1:W-:Y:S04]  /*4a770*/  STL.64 [R1+0x2f00], R16 ;  /* 0x002f001001007387 */ /* 0x0003e80000100a00 */
[----:B------:R5:W-:Y:S01]  /*4a780*/  LDGSTS.E [R176+0x6c800], [R32.64], !P4 ;  /* 0x6c80000020b07fae */ /* 0x000be2000e121844 */
[----:B---3--:R-:W-:-:S03]  /*4a790*/  IMAD.WIDE R2, R252, 0x4, R114 ;  /* 0x00000004fc027825 */ /* 0x008fc600078e0272 */
[----:B------:R1:W-:Y:S04]  /*4a7a0*/  LDGSTS.E [R176+0x6ca00], [R18.64], !P4 ;  /* 0x6ca0000012b07fae */ /* 0x0003e8000e121844 */
[----:B------:R2:W-:Y:S01]  /*4a7b0*/  STL.64 [R1+0x2ef8], R2 ;  /* 0x002ef80201007387 */ /* 0x0005e20000100a00 */
[----:B------:R-:W-:-:S03]  /*4a7c0*/  ISETP.GE.U32.AND P2, PT, R174, 0x7ffffea3, PT ;  /* 0x7ffffea3ae00780c */ /* 0x000fc60003f46070 */
[----:B------:R-:W3:Y:S04]  /*4a7d0*/  LDL.LU.64 R98, [R1+0x1340] ;  /* 0x0013400001627983 */ /* 0x000ee80000300a00 */
[----:B------:R-:W3:Y:S04]  /*4a7e0*/  LDL.LU.64 R114, [R1+0x1348] ;  /* 0x0013480001727983 */ /* 0x000ee80000300a00 */
[----:B------:R1:W-:Y:S04]  /*4a7f0*/  LDGSTS.E [R176+0x6cc00], [R16.64], !P4 ;  /* 0x6cc0000010b07fae */ /* 0x0003e8000e121844 */
[----:B------:R2:W-:Y:S01]  /*4a800*/  LDGSTS.E [R176+0x6ce00], [R2.64], !P4 ;  /* 0x6ce0000002b07fae */ /* 0x0005e2000e121844 */
[----:B-----5:R-:W-:-:S03]  /*4a810*/  IMAD.WIDE R32, R252, 0x4, R34 ;  /* 0x00000004fc207825 */ /* 0x020fc600078e0222 */
[----:B------:R-:W5:Y:S04]  /*4a820*/  LDL.LU.64 R34, [R1+0x1350] ;  /* 0x0013500001227983 */ /* 0x000f680000300a00 */
[----:B------:R2:W-:Y:S01]  /*4a830*/  STL.64 [R1+0x2ef0], R32 ;  /* 0x002ef02001007387 */ /* 0x0005e20000100a00 */
[----:B-1----:R-:W-:-:S03]  /*4a840*/  IMAD.WIDE R18, R252, 0x4, R66 ;  /* 0x00000004fc127825 */ /* 0x002fc600078e0242 */
[----:B------:R1:W-:Y:S01]  /*4a850*/  LDGSTS.E [R176+0x6e800], [R32.64], !P2 ;  /* 0x6e80000020b07fae */ /* 0x0003e2000d121844 */
[----:B------:R-:W-:-:S03]  /*4a860*/  IMAD.WIDE R16, R252, 0x4, R130 ;  /* 0x00000004fc107825 */ /* 0x000fc600078e0282 */
[----:B------:R-:W5:Y:S04]  /*4a870*/  LDL.LU.64 R130, [R1+0x1358] ;  /* 0x0013580001827983 */ /* 0x000f680000300a00 */
[----:B------:R1:W-:Y:S04]  /*4a880*/  STL.64 [R1+0x2ee8], R18 ;  /* 0x002ee81201007387 */ /* 0x0003e80000100a00 */
        /* <DEDUP_REMOVED lines=16> */
[----:B----4-:R-:W-:-:S05]  /*4a990*/  IMAD.WIDE R2, R252, 0x4, R178 ;  /* 0x00000004fc027825 */ /* 0x010fca00078e02b2 */
        /* <DEDUP_REMOVED lines=10> */
[----:B---3--:R-:W-:-:S03]  /*4aa40*/  IMAD.WIDE R32, R252, 0x4, R98 ;  /* 0x00000004fc207825 */ /* 0x008fc600078e0262 */
[----:B------:R4:W-:Y:S01]  /*4aa50*/  LDGSTS.E [R176+0x70e00], [R2.64], !P3 ;  /* 0x70e0000002b07fae */ /* 0x0009e2000d921844 */
[----:B-1----:R-:W-:-:S03]  /*4aa60*/  IMAD.WIDE R18, R252, 0x4, R114 ;  /* 0x00000004fc127825 */ /* 0x002fc600078e0272 */
[----:B------:R-:W2:Y:S04]  /*4aa70*/  LDL.LU.64 R98, [R1+0x1390] ;  /* 0x0013900001627983 */ /* 0x000ea80000300a00 */
[----:B------:R-:W2:Y:S01]  /*4aa80*/  LDL.LU.64 R114, [R1+0x1398] ;  /* 0x0013980001727983 */ /* 0x000ea20000300a00 */
[----:B------:R-:W-:-:S03]  /*4aa90*/  IADD3 R174, R177, -0xea, RZ ;  /* 0xffffff16b1ae7810 */ /* 0x000fc60007ffe0ff */
[----:B------:R-:W-:Y:S04]  /*4aaa0*/  STL.64 [R1+0x2eb0], R32 ;  /* 0x002eb02001007387 */ /* 0x000fe80000100a00 */
[----:B------:R-:W-:Y:S04]  /*4aab0*/  STL.64 [R1+0x2ea8], R18 ;  /* 0x002ea81201007387 */ /* 0x000fe80000100a00 */
[----:B------:R1:W-:Y:S04]  /*4aac0*/  LDGSTS.E [R176+0x72800], [R32.64], !P5 ;  /* 0x7280000020b07fae */ /* 0x0003e8000e921844 */
[----:B------:R1:W-:Y:S01]  /*4aad0*/  LDGSTS.E [R176+0x72a00], [R18.64], !P5 ;  /* 0x72a0000012b07fae */ /* 0x0003e2000e921844 */
[----:B------:R-:W-:Y:S01]  /*4aae0*/  ISETP.GE.U32.AND P1, PT, R174, 0x7ffffe97, PT ;  /* 0x7ffffe97ae00780c */ /* 0x000fe20003f26070 */
[----:B-----5:R-:W-:-:S05]  /*4aaf0*/  IMAD.WIDE R16, R252, 0x4, R34 ;  /* 0x00000004fc107825 */ /* 0x020fca00078e0222 */
[----:B------:R-:W-:Y:S04]  /*4ab00*/  STL.64 [R1+0x2ea0], R16 ;  /* 0x002ea01001007387 */ /* 0x000fe80000100a00 */
[----:B------:R5:W-:Y:S01]  /*4ab10*/  LDGSTS.E [R176+0x72c00], [R16.64], !P5 ;  /* 0x72c0000010b07fae */ /* 0x000be2000e921844 */
[----:B----4-:R-:W-:-:S05]  /*4ab20*/  IMAD.WIDE R2, R252, 0x4, R130 ;  /* 0x00000004fc027825 */ /* 0x010fca00078e0282 */
[----:B------:R4:W-:Y:S04]  /*4ab30*/  STL.64 [R1+0x2e98], R2 ;  /* 0x002e980201007387 */ /* 0x0009e80000100a00 */
[----:B------:R-:W3:Y:S04]  /*4ab40*/  LDL.LU.64 R130, [R1+0x13a0] ;  /* 0x0013a00001827983 */ /* 0x000ee80000300a00 */
[----:B------:R4:W-:Y:S04]  /*4ab50*/  LDGSTS.E [R176+0x72e00], [R2.64], !P5 ;  /* 0x72e0000002b07fae */ /* 0x0009e8000e921844 */
[----:B----4-:R-:W4:Y:S01]  /*4ab60*/  LDL.LU.64 R2, [R1+0x13a8] ;  /* 0x0013a80001027983 */ /* 0x010f220000300a00 */
[----:B--2---:R-:W-:-:S03]  /*4ab70*/  IMAD.WIDE R34, R252, 0x4, R66 ;  /* 0x00000004fc227825 */ /* 0x004fc600078e0242 */
[----:B------:R-:W2:Y:S01]  /*4ab80*/  LDL.LU.64 R66, [R1+0x13b0] ;  /* 0x0013b00001427983 */ /* 0x000ea20000300a00 */
[----:B-1----:R-:W-:-:S03]  /*4ab90*/  IMAD.WIDE R32, R252, 0x4, R162 ;  /* 0x00000004fc207825 */ /* 0x002fc600078e02a2 */
[----:B------:R-:W-:Y:S04]  /*4aba0*/  STL.64 [R1+0x2e90], R34 ;  /* 0x002e902201007387 */ /* 0x000fe80000100a00 */
[----:B------:R-:W2:Y:S04]  /*4abb0*/  LDL.LU.64 R162, [R1+0x13b8] ;  /* 0x0013b80001a27983 */ /* 0x000ea80000300a00 */
[----:B------:R-:W-:Y:S04]  /*4abc0*/  STL.64 [R1+0x2e88], R32 ;  /* 0x002e882001007387 */ /* 0x000fe80000100a00 */
[----:B------:R1:W-:Y:S04]  /*4abd0*/  LDGSTS.E [R176+0x74800], [R34.64], !P1 ;  /* 0x7480000022b07fae */ /* 0x0003e8000c921844 */
[----:B------:R1:W-:Y:S01]  /*4abe0*/  LDGSTS.E [R176+0x74a00], [R32.64], !P1 ;  /* 0x74a0000020b07fae */ /* 0x0003e2000c921844 */
[----:B------:R-:W-:-:S04]  /*4abf0*/  IMAD.WIDE R18, R252, 0x4, R50 ;  /* 0x00000004fc127825 */ /* 0x000fc800078e0232 */
[C---:B-----5:R-:W-:Y:S01]  /*4ac00*/  IMAD.WIDE R16, R252.reuse, 0x4, R146 ;  /* 0x00000004fc107825 */ /* 0x060fe200078e0292 */
[----:B------:R5:W-:Y:S04]  /*4ac10*/  STL.64 [R1+0x2e80], R18 ;  /* 0x002e801201007387 */ /* 0x000be80000100a00 */
[----:B------:R1:W-:Y:S04]  /*4ac20*/  STL.64 [R1+0x2e78], R16 ;  /* 0x002e781001007387 */ /* 0x0003e80000100a00 */
[----:B------:R-:W2:Y:S04]  /*4ac30*/  LDL.LU.64 R146, [R1+0x13c0] ;  /* 0x0013c00001927983 */ /* 0x000ea80000300a00 */
[----:B------:R5:W-:Y:S01]  /*4ac40*/  LDGSTS.E [R176+0x74c00], [R18.64], !P1 ;  /* 0x74c0000012b07fae */ /* 0x000be2000c921844 */
[----:B------:R-:W-:-:S03]  /*4ac50*/  IMAD.WIDE R48, R252, 0x4, R82 ;  /* 0x00000004fc307825 */ /* 0x000fc600078e0252 */
[----:B-----5:R-:W5:Y:S01]  /*4ac60*/  LDL.LU.64 R18, [R1+0x13c8] ;  /* 0x0013c80001127983 */ /* 0x020f620000300a00 */
[----:B-1----:R-:W-:-:S03]  /*4ac70*/  IMAD.WIDE R34, R252, 0x4, R178 ;  /* 0x00000004fc227825 */ /* 0x002fc600078e02b2 */
[----:B------:R-:W5:Y:S04]  /*4ac80*/  LDL.LU.64 R50, [R1+0x13d0] ;  /* 0x0013d00001327983 */ /* 0x000f680000300a00 */
[----:B------:R-:W-:Y:S04]  /*4ac90*/  STL.64 [R1+0x2e70], R48 ;  /* 0x002e703001007387 */ /* 0x000fe80000100a00 */
[----:B------:R-:W5:Y:S01]  /*4aca0*/  LDL.LU.64 R178, [R1+0x13d8] ;  /* 0x0013d80001b27983 */ /* 0x000f620000300a00 */
[----:B------:R-:W-:-:S03]  /*4acb0*/  IADD3 R174, R177, -0xee, RZ ;  /* 0xffffff12b1ae7810 */ /* 0x000fc60007ffe0ff */
[----:B------:R1:W-:Y:S01]  /*4acc0*/  LDGSTS.E [R176+0x74e00], [R16.64], !P1 ;  /* 0x74e0000010b07fae */ /* 0x0003e2000c921844 */
[----:B------:R-:W-:-:S03]  /*4acd0*/  ISETP.GE.U32.AND P0, PT, R174, 0x7ffffe93, PT ;  /* 0x7ffffe93ae00780c */ /* 0x000fc60003f06070 */
[----:B------:R3:W-:Y:S01]  /*4ace0*/  STL.64 [R1+0x2e68], R34 ;  /* 0x002e682201007387 */ /* 0x0007e20000100a00 */
[----:B------:R-:W-:-:S04]  /*4acf0*/  IADD3 R174, R177, -0xf2, RZ ;  /* 0xffffff0eb1ae7810 */ /* 0x000fc80007ffe0ff */
[----:B------:R-:W-:-:S05]  /*4ad00*/  ISETP.GE.U32.AND P6, PT, R174, 0x7ffffe8f, PT ;  /* 0x7ffffe8fae00780c */ /* 0x000fca0003fc6070 */
[----:B------:R1:W-:Y:S04]  /*4ad10*/  LDGSTS.E [R176+0x76800], [R48.64], !P0 ;  /* 0x7680000030b07fae */ /* 0x0003e8000c121844 */
[----:B------:R3:W-:Y:S01]  /*4ad20*/  LDGSTS.E [R176+0x76a00], [R34.64], !P0 ;  /* 0x76a0000022b07fae */ /* 0x0007e2000c121844 */
[----:B------:R-:W-:-:S04]  /*4ad30*/  IMAD.WIDE R32, R252, 0x4, R98 ;  /* 0x00000004fc207825 */ /* 0x000fc800078e0262 */
[C---:B-1----:R-:W-:Y:S01]  /*4ad40*/  IMAD.WIDE R16, R252.reuse, 0x4, R114 ;  /* 0x00000004fc107825 */ /* 0x042fe200078e0272 */
[----:B------:R4:W-:Y:S04]  /*4ad50*/  STL.64 [R1+0x2e60], R32 ;  /* 0x002e602001007387 */ /* 0x0009e80000100a00 */
[----:B------:R2:W-:Y:S04]  /*4ad60*/  STL.64 [R1+0x2e58], R16 ;  /* 0x002e581001007387 */ /* 0x0005e80000100a00 */
[----:B------:R-:W5:Y:S04]  /*4ad70*/  LDL.LU.64 R82, [R1+0x13e0] ;  /* 0x0013e00001527983 */ /* 0x000f680000300a00 */
[----:B------:R-:W5:Y:S04]  /*4ad80*/  LDL.LU.64 R114, [R1+0x13e8] ;  /* 0x0013e80001727983 */ /* 0x000f680000300a00 */
[----:B------:R-:W5:Y:S04]  /*4ad90*/  LDL.LU.64 R98, [R1+0x13f0] ;  /* 0x0013f00001627983 */ /* 0x000f680000300a00 */
[----:B------:R4:W-:Y:S04]  /*4ada0*/  LDGSTS.E [R176+0x76c00], [R32.64], !P0 ;  /* 0x76c0000020b07fae */ /* 0x0009e8000c121844 */
[----:B------:R2:W-:Y:S01]  /*4adb0*/  LDGSTS.E [R176+0x76e00], [R16.64], !P0 ;  /* 0x76e0000010b07fae */ /* 0x0005e2000c121844 */
[----:B---3--:R-:W-:-:S03]  /*4adc0*/  IMAD.WIDE R34, R252, 0x4, R130 ;  /* 0x00000004fc227825 */ /* 0x008fc600078e0282 */
[----:B------:R-:W3:Y:S04]  /*4add0*/  LDL.LU.64 R130, [R1+0x13f8] ;  /* 0x0013f80001827983 */ /* 0x000ee80000300a00 */
[----:B------:R1:W-:Y:S04]  /*4ade0*/  STL.64 [R1+0x2e50], R34 ;  /* 0x002e502201007387 */ /* 0x0003e80000100a00 */
[----:B------:R1:W-:Y:S01]  /*4adf0*/  LDGSTS.E [R176+0x78800], [R34.64], !P6 ;  /* 0x7880000022b07fae */ /* 0x0003e2000f121844 */
[----:B----4-:R-:W-:-:S05]  /*4ae00*/  IMAD.WIDE R32, R252, 0x4, R2 ;  /* 0x00000004fc207825 */ /* 0x010fca00078e0202 */
[----:B------:R4:W-:Y:S04]  /*4ae10*/  STL.64 [R1+0x2e48], R32 ;  /* 0x002e482001007387 */ /* 0x0009e80000100a00 */
[----:B------:R4:W-:Y:S01]  /*4ae20*/  LDGSTS.E [R176+0x78a00], [R32.64], !P6 ;  /* 0x78a0000020b07fae */ /* 0x0009e2000f121844 */
[----:B--2---:R-:W-:-:S04]  /*4ae30*/  IMAD.WIDE R16, R252, 0x4, R66 ;  /* 0x00000004fc107825 */ /* 0x004fc800078e0242 */
[C---:B------:R-:W-:Y:S01]  /*4ae40*/  IMAD.WIDE R2, R252.reuse, 0x4, R162 ;  /* 0x00000004fc027825 */ /* 0x040fe200078e02a2 */
[----:B------:R2:W-:Y:S04]  /*4ae50*/  STL.64 [R1+0x2e40], R16 ;  /* 0x002e401001007387 */ /* 0x0005e80000100a00 */
[----:B------:R2:W-:Y:S04]  /*4ae60*/  STL.64 [R1+0x2e38], R2 ;  /* 0x002e380201007387 */ /* 0x0005e80000100a00 */
[----:B------:R-:W3:Y:S04]  /*4ae70*/  LDL.LU.64 R162, [R1+0x1400] ;  /* 0x0014000001a27983 */ /* 0x000ee80000300a00 */
[----:B-1----:R-:W3:Y:S04]  /*4ae80*/  LDL.LU.64 R34, [R1+0x1408] ;  /* 0x0014080001227983 */ /* 0x002ee80000300a00 */
[----:B------:R-:W3:Y:S04]  /*4ae90*/  LDL.LU.64 R66, [R1+0x1410] ;  /* 0x0014100001427983 */ /* 0x000ee80000300a00 */
[----:B------:R2:W-:Y:S04]  /*4aea0*/  LDGSTS.E [R176+0x78c00], [R16.64], !P6 ;  /* 0x78c0000010b07fae */ /* 0x0005e8000f121844 */
[----:B------:R1:W-:Y:S01]  /*4aeb0*/  LDGSTS.E [R176+0x78e00], [R2.64], !P6 ;  /* 0x78e0000002b07fae */ /* 0x0003e2000f121844 */
[----:B----4-:R-:W-:-:S03]  /*4aec0*/  IMAD.WIDE R32, R252, 0x4, R146 ;  /* 0x00000004fc207825 */ /* 0x010fc600078e0292 */
[----:B------:R-:W4:Y:S04]  /*4aed0*/  LDL.LU.64 R146, [R1+0x1418] ;  /* 0x0014180001927983 */ /* 0x000f280000300a00 */
[----:B------:R1:W-:Y:S01]  /*4aee0*/  STL.64 [R1+0x2e30], R32 ;  /* 0x002e302001007387 */ /* 0x0003e20000100a00 */
[----:B-----5:R-:W-:-:S04]  /*4aef0*/  IMAD.WIDE R18, R252, 0x4, R18 ;  /* 0x00000004fc127825 */ /* 0x020fc800078e0212 */
[C---:B--2---:R-:W-:Y:S01]  /*4af00*/  IMAD.WIDE R16, R252.reuse, 0x4, R50 ;  /* 0x00000004fc107825 */ /* 0x044fe200078e0232 */
[----:B------:R2:W-:Y:S03]  /*4af10*/  STL.64 [R1+0x2e28], R18 ;  /* 0x002e281201007387 */ /* 0x0005e60000100a00 */
[----:B-1----:R-:W-:Y:S01]  /*4af20*/  IMAD.WIDE R2, R252, 0x4, R178 ;  /* 0x00000004fc027825 */ /* 0x002fe200078e02b2 */
[----:B------:R1:W-:Y:S04]  /*4af30*/  STL.64 [R1+0x2e20], R16 ;  /* 0x002e201001007387 */ /* 0x0003e80000100a00 */
        /* <DEDUP_REMOVED lines=11> */
[----:B--2---:R-:W-:-:S03]  /*4aff0*/  IMAD.WIDE R18, R252, 0x4, R114 ;  /* 0x00000004fc127825 */ /* 0x004fc600078e0272 */
[----:B------:R-:W2:Y:S01]  /*4b000*/  LDL.LU.64 R82, [R1+0x1428] ;  /* 0x0014280001527983 */ /* 0x000ea20000300a00 */
[----:B------:R-:W-:-:S03]  /*4b010*/  IMAD.WIDE R16, R252, 0x4, R98 ;  /* 0x00000004fc107825 */ /* 0x000fc600078e0262 */
[----:B------:R-:W2:Y:S04]  /*4b020*/  LDL.LU.64 R114, [R1+0x1430] ;  /* 0x0014300001727983 */ /* 0x000ea80000300a00 */
[----:B------:R1:W-:Y:S04]  /*4b030*/  STL.64 [R1+0x34f8], R32 ;  /* 0x0034f82001007387 */ /* 0x0003e80000100a00 */
[----:B------:R1:W-:Y:S01]  /*4b040*/  STL.64 [R1+0x3500], R18 ;  /* 0x0035001201007387 */ /* 0x0003e20000100a00 */
[----:B------:R-:W-:-:S03]  /*4b050*/  IADD3 R174, R177, -0xfe, RZ ;  /* 0xffffff02b1ae7810 */ /* 0x000fc60007ffe0ff */
[----:B------:R1:W-:Y:S01]  /*4b060*/  LDGSTS.E [R176+0x7c800], [R32.64], !P2 ;  /* 0x7c80000020b07fae */ /* 0x0003e2000d121844 */
[----:B------:R-:W-:-:S03]  /*4b070*/  ISETP.GE.U32.AND P3, PT, R174, 0x7ffffe83, PT ;  /* 0x7ffffe83ae00780c */ /* 0x000fc60003f66070 */
[----:B------:R1:W-:Y:S04]  /*4b080*/  LDGSTS.E [R176+0x7ca00], [R18.64], !P2 ;  /* 0x7ca0000012b07fae */ /* 0x0003e8000d121844 */
[----:B------:R1:W-:Y:S01]  /*4b090*/  LDGSTS.E [R176+0x7cc00], [R16.64], !P2 ;  /* 0x7cc0000010b07fae */ /* 0x0003e2000d121844 */
[----:B---3--:R-:W-:-:S03]  /*4b0a0*/  IMAD.WIDE R2, R252, 0x4, R130 ;  /* 0x00000004fc027825 */ /* 0x008fc600078e0282 */
[----:B------:R-:W3:Y:S04]  /*4b0b0*/  LDL.LU.64 R130, [R1+0x1438] ;  /* 0x0014380001827983 */ /* 0x000ee80000300a00 */
[----:B------:R1:W-:Y:S04]  /*4b0c0*/  STL.64 [R1+0x3508], R16 ;  /* 0x0035081001007387 */ /* 0x0003e80000100a00 */
[----:B------:R4:W-:Y:S04]  /*4b0d0*/  STL.64 [R1+0x3510], R2 ;  /* 0x0035100201007387 */ /* 0x0009e80000100a00 */
[----:B------:R-:W3:Y:S04]  /*4b0e0*/  LDL.LU.64 R50, [R1+0x1440] ;  /* 0x0014400001327983 */ /* 0x000ee80000300a00 */
[----:B------:R-:W3:Y:S04]  /*4b0f0*/  LDL.LU.64 R98, [R1+0x1448] ;  /* 0x0014480001627983 */ /* 0x000ee80000300a00 */
[----:B------:R4:W-:Y:S01]  /*4b100*/  LDGSTS.E [R176+0x7ce00], [R2.64], !P2 ;  /* 0x7ce0000002b07fae */ /* 0x0009e2000d121844 */
[----:B-1----:R-:W-:-:S03]  /*4b110*/  IMAD.WIDE R32, R252, 0x4, R162 ;  /* 0x00000004fc207825 */ /* 0x002fc600078e02a2 */
[----:B------:R-:W3:Y:S01]  /*4b120*/  LDL.LU.64 R162, [R1+0x1450] ;  /* 0x0014500001a27983 */ /* 0x000ee20000300a00 */
[----:B------:R-:W-:-:S03]  /*4b130*/  IMAD.WIDE R18, R252, 0x4, R34 ;  /* 0x00000004fc127825 */ /* 0x000fc600078e0222 */
[----:B------:R5:W-:Y:S01]  /*4b140*/  STL.64 [R1+0x3538], R32 ;  /* 0x0035382001007387 */ /* 0x000be20000100a00 */
[----:B------:R-:W-:-:S03]  /*4b150*/  IMAD.WIDE R16, R252, 0x4, R66 ;  /* 0x00000004fc107825 */ /* 0x000fc600078e0242 */
[----:B------:R5:W-:Y:S01]  /*4b160*/  LDGSTS.E [R176+0x7e800], [R32.64], !P3 ;  /* 0x7e80000020b07fae */ /* 0x000be2000d921844 */
[----:B------:R-:W-:Y:S02]  /*4b170*/  IADD3 R174, R177, -0x83, RZ ;  /* 0xffffff7db1ae7810 */ /* 0x000fe40007ffe0ff */
[----:B------:R-:W-:Y:S01]  /*4b180*/  LOP3.LUT R180, R180, 0x7f, RZ, 0xc0, !PT ;  /* 0x0000007fb4b47812 */ /* 0x000fe200078ec0ff */
[----:B------:R2:W-:Y:S01]  /*4b190*/  LDGSTS.E [R176+0x7ea00], [R18.64], !P3 ;  /* 0x7ea0000012b07fae */ /* 0x0005e2000d921844 */
[----:B----4-:R-:W-:-:S04]  /*4b1a0*/  IMAD.WIDE R2, R252, 0x4, R146 ;  /* 0x00000004fc027825 */ /* 0x010fc800078e0292 */
[----:B-----5:R-:W-:Y:S01]  /*4b1b0*/  IMAD.WIDE R32, R252, 0x4, R178 ;  /* 0x00000004fc207825 */ /* 0x020fe200078e02b2 */
[----:B------:R-:W4:Y:S04]  /*4b1c0*/  LDL.LU.64 R146, [R1+0x1458] ;  /* 0x0014580001927983 */ /* 0x000f280000300a00 */
[----:B------:R2:W-:Y:S04]  /*4b1d0*/  STL.64 [R1+0x3540], R18 ;  /* 0x0035401201007387 */ /* 0x0005e80000100a00 */
[----:B------:R1:W-:Y:S04]  /*4b1e0*/  STL.64 [R1+0x3548], R16 ;  /* 0x0035481001007387 */ /* 0x0003e80000100a00 */
[----:B------:R3:W-:Y:S04]  /*4b1f0*/  STL.64 [R1+0x3550], R2 ;  /* 0x0035500201007387 */ /* 0x0007e80000100a00 */
[----:B------:R-:W5:Y:S04]  /*4b200*/  LDL.LU.64 R34, [R1+0x1460] ;  /* 0x0014600001227983 */ /* 0x000f680000300a00 */
[----:B------:R-:W5:Y:S04]  /*4b210*/  LDL.LU.64 R66, [R1+0x1468] ;  /* 0x0014680001427983 */ /* 0x000f680000300a00 */
[----:B------:R-:W5:Y:S01]  /*4b220*/  LDL.LU.64 R178, [R1+0x1470] ;  /* 0x0014700001b27983 */ /* 0x000f620000300a00 */
[----:B------:R-:W-:Y:S01]  /*4b230*/  ISETP.GE.U32.AND P5, PT, R174, 0x7ffffefe, PT ;  /* 0x7ffffefeae00780c */ /* 0x000fe20003fa6070 */
[----:B------:R-:W-:-:S02]  /*4b240*/  IMAD.SHL.U32 R180, R180, 0x4, RZ ;  /* 0x00000004b4b47824 */ /* 0x000fc400078e00ff */
[----:B------:R1:W-:Y:S03]  /*4b250*/  LDGSTS.E [R176+0x7ec00], [R16.64], !P3 ;  /* 0x7ec0000010b07fae */ /* 0x0003e6000d921844 */
[----:B------:R-:W-:Y:S01]  /*4b260*/  LOP3.LUT R180, R180, 0x40, RZ, 0x3c, !PT ;  /* 0x00000040b4b47812 */ /* 0x000fe200078e3cff */
[----:B------:R3:W-:Y:S01]  /*4b270*/  LDGSTS.E [R176+0x7ee00], [R2.64], !P3 ;  /* 0x7ee0000002b07fae */ /* 0x0007e2000d921844 */
[----:B--2---:R-:W-:-:S03]  /*4b280*/  IMAD.WIDE R18, R252, 0x4, R82 ;  /* 0x00000004fc127825 */ /* 0x004fc600078e0252 */
[----:B------:R2:W-:Y:S01]  /*4b290*/  STL.64 [R1+0x2e10], R32 ;  /* 0x002e102001007387 */ /* 0x0005e20000100a00 */
[----:B-1----:R-:W-:Y:S01]  /*4b2a0*/  IMAD.WIDE R16, R252, 0x4, R114 ;  /* 0x00000004fc107825 */ /* 0x002fe200078e0272 */
[----:B------:R-:W-:Y:S02]  /*4b2b0*/  IADD3 R174, R177, -0x87, RZ ;  /* 0xffffff79b1ae7810 */ /* 0x000fe40007ffe0ff */
[----:B------:R-:W5:Y:S04]  /*4b2c0*/  LDL.LU.64 R114, [R1+0x1478] ;  /* 0x0014780001727983 */ /* 0x000f680000300a00 */
[----:B------:R1:W-:Y:S04]  /*4b2d0*/  STL.64 [R1+0x2e08], R18 ;  /* 0x002e081201007387 */ /* 0x0003e80000100a00 */
[----:B------:R2:W-:Y:S01]  /*4b2e0*/  LDGSTS.E [R180+0x41000], [R32.64], !P5 ;  /* 0x4100000020b47fae */ /* 0x0005e2000e921844 */
[----:B------:R-:W-:-:S03]  /*4b2f0*/  ISETP.GE.U32.AND P1, PT, R174, 0x7ffffefa, PT ;  /* 0x7ffffefaae00780c */ /* 0x000fc60003f26070 */
[----:B------:R1:W-:Y:S04]  /*4b300*/  STL.64 [R1+0x2e00], R16 ;  /* 0x002e001001007387 */ /* 0x0003e80000100a00 */
[----:B------:R1:W-:Y:S04]  /*4b310*/  LDGSTS.E [R180+0x41200], [R18.64], !P5 ;  /* 0x4120000012b47fae */ /* 0x0003e8000e921844 */
[----:B------:R1:W-:Y:S01]  /*4b320*/  LDGSTS.E [R180+0x41400], [R16.64], !P5 ;  /* 0x4140000010b47fae */ /* 0x0003e2000e921844 */
[----:B---3--:R-:W-:-:S05]  /*4b330*/  IMAD.WIDE R2, R252, 0x4, R130 ;  /* 0x00000004fc027825 */ /* 0x008fca00078e0282 */
[----:B------:R4:W-:Y:S04]  /*4b340*/  STL.64 [R1+0x2df8], R2 ;  /* 0x002df80201007387 */ /* 0x0009e80000100a00 */
[----:B------:R-:W3:Y:S01]  /*4b350*/  LDL.LU.64 R82, [R1+0x1480] ;  /* 0x0014800001527983 */ /* 0x000ee20000300a00 */
[----:B--2---:R-:W-:-:S03]  /*4b360*/  IMAD.WIDE R32, R252, 0x4, R50 ;  /* 0x00000004fc207825 */ /* 0x004fc600078e0232 */
[----:B------:R-:W2:Y:S01]  /*4b370*/  LDL.LU.64 R130, [R1+0x1488] ;  /* 0x0014880001827983 */ /* 0x000ea20000300a00 */
[----:B-1----:R-:W-:-:S03]  /*4b380*/  IMAD.WIDE R18, R252, 0x4, R98 ;  /* 0x00000004fc127825 */ /* 0x002fc600078e0262 */
[----:B------:R4:W-:Y:S04]  /*4b390*/  LDGSTS.E [R180+0x41600], [R2.64], !P5 ;  /* 0x4160000002b47fae */ /* 0x0009e8000e921844 */
[----:B------:R-:W2:Y:S04]  /*4b3a0*/  LDL.LU.64 R98, [R1+0x1490] ;  /* 0x0014900001627983 */ /* 0x000ea80000300a00 */
[----:B------:R5:W-:Y:S04]  /*4b3b0*/  STL.64 [R1+0x2df0], R32 ;  /* 0x002df02001007387 */ /* 0x000be80000100a00 */
[----:B------:R5:W-:Y:S04]  /*4b3c0*/  LDGSTS.E [R180+0x43000], [R32.64], !P1 ;  /* 0x4300000020b47fae */ /* 0x000be8000c921844 */
[----:B------:R1:W-:Y:S01]  /*4b3d0*/  LDGSTS.E [R180+0x43200], [R18.64], !P1 ;  /* 0x4320000012b47fae */ /* 0x0003e2000c921844 */
[----:B------:R-:W-:-:S03]  /*4b3e0*/  IMAD.WIDE R16, R252, 0x4, R162 ;  /* 0x00000004fc107825 */ /* 0x000fc600078e02a2 */
[----:B------:R-:W2:Y:S04]  /*4b3f0*/  LDL.LU.64 R162, [R1+0x1498] ;  /* 0x0014980001a27983 */ /* 0x000ea80000300a00 */
[----:B------:R-:W-:Y:S04]  /*4b400*/  STL.64 [R1+0x2de8], R18 ;  /* 0x002de81201007387 */ /* 0x000fe80000100a00 */
[----:B------:R1:W-:Y:S04]  /*4b410*/  STL.64 [R1+0x2de0], R16 ;  /* 0x002de01001007387 */ /* 0x0003e80000100a00 */
[----:B------:R1:W-:Y:S01]  /*4b420*/  LDGSTS.E [R180+0x43400], [R16.64], !P1 ;  /* 0x4340000010b47fae */ /* 0x0003e2000c921844 */
[----:B----4-:R-:W-:-:S05]  /*4b430*/  IMAD.WIDE R2, R252, 0x4, R146 ;  /* 0x00000004fc027825 */ /* 0x010fca00078e0292 */
[----:B------:R4:W-:Y:S04]  /*4b440*/  STL.64 [R1+0x2dd8], R2 ;  /* 0x002dd80201007387 */ /* 0x0009e80000100a00 */
[----:B------:R-:W2:Y:S04]  /*4b450*/  LDL.LU.64 R50, [R1+0x14a0] ;  /* 0x0014a00001327983 */ /* 0x000ea80000300a00 */
[----:B------:R-:W2:Y:S01]  /*4b460*/  LDL.LU.64 R146, [R1+0x14a8] ;  /* 0x0014a80001927983 */ /* 0x000ea20000300a00 */
[----:B-----5:R-:W-:Y:S01]  /*4b470*/  IMAD.WIDE R32, R252, 0x4, R34 ;  /* 0x00000004fc207825 */ /* 0x020fe200078e0222 */
[----:B------:R-:W-:-:S02]  /*4b480*/  IADD3 R174, R177, -0x8b, RZ ;  /* 0xffffff75b1ae7810 */ /* 0x000fc40007ffe0ff */
[----:B------:R-:W5:Y:S04]  /*4b490*/  LDL.LU.64 R34, [R1+0x14b0] ;  /* 0x0014b00001227983 */ /* 0x000f680000300a00 */
[----:B------:R3:W-:Y:S01]  /*4b4a0*/  STL.64 [R1+0x2dd0], R32 ;  /* 0x002dd02001007387 */ /* 0x0007e20000100a00 */
[----:B-1----:R-:W-:-:S03]  /*4b4b0*/  IMAD.WIDE R16, R252, 0x4, R178 ;  /* 0x00000004fc107825 */ /* 0x002fc600078e02b2 */
[----:B------:R-:W5:Y:S01]  /*4b4c0*/  LDL.LU.64 R178, [R1+0x14b8] ;  /* 0x0014b80001b27983 */ /* 0x000f620000300a00 */
[----:B------:R-:W-:Y:S01]  /*4b4d0*/  ISETP.GE.U32.AND P0, PT, R174, 0x7ffffef6, PT ;  /* 0x7ffffef6ae00780c */ /* 0x000fe20003f06070 */
[----:B------:R-:W-:Y:S02]  /*4b4e0*/  IMAD.WIDE R18, R252, 0x4, R66 ;  /* 0x00000004fc127825 */ /* 0x000fe400078e0242 */
[----:B------:R4:W-:Y:S01]  /*4b4f0*/  LDGSTS.E [R180+0x43600], [R2.64], !P1 ;  /* 0x4360000002b47fae */ /* 0x0009e2000c921844 */
[----:B------:R-:W-:-:S03]  /*4b500*/  IADD3 R174, R177, -0x8f, RZ ;  /* 0xffffff71b1ae7810 */ /* 0x000fc60007ffe0ff */
[----:B------:R2:W-:Y:S04]  /*4b510*/  STL.64 [R1+0x2dc8], R18 ;  /* 0x002dc81201007387 */ /* 0x0005e80000100a00 */
[----:B------:R1:W-:Y:S01]  /*4b520*/  STL.64 [R1+0x2dc0], R16 ;  /* 0x002dc01001007387 */ /* 0x0003e20000100a00 */
[----:B----4-:R-:W-:-:S03]  /*4b530*/  IMAD.WIDE R2, R252, 0x4, R114 ;  /* 0x00000004fc027825 */ /* 0x010fc600078e0272 */
[----:B------:R3:W-:Y:S04]  /*4b540*/  LDGSTS.E [R180+0x45000], [R32.64], !P0 ;  /* 0x4500000020b47fae */ /* 0x0007e8000c121844 */
[----:B------:R4:W-:Y:S04]  /*4b550*/  STL.64 [R1+0x2db8], R2 ;  /* 0x002db80201007387 */ /* 0x0009e80000100a00 */
[----:B------:R-:W5:Y:S01]  /*4b560*/  LDL.LU.64 R66, [R1+0x14c0] ;  /* 0x0014c00001427983 */ /* 0x000f620000300a00 */
[----:B------:R-:W-:-:S03]  /*4b570*/  ISETP.GE.U32.AND P6, PT, R174, 0x7ffffef2, PT ;  /* 0x7ffffef2ae00780c */ /* 0x000fc60003fc6070 */
[----:B------:R2:W-:Y:S04]  /*4b580*/  LDGSTS.E [R180+0x45200], [R18.64], !P0 ;  /* 0x4520000012b47fae */ /* 0x0005e8000c121844 */
[----:B------:R-:W5:Y:S04]  /*4b590*/  LDL.LU.64 R114, [R1+0x14c8] ;  /* 0x0014c80001727983 */ /* 0x000f680000300a00 */
[----:B------:R1:W-:Y:S04]  /*4b5a0*/  LDGSTS.E [R180+0x45400], [R16.64], !P0 ;  /* 0x4540000010b47fae */ /* 0x0003e8000c121844 */
[----:B------:R4:W-:Y:S01]  /*4b5b0*/  LDGSTS.E [R180+0x45600], [R2.64], !P0 ;  /* 0x4560000002b47fae */ /* 0x0009e2000c121844 */
[----:B------:R-:W-:-:S04]  /*4b5c0*/  IADD3 R174, R177, -0x93, RZ ;  /* 0xffffff6db1ae7810 */ /* 0x000fc80007ffe0ff */
[----:B------:R-:W-:Y:S01]  /*4b5d0*/  ISETP.GE.U32.AND P4, PT, R174, 0x7ffffeee, PT ;  /* 0x7ffffeeeae00780c */ /* 0x000fe20003f86070 */
[C---:B---3--:R-:W-:Y:S02]  /*4b5e0*/  IMAD.WIDE R32, R252.reuse, 0x4, R82 ;  /* 0x00000004fc207825 */ /* 0x048fe400078e0252 */
[----:B------:R-:W3:Y:S02]  /*4b5f0*/  LDL.LU.64 R82, [R1+0x14d0] ;  /* 0x0014d00001527983 */ /* 0x000ee40000300a00 */
[C---:B--2---:R-:W-:Y:S02]  /*4b600*/  IMAD.WIDE R18, R252.reuse, 0x4, R130 ;  /* 0x00000004fc127825 */ /* 0x044fe400078e0282 */
[----:B------:R-:W2:Y:S02]  /*4b610*/  LDL.LU.64 R130, [R1+0x14d8] ;  /* 0x0014d80001827983 */ /* 0x000ea40000300a00 */
[C---:B-1----:R-:W-:Y:S02]  /*4b620*/  IMAD.WIDE R16, R252.reuse, 0x4, R98 ;  /* 0x00000004fc107825 */ /* 0x042fe400078e0262 */
[----:B------:R1:W-:Y:S04]  /*4b630*/  STL.64 [R1+0x2db0], R32 ;  /* 0x002db02001007387 */ /* 0x0003e80000100a00 */
[----:B------:R1:W-:Y:S04]  /*4b640*/  STL.64 [R1+0x2da8], R18 ;  /* 0x002da81201007387 */ /* 0x0003e80000100a00 */
[----:B------:R5:W-:Y:S04]  /*4b650*/  STL.64 [R1+0x2da0], R16 ;  /* 0x002da01001007387 */ /* 0x000be80000100a00 */
[----:B------:R1:W-:Y:S04]  /*4b660*/  LDGSTS.E [R180+0x47000], [R32.64], !P6 ;  /* 0x4700000020b47fae */ /* 0x0003e8000f121844 */
[----:B------:R1:W-:Y:S04]  /*4b670*/  LDGSTS.E [R180+0x47200], [R18.64], !P6 ;  /* 0x4720000012b47fae */ /* 0x0003e8000f121844 */
[----:B------:R5:W-:Y:S01]  /*4b680*/  LDGSTS.E [R180+0x47400], [R16.64], !P6 ;  /* 0x4740000010b47fae */ /* 0x000be2000f121844 */
[----:B----4-:R-:W-:-:S05]  /*4b690*/  IMAD.WIDE R2, R252, 0x4, R162 ;  /* 0x00000004fc027825 */ /* 0x010fca00078e02a2 */
[----:B------:R4:W-:Y:S04]  /*4b6a0*/  STL.64 [R1+0x2d98], R2 ;  /* 0x002d980201007387 */ /* 0x0009e80000100a00 */
[----:B------:R-:W2:Y:S04]  /*4b6b0*/  LDL.LU.64 R98, [R1+0x14e0] ;  /* 0x0014e00001627983 */ /* 0x000ea80000300a00 */
[----:B------:R-:W2:Y:S04]  /*4b6c0*/  LDL.LU.64 R162, [R1+0x14e8] ;  /* 0x0014e80001a27983 */ /* 0x000ea80000300a00 */
[----:B------:R4:W-:Y:S01]  /*4b6d0*/  LDGSTS.E [R180+0x47600], [R2.64], !P6 ;  /* 0x4760000002b47fae */ /* 0x0009e2000f121844 */
[----:B-1----:R-:W-:-:S03]  /*4b6e0*/  IMAD.WIDE R32, R252, 0x4, R50 ;  /* 0x00000004fc207825 */ /* 0x002fc600078e0232 */
[----:B------:R-:W2:Y:S01]  /*4b6f0*/  LDL.LU.64 R50, [R1+0x14f0] ;  /* 0x0014f00001327983 */ /* 0x000ea20000300a00 */
[----:B------:R-:W-:-:S03]  /*4b700*/  IMAD.WIDE R18, R252, 0x4, R146 ;  /* 0x00000004fc127825 */ /* 0x000fc600078e0292 */
[----:B------:R-:W2:Y:S01]  /*4b710*/  LDL.LU.64 R146, [R1+0x14f8] ;  /* 0x0014f80001927983 */ /* 0x000ea20000300a00 */
[----:B-----5:R-:W-:-:S03]  /*4b720*/  IMAD.WIDE R16, R252, 0x4, R34 ;  /* 0x00000004fc107825 */ /* 0x020fc600078e0222 */
[----:B------:R-:W-:Y:S04]  /*4b730*/  STL.64 [R1+0x2d90], R32 ;  /* 0x002d902001007387 */ /* 0x000fe80000100a00 */
[----:B------:R1:W-:Y:S01]  /*4b740*/  STL.64 [R1+0x2d88], R18 ;  /* 0x002d881201007387 */ /* 0x0003e20000100a00 */
[----:B----4-:R-:W-:-:S03]  /*4b750*/  IMAD.WIDE R2, R252, 0x4, R178 ;  /* 0x00000004fc027825 */ /* 0x010fc600078e02b2 */
[----:B------:R4:W-:Y:S04]  /*4b760*/  LDGSTS.E [R180+0x49000], [R32.64], !P4 ;  /* 0x4900000020b47fae */ /* 0x0009e8000e121844 */
[----:B------:R3:W-:Y:S04]  /*4b770*/  STL.64 [R1+0x2d80], R16 ;  /* 0x002d801001007387 */ /* 0x0007e80000100a00 */
[----:B------:R1:W-:Y:S04]  /*4b780*/  LDGSTS.E [R180+0x49200], [R18.64], !P4 ;  /* 0x4920000012b47fae */ /* 0x0003e8000e121844 */
[----:B------:R2:W-:Y:S01]  /*4b790*/  STL.64 [R1+0x2d78], R2 ;  /* 0x002d780201007387 */ /* 0x0005e20000100a00 */
[----:B------:R-:W-:-:S03]  /*4b7a0*/  IADD3 R174, R177, -0x97, RZ ;  /* 0xffffff69b1ae7810 */ /* 0x000fc60007ffe0ff */
[----:B------:R3:W-:Y:S04]  /*4b7b0*/  LDGSTS.E [R180+0x49400], [R16.64], !P4 ;  /* 0x4940000010b47fae */ /* 0x0007e8000e121844 */
[----:B-1----:R-:W5:Y:S04]  /*4b7c0*/  LDL.LU.64 R18, [R1+0x1500] ;  /* 0x0015000001127983 */ /* 0x002f680000300a00 */
[----:B------:R-:W5:Y:S01]  /*4b7d0*/  LDL.LU.64 R178, [R1+0x1508] ;  /* 0x0015080001b27983 */ /* 0x000f620000300a00 */
[----:B------:R-:W-:Y:S01]  /*4b7e0*/  ISETP.GE.U32.AND P2, PT, R174, 0x7ffffeea, PT ;  /* 0x7ffffeeaae00780c */ /* 0x000fe20003f46070 */
[----:B------:R-:W-:-:S02]  /*4b7f0*/  IMAD.WIDE R34, R252, 0x4, R66 ;  /* 0x00000004fc227825 */ /* 0x000fc400078e0242 */
[----:B------:R2:W-:Y:S02]  /*4b800*/  LDGSTS.E [R180+0x49600], [R2.64], !P4 ;  /* 0x4960000002b47fae */ /* 0x0005e4000e121844 */
[----:B----4-:R-:W-:Y:S02]  /*4b810*/  IMAD.WIDE R32, R252, 0x4, R114 ;  /* 0x00000004fc207825 */ /* 0x010fe400078e0272 */
[----:B------:R-:W5:Y:S04]  /*4b820*/  LDL.LU.64 R66, [R1+0x1510] ;  /* 0x0015100001427983 */ /* 0x000f680000300a00 */
[----:B------:R-:W5:Y:S01]  /*4b830*/  LDL.LU.64 R114, [R1+0x1518] ;  /* 0x0015180001727983 */ /* 0x000f620000300a00 */
[----:B------:R-:W-:-:S03]  /*4b840*/  IADD3 R174, R177, -0x9b, RZ ;  /* 0xffffff65b1ae7810 */ /* 0x000fc60007ffe0ff */
[----:B------:R1:W-:Y:S04]  /*4b850*/  STL.64 [R1+0x2d70], R34 ;  /* 0x002d702201007387 */ /* 0x0003e80000100a00 */
[----:B------:R1:W-:Y:S01]  /*4b860*/  STL.64 [R1+0x2d68], R32 ;  /* 0x002d682001007387 */ /* 0x0003e20000100a00 */
[----:B------:R-:W-:-:S03]  /*4b870*/  ISETP.GE.U32.AND P3, PT, R174, 0x7ffffee6, PT ;  /* 0x7ffffee6ae00780c */ /* 0x000fc60003f66070 */
[----:B------:R1:W-:Y:S04]  /*4b880*/  LDGSTS.E [R180+0x4b000], [R34.64], !P2 ;  /* 0x4b00000022b47fae */ /* 0x0003e8000d121844 */
[----:B------:R1:W-:Y:S01]  /*4b890*/  LDGSTS.E [R180+0x4b200], [R32.64], !P2 ;  /* 0x4b20000020b47fae */ /* 0x0003e2000d121844 */
[----:B---3--:R-:W-:-:S04]  /*4b8a0*/  IMAD.WIDE R16, R252, 0x4, R82 ;  /* 0x00000004fc107825 */ /* 0x008fc800078e0252 */
[C---:B--2---:R-:W-:Y:S01]  /*4b8b0*/  IMAD.WIDE R2, R252.reuse, 0x4, R130 ;  /* 0x00000004fc027825 */ /* 0x044fe200078e0282 */
        /* <DEDUP_REMOVED lines=10> */
[----:B------:R1:W-:Y:S04]  /*4b960*/  STL.64 [R1+0x2d50], R34 ;  /* 0x002d502201007387 */ /* 0x0003e80000100a00 */
[----:B------:R5:W-:Y:S04]  /*4b970*/  STL.64 [R1+0x2d48], R32 ;  /* 0x002d482001007387 */ /* 0x000be80000100a00 */
[----:B------:R1:W-:Y:S04]  /*4b980*/  LDGSTS.E [R180+0x4d000], [R34.64], !P3 ;  /* 0x4d00000022b47fae */ /* 0x0003e8000d921844 */
[----:B------:R5:W-:Y:S01]  /*4b990*/  LDGSTS.E [R180+0x4d200], [R32.64], !P3 ;  /* 0x4d20000020b47fae */ /* 0x000be2000d921844 */
[----:B--2---:R-:W-:-:S04]  /*4b9a0*/  IMAD.WIDE R16, R252, 0x4, R50 ;  /* 0x00000004fc107825 */ /* 0x004fc800078e0232 */
[----:B---3--:R-:W-:Y:S01]  /*4b9b0*/  IMAD.WIDE R2, R252, 0x4, R146 ;  /* 0x00000004fc027825 */ /* 0x008fe200078e0292 */
[----:B------:R2:W-:Y:S04]  /*4b9c0*/  STL.64 [R1+0x2d40], R16 ;  /* 0x002d401001007387 */ /* 0x0005e80000100a00 */
[----:B------:R3:W-:Y:S04]  /*4b9d0*/  STL.64 [R1+0x2d38], R2 ;  /* 0x002d380201007387 */ /* 0x0007e80000100a00 */
[----:B-1----:R-:W4:Y:S04]  /*4b9e0*/  LDL.LU.64 R34, [R1+0x1540] ;  /* 0x0015400001227983 */ /* 0x002f280000300a00 */
[----:B------:R-:W4:Y:S04]  /*4b9f0*/  LDL.LU.64 R50, [R1+0x1548] ;  /* 0x0015480001327983 */ /* 0x000f280000300a00 */
[----:B------:R-:W4:Y:S01]  /*4ba00*/  LDL.LU.64 R146, [R1+0x1550] ;  /* 0x0015500001927983 */ /* 0x000f220000300a00 */
[----:B------:R-:W-:-:S03]  /*4ba10*/  IADD3 R174, R177, -0x9f, RZ ;  /* 0xffffff61b1ae7810 */ /* 0x000fc60007ffe0ff */
[----:B------:R2:W-:Y:S01]  /*4ba20*/  LDGSTS.E [R180+0x4d400], [R16.64], !P3 ;  /* 0x4d40000010b47fae */ /* 0x0005e2000d921844 */
[----:B-----5:R-:W-:Y:S01]  /*4ba30*/  IMAD.WIDE R32, R252, 0x4, R18 ;  /* 0x00000004fc207825 */ /* 0x020fe200078e0212 */
[----:B------:R-:W-:Y:S02]  /*4ba40*/  ISETP.GE.U32.AND P5, PT, R174, 0x7ffffee2, PT ;  /* 0x7ffffee2ae00780c */ /* 0x000fe40003fa6070 */
[----:B------:R3:W-:Y:S01]  /*4ba50*/  LDGSTS.E [R180+0x4d600], [R2.64], !P3 ;  /* 0x4d60000002b47fae */ /* 0x0007e2000d921844 */
[----:B------:R-:W-:-:S03]  /*4ba60*/  IMAD.WIDE R18, R252, 0x4, R178 ;  /* 0x00000004fc127825 */ /* 0x000fc600078e02b2 */
[----:B------:R-:W5:Y:S01]  /*4ba70*/  LDL.LU.64 R178, [R1+0x1558] ;  /* 0x0015580001b27983 */ /* 0x000f620000300a00 */
[----:B------:R-:W-:-:S03]  /*4ba80*/  IADD3 R174, R177, -0xa3, RZ ;  /* 0xffffff5db1ae7810 */ /* 0x000fc60007ffe0ff */
[----:B------:R-:W-:Y:S01]  /*4ba90*/  STL.64 [R1+0x2d30], R32 ;  /* 0x002d302001007387 */ /* 0x000fe20000100a00 */
[----:B--2---:R-:W-:-:S03]  /*4baa0*/  IMAD.WIDE R16, R252, 0x4, R66 ;  /* 0x00000004fc107825 */ /* 0x004fc600078e0242 */
[----:B------:R1:W-:Y:S01]  /*4bab0*/  STL.64 [R1+0x2d28], R18 ;  /* 0x002d281201007387 */ /* 0x0003e20000100a00 */
[----:B---3--:R-:W-:-:S03]  /*4bac0*/  IMAD.WIDE R2, R252, 0x4, R114 ;  /* 0x00000004fc027825 */ /* 0x008fc600078e0272 */
[----:B------:R2:W-:Y:S04]  /*4bad0*/  LDGSTS.E [R180+0x4f000], [R32.64], !P5 ;  /* 0x4f00000020b47fae */ /* 0x0005e8000e921844 */
[----:B------:R3:W-:Y:S01]  /*4bae0*/  STL.64 [R1+0x2d20], R16 ;  /* 0x002d201001007387 */ /* 0x0007e20000100a00 */
[----:B------:R-:W-:-:S03]  /*4baf0*/  ISETP.GE.U32.AND P1, PT, R174, 0x7ffffede, PT ;  /* 0x7ffffedeae00780c */ /* 0x000fc60003f26070 */
[----:B------:R1:W-:Y:S04]  /*4bb00*/  LDGSTS.E [R180+0x4f200], [R18.64], !P5 ;  /* 0x4f20000012b47fae */ /* 0x0003e8000e921844 */
[----:B------:R2:W-:Y:S04]  /*4bb10*/  STL.64 [R1+0x2d18], R2 ;  /* 0x002d180201007387 */ /* 0x0005e80000100a00 */
[----:B------:R3:W-:Y:S04]  /*4bb20*/  LDGSTS.E [R180+0x4f400], [R16.64], !P5 ;  /* 0x4f40000010b47fae */ /* 0x0007e8000e921844 */
[----:B-1----:R-:W5:Y:S04]  /*4bb30*/  LDL.LU.64 R18, [R1+0x1560] ;  /* 0x0015600001127983 */ /* 0x002f680000300a00 */
[----:B------:R1:W-:Y:S04]  /*4bb40*/  LDGSTS.E [R180+0x4f600], [R2.64], !P5 ;  /* 0x4f60000002b47fae */ /* 0x0003e8000e921844 */
[----:B------:R-:W5:Y:S04]  /*4bb50*/  LDL.LU.64 R66, [R1+0x1568] ;  /* 0x0015680001427983 */ /* 0x000f680000300a00 */
[----:B------:R-:W5:Y:S01]  /*4bb60*/  LDL.LU.64 R114, [R1+0x1570] ;  /* 0x0015700001727983 */ /* 0x000f620000300a00 */
[----:B------:R-:W-:-:S04]  /*4bb70*/  IADD3 R174, R177, -0xa7, RZ ;  /* 0xffffff59b1ae7810 */ /* 0x000fc80007ffe0ff */
[----:B------:R-:W-:Y:S01]  /*4bb80*/  ISETP.GE.U32.AND P0, PT, R174, 0x7ffffeda, PT ;  /* 0x7ffffedaae00780c */ /* 0x000fe20003f06070 */
[----:B----4-:R-:W-:-:S04]  /*4bb90*/  IMAD.WIDE R48, R252, 0x4, R82 ;  /* 0x00000004fc307825 */ /* 0x010fc800078e0252 */
[C---:B--2---:R-:W-:Y:S01]  /*4bba0*/  IMAD.WIDE R32, R252.reuse, 0x4, R130 ;  /* 0x00000004fc207825 */ /* 0x044fe200078e0282 */
[----:B------:R2:W-:Y:S04]  /*4bbb0*/  LDGSTS.E [R180+0x51000], [R48.64], !P1 ;  /* 0x5100000030b47fae */ /* 0x0005e8000c921844 */
[----:B------:R-:W4:Y:S04]  /*4bbc0*/  LDL.LU.64 R130, [R1+0x1578] ;  /* 0x0015780001827983 */ /* 0x000f280000300a00 */
[----:B------:R-:W-:Y:S04]  /*4bbd0*/  STL.64 [R1+0x2d10], R48 ;  /* 0x002d103001007387 */ /* 0x000fe80000100a00 */
[----:B------:R1:W-:Y:S04]  /*4bbe0*/  STL.64 [R1+0x2d08], R32 ;  /* 0x002d082001007387 */ /* 0x0003e80000100a00 */
[----:B------:R1:W-:Y:S01]  /*4bbf0*/  LDGSTS.E [R180+0x51200], [R32.64], !P1 ;  /* 0x5120000020b47fae */ /* 0x0003e2000c921844 */
[----:B---3--:R-:W-:-:S04]  /*4bc00*/  IMAD.WIDE R16, R252, 0x4, R98 ;  /* 0x00000004fc107825 */ /* 0x008fc800078e0262 */
[C---:B-1----:R-:W-:Y:S01]  /*4bc10*/  IMAD.WIDE R2, R252.reuse, 0x4, R162 ;  /* 0x00000004fc027825 */ /* 0x042fe200078e02a2 */
[----:B------:R1:W-:Y:S04]  /*4bc20*/  STL.64 [R1+0x2d00], R16 ;  /* 0x002d001001007387 */ /* 0x0003e80000100a00 */
[----:B------:R5:W-:Y:S04]  /*4bc30*/  STL.64 [R1+0x2cf8], R2 ;  /* 0x002cf80201007387 */ /* 0x000be80000100a00 */
[----:B------:R-:W3:Y:S04]  /*4bc40*/  LDL.LU.64 R82, [R1+0x1580] ;  /* 0x0015800001527983 */ /* 0x000ee80000300a00 */
[----:B------:R-:W2:Y:S04]  /*4bc50*/  LDL.LU.64 R98, [R1+0x1588] ;  /* 0x0015880001627983 */ /* 0x000ea80000300a00 */
[----:B------:R-:W2:Y:S04]  /*4bc60*/  LDL.LU.64 R162, [R1+0x1590] ;  /* 0x0015900001a27983 */ /* 0x000ea80000300a00 */
[----:B------:R1:W-:Y:S04]  /*4bc70*/  LDGSTS.E [R180+0x51400], [R16.64], !P1 ;  /* 0x5140000010b47fae */ /* 0x0003e8000c921844 */
[----:B------:R5:W-:Y:S01]  /*4bc80*/  LDGSTS.E [R180+0x51600], [R2.64], !P1 ;  /* 0x5160000002b47fae */ /* 0x000be2000c921844 */
[----:B------:R-:W-:-:S04]  /*4bc90*/  IMAD.WIDE R34, R252, 0x4, R34 ;  /* 0x00000004fc227825 */ /* 0x000fc800078e0222 */
[C---:B------:R-:W-:Y:S01]  /*4bca0*/  IMAD.WIDE R32, R252.reuse, 0x4, R50 ;  /* 0x00000004fc207825 */ /* 0x040fe200078e0232 */
[----:B------:R5:W-:Y:S03]  /*4bcb0*/  LDGSTS.E [R180+0x53000], [R34.64], !P0 ;  /* 0x5300000022b47fae */ /* 0x000be6000c121844 */
[C---:B-1----:R-:W-:Y:S01]  /*4bcc0*/  IMAD.WIDE R16, R252.reuse, 0x4, R146 ;  /* 0x00000004fc107825 */ /* 0x042fe200078e0292 */
[----:B------:R-:W-:Y:S01]  /*4bcd0*/  IADD3 R174, R177, -0xab, RZ ;  /* 0xffffff55b1ae7810 */ /* 0x000fe20007ffe0ff */
[----:B------:R-:W2:Y:S04]  /*4bce0*/  LDL.LU.64 R146, [R1+0x1598] ;  /* 0x0015980001927983 */ /* 0x000ea80000300a00 */
[----:B------:R1:W-:Y:S04]  /*4bcf0*/  STL.64 [R1+0x2cf0], R34 ;  /* 0x002cf02201007387 */ /* 0x0003e80000100a00 */
[----:B------:R1:W-:Y:S04]  /*4bd00*/  STL.64 [R1+0x2ce8], R32 ;  /* 0x002ce82001007387 */ /* 0x0003e80000100a00 */
[----:B------:R1:W-:Y:S01]  /*4bd10*/  STL.64 [R1+0x2ce0], R16 ;  /* 0x002ce01001007387 */ /* 0x0003e20000100a00 */
[----:B-----5:R-:W-:-:S03]  /*4bd20*/  IMAD.WIDE R2, R252, 0x4, R178 ;  /* 0x00000004fc027825 */ /* 0x020fc600078e02b2 */
[----:B------:R5:W-:Y:S04]  /*4bd30*/  LDGSTS.E [R180+0x53200], [R32.64], !P0 ;  /* 0x5320000020b47fae */ /* 0x000be8000c121844 */
[----:B------:R4:W-:Y:S04]  /*4bd40*/  STL.64 [R1+0x2cd8], R2 ;  /* 0x002cd80201007387 */ /* 0x0009e80000100a00 */
[----:B-1----:R-:W2:Y:S04]  /*4bd50*/  LDL.LU.64 R34, [R1+0x15a0] ;  /* 0x0015a00001227983 */ /* 0x002ea80000300a00 */
[----:B------:R-:W2:Y:S04]  /*4bd60*/  LDL.LU.64 R50, [R1+0x15a8] ;  /* 0x0015a80001327983 */ /* 0x000ea80000300a00 */
[----:B------:R-:W2:Y:S01]  /*4bd70*/  LDL.LU.64 R178, [R1+0x15b0] ;  /* 0x0015b00001b27983 */ /* 0x000ea20000300a00 */
[----:B------:R-:W-:-:S03]  /*4bd80*/  ISETP.GE.U32.AND P6, PT, R174, 0x7ffffed6, PT ;  /* 0x7ffffed6ae00780c */ /* 0x000fc60003fc6070 */
[----:B------:R1:W-:Y:S04]  /*4bd90*/  LDGSTS.E [R180+0x53400], [R16.64], !P0 ;  /* 0x5340000010b47fae */ /* 0x0003e8000c121844 */
[----:B------:R4:W-:Y:S01]  /*4bda0*/  LDGSTS.E [R180+0x53600], [R2.64], !P0 ;  /* 0x5360000002b47fae */ /* 0x0009e2000c121844 */
[----:B------:R-:W-:Y:S01]  /*4bdb0*/  IADD3 R174, R177, -0xaf, RZ ;  /* 0xffffff51b1ae7810 */ /* 0x000fe20007ffe0ff */
[----:B-----5:R-:W-:-:S03]  /*4bdc0*/  IMAD.WIDE R32, R252, 0x4, R18 ;  /* 0x00000004fc207825 */ /* 0x020fc600078e0212 */
[----:B------:R-:W-:Y:S02]  /*4bdd0*/  ISETP.GE.U32.AND P4, PT, R174, 0x7ffffed2, PT ;  /* 0x7ffffed2ae00780c */ /* 0x000fe40003f86070 */
[----:B------:R3:W-:Y:S01]  /*4bde0*/  LDGSTS.E [R180+0x55000], [R32.64], !P6 ;  /* 0x5500000020b47fae */ /* 0x0007e2000f121844 */
[----:B------:R-:W-:-:S04]  /*4bdf0*/  IMAD.WIDE R18, R252, 0x4, R66 ;  /* 0x00000004fc127825 */ /* 0x000fc800078e0242 */
[C---:B-1----:R-:W-:Y:S01]  /*4be00*/  IMAD.WIDE R16, R252.reuse, 0x4, R114 ;  /* 0x00000004fc107825 */ /* 0x042fe200078e0272 */
[----:B------:R1:W-:Y:S04]  /*4be10*/  LDGSTS.E [R180+0x55200], [R18.64], !P6 ;  /* 0x5520000012b47fae */ /* 0x0003e8000f121844 */
[----:B------:R-:W2:Y:S04]  /*4be20*/  LDL.LU.64 R114, [R1+0x15b8] ;  /* 0x0015b80001727983 */ /* 0x000ea80000300a00 */
[----:B------:R3:W-:Y:S04]  /*4be30*/  STL.64 [R1+0x2cd0], R32 ;  /* 0x002cd02001007387 */ /* 0x0007e80000100a00 */
[----:B------:R-:W-:Y:S04]  /*4be40*/  STL.64 [R1+0x2618], R18 ;  /* 0x0026181201007387 */ /* 0x000fe80000100a00 */
[----:B------:R2:W-:Y:S04]  /*4be50*/  STL.64 [R1+0x2610], R16 ;  /* 0x0026101001007387 */ /* 0x0005e80000100a00 */
[----:B------:R2:W-:Y:S01]  /*4be60*/  LDGSTS.E [R180+0x55400], [R16.64], !P6 ;  /* 0x5540000010b47fae */ /* 0x0005e2000f121844 */
[----:B----4-:R-:W-:-:S05]  /*4be70*/  IMAD.WIDE R2, R252, 0x4, R130 ;  /* 0x00000004fc027825 */ /* 0x010fca00078e0282 */
[----:B------:R4:W-:Y:S04]  /*4be80*/  STL.64 [R1+0x25f8], R2 ;  /* 0x0025f80201007387 */ /* 0x0009e80000100a00 */
[----:B------:R-:W5:Y:S04]  /*4be90*/  LDL.LU.64 R66, [R1+0x15c0] ;  /* 0x0015c00001427983 */ /* 0x000f680000300a00 */
[----:B------:R-:W5:Y:S04]  /*4bea0*/  LDL.LU.64 R130, [R1+0x15c8] ;  /* 0x0015c80001827983 */ /* 0x000f680000300a00 */
[----:B------:R4:W-:Y:S01]  /*4beb0*/  LDGSTS.E [R180+0x55600], [R2.64], !P6 ;  /* 0x5560000002b47fae */ /* 0x0009e2000f121844 */
[----:B---3--:R-:W-:-:S03]  /*4bec0*/  IMAD.WIDE R32, R252, 0x4, R82 ;  /* 0x00000004fc207825 */ /* 0x008fc600078e0252 */
[----:B------:R-:W3:Y:S04]  /*4bed0*/  LDL.LU.64 R82, [R1+0x15d0] ;  /* 0x0015d00001527983 */ /* 0x000ee80000300a00 */
[----:B------:R2:W-:Y:S02]  /*4bee0*/  STL.64 [R1+0x25f0], R32 ;  /* 0x0025f02001007387 */ /* 0x0005e40000100a00 */
[C---:B--2---:R-:W-:Y:S02]  /*4bef0*/  IMAD.WIDE R16, R252.reuse, 0x4, R162 ;  /* 0x00000004fc107825 */ /* 0x044fe400078e02a2 */
[----:B------:R-:W2:Y:S02]  /*4bf00*/  LDL.LU.64 R162, [R1+0x15d8] ;  /* 0x0015d80001a27983 */ /* 0x000ea40000300a00 */
[----:B-1----:R-:W-:-:S02]  /*4bf10*/  IMAD.WIDE R18, R252, 0x4, R98 ;  /* 0x00000004fc127825 */ /* 0x002fc400078e0262 */
[----:B------:R1:W-:Y:S04]  /*4bf20*/  LDGSTS.E [R180+0x57000], [R32.64], !P4 ;  /* 0x5700000020b47fae */ /* 0x0003e8000e121844 */
[----:B------:R-:W-:Y:S04]  /*4bf30*/  STL.64 [R1+0x25d8], R18 ;  /* 0x0025d81201007387 */ /* 0x000fe80000100a00 */
[----:B------:R1:W-:Y:S04]  /*4bf40*/  STL.64 [R1+0x25d0], R16 ;  /* 0x0025d01001007387 */ /* 0x0003e80000100a00 */
[----:B------:R1:W-:Y:S04]  /*4bf50*/  LDGSTS.E [R180+0x57200], [R18.64], !P4 ;  /* 0x5720000012b47fae */ /* 0x0003e8000e121844 */
[----:B------:R1:W-:Y:S01]  /*4bf60*/  LDGSTS.E [R180+0x57400], [R16.64], !P4 ;  /* 0x5740000010b47fae */ /* 0x0003e2000e121844 */
[----:B----4-:R-:W-:-:S05]  /*4bf70*/  IMAD.WIDE R2, R252, 0x4, R146 ;  /* 0x00000004fc027825 */ /* 0x010fca00078e0292 */
[----:B------:R4:W-:Y:S04]  /*4bf80*/  STL.64 [R1+0x25b8], R2 ;  /* 0x0025b80201007387 */ /* 0x0009e80000100a00 */
[----:B------:R-:W2:Y:S04]  /*4bf90*/  LDL.LU.64 R98, [R1+0x15e0] ;  /* 0x0015e00001627983 */ /* 0x000ea80000300a00 */
[----:B------:R-:W2:Y:S01]  /*4bfa0*/  LDL.LU.64 R146, [R1+0x15e8] ;  /* 0x0015e80001927983 */ /* 0x000ea20000300a00 */
[----:B------:R-:W-:-:S03]  /*4bfb0*/  IADD3 R174, R177, -0xb3, RZ ;  /* 0xffffff4db1ae7810 */ /* 0x000fc60007ffe0ff */
[----:B------:R4:W-:Y:S01]  /*4bfc0*/  LDGSTS.E [R180+0x57600], [R2.64], !P4 ;  /* 0x5760000002b47fae */ /* 0x0009e2000e121844 */
[----:B-1----:R-:W-:-:S03]  /*4bfd0*/  IMAD.WIDE R32, R252, 0x4, R34 ;  /* 0x00000004fc207825 */ /* 0x002fc600078e0222 */
[----:B------:R-:W2:Y:S04]  /*4bfe0*/  LDL.LU.64 R34, [R1+0x15f0] ;  /* 0x0015f00001227983 */ /* 0x000ea80000300a00 */
[----:B------:R5:W-:Y:S01]  /*4bff0*/  STL.64 [R1+0x25b0], R32 ;  /* 0x0025b02001007387 */ /* 0x000be20000100a00 */
[----:B------:R-:W-:-:S03]  /*4c000*/  IMAD.WIDE R16, R252, 0x4, R178 ;  /* 0x00000004fc107825 */ /* 0x000fc600078e02b2 */
[----:B------:R-:W2:Y:S01]  /*4c010*/  LDL.LU.64 R178, [R1+0x15f8] ;  /* 0x0015f80001b27983 */ /* 0x000ea20000300a00 */
[----:B------:R-:W-:Y:S01]  /*4c020*/  ISETP.GE.U32.AND P2, PT, R174, 0x7ffffece, PT ;  /* 0x7ffffeceae00780c */ /* 0x000fe20003f46070 */
[----:B------:R-:W-:Y:S01]  /*4c030*/  IMAD.WIDE R18, R252, 0x4, R50 ;  /* 0x00000004fc127825 */ /* 0x000fe200078e0232 */
[----:B------:R-:W-:-:S04]  /*4c040*/  IADD3 R174, R177, -0xb7, RZ ;  /* 0xffffff49b1ae7810 */ /* 0x000fc80007ffe0ff */
[----:B------:R1:W-:Y:S04]  /*4c050*/  STL.64 [R1+0x2598], R18 ;  /* 0x0025981201007387 */ /* 0x0003e80000100a00 */
[----:B------:R3:W-:Y:S01]  /*4c060*/  STL.64 [R1+0x2590], R16 ;  /* 0x0025901001007387 */ /* 0x0007e20000100a00 */
[----:B------:R-:W-:-:S03]  /*4c070*/  ISETP.GE.U32.AND P3, PT, R174, 0x7ffffeca, PT ;  /* 0x7ffffecaae00780c */ /* 0x000fc60003f66070 */
[----:B------:R5:W-:Y:S04]  /*4c080*/  LDGSTS.E [R180+0x59000], [R32.64], !P2 ;  /* 0x5900000020b47fae */ /* 0x000be8000d121844 */
[----:B------:R1:W-:Y:S04]  /*4c090*/  LDGSTS.E [R180+0x59200], [R18.64], !P2 ;  /* 0x5920000012b47fae */ /* 0x0003e8000d121844 */
[----:B------:R3:W-:Y:S01]  /*4c0a0*/  LDGSTS.E [R180+0x59400], [R16.64], !P2 ;  /* 0x5940000010b47fae */ /* 0x0007e2000d121844 */
[----:B----4-:R-:W-:-:S05]  /*4c0b0*/  IMAD.WIDE R2, R252, 0x4, R114 ;  /* 0x00000004fc027825 */ /* 0x010fca00078e0272 */
[----:B------:R2:W-:Y:S04]  /*4c0c0*/  STL.64 [R1+0x2578], R2 ;  /* 0x0025780201007387 */ /* 0x0005e80000100a00 */
[----:B------:R-:W4:Y:S04]  /*4c0d0*/  LDL.LU.64 R50, [R1+0x1600] ;  /* 0x0016000001327983 */ /* 0x000f280000300a00 */
[----:B------:R-:W4:Y:S04]  /*4c0e0*/  LDL.LU.64 R114, [R1+0x1608] ;  /* 0x0016080001727983 */ /* 0x000f280000300a00 */
[----:B------:R2:W-:Y:S01]  /*4c0f0*/  LDGSTS.E [R180+0x59600], [R2.64], !P2 ;  /* 0x5960000002b47fae */ /* 0x0005e2000d121844 */
[----:B------:R-:W-:-:S04]  /*4c100*/  IADD3 R174, R177, -0xbb, RZ ;  /* 0xffffff45b1ae7810 */ /* 0x000fc80007ffe0ff */
[----:B------:R-:W-:Y:S01]  /*4c110*/  ISETP.GE.U32.AND P5, PT, R174, 0x7ffffec6, PT ;  /* 0x7ffffec6ae00780c */ /* 0x000fe20003fa6070 */
[C---:B-----5:R-:W-:Y:S02]  /*4c120*/  IMAD.WIDE R32, R252.reuse, 0x4, R66 ;  /* 0x00000004fc207825 */ /* 0x060fe400078e0242 */
[----:B------:R-:W5:Y:S04]  /*4c130*/  LDL.LU.64 R66, [R1+0x1610] ;  /* 0x0016100001427983 */ /* 0x000f680000300a00 */
[----:B------:R2:W-:Y:S01]  /*4c140*/  LDGSTS.E [R180+0x5b000], [R32.64], !P3 ;  /* 0x5b00000020b47fae */ /* 0x0005e2000d921844 */
[----:B-1----:R-:W-:-:S04]  /*4c150*/  IMAD.WIDE R18, R252, 0x4, R130 ;  /* 0x00000004fc127825 */ /* 0x002fc800078e0282 */
[----:B------:R-:W5:Y:S02]  /*4c160*/  LDL.LU.64 R130, [R1+0x1618] ;  /* 0x0016180001827983 */ /* 0x000f640000300a00 */
[----:B------:R1:W-:Y:S01]  /*4c170*/  STL.64 [R1+0x2570], R32 ;  /* 0x0025702001007387 */ /* 0x0003e20000100a00 */
[----:B------:R1:W-:Y:S04]  /*4c180*/  STL.64 [R1+0x1c88], R18 ;  /* 0x001c881201007387 */ /* 0x0003e80000100a00 */
[----:B------:R1:W-:Y:S01]  /*4c190*/  LDGSTS.E [R180+0x5b200], [R18.64], !P3 ;  /* 0x5b20000012b47fae */ /* 0x0003e2000d921844 */
[----:B---3--:R-:W-:-:S04]  /*4c1a0*/  IMAD.WIDE R16, R252, 0x4, R82 ;  /* 0x00000004fc107825 */ /* 0x008fc800078e0252 */
[C---:B--2---:R-:W-:Y:S01]  /*4c1b0*/  IMAD.WIDE R2, R252.reuse, 0x4, R162 ;  /* 0x00000004fc027825 */ /* 0x044fe200078e02a2 */
[----:B------:R2:W-:Y:S04]  /*4c1c0*/  STL.64 [R1+0x1c80], R16 ;  /* 0x001c801001007387 */ /* 0x0005e80000100a00 */
[----:B------:R2:W-:Y:S04]  /*4c1d0*/  LDGSTS.E [R180+0x5b400], [R16.64], !P3 ;  /* 0x5b40000010b47fae */ /* 0x0005e8000d921844 */
[----:B------:R3:W-:Y:S01]  /*4c1e0*/  STL.64 [R1+0x1c78], R2 ;  /* 0x001c780201007387 */ /* 0x0007e20000100a00 */
[----:B------:R-:W5:Y:S02]  /*4c1f0*/  LDL.LU.64 R82, [R1+0x1620] ;  /* 0x0016200001527983 */ /* 0x000f640000300a00 */
[----:B------:R-:W5:Y:S02]  /*4c200*/  LDL.LU.64 R162, [R1+0x1628] ;  /* 0x0016280001a27983 */ /* 0x000f640000300a00 */
[----:B------:R3:W-:Y:S02]  /*4c210*/  LDGSTS.E [R180+0x5b600], [R2.64], !P3 ;  /* 0x5b60000002b47fae */ /* 0x0007e4000d921844 */
[----:B-1----:R-:W-:-:S02]  /*4c220*/  IMAD.WIDE R32, R252, 0x4, R98 ;  /* 0x00000004fc207825 */ /* 0x002fc400078e0262 */
[----:B------:R-:W5:Y:S04]  /*4c230*/  LDL.LU.64 R98, [R1+0x1630] ;  /* 0x0016300001627983 */ /* 0x000f680000300a00 */
[----:B------:R1:W-:Y:S01]  /*4c240*/  LDGSTS.E [R180+0x5d000], [R32.64], !P5 ;  /* 0x5d00000020b47fae */ /* 0x0003e2000e921844 */
[----:B------:R-:W-:-:S04]  /*4c250*/  IMAD.WIDE R18, R252, 0x4, R146 ;  /* 0x00000004fc127825 */ /* 0x000fc800078e0292 */
[----:B------:R-:W5:Y:S02]  /*4c260*/  LDL.LU.64 R146, [R1+0x1638] ;  /* 0x0016380001927983 */ /* 0x000f640000300a00 */
[----:B------:R-:W-:Y:S01]  /*4c270*/  STL.64 [R1+0x1c70], R32 ;  /* 0x001c702001007387 */ /* 0x000fe20000100a00 */
[----:B------:R1:W-:Y:S04]  /*4c280*/  STL.64 [R1+0x1c68], R18 ;  /* 0x001c681201007387 */ /* 0x0003e80000100a00 */
[----:B------:R1:W-:Y:S01]  /*4c290*/  LDGSTS.E [R180+0x5d200], [R18.64], !P5 ;  /* 0x5d20000012b47fae */ /* 0x0003e2000e921844 */
[----:B--2---:R-:W-:-:S04]  /*4c2a0*/  IMAD.WIDE R16, R252, 0x4, R34 ;  /* 0x00000004fc107825 */ /* 0x004fc800078e0222 */
[----:B---3--:R-:W-:Y:S01]  /*4c2b0*/  IMAD.WIDE R2, R252, 0x4, R178 ;  /* 0x00000004fc027825 */ /* 0x008fe200078e02b2 */
[----:B------:R5:W-:Y:S01]  /*4c2c0*/  STL.64 [R1+0x1c60], R16 ;  /* 0x001c601001007387 */ /* 0x000be20000100a00 */
[----:B------:R-:W-:-:S03]  /*4c2d0*/  IADD3 R174, R177, -0xbf, RZ ;  /* 0xffffff41b1ae7810 */ /* 0x000fc60007ffe0ff */
[----:B------:R5:W-:Y:S04]  /*4c2e0*/  LDGSTS.E [R180+0x5d400], [R16.64], !P5 ;  /* 0x5d40000010b47fae */ /* 0x000be8000e921844 */
[----:B------:R2:W-:Y:S01]  /*4c2f0*/  STL.64 [R1+0x1c58], R2 ;  /* 0x001c580201007387 */ /* 0x0005e20000100a00 */
[----:B-1----:R-:W3:Y:S02]  /*4c300*/  LDL.LU.64 R18, [R1+0x1640] ;  /* 0x0016400001127983 */ /* 0x002ee40000300a00 */
[----:B------:R-:W3:Y:S01]  /*4c310*/  LDL.LU.64 R178, [R1+0x1648] ;  /* 0x0016480001b27983 */ /* 0x000ee20000300a00 */
[----:B------:R-:W-:Y:S01]  /*4c320*/  ISETP.GE.U32.AND P1, PT, R174, 0x7ffffec2, PT ;  /* 0x7ffffec2ae00780c */ /* 0x000fe20003f26070 */
[----:B------:R2:W-:Y:S01]  /*4c330*/  LDGSTS.E [R180+0x5d600], [R2.64], !P5 ;  /* 0x5d60000002b47fae */ /* 0x0005e2000e921844 */
[----:B------:R-:W-:-:S04]  /*4c340*/  IADD3 R174, R177, -0xc3, RZ ;  /* 0xffffff3db1ae7810 */ /* 0x000fc80007ffe0ff */
[----:B------:R-:W-:Y:S01]  /*4c350*/  ISETP.GE.U32.AND P0, PT, R174, 0x7ffffebe, PT ;  /* 0x7ffffebeae00780c */ /* 0x000fe20003f06070 */
[C---:B----4-:R-:W-:Y:S02]  /*4c360*/  IMAD.WIDE R34, R252.reuse, 0x4, R50 ;  /* 0x00000004fc227825 */ /* 0x050fe400078e0232 */
[----:B------:R-:W3:Y:S04]  /*4c370*/  LDL.LU.64 R50, [R1+0x1650] ;  /* 0x0016500001327983 */ /* 0x000ee80000300a00 */
[----:B------:R1:W-:Y:S01]  /*4c380*/  LDGSTS.E [R180+0x5f000], [R34.64], !P1 ;  /* 0x5f00000022b47fae */ /* 0x0003e2000c921844 */
[----:B------:R-:W-:-:S04]  /*4c390*/  IMAD.WIDE R32, R252, 0x4, R114 ;  /* 0x00000004fc207825 */ /* 0x000fc800078e0272 */
[----:B------:R-:W3:Y:S02]  /*4c3a0*/  LDL.LU.64 R114, [R1+0x1658] ;  /* 0x0016580001727983 */ /* 0x000ee40000300a00 */
[----:B------:R1:W-:Y:S01]  /*4c3b0*/  STL.64 [R1+0x1c50], R34 ;  /* 0x001c502201007387 */ /* 0x0003e20000100a00 */
[----:B------:R1:W-:Y:S04]  /*4c3c0*/  STL.64 [R1+0x1c48], R32 ;  /* 0x001c482001007387 */ /* 0x0003e80000100a00 */
[----:B------:R1:W-:Y:S01]  /*4c3d0*/  LDGSTS.E [R180+0x5f200], [R32.64], !P1 ;  /* 0x5f20000020b47fae */ /* 0x0003e2000c921844 */
[----:B-----5:R-:W-:-:S04]  /*4c3e0*/  IMAD.WIDE R16, R252, 0x4, R66 ;  /* 0x00000004fc107825 */ /* 0x020fc800078e0242 */
[C---:B--2---:R-:W-:Y:S01]  /*4c3f0*/  IMAD.WIDE R2, R252.reuse, 0x4, R130 ;  /* 0x00000004fc027825 */ /* 0x044fe200078e0282 */
[----:B------:R2:W-:Y:S04]  /*4c400*/  STL.64 [R1+0x1c40], R16 ;  /* 0x001c401001007387 */ /* 0x0005e80000100a00 */
[----:B------:R5:W-:Y:S02]  /*4c410*/  STL.64 [R1+0x1c38], R2 ;  /* 0x001c380201007387 */ /* 0x000be40000100a00 */
[----:B-1----:R-:W4:Y:S02]  /*4c420*/  LDL.LU.64 R34, [R1+0x1660] ;  /* 0x0016600001227983 */ /* 0x002f240000300a00 */
[----:B------:R-:W4:Y:S01]  /*4c430*/  LDL.LU.64 R130, [R1+0x1668] ;  /* 0x0016680001827983 */ /* 0x000f220000300a00 */
[----:B------:R-:W4:Y:S04]  /*4c440*/  LDL.LU.64 R66, [R1+0x1670] ;  /* 0x0016700001427983 */ /* 0x000f280000300a00 */
[----:B------:R2:W-:Y:S01]  /*4c450*/  LDGSTS.E [R180+0x5f400], [R16.64], !P1 ;  /* 0x5f40000010b47fae */ /* 0x0005e2000c921844 */
[----:B------:R5:W-:Y:S02]  /*4c460*/  LDGSTS.E [R180+0x5f600], [R2.64], !P1 ;  /* 0x5f60000002b47fae */ /* 0x000be4000c921844 */
[----:B------:R-:W-:-:S02]  /*4c470*/  IMAD.WIDE R32, R252, 0x4, R162 ;  /* 0x00000004fc207825 */ /* 0x000fc400078e02a2 */
[----:B------:R-:W4:Y:S02]  /*4c480*/  LDL.LU.64 R162, [R1+0x1678] ;  /* 0x0016780001a27983 */ /* 0x000f240000300a00 */
[----:B------:R-:W-:-:S05]  /*4c490*/  IMAD.WIDE R48, R252, 0x4, R82 ;  /* 0x00000004fc307825 */ /* 0x000fca00078e0252 */
[----:B------:R-:W-:Y:S01]  /*4c4a0*/  STL.64 [R1+0x1c30], R48 ;  /* 0x001c303001007387 */ /* 0x000fe20000100a00 */
[----:B------:R3:W-:Y:S03]  /*4c4b0*/  STL.64 [R1+0x1628], R32 ;  /* 0x0016282001007387 */ /* 0x0007e60000100a00 */
[----:B------:R1:W-:Y:S01]  /*4c4c0*/  LDGSTS.E [R180+0x61000], [R48.64], !P0 ;  /* 0x6100000030b47fae */ /* 0x0003e2000c121844 */
[----:B------:R3:W-:Y:S02]  /*4c4d0*/  LDGSTS.E [R180+0x61200], [R32.64], !P0 ;  /* 0x6120000020b47fae */ /* 0x0007e4000c121844 */
[----:B--2---:R-:W-:-:S04]  /*4c4e0*/  IMAD.WIDE R16, R252, 0x4, R98 ;  /* 0x00000004fc107825 */ /* 0x004fc800078e0262 */
[----:B-----5:R-:W-:Y:S01]  /*4c4f0*/  IMAD.WIDE R2, R252, 0x4, R146 ;  /* 0x00000004fc027825 */ /* 0x020fe200078e0292 */
[----:B------:R2:W-:Y:S04]  /*4c500*/  STL.64 [R1+0x1620], R16 ;  /* 0x0016201001007387 */ /* 0x0005e80000100a00 */
[----:B------:R5:W-:Y:S02]  /*4c510*/  STL.64 [R1+0x1618], R2 ;  /* 0x0016180201007387 */ /* 0x000be40000100a00 */
[----:B------:R-:W1:Y:S02]  /*4c520*/  LDL.LU.64 R82, [R1+0x1680] ;  /* 0x0016800001527983 */ /* 0x000e640000300a00 */
[----:B------:R-:W4:Y:S01]  /*4c530*/  LDL.LU.64 R98, [R1+0x1688] ;  /* 0x0016880001627983 */ /* 0x000f220000300a00 */
[----:B------:R-:W4:Y:S01]  /*4c540*/  LDL.LU.64 R146, [R1+0x1690] ;  /* 0x0016900001927983 */ /* 0x000f220000300a00 */
[----:B------:R-:W-:-:S03]  /*4c550*/  IADD3 R174, R177, -0xc7, RZ ;  /* 0xffffff39b1ae7810 */ /* 0x000fc60007ffe0ff */
[----:B------:R2:W-:Y:S01]  /*4c560*/  LDGSTS.E [R180+0x61400], [R16.64], !P0 ;  /* 0x6140000010b47fae */ /* 0x0005e2000c121844 */
[----:B------:R5:W-:Y:S02]  /*4c570*/  LDGSTS.E [R180+0x61600], [R2.64], !P0 ;  /* 0x6160000002b47fae */ /* 0x000be4000c121844 */
[----:B---3--:R-:W-:-:S04]  /*4c580*/  IMAD.WIDE R32, R252, 0x4, R18 ;  /* 0x00000004fc207825 */ /* 0x008fc800078e0212 */
[----:B------:R-:W-:Y:S02]  /*4c590*/  IMAD.WIDE R18, R252, 0x4, R178 ;  /* 0x00000004fc127825 */ /* 0x000fe400078e02b2 */
[----:B------:R-:W3:Y:S01]  /*4c5a0*/  LDL.LU.64 R178, [R1+0x1698] ;  /* 0x0016980001b27983 */ /* 0x000ee20000300a00 */
[----:B------:R-:W-:Y:S01]  /*4c5b0*/  ISETP.GE.U32.AND P6, PT, R174, 0x7ffffeba, PT ;  /* 0x7ffffebaae00780c */ /* 0x000fe20003fc6070 */
[----:B------:R-:W-:Y:S02]  /*4c5c0*/  IADD3 R174, R177, -0xcb, RZ ;  /* 0xffffff35b1ae7810 */ /* 0x000fe40007ffe0ff */
[----:B------:R-:W-:Y:S02]  /*4c5d0*/  STL.64 [R1+0x1610], R32 ;  /* 0x0016102001007387 */ /* 0x000fe40000100a00 */
[----:B------:R-:W-:Y:S01]  /*4c5e0*/  ISETP.GE.U32.AND P4, PT, R174, 0x7ffffeb6, PT ;  /* 0x7ffffeb6ae00780c */ /* 0x000fe20003f86070 */
[----:B------:R2:W-:Y:S07]  /*4c5f0*/  STL.64 [R1+0x1608], R18 ;  /* 0x0016081201007387 */ /* 0x0005ee0000100a00 */
[----:B------:R2:W-:Y:S01]  /*4c600*/  LDGSTS.E [R180+0x63000], [R32.64], !P6 ;  /* 0x6300000020b47fae */ /* 0x0005e2000f121844 */
[----:B------:R2:W-:Y:S02]  /*4c610*/  LDGSTS.E [R180+0x63200], [R18.64], !P6 ;  /* 0x6320000012b47fae */ /* 0x0005e4000f121844 */
[----:B--2---:R-:W-:-:S04]  /*4c620*/  IMAD.WIDE R16, R252, 0x4, R50 ;  /* 0x00000004fc107825 */ /* 0x004fc800078e0232 */
[C---:B-----5:R-:W-:Y:S01]  /*4c630*/  IMAD.WIDE R2, R252.reuse, 0x4, R114 ;  /* 0x00000004fc027825 */ /* 0x060fe200078e0272 */
[----:B------:R2:W-:Y:S04]  /*4c640*/  STL.64 [R1+0x1600], R16 ;  /* 0x0016001001007387 */ /* 0x0005e80000100a00 */
[----:B------:R5:W-:Y:S01]  /*4c650*/  STL.64 [R1+0x15f8], R2 ;  /* 0x0015f80201007387 */ /* 0x000be20000100a00 */
[----:B------:R2:W-:Y:S01]  /*4c660*/  LDGSTS.E [R180+0x63400], [R16.64], !P6 ;  /* 0x6340000010b47fae */ /* 0x0005e2000f121844 */
[----:B------:R-:W3:Y:S02]  /*4c670*/  LDL.LU.64 R18, [R1+0x16a0] ;  /* 0x0016a00001127983 */ /* 0x000ee40000300a00 */
[----:B------:R5:W-:Y:S02]  /*4c680*/  LDGSTS.E [R180+0x63600], [R2.64], !P6 ;  /* 0x6360000002b47fae */ /* 0x000be4000f121844 */
[----:B------:R-:W3:Y:S01]  /*4c690*/  LDL.LU.64 R50, [R1+0x16a8] ;  /* 0x0016a80001327983 */ /* 0x000ee20000300a00 */
[----:B------:R-:W3:Y:S01]  /*4c6a0*/  LDL.LU.64 R114, [R1+0x16b0] ;  /* 0x0016b00001727983 */ /* 0x000ee20000300a00 */
[----:B----4-:R-:W-:-:S04]  /*4c6b0*/  IMAD.WIDE R34, R252, 0x4, R34 ;  /* 0x00000004fc227825 */ /* 0x010fc800078e0222 */
[----:B------:R-:W-:-:S04]  /*4c6c0*/  IMAD.WIDE R32, R252, 0x4, R130 ;  /* 0x00000004fc207825 */ /* 0x000fc800078e0282 */
[C---:B--2---:R-:W-:Y:S01]  /*4c6d0*/  IMAD.WIDE R16, R252.reuse, 0x4, R66 ;  /* 0x00000004fc107825 */ /* 0x044fe200078e0242 */
[----:B------:R-:W2:Y:S03]  /*4c6e0*/  LDL.LU.64 R130, [R1+0x16b8] ;  /* 0x0016b80001827983 */ /* 0x000ea60000300a00 */
[----:B------:R4:W-:Y:S02]  /*4c6f0*/  STL.64 [R1+0x15f0], R34 ;  /* 0x0015f02201007387 */ /* 0x0009e40000100a00 */
[----:B------:R1:W-:Y:S01]  /*4c700*/  STL.64 [R1+0x15e8], R32 ;  /* 0x0015e82001007387 */ /* 0x0003e20000100a00 */
[----:B------:R4:W-:Y:S04]  /*4c710*/  LDGSTS.E [R180+0x65000], [R34.64], !P4 ;  /* 0x6500000022b47fae */ /* 0x0009e8000e121844 */
[----:B------:R1:W-:Y:S01]  /*4c720*/  STL.64 [R1+0x15e0], R16 ;  /* 0x0015e01001007387 */ /* 0x0003e20000100a00 */
[----:B------:R1:W-:Y:S02]  /*4c730*/  LDGSTS.E [R180+0x65200], [R32.64], !P4 ;  /* 0x6520000020b47fae */ /* 0x0003e4000e121844 */
[----:B------:R1:W-:Y:S02]  /*4c740*/  LDGSTS.E [R180+0x65400], [R16.64], !P4 ;  /* 0x6540000010b47fae */ /* 0x0003e4000e121844 */
[----:B-----5:R-:W-:-:S05]  /*4c750*/  IMAD.WIDE R2, R252, 0x4, R162 ;  /* 0x00000004fc027825 */ /* 0x020fca00078e02a2 */
[----:B------:R3:W-:Y:S01]  /*4c760*/  STL.64 [R1+0x1458], R2 ;  /* 0x0014580201007387 */ /* 0x0007e20000100a00 */
[----:B----4-:R-:W4:Y:S02]  /*4c770*/  LDL.LU.64 R34, [R1+0x16c0] ;  /* 0x0016c00001227983 */ /* 0x010f240000300a00 */
[----:B------:R-:W5:Y:S02]  /*4c780*/  LDL.LU.64 R66, [R1+0x16c8] ;  /* 0x0016c80001427983 */ /* 0x000f640000300a00 */
[----:B------:R-:W5:Y:S01]  /*4c790*/  LDL.LU.64 R162, [R1+0x16d0] ;  /* 0x0016d00001a27983 */ /* 0x000f620000300a00 */
[----:B------:R3:W-:Y:S01]  /*4c7a0*/  LDGSTS.E [R180+0x65600], [R2.64], !P4 ;  /* 0x6560000002b47fae */ /* 0x0007e2000e121844 */
[----:B-1----:R-:W-:-:S04]  /*4c7b0*/  IMAD.WIDE R48, R252, 0x4, R82 ;  /* 0x00000004fc307825 */ /* 0x002fc800078e0252 */
[----:B------:R-:W-:-:S04]  /*4c7c0*/  IMAD.WIDE R32, R252, 0x4, R98 ;  /* 0x00000004fc207825 */ /* 0x000fc800078e0262 */
[C---:B------:R-:W-:Y:S02]  /*4c7d0*/  IMAD.WIDE R16, R252.reuse, 0x4, R146 ;  /* 0x00000004fc107825 */ /* 0x040fe400078e0292 */
[----:B------:R-:W5:Y:S02]  /*4c7e0*/  LDL.LU.64 R146, [R1+0x16d8] ;  /* 0x0016d80001927983 */ /* 0x000f640000300a00 */
[----:B------:R-:W-:Y:S02]  /*4c7f0*/  STL.64 [R1+0x1450], R48 ;  /* 0x0014503001007387 */ /* 0x000fe40000100a00 */
[----:B------:R1:W-:Y:S02]  /*4c800*/  STL.64 [R1+0x1448], R32 ;  /* 0x0014482001007387 */ /* 0x0003e40000100a00 */
[----:B------:R1:W-:Y:S02]  /*4c810*/  STL.64 [R1+0x1440], R16 ;  /* 0x0014401001007387 */ /* 0x0003e40000100a00 */
[----:B---3--:R-:W-:-:S05]  /*4c820*/  IMAD.WIDE R2, R252, 0x4, R178 ;  /* 0x00000004fc027825 */ /* 0x008fca00078e02b2 */
[----:B------:R2:W-:Y:S01]  /*4c830*/  STL.64 [R1+0x1428], R2 ;  /* 0x0014280201007387 */ /* 0x0005e20000100a00 */
[----:B------:R-:W2:Y:S02]  /*4c840*/  LDL.LU.64 R82, [R1+0x16e0] ;  /* 0x0016e00001527983 */ /* 0x000ea40000300a00 */
[----:B------:R-:W2:Y:S02]  /*4c850*/  LDL.LU.64 R98, [R1+0x16e8] ;  /* 0x0016e80001627983 */ /* 0x000ea40000300a00 */
[----:B------:R-:W2:Y:S01]  /*4c860*/  LDL.LU.64 R178, [R1+0x16f0] ;  /* 0x0016f00001b27983 */ /* 0x000ea20000300a00 */
[----:B------:R-:W-:-:S04]  /*4c870*/  IADD3 R174, R177, -0xcf, RZ ;  /* 0xffffff31b1ae7810 */ /* 0x000fc80007ffe0ff */
[----:B------:R-:W-:Y:S01]  /*4c880*/  ISETP.GE.U32.AND P2, PT, R174, 0x7ffffeb2, PT ;  /* 0x7ffffeb2ae00780c */ /* 0x000fe20003f46070 */
[----:B------:R-:W-:-:S04]  /*4c890*/  IADD3 R174, R177, -0xd3, RZ ;  /* 0xffffff2db1ae7810 */ /* 0x000fc80007ffe0ff */
[----:B------:R-:W-:-:S08]  /*4c8a0*/  ISETP.GE.U32.AND P3, PT, R174, 0x7ffffeae, PT ;  /* 0x7ffffeaeae00780c */ /* 0x000fd00003f66070 */
[----:B------:R1:W-:Y:S01]  /*4c8b0*/  LDGSTS.E [R180+0x67000], [R48.64], !P2 ;  /* 0x6700000030b47fae */ /* 0x0003e2000d121844 */
[----:B------:R1:W-:Y:S02]  /*4c8c0*/  LDGSTS.E [R180+0x67200], [R32.64], !P2 ;  /* 0x6720000020b47fae */ /* 0x0003e4000d121844 */
[----:B------:R1:W-:Y:S02]  /*4c8d0*/  LDGSTS.E [R180+0x67400], [R16.64], !P2 ;  /* 0x6740000010b47fae */ /* 0x0003e4000d121844 */
[----:B------:R2:W-:Y:S01]  /*4c8e0*/  LDGSTS.E [R180+0x67600], [R2.64], !P2 ;  /* 0x6760000002b47fae */ /* 0x0005e2000d121844 */
[----:B------:R-:W-:Y:S01]  /*4c8f0*/  IADD3 R174, R177, -0xd7, RZ ;  /* 0xffffff29b1ae7810 */ /* 0x000fe20007ffe0ff */
[----:B-1----:R-:W-:-:S04]  /*4c900*/  IMAD.WIDE R32, R252, 0x4, R18 ;  /* 0x00000004fc207825 */ /* 0x002fc800078e0212 */
[----:B------:R-:W-:-:S04]  /*4c910*/  IMAD.WIDE R18, R252, 0x4, R50 ;  /* 0x00000004fc127825 */ /* 0x000fc800078e0232 */
[----:B------:R-:W-:Y:S02]  /*4c920*/  IMAD.WIDE R16, R252, 0x4, R114 ;  /* 0x00000004fc107825 */ /* 0x000fe400078e0272 */
[----:B------:R-:W2:Y:S02]  /*4c930*/  LDL.LU.64 R114, [R1+0x16f8] ;  /* 0x0016f80001727983 */ /* 0x000ea40000300a00 */
[----:B------:R4:W-:Y:S02]  /*4c940*/  STL.64 [R1+0x1420], R32 ;  /* 0x0014202001007387 */ /* 0x0009e40000100a00 */
[----:B------:R-:W-:Y:S01]  /*4c950*/  STL.64 [R1+0x1408], R18 ;  /* 0x0014081201007387 */ /* 0x000fe20000100a00 */
[----:B------:R4:W-:Y:S01]  /*4c960*/  LDGSTS.E [R180+0x69000], [R32.64], !P3 ;  /* 0x6900000020b47fae */ /* 0x0009e2000d921844 */
[----:B------:R5:W-:Y:S01]  /*4c970*/  STL.64 [R1+0x1400], R16 ;  /* 0x0014001001007387 */ /* 0x000be20000100a00 */
[----:B------:R-:W-:Y:S01]  /*4c980*/  ISETP.GE.U32.AND P5, PT, R174, 0x7ffffeaa, PT ;  /* 0x7ffffeaaae00780c */ /* 0x000fe20003fa6070 */
[----:B------:R1:W-:Y:S01]  /*4c990*/  LDGSTS.E [R180+0x69200], [R18.64], !P3 ;  /* 0x6920000012b47fae */ /* 0x0003e2000d921844 */
[----:B------:R5:W-:Y:S01]  /*4c9a0*/  LDGSTS.E [R180+0x69400], [R16.64], !P3 ;  /* 0x6940000010b47fae */ /* 0x000be2000d921844 */
[----:B--2---:R-:W-:-:S05]  /*4c9b0*/  IMAD.WIDE R2, R252, 0x4, R130 ;  /* 0x00000004fc027825 */ /* 0x004fca00078e0282 */
[----:B------:R2:W-:Y:S01]  /*4c9c0*/  STL.64 [R1+0x13e8], R2 ;  /* 0x0013e80201007387 */ /* 0x0005e20000100a00 */
[----:B------:R-:W3:Y:S02]  /*4c9d0*/  LDL.LU.64 R50, [R1+0x1700] ;  /* 0x0017000001327983 */ /* 0x000ee40000300a00 */
[----:B------:R-:W3:Y:S01]  /*4c9e0*/  LDL.LU.64 R130, [R1+0x1708] ;  /* 0x0017080001827983 */ /* 0x000ee20000300a00 */
[----:B------:R2:W-:Y:S01]  /*4c9f0*/  LDGSTS.E [R180+0x69600], [R2.64], !P3 ;  /* 0x6960000002b47fae */ /* 0x0005e2000d921844 */
[----:B----4-:R-:W-:-:S04]  /*4ca00*/  IMAD.WIDE R32, R252, 0x4, R34 ;  /* 0x00000004fc207825 */ /* 0x010fc800078e0222 */
[C---:B-----5:R-:W-:Y:S01]  /*4ca10*/  IMAD.WIDE R16, R252.reuse, 0x4, R162 ;  /* 0x00000004fc107825 */ /* 0x060fe200078e02a2 */
[----:B------:R-:W4:Y:S03]  /*4ca20*/  LDL.LU.64 R34, [R1+0x1710] ;  /* 0x0017100001227983 */ /* 0x000f260000300a00 */
[----:B------:R5:W-:Y:S02]  /*4ca30*/  STL.64 [R1+0x13e0], R32 ;  /* 0x0013e02001007387 */ /* 0x000be40000100a00 */
[----:B------:R-:W4:Y:S02]  /*4ca40*/  LDL.LU.64 R162, [R1+0x1718] ;  /* 0x0017180001a27983 */ /* 0x000f240000300a00 */
[C---:B-1----:R-:W-:Y:S01]  /*4ca50*/  IMAD.WIDE R18, R252.reuse, 0x4, R66 ;  /* 0x00000004fc127825 */ /* 0x042fe200078e0242 */
[----:B------:R5:W-:Y:S04]  /*4ca60*/  LDGSTS.E [R180+0x6b000], [R32.64], !P5 ;  /* 0x6b00000020b47fae */ /* 0x000be8000e921844 */
[----:B------:R-:W-:Y:S01]  /*4ca70*/  STL.64 [R1+0x13d8], R18 ;  /* 0x0013d81201007387 */ /* 0x000fe20000100a00 */
[----:B------:R1:W-:Y:S03]  /*4ca80*/  STL.64 [R1+0x13d0], R16 ;  /* 0x0013d01001007387 */ /* 0x0003e60000100a00 */
[----:B------:R1:W-:Y:S01]  /*4ca90*/  LDGSTS.E [R180+0x6b200], [R18.64], !P5 ;  /* 0x6b20000012b47fae */ /* 0x0003e2000e921844 */
[----:B------:R1:W-:Y:S02]  /*4caa0*/  LDGSTS.E [R180+0x6b400], [R16.64], !P5 ;  /* 0x6b40000010b47fae */ /* 0x0003e4000e921844 */
[----:B--2---:R-:W-:-:S05]  /*4cab0*/  IMAD.WIDE R2, R252, 0x4, R146 ;  /* 0x00000004fc027825 */ /* 0x004fca00078e0292 */
[----:B------:R2:W-:Y:S01]  /*4cac0*/  STL.64 [R1+0x13c8], R2 ;  /* 0x0013c80201007387 */ /* 0x0005e20000100a00 */
[----:B------:R-:W4:Y:S02]  /*4cad0*/  LDL.LU.64 R66, [R1+0x1720] ;  /* 0x0017200001427983 */ /* 0x000f240000300a00 */
[----:B------:R-:W4:Y:S01]  /*4cae0*/  LDL.LU.64 R146, [R1+0x1728] ;  /* 0x0017280001927983 */ /* 0x000f220000300a00 */
[----:B------:R-:W-:Y:S01]  /*4caf0*/  IADD3 R174, R177, -0xdb, RZ ;  /* 0xffffff25b1ae7810 */ /* 0x000fe20007ffe0ff */
[----:B------:R2:W-:Y:S01]  /*4cb00*/  LDGSTS.E [R180+0x6b600], [R2.64], !P5 ;  /* 0x6b60000002b47fae */ /* 0x0005e2000e921844 */
[----:B-----5:R-:W-:-:S04]  /*4cb10*/  IMAD.WIDE R32, R252, 0x4, R82 ;  /* 0x00000004fc207825 */ /* 0x020fc800078e0252 */
[----:B-1----:R-:W-:Y:S01]  /*4cb20*/  IMAD.WIDE R16, R252, 0x4, R178 ;  /* 0x00000004fc107825 */ /* 0x002fe200078e02b2 */
[----:B------:R-:W5:Y:S03]  /*4cb30*/  LDL.LU.64 R82, [R1+0x1730] ;  /* 0x0017300001527983 */ /* 0x000f660000300a00 */
[----:B------:R3:W-:Y:S02]  /*4cb40*/  STL.64 [R1+0x13c0], R32 ;  /* 0x0013c02001007387 */ /* 0x0007e40000100a00 */
[----:B------:R-:W5:Y:S01]  /*4cb50*/  LDL.LU.64 R178, [R1+0x1738] ;  /* 0x0017380001b27983 */ /* 0x000f620000300a00 */
[----:B------:R-:W-:Y:S01]  /*4cb60*/  ISETP.GE.U32.AND P1, PT, R174, 0x7ffffea6, PT ;  /* 0x7ffffea6ae00780c */ /* 0x000fe20003f26070 */
[----:B------:R-:W-:Y:S01]  /*4cb70*/  IMAD.WIDE R18, R252, 0x4, R98 ;  /* 0x00000004fc127825 */ /* 0x000fe200078e0262 */
[----:B------:R-:W-:-:S04]  /*4cb80*/  IADD3 R174, R177, -0xdf, RZ ;  /* 0xffffff21b1ae7810 */ /* 0x000fc80007ffe0ff */
[----:B------:R1:W-:Y:S01]  /*4cb90*/  STL.64 [R1+0x13b8], R18 ;  /* 0x0013b81201007387 */ /* 0x0003e20000100a00 */
[----:B------:R4:W-:Y:S01]  /*4cba0*/  STL.64 [R1+0x13b0], R16 ;  /* 0x0013b01001007387 */ /* 0x0009e20000100a00 */
[----:B------:R-:W-:-:S05]  /*4cbb0*/  ISETP.GE.U32.AND P0, PT, R174, 0x7ffffea2, PT ;  /* 0x7ffffea2ae00780c */ /* 0x000fca0003f06070 */
[----:B------:R3:W-:Y:S01]  /*4cbc0*/  LDGSTS.E [R180+0x6d000], [R32.64], !P1 ;  /* 0x6d00000020b47fae */ /* 0x0007e2000c921844 */
[----:B------:R1:W-:Y:S02]  /*4cbd0*/  LDGSTS.E [R180+0x6d200], [R18.64], !P1 ;  /* 0x6d20000012b47fae */ /* 0x0003e4000c921844 */
[----:B------:R4:W-:Y:S02]  /*4cbe0*/  LDGSTS.E [R180+0x6d400], [R16.64], !P1 ;  /* 0x6d40000010b47fae */ /* 0x0009e4000c921844 */
[----:B--2---:R-:W-:-:S05]  /*4cbf0*/  IMAD.WIDE R2, R252, 0x4, R114 ;  /* 0x00000004fc027825 */ /* 0x004fca00078e0272 */
[----:B------:R2:W-:Y:S01]  /*4cc00*/  STL.64 [R1+0x13a8], R2 ;  /* 0x0013a80201007387 */ /* 0x0005e20000100a00 */
[----:B------:R-:W5:Y:S03]  /*4cc10*/  LDL.LU.64 R98, [R1+0x1740] ;  /* 0x0017400001627983 */ /* 0x000f660000300a00 */
[----:B------:R2:W-:Y:S01]  /*4cc20*/  LDGSTS.E [R180+0x6d600], [R2.64], !P1 ;  /* 0x6d60000002b47fae */ /* 0x0005e2000c921844 */
[----:B------:R-:W5:Y:S02]  /*4cc30*/  LDL.LU.64 R114, [R1+0x1748] ;  /* 0x0017480001727983 */ /* 0x000f640000300a00 */
[----:B---3--:R-:W-:-:S04]  /*4cc40*/  IMAD.WIDE R32, R252, 0x4, R50 ;  /* 0x00000004fc207825 */ /* 0x008fc800078e0232 */
[C---:B-1----:R-:W-:Y:S01]  /*4cc50*/  IMAD.WIDE R18, R252.reuse, 0x4, R130 ;  /* 0x00000004fc127825 */ /* 0x042fe200078e0282 */
[----:B------:R-:W3:Y:S03]  /*4cc60*/  LDL.LU.64 R50, [R1+0x1750] ;  /* 0x0017500001327983 */ /* 0x000ee60000300a00 */
[----:B------:R-:W3:Y:S02]  /*4cc70*/  LDL.LU.64 R130, [R1+0x1758] ;  /* 0x0017580001827983 */ /* 0x000ee40000300a00 */
[----:B------:R-:W-:Y:S01]  /*4cc80*/  STL.64 [R1+0x13a0], R32 ;  /* 0x0013a02001007387 */ /* 0x000fe20000100a00 */
[----:B------:R1:W-:Y:S04]  /*4cc90*/  LDGSTS.E [R180+0x6f000], [R32.64], !P0 ;  /* 0x6f00000020b47fae */ /* 0x0003e8000c121844 */
[----:B------:R1:W-:Y:S01]  /*4cca0*/  STL.64 [R1+0x1398], R18 ;  /* 0x0013981201007387 */ /* 0x0003e20000100a00 */
[----:B------:R1:W-:Y:S02]  /*4ccb0*/  LDGSTS.E [R180+0x6f200], [R18.64], !P0 ;  /* 0x6f20000012b47fae */ /* 0x0003e4000c121844 */
[----:B----4-:R-:W-:-:S04]  /*4ccc0*/  IMAD.WIDE R16, R252, 0x4, R34 ;  /* 0x00000004fc107825 */ /* 0x010fc800078e0222 */
[C---:B--2---:R-:W-:Y:S01]  /*4ccd0*/  IMAD.WIDE R2, R252.reuse, 0x4, R162 ;  /* 0x00000004fc027825 */ /* 0x044fe200078e02a2 */
[----:B------:R5:W-:Y:S04]  /*4cce0*/  STL.64 [R1+0x1390], R16 ;  /* 0x0013901001007387 */ /* 0x000be80000100a00 */
[----:B------:R2:W-:Y:S02]  /*4ccf0*/  STL.64 [R1+0x1388], R2 ;  /* 0x0013880201007387 */ /* 0x0005e40000100a00 */
[----:B------:R-:W4:Y:S01]  /*4cd00*/  LDL.LU.64 R162, [R1+0x1760] ;  /* 0x0017600001a27983 */ /* 0x000f220000300a00 */
[----:B-1----:R-:W4:Y:S04]  /*4cd10*/  LDL.LU.64 R18, [R1+0x1768] ;  /* 0x0017680001127983 */ /* 0x002f280000300a00 */
[----:B------:R5:W-:Y:S01]  /*4cd20*/  LDGSTS.E [R180+0x6f400], [R16.64], !P0 ;  /* 0x6f40000010b47fae */ /* 0x000be2000c121844 */
[----:B------:R2:W-:Y:S02]  /*4cd30*/  LDGSTS.E [R180+0x6f600], [R2.64], !P0 ;  /* 0x6f60000002b47fae */ /* 0x0005e4000c121844 */
[----:B------:R-:W-:-:S04]  /*4cd40*/  IMAD.WIDE R34, R252, 0x4, R66 ;  /* 0x00000004fc227825 */ /* 0x000fc800078e0242 */
[C---:B------:R-:W-:Y:S01]  /*4cd50*/  IMAD.WIDE R32, R252.reuse, 0x4, R146 ;  /* 0x00000004fc207825 */ /* 0x040fe200078e0292 */
[----:B------:R-:W4:Y:S03]  /*4cd60*/  LDL.LU.64 R66, [R1+0x1770] ;  /* 0x0017700001427983 */ /* 0x000f260000300a00 */
[----:B------:R1:W-:Y:S02]  /*4cd70*/  STL.64 [R1+0x1380], R34 ;  /* 0x0013802201007387 */ /* 0x0003e40000100a00 */
[----:B------:R-:W4:Y:S01]  /*4cd80*/  LDL.LU.64 R146, [R1+0x1778] ;  /* 0x0017780001927983 */ /* 0x000f220000300a00 */
[----:B------:R1:W-:Y:S01]  /*4cd90*/  STL.64 [R1+0x1378], R32 ;  /* 0x0013782001007387 */ /* 0x0003e20000100a00 */
[----:B-----5:R-:W-:-:S04]  /*4cda0*/  IMAD.WIDE R16, R252, 0x4, R82 ;  /* 0x00000004fc107825 */ /* 0x020fc800078e0252 */
[----:B--2---:R-:W-:Y:S01]  /*4cdb0*/  IMAD.WIDE R2, R252, 0x4, R178 ;  /* 0x00000004fc027825 */ /* 0x004fe200078e02b2 */
[----:B------:R3:W-:Y:S04]  /*4cdc0*/  STL.64 [R1+0x1370], R16 ;  /* 0x0013701001007387 */ /* 0x0007e80000100a00 */
[----:B------:R2:W-:Y:S02]  /*4cdd0*/  STL.64 [R1+0x1368], R2 ;  /* 0x0013680201007387 */ /* 0x0005e40000100a00 */
[----:B------:R-:W5:Y:S02]  /*4cde0*/  LDL.LU.64 R82, [R1+0x1780] ;  /* 0x0017800001527983 */ /* 0x000f640000300a00 */
[----:B------:R-:W5:Y:S01]  /*4cdf0*/  LDL.LU.64 R178, [R1+0x1788] ;  /* 0x0017880001b27983 */ /* 0x000f620000300a00 */
[----:B------:R-:W-:-:S04]  /*4ce00*/  IADD3 R174, R177, -0xe3, RZ ;  /* 0xffffff1db1ae7810 */ /* 0x000fc80007ffe0ff */
[----:B------:R-:W-:Y:S01]  /*4ce10*/  ISETP.GE.U32.AND P6, PT, R174, 0x7ffffe9e, PT ;  /* 0x7ffffe9eae00780c */ /* 0x000fe20003fc6070 */
[----:B------:R-:W-:-:S04]  /*4ce20*/  IADD3 R174, R177, -0xe7, RZ ;  /* 0xffffff19b1ae7810 */ /* 0x000fc80007ffe0ff */
[----:B------:R-:W-:Y:S01]  /*4ce30*/  ISETP.GE.U32.AND P4, PT, R174, 0x7ffffe9a, PT ;  /* 0x7ffffe9aae00780c */ /* 0x000fe20003f86070 */
[----:B------:R-:W-:-:S07]  /*4ce40*/  IADD3 R174, R177, -0xeb, RZ ;  /* 0xffffff15b1ae7810 */ /* 0x000fce0007ffe0ff */
[----:B------:R1:W-:Y:S01]  /*4ce50*/  LDGSTS.E [R180+0x71000], [R34.64], !P6 ;  /* 0x7100000022b47fae */ /* 0x0003e2000f121844 */
[----:B------:R1:W-:Y:S02]  /*4ce60*/  LDGSTS.E [R180+0x71200], [R32.64], !P6 ;  /* 0x7120000020b47fae */ /* 0x0003e4000f121844 */
[----:B------:R3:W-:Y:S02]  /*4ce70*/  LDGSTS.E [R180+0x71400], [R16.64], !P6 ;  /* 0x7140000010b47fae */ /* 0x0007e4000f121844 */
[----:B------:R2:W-:Y:S01]  /*4ce80*/  LDGSTS.E [R180+0x71600], [R2.64], !P6 ;  /* 0x7160000002b47fae */ /* 0x0005e2000f121844 */
[----:B------:R-:W-:Y:S01]  /*4ce90*/  ISETP.GE.U32.AND P2, PT, R174, 0x7ffffe96, PT ;  /* 0x7ffffe96ae00780c */ /* 0x000fe20003f46070 */
[----:B-1----:R-:W-:-:S04]  /*4cea0*/  IMAD.WIDE R34, R252, 0x4, R98 ;  /* 0x00000004fc227825 */ /* 0x002fc800078e0262 */
[C---:B------:R-:W-:Y:S01]  /*4ceb0*/  IMAD.WIDE R32, R252.reuse, 0x4, R114 ;  /* 0x00000004fc207825 */ /* 0x040fe200078e0272 */
[----:B------:R-:W5:Y:S03]  /*4cec0*/  LDL.LU.64 R98, [R1+0x1790] ;  /* 0x0017900001627983 */ /* 0x000f660000300a00 */
[----:B------:R-:W5:Y:S02]  /*4ced0*/  LDL.LU.64 R114, [R1+0x1798] ;  /* 0x0017980001727983 */ /* 0x000f640000300a00 */
[----:B------:R-:W-:Y:S01]  /*4cee0*/  STL.64 [R1+0x1360], R34 ;  /* 0x0013602201007387 */ /* 0x000fe20000100a00 */
[----:B------:R4:W-:Y:S04]  /*4cef0*/  LDGSTS.E [R180+0x73000], [R34.64], !P4 ;  /* 0x7300000022b47fae */ /* 0x0009e8000e121844 */
[----:B------:R-:W-:Y:S01]  /*4cf00*/  STL.64 [R1+0x1358], R32 ;  /* 0x0013582001007387 */ /* 0x000fe20000100a00 */
[----:B------:R1:W-:Y:S02]  /*4cf10*/  LDGSTS.E [R180+0x73200], [R32.64], !P4 ;  /* 0x7320000020b47fae */ /* 0x0003e4000e121844 */
[----:B---3--:R-:W-:-:S04]  /*4cf20*/  IMAD.WIDE R16, R252, 0x4, R50 ;  /* 0x00000004fc107825 */ /* 0x008fc800078e0232 */
[C---:B--2---:R-:W-:Y:S01]  /*4cf30*/  IMAD.WIDE R2, R252.reuse, 0x4, R130 ;  /* 0x00000004fc027825 */ /* 0x044fe200078e0282 */
[----:B------:R-:W-:Y:S04]  /*4cf40*/  STL.64 [R1+0x1350], R16 ;  /* 0x0013501001007387 */ /* 0x000fe80000100a00 */
[----:B------:R2:W-:Y:S01]  /*4cf50*/  LDGSTS.E [R180+0x73400], [R16.64], !P4 ;  /* 0x7340000010b47fae */ /* 0x0005e2000e121844 */
[----:B------:R3:W-:Y:S02]  /*4cf60*/  STL.64 [R1+0x1348], R2 ;  /* 0x0013480201007387 */ /* 0x0007e40000100a00 */
[----:B------:R3:W-:Y:S02]  /*4cf70*/  LDGSTS.E [R180+0x73600], [R2.64], !P4 ;  /* 0x7360000002b47fae */ /* 0x0007e4000e121844 */
[----:B---3--:R-:W3:Y:S01]  /*4cf80*/  LDL.LU.64 R2, [R1+0x17a0] ;  /* 0x0017a00001027983 */ /* 0x008ee20000300a00 */
[----:B------:R-:W3:Y:S02]  /*4cf90*/  LDL.LU.64 R50, [R1+0x17a8] ;  /* 0x0017a80001327983 */ /* 0x000ee40000300a00 */
[----:B------:R-:W3:Y:S02]  /*4cfa0*/  LDL.LU.64 R130, [R1+0x17b0] ;  /* 0x0017b00001827983 */ /* 0x000ee40000300a00 */
[----:B----4-:R-:W-:-:S04]  /*4cfb0*/  IMAD.WIDE R34, R252, 0x4, R162 ;  /* 0x00000004fc227825 */ /* 0x010fc800078e02a2 */
[C---:B-1----:R-:W-:Y:S01]  /*4cfc0*/  IMAD.WIDE R32, R252.reuse, 0x4, R18 ;  /* 0x00000004fc207825 */ /* 0x042fe200078e0212 */
[----:B------:R-:W-:Y:S03]  /*4cfd0*/  STL.64 [R1+0x1340], R34 ;  /* 0x0013402201007387 */ /* 0x000fe60000100a00 */
[----:B------:R-:W4:Y:S02]  /*4cfe0*/  LDL.LU.64 R162, [R1+0x17b8] ;  /* 0x0017b80001a27983 */ /* 0x000f240000300a00 */
[----:B------:R-:W-:Y:S01]  /*4cff0*/  STL.64 [R1+0x1338], R32 ;  /* 0x0013382001007387 */ /* 0x000fe20000100a00 */
[----:B------:R5:W-:Y:S01]  /*4d000*/  LDGSTS.E [R180+0x75000], [R34.64], !P2 ;  /* 0x7500000022b47fae */ /* 0x000be2000d121844 */
[----:B------:R1:W-:Y:S02]  /*4d010*/  LDGSTS.E [R180+0x75200], [R32.64], !P2 ;  /* 0x7520000020b47fae */ /* 0x0003e4000d121844 */
[----:B------:R-:W-:-:S04]  /*4d020*/  IMAD.WIDE R18, R252, 0x4, R66 ;  /* 0x00000004fc127825 */ /* 0x000fc800078e0242 */
[C---:B--2---:R-:W-:Y:S01]  /*4d030*/  IMAD.WIDE R16, R252.reuse, 0x4, R146 ;  /* 0x00000004fc107825 */ /* 0x044fe200078e0292 */
[----:B------:R2:W-:Y:S04]  /*4d040*/  STL.64 [R1+0x1330], R18 ;  /* 0x0013301201007387 */ /* 0x0005e80000100a00 */
[----:B------:R1:W-:Y:S01]  /*4d050*/  STL.64 [R1+0x1328], R16 ;  /* 0x0013281001007387 */ /* 0x0003e20000100a00 */
[----:B------:R2:W-:Y:S01]  /*4d060*/  LDGSTS.E [R180+0x75400], [R18.64], !P2 ;  /* 0x7540000012b47fae */ /* 0x0005e2000d121844 */
[----:B------:R-:W-:Y:S01]  /*4d070*/  IADD3 R174, R177, -0xef, RZ ;  /* 0xffffff11b1ae7810 */ /* 0x000fe20007ffe0ff */
[----:B------:R1:W-:Y:S02]  /*4d080*/  LDGSTS.E [R180+0x75600], [R16.64], !P2 ;  /* 0x7560000010b47fae */ /* 0x0003e4000d121844 */
[----:B--2---:R-:W2:Y:S01]  /*4d090*/  LDL.LU.64 R18, [R1+0x17c0] ;  /* 0x0017c00001127983 */ /* 0x004ea20000300a00 */
[----:B------:R-:W2:Y:S02]  /*4d0a0*/  LDL.LU.64 R66, [R1+0x17c8] ;  /* 0x0017c80001427983 */ /* 0x000ea40000300a00 */
[----:B------:R-:W2:Y:S02]  /*4d0b0*/  LDL.LU.64 R146, [R1+0x17d0] ;  /* 0x0017d00001927983 */ /* 0x000ea40000300a00 */
[----:B-----5:R-:W-:-:S02]  /*4d0c0*/  IMAD.WIDE R34, R252, 0x4, R178 ;  /* 0x00000004fc227825 */ /* 0x020fc400078e02b2 */
[----:B------:R-:W5:Y:S01]  /*4d0d0*/  LDL.LU.64 R178, [R1+0x17d8] ;  /* 0x0017d80001b27983 */ /* 0x000f620000300a00 */
[----:B------:R-:W-:Y:S01]  /*4d0e0*/  ISETP.GE.U32.AND P3, PT, R174, 0x7ffffe92, PT ;  /* 0x7ffffe92ae00780c */ /* 0x000fe20003f66070 */
[----:B------:R-:W-:Y:S01]  /*4d0f0*/  IMAD.WIDE R48, R252, 0x4, R82 ;  /* 0x00000004fc307825 */ /* 0x000fe200078e0252 */
[----:B------:R-:W-:-:S04]  /*4d100*/  IADD3 R174, R177, -0xf3, RZ ;  /* 0xffffff0db1ae7810 */ /* 0x000fc80007ffe0ff */
[----:B------:R-:W-:Y:S01]  /*4d110*/  STL.64 [R1+0x1320], R48 ;  /* 0x0013203001007387 */ /* 0x000fe20000100a00 */
[----:B------:R1:W-:Y:S01]  /*4d120*/  STL.64 [R1+0x1318], R34 ;  /* 0x0013182201007387 */ /* 0x0003e20000100a00 */
[----:B------:R-:W-:-:S05]  /*4d130*/  ISETP.GE.U32.AND P5, PT, R174, 0x7ffffe8e, PT ;  /* 0x7ffffe8eae00780c */ /* 0x000fca0003fa6070 */
[----:B------:R3:W-:Y:S01]  /*4d140*/  LDGSTS.E [R180+0x77000], [R48.64], !P3 ;  /* 0x7700000030b47fae */ /* 0x0007e2000d921844 */
[----:B------:R1:W-:Y:S02]  /*4d150*/  LDGSTS.E [R180+0x77200], [R34.64], !P3 ;  /* 0x7720000022b47fae */ /* 0x0003e4000d921844 */
[----:B-1----:R-:W-:-:S04]  /*4d160*/  IMAD.WIDE R32, R252, 0x4, R98 ;  /* 0x00000004fc207825 */ /* 0x002fc800078e0262 */
[C---:B------:R-:W-:Y:S01]  /*4d170*/  IMAD.WIDE R16, R252.reuse, 0x4, R114 ;  /* 0x00000004fc107825 */ /* 0x040fe200078e0272 */
[----:B------:R1:W-:Y:S04]  /*4d180*/  STL.64 [R1+0x1310], R32 ;  /* 0x0013102001007387 */ /* 0x0003e80000100a00 */
[----:B------:R1:W-:Y:S01]  /*4d190*/  STL.64 [R1+0x1308], R16 ;  /* 0x0013081001007387 */ /* 0x0003e20000100a00 */
[----:B------:R-:W5:Y:S01]  /*4d1a0*/  LDL.LU.64 R34, [R1+0x17e0] ;  /* 0x0017e00001227983 */ /* 0x000f620000300a00 */
[----:B------:R-:W5:Y:S03]  /*4d1b0*/  LDL.LU.64 R82, [R1+0x17e8] ;  /* 0x0017e80001527983 */ /* 0x000f660000300a00 */
[----:B------:R1:W-:Y:S01]  /*4d1c0*/  LDGSTS.E [R180+0x77400], [R32.64], !P3 ;  /* 0x7740000020b47fae */ /* 0x0003e2000d921844 */
[----:B------:R1:W-:Y:S03]  /*4d1d0*/  LDGSTS.E [R180+0x77600], [R16.64], !P3 ;  /* 0x7760000010b47fae */ /* 0x0003e6000d921844 */
[----:B------:R-:W5:Y:S01]  /*4d1e0*/  LDL.LU.64 R98, [R1+0x17f0] ;  /* 0x0017f00001627983 */ /* 0x000f620000300a00 */
[----:B------:R-:W5:Y:S02]  /*4d1f0*/  LDL.LU.64 R114, [R1+0x17f8] ;  /* 0x0017f80001727983 */ /* 0x000f640000300a00 */
[----:B---3--:R-:W-:-:S04]  /*4d200*/  IMAD.WIDE R48, R252, 0x4, R2 ;  /* 0x00000004fc307825 */ /* 0x008fc800078e0202 */
[----:B-1----:R-:W-:-:S04]  /*4d210*/  IMAD.WIDE R32, R252, 0x4, R50 ;  /* 0x00000004fc207825 */ /* 0x002fc800078e0232 */
[C---:B------:R-:W-:Y:S01]  /*4d220*/  IMAD.WIDE R16, R252.reuse, 0x4, R130 ;  /* 0x00000004fc107825 */ /* 0x040fe200078e0282 */
[----:B------:R-:W-:Y:S03]  /*4d230*/  STL.64 [R1+0x1300], R48 ;  /* 0x0013003001007387 */ /* 0x000fe60000100a00 */
[----:B------:R2:W-:Y:S02]  /*4d240*/  STL.64 [R1+0x12f8], R32 ;  /* 0x0012f82001007387 */ /* 0x0005e40000100a00 */
[----:B------:R1:W-:Y:S01]  /*4d250*/  STL.64 [R1+0x12f0], R16 ;  /* 0x0012f01001007387 */ /* 0x0003e20000100a00 */
[----:B------:R3:W-:Y:S01]  /*4d260*/  LDGSTS.E [R180+0x79000], [R48.64], !P5 ;  /* 0x7900000030b47fae */ /* 0x0007e2000e921844 */
[----:B------:R2:W-:Y:S02]  /*4d270*/  LDGSTS.E [R180+0x79200], [R32.64], !P5 ;  /* 0x7920000020b47fae */ /* 0x0005e4000e921844 */
[----:B------:R1:W-:Y:S02]  /*4d280*/  LDGSTS.E [R180+0x79400], [R16.64], !P5 ;  /* 0x7940000010b47fae */ /* 0x0003e4000e921844 */
[----:B----4-:R-:W-:-:S05]  /*4d290*/  IMAD.WIDE R2, R252, 0x4, R162 ;  /* 0x00000004fc027825 */ /* 0x010fca00078e02a2 */
[----:B------:R5:W-:Y:S01]  /*4d2a0*/  STL.64 [R1+0x12e8], R2 ;  /* 0x0012e80201007387 */ /* 0x000be20000100a00 */
[----:B------:R-:W4:Y:S02]  /*4d2b0*/  LDL.LU.64 R130, [R1+0x1800] ;  /* 0x0018000001827983 */ /* 0x000f240000300a00 */
[----:B------:R-:W3:Y:S01]  /*4d2c0*/  LDL.LU.64 R50, [R1+0x1808] ;  /* 0x0018080001327983 */ /* 0x000ee20000300a00 */
[----:B------:R5:W-:Y:S01]  /*4d2d0*/  LDGSTS.E [R180+0x79600], [R2.64], !P5 ;  /* 0x7960000002b47fae */ /* 0x000be2000e921844 */
[----:B------:R-:W3:Y:S02]  /*4d2e0*/  LDL.LU.64 R162, [R1+0x1810] ;  /* 0x0018100001a27983 */ /* 0x000ee40000300a00 */
[----:B--2---:R-:W-:-:S04]  /*4d2f0*/  IMAD.WIDE R32, R252, 0x4, R18 ;  /* 0x00000004fc207825 */ /* 0x004fc800078e0212 */
[----:B------:R-:W-:-:S04]  /*4d300*/  IMAD.WIDE R18, R252, 0x4, R66 ;  /* 0x00000004fc127825 */ /* 0x000fc800078e0242 */
[C---:B-1----:R-:W-:Y:S01]  /*4d310*/  IMAD.WIDE R16, R252.reuse, 0x4, R146 ;  /* 0x00000004fc107825 */ /* 0x042fe200078e0292 */
[----:B------:R-:W2:Y:S03]  /*4d320*/  LDL.LU.64 R66, [R1+0x1818] ;  /* 0x0018180001427983 */ /* 0x000ea60000300a00 */
[----:B------:R1:W-:Y:S02]  /*4d330*/  STL.64 [R1+0x12e0], R32 ;  /* 0x0012e02001007387 */ /* 0x0003e40000100a00 */
[----:B------:R1:W-:Y:S01]  /*4d340*/  STL.64 [R1+0x12d8], R18 ;  /* 0x0012d81201007387 */ /* 0x0003e20000100a00 */
[----:B------:R1:W-:Y:S01]  /*4d350*/  STL.64 [R1+0x12d0], R16 ;  /* 0x0012d01001007387 */ /* 0x0003e20000100a00 */
[----:B-----5:R-:W-:-:S05]  /*4d360*/  IMAD.WIDE R2, R252, 0x4, R178 ;  /* 0x00000004fc027825 */ /* 0x020fca00078e02b2 */
[----:B------:R5:W-:Y:S01]  /*4d370*/  STL.64 [R1+0x12c8], R2 ;  /* 0x0012c80201007387 */ /* 0x000be20000100a00 */
        /* <DEDUP_REMOVED lines=8> */
[----:B------:R1:W-:Y:S01]  /*4d400*/  LDGSTS.E [R180+0x7b400], [R16.64], !P1 ;  /* 0x7b40000010b47fae */ /* 0x0003e2000c921844 */
[----:B------:R-:W-:Y:S01]  /*4d410*/  IADD3 R174, R177, -0xff, RZ ;  /* 0xffffff01b1ae7810 */ /* 0x000fe20007ffe0ff */
[----:B------:R5:W-:Y:S01]  /*4d420*/  LDGSTS.E [R180+0x7b600], [R2.64], !P1 ;  /* 0x7b60000002b47fae */ /* 0x000be2000c921844 */
[----:B-1----:R-:W-:-:S04]  /*4d430*/  IMAD.WIDE R32, R252, 0x4, R34 ;  /* 0x00000004fc207825 */ /* 0x002fc800078e0222 */
[----:B------:R-:W-:-:S04]  /*4d440*/  IMAD.WIDE R18, R252, 0x4, R82 ;  /* 0x00000004fc127825 */ /* 0x000fc800078e0252 */
[C---:B------:R-:W-:Y:S01]  /*4d450*/  IMAD.WIDE R16, R252.reuse, 0x4, R98 ;  /* 0x00000004fc107825 */ /* 0x040fe200078e0262 */
[----:B------:R4:W-:Y:S03]  /*4d460*/  STL.64 [R1+0x12c0], R32 ;  /* 0x0012c02001007387 */ /* 0x0009e60000100a00 */
[----:B------:R-:W2:Y:S02]  /*4d470*/  LDL.LU.64 R82, [R1+0x1830] ;  /* 0x0018300001527983 */ /* 0x000ea40000300a00 */
[----:B------:R3:W-:Y:S02]  /*4d480*/  STL.64 [R1+0x12b8], R18 ;  /* 0x0012b81201007387 */ /* 0x0007e40000100a00 */
[----:B------:R-:W2:Y:S02]  /*4d490*/  LDL.LU.64 R98, [R1+0x1838] ;  /* 0x0018380001627983 */ /* 0x000ea40000300a00 */
[----:B-----5:R-:W-:Y:S01]  /*4d4a0*/  IMAD.WIDE R2, R252, 0x4, R114 ;  /* 0x00000004fc027825 */ /* 0x020fe200078e0272 */
[----:B------:R-:W-:Y:S01]  /*4d4b0*/  ISETP.GE.U32.AND P6, PT, R174, 0x7ffffe82, PT ;  /* 0x7ffffe82ae00780c */ /* 0x000fe20003fc6070 */
[----:B------:R4:W-:Y:S04]  /*4d4c0*/  LDGSTS.E [R180+0x7d000], [R32.64], !P0 ;  /* 0x7d00000020b47fae */ /* 0x0009e8000c121844 */
[----:B------:R1:W-:Y:S01]  /*4d4d0*/  STL.64 [R1+0x12b0], R16 ;  /* 0x0012b01001007387 */ /* 0x0003e20000100a00 */
[----:B------:R5:W-:Y:S02]  /*4d4e0*/  STL.64 [R1+0x12a8], R2 ;  /* 0x0012a80201007387 */ /* 0x000be40000100a00 */
[----:B------:R-:W2:Y:S02]  /*4d4f0*/  LDL.LU.64 R114, [R1+0x1840] ;  /* 0x0018400001727983 */ /* 0x000ea40000300a00 */
[----:B------:R3:W-:Y:S01]  /*4d500*/  LDGSTS.E [R180+0x7d200], [R18.64], !P0 ;  /* 0x7d20000012b47fae */ /* 0x0007e2000c121844 */
[----:B------:R1:W-:Y:S01]  /*4d510*/  LDGSTS.E [R180+0x7d400], [R16.64], !P0 ;  /* 0x7d40000010b47fae */ /* 0x0003e2000c121844 */
[----:B------:R5:W-:Y:S02]  /*4d520*/  LDGSTS.E [R180+0x7d600], [R2.64], !P0 ;  /* 0x7d60000002b47fae */ /* 0x000be4000c121844 */
[----:B----4-:R-:W-:-:S04]  /*4d530*/  IMAD.WIDE R32, R252, 0x4, R130 ;  /* 0x00000004fc207825 */ /* 0x010fc800078e0282 */
[C---:B---3--:R-:W-:Y:S01]  /*4d540*/  IMAD.WIDE R18, R252.reuse, 0x4, R50 ;  /* 0x00000004fc127825 */ /* 0x048fe200078e0232 */
[----:B------:R-:W3:Y:S03]  /*4d550*/  LDL.LU.64 R130, [R1+0x1848] ;  /* 0x0018480001827983 */ /* 0x000ee60000300a00 */
[----:B------:R4:W-:Y:S02]  /*4d560*/  STL.64 [R1+0x12a0], R32 ;  /* 0x0012a02001007387 */ /* 0x0009e40000100a00 */
[----:B-1----:R-:W-:-:S04]  /*4d570*/  IMAD.WIDE R16, R252, 0x4, R162 ;  /* 0x00000004fc107825 */ /* 0x002fc800078e02a2 */
[----:B------:R-:W3:Y:S01]  /*4d580*/  LDL.LU.64 R50, [R1+0x1850] ;  /* 0x0018500001327983 */ /* 0x000ee20000300a00 */
[----:B------:R-:W3:Y:S01]  /*4d590*/  LDL.LU.64 R162, [R1+0x1858] ;  /* 0x0018580001a27983 */ /* 0x000ee20000300a00 */
[----:B------:R1:W-:Y:S02]  /*4d5a0*/  STL.64 [R1+0x1298], R18 ;  /* 0x0012981201007387 */ /* 0x0003e40000100a00 */
[----:B------:R1:W-:Y:S01]  /*4d5b0*/  STL.64 [R1+0x1290], R16 ;  /* 0x0012901001007387 */ /* 0x0003e20000100a00 */
[----:B------:R4:W-:Y:S01]  /*4d5c0*/  LDGSTS.E [R180+0x7f000], [R32.64], !P6 ;  /* 0x7f00000020b47fae */ /* 0x0009e2000f121844 */
[----:B------:R1:W-:Y:S02]  /*4d5d0*/  LDGSTS.E [R180+0x7f200], [R18.64], !P6 ;  /* 0x7f20000012b47fae */ /* 0x0003e4000f121844 */
[----:B--2---:R-:W-:-:S04]  /*4d5e0*/  IMAD.WIDE R34, R252, 0x4, R146 ;  /* 0x00000004fc227825 */ /* 0x004fc800078e0292 */
[----:B-----5:R-:W-:-:S04]  /*4d5f0*/  IMAD.WIDE R2, R252, 0x4, R66 ;  /* 0x00000004fc027825 */ /* 0x020fc800078e0242 */
[----:B----4-:R-:W-:Y:S01]  /*4d600*/  IMAD.WIDE R32, R252, 0x4, R178 ;  /* 0x00000004fc207825 */ /* 0x010fe200078e02b2 */
[----:B------:R-:W-:-:S03]  /*4d610*/  IADD3 R174, R177, -0x84, RZ ;  /* 0xffffff7cb1ae7810 */ /* 0x000fc60007ffe0ff */
[----:B------:R-:W-:Y:S01]  /*4d620*/  IMAD.SHL.U32 R175, R175, 0x4, RZ ;  /* 0x00000004afaf7824 */ /* 0x000fe200078e00ff */
[----:B------:R2:W-:Y:S04]  /*4d630*/  LDGSTS.E [R180+0x7f400], [R16.64], !P6 ;  /* 0x7f40000010b47fae */ /* 0x0005e8000f121844 */
[----:B------:R4:W-:Y:S01]  /*4d640*/  STL.64 [R1+0x1288], R2 ;  /* 0x0012880201007387 */ /* 0x0009e20000100a00 */
[----:B-1----:R-:W5:Y:S02]  /*4d650*/  LDL.LU.64 R18, [R1+0x1860] ;  /* 0x0018600001127983 */ /* 0x002f640000300a00 */
[----:B------:R-:W5:Y:S02]  /*4d660*/  LDL.LU.64 R146, [R1+0x1868] ;  /* 0x0018680001927983 */ /* 0x000f640000300a00 */
[----:B------:R1:W-:Y:S01]  /*4d670*/  STL.64 [R1+0x1280], R34 ;  /* 0x0012802201007387 */ /* 0x0003e20000100a00 */
[----:B------:R-:W5:Y:S01]  /*4d680*/  LDL.LU.64 R66, [R1+0x1870] ;  /* 0x0018700001427983 */ /* 0x000f620000300a00 */
[----:B------:R-:W5:Y:S01]  /*4d690*/  LDL.LU.64 R178, [R1+0x1878] ;  /* 0x0018780001b27983 */ /* 0x000f620000300a00 */
[----:B------:R-:W-:Y:S01]  /*4d6a0*/  ISETP.GE.U32.AND P4, PT, R174, 0x7ffffefd, PT ;  /* 0x7ffffefdae00780c */ /* 0x000fe20003f86070 */
[----:B------:R-:W-:Y:S01]  /*4d6b0*/  IADD3 R174, R177, -0x88, RZ ;  /* 0xffffff78b1ae7810 */ /* 0x000fe20007ffe0ff */
[----:B------:R2:W-:Y:S04]  /*4d6c0*/  LDGSTS.E [R180+0x7f600], [R2.64], !P6 ;  /* 0x7f60000002b47fae */ /* 0x0005e8000f121844 */
[----:B------:R3:W-:Y:S01]  /*4d6d0*/  STL.64 [R1+0x1278], R32 ;  /* 0x0012782001007387 */ /* 0x0007e20000100a00 */
[----:B------:R-:W-:-:S02]  /*4d6e0*/  ISETP.GE.U32.AND P2, PT, R174, 0x7ffffef9, PT ;  /* 0x7ffffef9ae00780c */ /* 0x000fc40003f46070 */
[----:B--2---:R-:W-:-:S05]  /*4d6f0*/  LOP3.LUT R180, R175, 0x60, RZ, 0x3c, !PT ;  /* 0x00000060afb47812 */ /* 0x004fca00078e3cff */
[----:B------:R1:W-:Y:S01]  /*4d700*/  LDGSTS.E [R180+0x41800], [R34.64], !P4 ;  /* 0x4180000022b47fae */ /* 0x0003e2000e121844 */
[----:B------:R3:W-:Y:S02]  /*4d710*/  LDGSTS.E [R180+0x41a00], [R32.64], !P4 ;  /* 0x41a0000020b47fae */ /* 0x0007e4000e121844 */
[----:B------:R-:W-:-:S04]  /*4d720*/  IMAD.WIDE R16, R252, 0x4, R82 ;  /* 0x00000004fc107825 */ /* 0x000fc800078e0252 */
[C---:B----4-:R-:W-:Y:S01]  /*4d730*/  IMAD.WIDE R2, R252.reuse, 0x4, R98 ;  /* 0x00000004fc027825 */ /* 0x050fe200078e0262 */
[----:B------:R2:W-:Y:S04]  /*4d740*/  STL.64 [R1+0x1270], R16 ;  /* 0x0012701001007387 */ /* 0x0005e80000100a00 */
[----:B------:R4:W-:Y:S02]  /*4d750*/  STL.64 [R1+0x1268], R2 ;  /* 0x0012680201007387 */ /* 0x0009e40000100a00 */
[----:B------:R-:W5:Y:S02]  /*4d760*/  LDL.LU.64 R82, [R1+0x1880] ;  /* 0x0018800001527983 */ /* 0x000f640000300a00 */
[----:B------:R-:W5:Y:S02]  /*4d770*/  LDL.LU.64 R98, [R1+0x1888] ;  /* 0x0018880001627983 */ /* 0x000f640000300a00 */
[----:B-1----:R-:W-:Y:S01]  /*4d780*/  IMAD.WIDE R34, R252, 0x4, R114 ;  /* 0x00000004fc227825 */ /* 0x002fe200078e0272 */
[----:B------:R2:W-:Y:S04]  /*4d790*/  LDGSTS.E [R180+0x41c00], [R16.64], !P4 ;  /* 0x41c0000010b47fae */ /* 0x0005e8000e121844 */
[----:B------:R-:W5:Y:S01]  /*4d7a0*/  LDL.LU.64 R114, [R1+0x1890] ;  /* 0x0018900001727983 */ /* 0x000f620000300a00 */
[----:B------:R4:W-:Y:S01]  /*4d7b0*/  LDGSTS.E [R180+0x41e00], [R2.64], !P4 ;  /* 0x41e0000002b47fae */ /* 0x0009e2000e121844 */
[----:B------:R-:W-:Y:S01]  /*4d7c0*/  IADD3 R174, R177, -0x8c, RZ ;  /* 0xffffff74b1ae7810 */ /* 0x000fe20007ffe0ff */
[----:B------:R1:W-:Y:S03]  /*4d7d0*/  LDGSTS.E [R180+0x43800], [R34.64], !P2 ;  /* 0x4380000022b47fae */ /* 0x0003e6000d121844 */
[----:B------:R-:W-:Y:S01]  /*4d7e0*/  ISETP.GE.U32.AND P3, PT, R174, 0x7ffffef5, PT ;  /* 0x7ffffef5ae00780c */ /* 0x000fe20003f66070 */
[----:B---3--:R-:W-:-:S04]  /*4d7f0*/  IMAD.WIDE R32, R252, 0x4, R130 ;  /* 0x00000004fc207825 */ /* 0x008fc800078e0282 */
[C---:B--2---:R-:W-:Y:S01]  /*4d800*/  IMAD.WIDE R16, R252.reuse, 0x4, R50 ;  /* 0x00000004fc107825 */ /* 0x044fe200078e0232 */
[----:B------:R-:W2:Y:S03]  /*4d810*/  LDL.LU.64 R130, [R1+0x1898] ;  /* 0x0018980001827983 */ /* 0x000ea60000300a00 */
[----:B----4-:R-:W-:-:S04]  /*4d820*/  IMAD.WIDE R2, R252, 0x4, R162 ;  /* 0x00000004fc027825 */ /* 0x010fc800078e02a2 */
[----:B------:R1:W-:Y:S02]  /*4d830*/  STL.64 [R1+0x1260], R34 ;  /* 0x0012602201007387 */ /* 0x0003e40000100a00 */
[----:B------:R5:W-:Y:S01]  /*4d840*/  STL.64 [R1+0x1258], R32 ;  /* 0x0012582001007387 */ /* 0x000be20000100a00 */
[----:B------:R3:W-:Y:S01]  /*4d850*/  STL.64 [R1+0x1250], R16 ;  /* 0x0012501001007387 */ /* 0x0007e20000100a00 */
[----:B------:R4:W-:Y:S03]  /*4d860*/  STL.64 [R1+0x1248], R2 ;  /* 0x0012480201007387 */ /* 0x0009e60000100a00 */
[----:B------:R5:W-:Y:S01]  /*4d870*/  LDGSTS.E [R180+0x43a00], [R32.64], !P2 ;  /* 0x43a0000020b47fae */ /* 0x000be2000d121844 */
[----:B------:R3:W-:Y:S02]  /*4d880*/  LDGSTS.E [R180+0x43c00], [R16.64], !P2 ;  /* 0x43c0000010b47fae */ /* 0x0007e4000d121844 */
[----:B------:R4:W-:Y:S01]  /*4d890*/  LDGSTS.E [R180+0x43e00], [R2.64], !P2 ;  /* 0x43e0000002b47fae */ /* 0x0009e2000d121844 */
[----:B-1----:R-:W2:Y:S01]  /*4d8a0*/  LDL.LU.64 R34, [R1+0x18a0] ;  /* 0x0018a00001227983 */ /* 0x002ea20000300a00 */
[----:B------:R-:W2:Y:S02]  /*4d8b0*/  LDL.LU.64 R50, [R1+0x18a8] ;  /* 0x0018a80001327983 */ /* 0x000ea40000300a00 */
[----:B------:R-:W2:Y:S02]  /*4d8c0*/  LDL.LU.64 R162, [R1+0x18b0] ;  /* 0x0018b00001a27983 */ /* 0x000ea40000300a00 */
[----:B-----5:R-:W-:-:S04]  /*4d8d0*/  IMAD.WIDE R32, R252, 0x4, R18 ;  /* 0x00000004fc207825 */ /* 0x020fc800078e0212 */
[C---:B------:R-:W-:Y:S02]  /*4d8e0*/  IMAD.WIDE R18, R252.reuse, 0x4, R146 ;  /* 0x00000004fc127825 */ /* 0x040fe400078e0292 */
[----:B------:R-:W5:Y:S02]  /*4d8f0*/  LDL.LU.64 R146, [R1+0x18b8] ;  /* 0x0018b80001927983 */ /* 0x000f640000300a00 */
[----:B---3--:R-:W-:-:S04]  /*4d900*/  IMAD.WIDE R16, R252, 0x4, R66 ;  /* 0x00000004fc107825 */ /* 0x008fc800078e0242 */
[----:B----4-:R-:W-:-:S04]  /*4d910*/  IMAD.WIDE R2, R252, 0x4, R178 ;  /* 0x00000004fc027825 */ /* 0x010fc800078e02b2 */
[----:B------:R-:W-:Y:S01]  /*4d920*/  STL.64 [R1+0x1240], R32 ;  /* 0x0012402001007387 */ /* 0x000fe20000100a00 */
[----:B------:R1:W-:Y:S04]  /*4d930*/  STL.64 [R1+0x1238], R18 ;  /* 0x0012381201007387 */ /* 0x0003e80000100a00 */
[----:B------:R3:W-:Y:S01]  /*4d940*/  LDGSTS.E [R180+0x45800], [R32.64], !P3 ;  /* 0x4580000020b47fae */ /* 0x0007e2000d921844 */
[----:B------:R4:W-:Y:S02]  /*4d950*/  STL.64 [R1+0x1230], R16 ;  /* 0x0012301001007387 */ /* 0x0009e40000100a00 */
[----:B------:R1:W-:Y:S02]  /*4d960*/  LDGSTS.E [R180+0x45a00], [R18.64], !P3 ;  /* 0x45a0000012b47fae */ /* 0x0003e4000d921844 */
[----:B------:R2:W-:Y:S01]  /*4d970*/  STL.64 [R1+0x1228], R2 ;  /* 0x0012280201007387 */ /* 0x0005e20000100a00 */
[C---:B------:R-:W-:Y:S01]  /*4d980*/  IADD3 R174, R177.reuse, -0x90, RZ ;  /* 0xffffff70b1ae7810 */ /* 0x040fe20007ffe0ff */
[----:B------:R4:W-:Y:S01]  /*4d990*/  LDGSTS.E [R180+0x45c00], [R16.64], !P3 ;  /* 0x45c0000010b47fae */ /* 0x0009e2000d921844 */
[----:B------:R2:W-:Y:S03]  /*4d9a0*/  LDGSTS.E [R180+0x45e00], [R2.64], !P3 ;  /* 0x45e0000002b47fae */ /* 0x0005e6000d921844 */
[----:B-1----:R-:W5:Y:S01]  /*4d9b0*/  LDL.LU.64 R18, [R1+0x18c0] ;  /* 0x0018c00001127983 */ /* 0x002f620000300a00 */
[----:B------:R-:W5:Y:S02]  /*4d9c0*/  LDL.LU.64 R66, [R1+0x18c8] ;  /* 0x0018c80001427983 */ /* 0x000f640000300a00 */
[----:B------:R-:W5:Y:S01]  /*4d9d0*/  LDL.LU.64 R178, [R1+0x18d0] ;  /* 0x0018d00001b27983 */ /* 0x000f620000300a00 */
[----:B------:R-:W-:Y:S01]  /*4d9e0*/  ISETP.GE.U32.AND P5, PT, R174, 0x7ffffef1, PT ;  /* 0x7ffffef1ae00780c */ /* 0x000fe20003fa6070 */
[----:B------:R-:W-:-:S04]  /*4d9f0*/  IADD3 R174, R177, -0x94, RZ ;  /* 0xffffff6cb1ae7810 */ /* 0x000fc80007ffe0ff */
[----:B------:R-:W-:Y:S01]  /*4da00*/  ISETP.GE.U32.AND P1, PT, R174, 0x7ffffeed, PT ;  /* 0x7ffffeedae00780c */ /* 0x000fe20003f26070 */
[----:B------:R-:W-:-:S04]  /*4da10*/  IMAD.WIDE R48, R252, 0x4, R82 ;  /* 0x00000004fc307825 */ /* 0x000fc800078e0252 */
[----:B---3--:R-:W-:-:S04]  /*4da20*/  IMAD.WIDE R32, R252, 0x4, R98 ;  /* 0x00000004fc207825 */ /* 0x008fc800078e0262 */
[C---:B----4-:R-:W-:Y:S01]  /*4da30*/  IMAD.WIDE R16, R252.reuse, 0x4, R114 ;  /* 0x00000004fc107825 */ /* 0x050fe200078e0272 */
[----:B------:R-:W3:Y:S03]  /*4da40*/  LDL.LU.64 R82, [R1+0x18d8] ;  /* 0x0018d80001527983 */ /* 0x000ee60000300a00 */
[----:B------:R-:W-:Y:S02]  /*4da50*/  STL.64 [R1+0x1220], R48 ;  /* 0x0012203001007387 */ /* 0x000fe40000100a00 */
[----:B------:R1:W-:Y:S01]  /*4da60*/  STL.64 [R1+0x1218], R32 ;  /* 0x0012182001007387 */ /* 0x0003e20000100a00 */
[----:B------:R4:W-:Y:S04]  /*4da70*/  LDGSTS.E [R180+0x47800], [R48.64], !P5 ;  /* 0x4780000030b47fae */ /* 0x0009e8000e921844 */
[----:B------:R1:W-:Y:S01]  /*4da80*/  STL.64 [R1+0x1210], R16 ;  /* 0x0012101001007387 */ /* 0x0003e20000100a00 */
[----:B------:R1:W-:Y:S02]  /*4da90*/  LDGSTS.E [R180+0x47a00], [R32.64], !P5 ;  /* 0x47a0000020b47fae */ /* 0x0003e4000e921844 */
[----:B------:R1:W-:Y:S02]  /*4daa0*/  LDGSTS.E [R180+0x47c00], [R16.64], !P5 ;  /* 0x47c0000010b47fae */ /* 0x0003e4000e921844 */
[----:B--2---:R-:W-:-:S05]  /*4dab0*/  IMAD.WIDE R2, R252, 0x4, R130 ;  /* 0x00000004fc027825 */ /* 0x004fca00078e0282 */
[----:B------:R5:W-:Y:S01]  /*4dac0*/  STL.64 [R1+0x1208], R2 ;  /* 0x0012080201007387 */ /* 0x000be20000100a00 */
[----:B------:R-:W2:Y:S03]  /*4dad0*/  LDL.LU.64 R98, [R1+0x18e0] ;  /* 0x0018e00001627983 */ /* 0x000ea60000300a00 */
[----:B------:R5:W-:Y:S01]  /*4dae0*/  LDGSTS.E [R180+0x47e00], [R2.64], !P5 ;  /* 0x47e0000002b47fae */ /* 0x000be2000e921844 */
[----:B------:R-:W4:Y:S02]  /*4daf0*/  LDL.LU.64 R114, [R1+0x18e8] ;  /* 0x0018e80001727983 */ /* 0x000f240000300a00 */
[----:B------:R-:W4:Y:S02]  /*4db00*/  LDL.LU.64 R130, [R1+0x18f0] ;  /* 0x0018f00001827983 */ /* 0x000f240000300a00 */
[----:B------:R-:W-:-:S04]  /*4db10*/  IMAD.WIDE R34, R252, 0x4, R34 ;  /* 0x00000004fc227825 */ /* 0x000fc800078e0222 */
[----:B-1----:R-:W-:-:S04]  /*4db20*/  IMAD.WIDE R32, R252, 0x4, R50 ;  /* 0x00000004fc207825 */ /* 0x002fc800078e0232 */
[C---:B------:R-:W-:Y:S02]  /*4db30*/  IMAD.WIDE R16, R252.reuse, 0x4, R162 ;  /* 0x00000004fc107825 */ /* 0x040fe400078e02a2 */
[----:B------:R-:W4:Y:S02]  /*4db40*/  LDL.LU.64 R162, [R1+0x18f8] ;  /* 0x0018f80001a27983 */ /* 0x000f240000300a00 */
[----:B------:R1:W-:Y:S02]  /*4db50*/  STL.64 [R1+0x1200], R34 ;  /* 0x0012002201007387 */ /* 0x0003e40000100a00 */
[----:B------:R-:W-:Y:S02]  /*4db60*/  STL.64 [R1+0x11f8], R32 ;  /* 0x0011f82001007387 */ /* 0x000fe40000100a00 */
[----:B------:R1:W-:Y:S01]  /*4db70*/  STL.64 [R1+0x11f0], R16 ;  /* 0x0011f01001007387 */ /* 0x0003e20000100a00 */
[----:B------:R1:W-:Y:S01]  /*4db80*/  LDGSTS.E [R180+0x49800], [R34.64], !P1 ;  /* 0x4980000022b47fae */ /* 0x0003e2000c921844 */
[----:B------:R1:W-:Y:S02]  /*4db90*/  LDGSTS.E [R180+0x49a00], [R32.64], !P1 ;  /* 0x49a0000020b47fae */ /* 0x0003e4000c921844 */
[----:B------:R1:W-:Y:S02]  /*4dba0*/  LDGSTS.E [R180+0x49c00], [R16.64], !P1 ;  /* 0x49c0000010b47fae */ /* 0x0003e4000c921844 */
[----:B-----5:R-:W-:-:S05]  /*4dbb0*/  IMAD.WIDE R2, R252, 0x4, R146 ;  /* 0x00000004fc027825 */ /* 0x020fca00078e0292 */
[----:B------:R3:W-:Y:S01]  /*4dbc0*/  STL.64 [R1+0x11e8], R2 ;  /* 0x0011e80201007387 */ /* 0x0007e20000100a00 */
[----:B-1----:R-:W5:Y:S02]  /*4dbd0*/  LDL.LU.64 R34, [R1+0x1900] ;  /* 0x0019000001227983 */ /* 0x002f640000300a00 */
[----:B------:R-:W5:Y:S02]  /*4dbe0*/  LDL.LU.64 R50, [R1+0x1908] ;  /* 0x0019080001327983 */ /* 0x000f640000300a00 */
[----:B------:R-:W5:Y:S01]  /*4dbf0*/  LDL.LU.64 R146, [R1+0x1910] ;  /* 0x0019100001927983 */ /* 0x000f620000300a00 */
[----:B------:R-:W-:Y:S01]  /*4dc00*/  IADD3 R174, R177, -0x98, RZ ;  /* 0xffffff68b1ae7810 */ /* 0x000fe20007ffe0ff */
[----:B------:R3:W-:Y:S01]  /*4dc10*/  LDGSTS.E [R180+0x49e00], [R2.64], !P1 ;  /* 0x49e0000002b47fae */ /* 0x0007e2000c921844 */
[----:B------:R-:W-:-:S03]  /*4dc20*/  IMAD.WIDE R16, R252, 0x4, R178 ;  /* 0x00000004fc107825 */ /* 0x000fc600078e02b2 */
[----:B------:R-:W5:Y:S01]  /*4dc30*/  LDL.LU.64 R178, [R1+0x1918] ;  /* 0x0019180001b27983 */ /* 0x000f620000300a00 */
[----:B------:R-:W-:Y:S01]  /*4dc40*/  ISETP.GE.U32.AND P0, PT, R174, 0x7ffffee9, PT ;  /* 0x7ffffee9ae00780c */ /* 0x000fe20003f06070 */
[----:B------:R-:W-:Y:S02]  /*4dc50*/  IADD3 R174, R177, -0x9c, RZ ;  /* 0xffffff64b1ae7810 */ /* 0x000fe40007ffe0ff */
[----:B------:R-:W-:-:S04]  /*4dc60*/  IMAD.WIDE R32, R252, 0x4, R18 ;  /* 0x00000004fc207825 */ /* 0x000fc800078e0212 */
[----:B------:R-:W-:Y:S01]  /*4dc70*/  IMAD.WIDE R18, R252, 0x4, R66 ;  /* 0x00000004fc127825 */ /* 0x000fe200078e0242 */
[----:B------:R-:W-:Y:S01]  /*4dc80*/  ISETP.GE.U32.AND P6, PT, R174, 0x7ffffee5, PT ;  /* 0x7ffffee5ae00780c */ /* 0x000fe20003fc6070 */
[----:B------:R2:W-:Y:S03]  /*4dc90*/  STL.64 [R1+0x11e0], R32 ;  /* 0x0011e02001007387 */ /* 0x0005e60000100a00 */
[----:B------:R4:W-:Y:S02]  /*4dca0*/  STL.64 [R1+0x11d8], R18 ;  /* 0x0011d81201007387 */ /* 0x0009e40000100a00 */
[----:B------:R1:W-:Y:S01]  /*4dcb0*/  STL.64 [R1+0x11d0], R16 ;  /* 0x0011d01001007387 */ /* 0x0003e20000100a00 */
[----:B------:R2:W-:Y:S01]  /*4dcc0*/  LDGSTS.E [R180+0x4b800], [R32.64], !P0 ;  /* 0x4b80000020b47fae */ /* 0x0005e2000c121844 */
[----:B------:R4:W-:Y:S02]  /*4dcd0*/  LDGSTS.E [R180+0x4ba00], [R18.64], !P0 ;  /* 0x4ba0000012b47fae */ /* 0x0009e4000c121844 */
[----:B------:R1:W-:Y:S02]  /*4dce0*/  LDGSTS.E [R180+0x4bc00], [R16.64], !P0 ;  /* 0x4bc0000010b47fae */ /* 0x0003e4000c121844 */
[----:B---3--:R-:W-:-:S05]  /*4dcf0*/  IMAD.WIDE R2, R252, 0x4, R82 ;  /* 0x00000004fc027825 */ /* 0x008fca00078e0252 */
[----:B------:R3:W-:Y:S01]  /*4dd00*/  STL.64 [R1+0x11c8], R2 ;  /* 0x0011c80201007387 */ /* 0x0007e20000100a00 */
[----:B------:R-:W5:Y:S02]  /*4dd10*/  LDL.LU.64 R66, [R1+0x1920] ;  /* 0x0019200001427983 */ /* 0x000f640000300a00 */
[----:B------:R-:W5:Y:S01]  /*4dd20*/  LDL.LU.64 R82, [R1+0x1928] ;  /* 0x0019280001527983 */ /* 0x000f620000300a00 */
[----:B------:R3:W-:Y:S01]  /*4dd30*/  LDGSTS.E [R180+0x4be00], [R2.64], !P0 ;  /* 0x4be0000002b47fae */ /* 0x0007e2000c121844 */
[----:B--2---:R-:W-:-:S04]  /*4dd40*/  IMAD.WIDE R32, R252, 0x4, R98 ;  /* 0x00000004fc207825 */ /* 0x004fc800078e0262 */
[C---:B----4-:R-:W-:Y:S01]  /*4dd50*/  IMAD.WIDE R18, R252.reuse, 0x4, R114 ;  /* 0x00000004fc127825 */ /* 0x050fe200078e0272 */
[----:B------:R-:W2:Y:S03]  /*4dd60*/  LDL.LU.64 R98, [R1+0x1930] ;  /* 0x0019300001627983 */ /* 0x000ea60000300a00 */
[----:B------:R5:W-:Y:S02]  /*4dd70*/  STL.64 [R1+0x11c0], R32 ;  /* 0x0011c02001007387 */ /* 0x000be40000100a00 */
[----:B-1----:R-:W-:-:S04]  /*4dd80*/  IMAD.WIDE R16, R252, 0x4, R130 ;  /* 0x00000004fc107825 */ /* 0x002fc800078e0282 */
[----:B------:R-:W4:Y:S01]  /*4dd90*/  LDL.LU.64 R114, [R1+0x1938] ;  /* 0x0019380001727983 */ /* 0x000f220000300a00 */
[----:B------:R1:W-:Y:S04]  /*4dda0*/  STL.64 [R1+0x11b8], R18 ;  /* 0x0011b81201007387 */ /* 0x0003e80000100a00 */
[----:B------:R5:W-:Y:S01]  /*4ddb0*/  LDGSTS.E [R180+0x4d800], [R32.64], !P6 ;  /* 0x4d80000020b47fae */ /* 0x000be2000f121844 */
[----:B------:R1:W-:Y:S02]  /*4ddc0*/  STL.64 [R1+0x11b0], R16 ;  /* 0x0011b01001007387 */ /* 0x0003e40000100a00 */
[----:B------:R1:W-:Y:S02]  /*4ddd0*/  LDGSTS.E [R180+0x4da00], [R18.64], !P6 ;  /* 0x4da0000012b47fae */ /* 0x0003e4000f121844 */
[----:B------:R1:W-:Y:S02]  /*4dde0*/  LDGSTS.E [R180+0x4dc00], [R16.64], !P6 ;  /* 0x4dc0000010b47fae */ /* 0x0003e4000f121844 */
[----:B---3--:R-:W-:-:S05]  /*4ddf0*/  IMAD.WIDE R2, R252, 0x4, R162 ;  /* 0x00000004fc027825 */ /* 0x008fca00078e02a2 */
[----:B------:R3:W-:Y:S01]  /*4de00*/  STL.64 [R1+0x11a8], R2 ;  /* 0x0011a80201007387 */ /* 0x0007e20000100a00 */
[----:B------:R-:W4:Y:S02]  /*4de10*/  LDL.LU.64 R130, [R1+0x1940] ;  /* 0x0019400001827983 */ /* 0x000f240000300a00 */
[----:B------:R-:W4:Y:S01]  /*4de20*/  LDL.LU.64 R162, [R1+0x1948] ;  /* 0x0019480001a27983 */ /* 0x000f220000300a00 */
[----:B------:R3:W-:Y:S01]  /*4de30*/  LDGSTS.E [R180+0x4de00], [R2.64], !P6 ;  /* 0x4de0000002b47fae */ /* 0x0007e2000f121844 */
[----:B-----5:R-:W-:-:S04]  /*4de40*/  IMAD.WIDE R32, R252, 0x4, R34 ;  /* 0x00000004fc207825 */ /* 0x020fc800078e0222 */
[C---:B-1----:R-:W-:Y:S01]  /*4de50*/  IMAD.WIDE R18, R252.reuse, 0x4, R50 ;  /* 0x00000004fc127825 */ /* 0x042fe200078e0232 */
[----:B------:R-:W5:Y:S03]  /*4de60*/  LDL.LU.64 R34, [R1+0x1950] ;  /* 0x0019500001227983 */ /* 0x000f660000300a00 */
[----:B------:R-:W-:-:S04]  /*4de70*/  IMAD.WIDE R16, R252, 0x4, R146 ;  /* 0x00000004fc107825 */ /* 0x000fc800078e0292 */
[----:B------:R1:W-:Y:S02]  /*4de80*/  STL.64 [R1+0x11a0], R32 ;  /* 0x0011a02001007387 */ /* 0x0003e40000100a00 */
[----:B------:R-:W5:Y:S01]  /*4de90*/  LDL.LU.64 R146, [R1+0x1958] ;  /* 0x0019580001927983 */ /* 0x000f620000300a00 */
[----:B------:R1:W-:Y:S01]  /*4dea0*/  STL.64 [R1+0x1198], R18 ;  /* 0x0011981201007387 */ /* 0x0003e20000100a00 */
[----:B------:R2:W-:Y:S02]  /*4deb0*/  STL.64 [R1+0x1190], R16 ;  /* 0x0011901001007387 */ /* 0x0005e40000100a00 */
[----:B---3--:R-:W-:-:S05]  /*4dec0*/  IMAD.WIDE R2, R252, 0x4, R178 ;  /* 0x00000004fc027825 */ /* 0x008fca00078e02b2 */
[----:B------:R4:W-:Y:S01]  /*4ded0*/  STL.64 [R1+0x1188], R2 ;  /* 0x0011880201007387 */ /* 0x0009e20000100a00 */
[----:B------:R-:W3:Y:S02]  /*4dee0*/  LDL.LU.64 R50, [R1+0x1960] ;  /* 0x0019600001327983 */ /* 0x000ee40000300a00 */
[----:B------:R-:W3:Y:S01]  /*4def0*/  LDL.LU.64 R178, [R1+0x1968] ;  /* 0x0019680001b27983 */ /* 0x000ee20000300a00 */
        /* <DEDUP_REMOVED lines=12> */
[----:B------:R-:W3:Y:S03]  /*4dfc0*/  LDL.LU.64 R66, [R1+0x1970] ;  /* 0x0019700001427983 */ /* 0x000ee60000300a00 */
[----:B------:R-:W3:Y:S02]  /*4dfd0*/  LDL.LU.64 R82, [R1+0x1978] ;  /* 0x0019780001527983 */ /* 0x000ee40000300a00 */
[----:B------:R1:W-:Y:S01]  /*4dfe0*/  STL.64 [R1+0x1180], R32 ;  /* 0x0011802001007387 */ /* 0x0003e20000100a00 */
[----:B------:R1:W-:Y:S04]  /*4dff0*/  LDGSTS.E [R180+0x51800], [R32.64], !P2 ;  /* 0x5180000020b47fae */ /* 0x0003e8000d121844 */
[----:B------:R1:W-:Y:S01]  /*4e000*/  STL.64 [R1+0x1178], R18 ;  /* 0x0011781201007387 */ /* 0x0003e20000100a00 */
[----:B------:R1:W-:Y:S02]  /*4e010*/  LDGSTS.E [R180+0x51a00], [R18.64], !P2 ;  /* 0x51a0000012b47fae */ /* 0x0003e4000d121844 */
[----:B--2---:R-:W-:-:S04]  /*4e020*/  IMAD.WIDE R16, R252, 0x4, R98 ;  /* 0x00000004fc107825 */ /* 0x004fc800078e0262 */
[C---:B----4-:R-:W-:Y:S01]  /*4e030*/  IMAD.WIDE R2, R252.reuse, 0x4, R114 ;  /* 0x00000004fc027825 */ /* 0x050fe200078e0272 */
[----:B------:R5:W-:Y:S04]  /*4e040*/  STL.64 [R1+0x1170], R16 ;  /* 0x0011701001007387 */ /* 0x000be80000100a00 */
[----:B------:R2:W-:Y:S02]  /*4e050*/  STL.64 [R1+0x1168], R2 ;  /* 0x0011680201007387 */ /* 0x0005e40000100a00 */
[----:B------:R-:W4:Y:S02]  /*4e060*/  LDL.LU.64 R98, [R1+0x1980] ;  /* 0x0019800001627983 */ /* 0x000f240000300a00 */
[----:B------:R-:W4:Y:S01]  /*4e070*/  LDL.LU.64 R114, [R1+0x1988] ;  /* 0x0019880001727983 */ /* 0x000f220000300a00 */
[----:B------:R5:W-:Y:S01]  /*4e080*/  LDGSTS.E [R180+0x51c00], [R16.64], !P2 ;  /* 0x51c0000010b47fae */ /* 0x000be2000d121844 */
[----:B------:R2:W-:Y:S02]  /*4e090*/  LDGSTS.E [R180+0x51e00], [R2.64], !P2 ;  /* 0x51e0000002b47fae */ /* 0x0005e4000d121844 */
[----:B-1----:R-:W-:-:S04]  /*4e0a0*/  IMAD.WIDE R32, R252, 0x4, R130 ;  /* 0x00000004fc207825 */ /* 0x002fc800078e0282 */
[C---:B------:R-:W-:Y:S01]  /*4e0b0*/  IMAD.WIDE R18, R252.reuse, 0x4, R162 ;  /* 0x00000004fc127825 */ /* 0x040fe200078e02a2 */
[----:B------:R-:W4:Y:S03]  /*4e0c0*/  LDL.LU.64 R130, [R1+0x1990] ;  /* 0x0019900001827983 */ /* 0x000f260000300a00 */
[----:B------:R-:W4:Y:S02]  /*4e0d0*/  LDL.LU.64 R162, [R1+0x1998] ;  /* 0x0019980001a27983 */ /* 0x000f240000300a00 */
[----:B------:R-:W-:Y:S01]  /*4e0e0*/  STL.64 [R1+0x1160], R32 ;  /* 0x0011602001007387 */ /* 0x000fe20000100a00 */
[----:B------:R1:W-:Y:S04]  /*4e0f0*/  LDGSTS.E [R180+0x53800], [R32.64], !P3 ;  /* 0x5380000020b47fae */ /* 0x0003e8000d921844 */
[----:B------:R1:W-:Y:S01]  /*4e100*/  STL.64 [R1+0x1158], R18 ;  /* 0x0011581201007387 */ /* 0x0003e20000100a00 */
[----:B------:R1:W-:Y:S02]  /*4e110*/  LDGSTS.E [R180+0x53a00], [R18.64], !P3 ;  /* 0x53a0000012b47fae */ /* 0x0003e4000d921844 */
[----:B-----5:R-:W-:-:S04]  /*4e120*/  IMAD.WIDE R16, R252, 0x4, R34 ;  /* 0x00000004fc107825 */ /* 0x020fc800078e0222 */
[C---:B--2---:R-:W-:Y:S01]  /*4e130*/  IMAD.WIDE R2, R252.reuse, 0x4, R146 ;  /* 0x00000004fc027825 */ /* 0x044fe200078e0292 */
[----:B------:R2:W-:Y:S04]  /*4e140*/  STL.64 [R1+0x1150], R16 ;  /* 0x0011501001007387 */ /* 0x0005e80000100a00 */
[----:B------:R5:W-:Y:S02]  /*4e150*/  STL.64 [R1+0x1148], R2 ;  /* 0x0011480201007387 */ /* 0x000be40000100a00 */
[----:B-1----:R-:W4:Y:S02]  /*4e160*/  LDL.LU.64 R18, [R1+0x19a0] ;  /* 0x0019a00001127983 */ /* 0x002f240000300a00 */
[----:B------:R-:W4:Y:S01]  /*4e170*/  LDL.LU.64 R146, [R1+0x19a8] ;  /* 0x0019a80001927983 */ /* 0x000f220000300a00 */
[----:B------:R-:W-:Y:S01]  /*4e180*/  IADD3 R174, R177, -0xac, RZ ;  /* 0xffffff54b1ae7810 */ /* 0x000fe20007ffe0ff */
[----:B------:R2:W-:Y:S01]  /*4e190*/  LDGSTS.E [R180+0x53c00], [R16.64], !P3 ;  /* 0x53c0000010b47fae */ /* 0x0005e2000d921844 */
[----:B------:R5:W-:Y:S02]  /*4e1a0*/  LDGSTS.E [R180+0x53e00], [R2.64], !P3 ;  /* 0x53e0000002b47fae */ /* 0x000be4000d921844 */
[----:B---3--:R-:W-:-:S04]  /*4e1b0*/  IMAD.WIDE R34, R252, 0x4, R50 ;  /* 0x00000004fc227825 */ /* 0x008fc800078e0232 */
[----:B------:R-:W-:Y:S01]  /*4e1c0*/  IMAD.WIDE R32, R252, 0x4, R178 ;  /* 0x00000004fc207825 */ /* 0x000fe200078e02b2 */
[----:B------:R-:W3:Y:S03]  /*4e1d0*/  LDL.LU.64 R50, [R1+0x19b0] ;  /* 0x0019b00001327983 */ /* 0x000ee60000300a00 */
[----:B------:R-:W3:Y:S01]  /*4e1e0*/  LDL.LU.64 R178, [R1+0x19b8] ;  /* 0x0019b80001b27983 */ /* 0x000ee20000300a00 */
[----:B------:R-:W-:Y:S01]  /*4e1f0*/  ISETP.GE.U32.AND P5, PT, R174, 0x7ffffed5, PT ;  /* 0x7ffffed5ae00780c */ /* 0x000fe20003fa6070 */
[C---:B------:R-:W-:Y:S01]  /*4e200*/  IADD3 R174, R177.reuse, -0xb0, RZ ;  /* 0xffffff50b1ae7810 */ /* 0x040fe20007ffe0ff */
[----:B------:R4:W-:Y:S01]  /*4e210*/  STL.64 [R1+0x1140], R34 ;  /* 0x0011402201007387 */ /* 0x0009e20000100a00 */
[----:B------:R1:W-:Y:S02]  /*4e220*/  STL.64 [R1+0x1138], R32 ;  /* 0x0011382001007387 */ /* 0x0003e40000100a00 */
[----:B------:R-:W-:Y:S01]  /*4e230*/  ISETP.GE.U32.AND P1, PT, R174, 0x7ffffed1, PT ;  /* 0x7ffffed1ae00780c */ /* 0x000fe20003f26070 */
[----:B------:R-:W-:-:S07]  /*4e240*/  IADD3 R174, R177, -0xb4, RZ ;  /* 0xffffff4cb1ae7810 */ /* 0x000fce0007ffe0ff */
[----:B------:R4:W-:Y:S01]  /*4e250*/  LDGSTS.E [R180+0x55800], [R34.64], !P5 ;  /* 0x5580000022b47fae */ /* 0x0009e2000e921844 */
[----:B------:R1:W-:Y:S01]  /*4e260*/  LDGSTS.E [R180+0x55a00], [R32.64], !P5 ;  /* 0x55a0000020b47fae */ /* 0x0003e2000e921844 */
[----:B------:R-:W-:Y:S01]  /*4e270*/  ISETP.GE.U32.AND P0, PT, R174, 0x7ffffecd, PT ;  /* 0x7ffffecdae00780c */ /* 0x000fe20003f06070 */
[----:B--2---:R-:W-:-:S04]  /*4e280*/  IMAD.WIDE R16, R252, 0x4, R66 ;  /* 0x00000004fc107825 */ /* 0x004fc800078e0242 */
[C---:B-----5:R-:W-:Y:S01]  /*4e290*/  IMAD.WIDE R2, R252.reuse, 0x4, R82 ;  /* 0x00000004fc027825 */ /* 0x060fe200078e0252 */
[----:B------:R2:W-:Y:S04]  /*4e2a0*/  STL.64 [R1+0x1130], R16 ;  /* 0x0011301001007387 */ /* 0x0005e80000100a00 */
[----:B------:R5:W-:Y:S02]  /*4e2b0*/  STL.64 [R1+0x1128], R2 ;  /* 0x0011280201007387 */ /* 0x000be40000100a00 */
[----:B------:R-:W3:Y:S02]  /*4e2c0*/  LDL.LU.64 R66, [R1+0x19c0] ;  /* 0x0019c00001427983 */ /* 0x000ee40000300a00 */
[----:B------:R-:W3:Y:S01]  /*4e2d0*/  LDL.LU.64 R82, [R1+0x19c8] ;  /* 0x0019c80001527983 */ /* 0x000ee20000300a00 */
[----:B------:R2:W-:Y:S01]  /*4e2e0*/  LDGSTS.E [R180+0x55c00], [R16.64], !P5 ;  /* 0x55c0000010b47fae */ /* 0x0005e2000e921844 */
[----:B------:R5:W-:Y:S02]  /*4e2f0*/  LDGSTS.E [R180+0x55e00], [R2.64], !P5 ;  /* 0x55e0000002b47fae */ /* 0x000be4000e921844 */
[----:B----4-:R-:W-:-:S04]  /*4e300*/  IMAD.WIDE R34, R252, 0x4, R98 ;  /* 0x00000004fc227825 */ /* 0x010fc800078e0262 */
[C---:B-1----:R-:W-:Y:S01]  /*4e310*/  IMAD.WIDE R32, R252.reuse, 0x4, R114 ;  /* 0x00000004fc207825 */ /* 0x042fe200078e0272 */
[----:B------:R-:W4:Y:S03]  /*4e320*/  LDL.LU.64 R98, [R1+0x19d0] ;  /* 0x0019d00001627983 */ /* 0x000f260000300a00 */
[----:B------:R-:W4:Y:S02]  /*4e330*/  LDL.LU.64 R114, [R1+0x19d8] ;  /* 0x0019d80001727983 */ /* 0x000f240000300a00 */
[----:B------:R1:W-:Y:S01]  /*4e340*/  STL.64 [R1+0x1120], R34 ;  /* 0x0011202201007387 */ /* 0x0003e20000100a00 */
[----:B------:R1:W-:Y:S04]  /*4e350*/  LDGSTS.E [R180+0x57800], [R34.64], !P1 ;  /* 0x5780000022b47fae */ /* 0x0003e8000c921844 */
[----:B------:R1:W-:Y:S01]  /*4e360*/  STL.64 [R1+0x1108], R32 ;  /* 0x0011082001007387 */ /* 0x0003e20000100a00 */
[----:B------:R1:W-:Y:S02]  /*4e370*/  LDGSTS.E [R180+0x57a00], [R32.64], !P1 ;  /* 0x57a0000020b47fae */ /* 0x0003e4000c921844 */
[----:B--2---:R-:W-:-:S04]  /*4e380*/  IMAD.WIDE R16, R252, 0x4, R130 ;  /* 0x00000004fc107825 */ /* 0x004fc800078e0282 */
[C---:B-----5:R-:W-:Y:S01]  /*4e390*/  IMAD.WIDE R2, R252.reuse, 0x4, R162 ;  /* 0x00000004fc027825 */ /* 0x060fe200078e02a2 */
[----:B------:R3:W-:Y:S04]  /*4e3a0*/  STL.64 [R1+0x1100], R16 ;  /* 0x0011001001007387 */ /* 0x0007e80000100a00 */
[----:B------:R2:W-:Y:S01]  /*4e3b0*/  STL.64 [R1+0x10e8], R2 ;  /* 0x0010e80201007387 */ /* 0x0005e20000100a00 */
[----:B-1----:R-:W5:Y:S01]  /*4e3c0*/  LDL.LU.64 R34, [R1+0x19e0] ;  /* 0x0019e00001227983 */ /* 0x002f620000300a00 */
[----:B------:R-:W5:Y:S03]  /*4e3d0*/  LDL.LU.64 R130, [R1+0x19e8] ;  /* 0x0019e80001827983 */ /* 0x000f660000300a00 */
[----:B------:R-:W5:Y:S04]  /*4e3e0*/  LDL.LU.64 R162, [R1+0x19f0] ;  /* 0x0019f00001a27983 */ /* 0x000f680000300a00 */
[----:B------:R3:W-:Y:S01]  /*4e3f0*/  LDGSTS.E [R180+0x57c00], [R16.64], !P1 ;  /* 0x57c0000010b47fae */ /* 0x0007e2000c921844 */
[----:B------:R2:W-:Y:S02]  /*4e400*/  LDGSTS.E [R180+0x57e00], [R2.64], !P1 ;  /* 0x57e0000002b47fae */ /* 0x0005e4000c921844 */
[----:B------:R-:W-:-:S04]  /*4e410*/  IMAD.WIDE R32, R252, 0x4, R18 ;  /* 0x00000004fc207825 */ /* 0x000fc800078e0212 */
[C---:B------:R-:W-:Y:S02]  /*4e420*/  IMAD.WIDE R18, R252.reuse, 0x4, R146 ;  /* 0x00000004fc127825 */ /* 0x040fe400078e0292 */
[----:B------:R-:W5:Y:S02]  /*4e430*/  LDL.LU.64 R146, [R1+0x19f8] ;  /* 0x0019f80001927983 */ /* 0x000f640000300a00 */
[----:B------:R-:W-:Y:S02]  /*4e440*/  STL.64 [R1+0x10e0], R32 ;  /* 0x0010e02001007387 */ /* 0x000fe40000100a00 */
[----:B------:R1:W-:Y:S01]  /*4e450*/  STL.64 [R1+0x10c8], R18 ;  /* 0x0010c81201007387 */ /* 0x0003e20000100a00 */
[----:B------:R1:W-:Y:S01]  /*4e460*/  LDGSTS.E [R180+0x59800], [R32.64], !P0 ;  /* 0x5980000020b47fae */ /* 0x0003e2000c121844 */
[----:B------:R1:W-:Y:S02]  /*4e470*/  LDGSTS.E [R180+0x59a00], [R18.64], !P0 ;  /* 0x59a0000012b47fae */ /* 0x0003e4000c121844 */
[----:B---3--:R-:W-:-:S04]  /*4e480*/  IMAD.WIDE R16, R252, 0x4, R50 ;  /* 0x00000004fc107825 */ /* 0x008fc800078e0232 */
[----:B--2---:R-:W-:Y:S01]  /*4e490*/  IMAD.WIDE R2, R252, 0x4, R178 ;  /* 0x00000004fc027825 */ /* 0x004fe200078e02b2 */
[----:B------:R4:W-:Y:S04]  /*4e4a0*/  STL.64 [R1+0x10c0], R16 ;  /* 0x0010c01001007387 */ /* 0x0009e80000100a00 */
[----:B------:R2:W-:Y:S02]  /*4e4b0*/  STL.64 [R1+0x10a8], R2 ;  /* 0x0010a80201007387 */ /* 0x0005e40000100a00 */
[----:B-1----:R-:W4:Y:S02]  /*4e4c0*/  LDL.LU.64 R18, [R1+0x1a00] ;  /* 0x001a000001127983 */ /* 0x002f240000300a00 */
[----:B------:R-:W4:Y:S01]  /*4e4d0*/  LDL.LU.64 R50, [R1+0x1a08] ;  /* 0x001a080001327983 */ /* 0x000f220000300a00 */
[----:B------:R-:W4:Y:S01]  /*4e4e0*/  LDL.LU.64 R178, [R1+0x1a10] ;  /* 0x001a100001b27983 */ /* 0x000f220000300a00 */
[----:B------:R-:W-:-:S03]  /*4e4f0*/  IADD3 R174, R177, -0xb8, RZ ;  /* 0xffffff48b1ae7810 */ /* 0x000fc60007ffe0ff */
[----:B------:R4:W-:Y:S01]  /*4e500*/  LDGSTS.E [R180+0x59c00], [R16.64], !P0 ;  /* 0x59c0000010b47fae */ /* 0x0009e2000c121844 */
[----:B------:R2:W-:Y:S01]  /*4e510*/  LDGSTS.E [R180+0x59e00], [R2.64], !P0 ;  /* 0x59e0000002b47fae */ /* 0x0005e2000c121844 */
[----:B------:R-:W-:Y:S01]  /*4e520*/  ISETP.GE.U32.AND P6, PT, R174, 0x7ffffec9, PT ;  /* 0x7ffffec9ae00780c */ /* 0x000fe20003fc6070 */
[----:B------:R-:W-:-:S04]  /*4e530*/  IADD3 R174, R177, -0xbc, RZ ;  /* 0xffffff44b1ae7810 */ /* 0x000fc80007ffe0ff */
[----:B------:R-:W-:Y:S01]  /*4e540*/  ISETP.GE.U32.AND P4, PT, R174, 0x7ffffec5, PT ;  /* 0x7ffffec5ae00780c */ /* 0x000fe20003f86070 */
[----:B------:R-:W-:-:S04]  /*4e550*/  IMAD.WIDE R48, R252, 0x4, R66 ;  /* 0x00000004fc307825 */ /* 0x000fc800078e0242 */
[C---:B------:R-:W-:Y:S01]  /*4e560*/  IMAD.WIDE R32, R252.reuse, 0x4, R82 ;  /* 0x00000004fc207825 */ /* 0x040fe200078e0252 */
[----:B------:R-:W4:Y:S03]  /*4e570*/  LDL.LU.64 R66, [R1+0x1a18] ;  /* 0x001a180001427983 */ /* 0x000f260000300a00 */
        /* <DEDUP_REMOVED lines=8> */
[----:B------:R-:W3:Y:S01]  /*4e600*/  LDL.LU.64 R82, [R1+0x1a20] ;  /* 0x001a200001527983 */ /* 0x000ee20000300a00 */
[----:B------:R2:W-:Y:S01]  /*4e610*/  LDGSTS.E [R180+0x5bc00], [R16.64], !P6 ;  /* 0x5bc0000010b47fae */ /* 0x0005e2000f121844 */
[----:B------:R-:W3:Y:S02]  /*4e620*/  LDL.LU.64 R98, [R1+0x1a28] ;  /* 0x001a280001627983 */ /* 0x000ee40000300a00 */
[----:B------:R-:W3:Y:S02]  /*4e630*/  LDL.LU.64 R114, [R1+0x1a30] ;  /* 0x001a300001727983 */ /* 0x000ee40000300a00 */
[----:B------:R4:W-:Y:S02]  /*4e640*/  LDGSTS.E [R180+0x5be00], [R2.64], !P6 ;  /* 0x5be0000002b47fae */ /* 0x0009e4000f121844 */
[----:B-----5:R-:W-:-:S04]  /*4e650*/  IMAD.WIDE R34, R252, 0x4, R34 ;  /* 0x00000004fc227825 */ /* 0x020fc800078e0222 */
[----:B-1----:R-:W-:-:S04]  /*4e660*/  IMAD.WIDE R32, R252, 0x4, R130 ;  /* 0x00000004fc207825 */ /* 0x002fc800078e0282 */
[C---:B--2---:R-:W-:Y:S02]  /*4e670*/  IMAD.WIDE R16, R252.reuse, 0x4, R162 ;  /* 0x00000004fc107825 */ /* 0x044fe400078e02a2 */
[----:B------:R-:W2:Y:S02]  /*4e680*/  LDL.LU.64 R162, [R1+0x1a38] ;  /* 0x001a380001a27983 */ /* 0x000ea40000300a00 */
[----:B------:R1:W-:Y:S02]  /*4e690*/  STL.64 [R1+0x1060], R34 ;  /* 0x0010602201007387 */ /* 0x0003e40000100a00 */
[----:B------:R-:W-:Y:S02]  /*4e6a0*/  STL.64 [R1+0x1048], R32 ;  /* 0x0010482001007387 */ /* 0x000fe40000100a00 */
[----:B------:R5:W-:Y:S01]  /*4e6b0*/  STL.64 [R1+0x1040], R16 ;  /* 0x0010401001007387 */ /* 0x000be20000100a00 */
[----:B------:R1:W-:Y:S01]  /*4e6c0*/  LDGSTS.E [R180+0x5d800], [R34.64], !P4 ;  /* 0x5d80000022b47fae */ /* 0x0003e2000e121844 */
[----:B------:R1:W-:Y:S02]  /*4e6d0*/  LDGSTS.E [R180+0x5da00], [R32.64], !P4 ;  /* 0x5da0000020b47fae */ /* 0x0003e4000e121844 */
[----:B------:R5:W-:Y:S02]  /*4e6e0*/  LDGSTS.E [R180+0x5dc00], [R16.64], !P4 ;  /* 0x5dc0000010b47fae */ /* 0x000be4000e121844 */
[----:B----4-:R-:W-:-:S05]  /*4e6f0*/  IMAD.WIDE R2, R252, 0x4, R146 ;  /* 0x00000004fc027825 */ /* 0x010fca00078e0292 */
[----:B------:R4:W-:Y:S04]  /*4e700*/  STL.64 [R1+0x1028], R2 ;  /* 0x0010280201007387 */ /* 0x0009e80000100a00 */
[----:B-1----:R-:W2:Y:S01]  /*4e710*/  LDL.LU.64 R34, [R1+0x1a40] ;  /* 0x001a400001227983 */ /* 0x002ea20000300a00 */
[----:B------:R-:W2:Y:S02]  /*4e720*/  LDL.LU.64 R130, [R1+0x1a48] ;  /* 0x001a480001827983 */ /* 0x000ea40000300a00 */
[----:B------:R-:W2:Y:S01]  /*4e730*/  LDL.LU.64 R146, [R1+0x1a50] ;  /* 0x001a500001927983 */ /* 0x000ea20000300a00 */
[----:B------:R-:W-:Y:S01]  /*4e740*/  IADD3 R174, R177, -0xc0, RZ ;  /* 0xffffff40b1ae7810 */ /* 0x000fe20007ffe0ff */
[----:B------:R4:W-:Y:S01]  /*4e750*/  LDGSTS.E [R180+0x5de00], [R2.64], !P4 ;  /* 0x5de0000002b47fae */ /* 0x0009e2000e121844 */
[----:B-----5:R-:W-:-:S03]  /*4e760*/  IMAD.WIDE R16, R252, 0x4, R178 ;  /* 0x00000004fc107825 */ /* 0x020fc600078e02b2 */
        /* <DEDUP_REMOVED lines=15> */
[----:B------:R-:W4:Y:S01]  /*4e860*/  LDL.LU.64 R66, [R1+0x1a68] ;  /* 0x001a680001427983 */ /* 0x000f220000300a00 */
[----:B------:R2:W-:Y:S01]  /*4e870*/  LDGSTS.E [R180+0x5fe00], [R2.64], !P2 ;  /* 0x5fe0000002b47fae */ /* 0x0005e2000d121844 */
[----:B---3--:R-:W-:-:S04]  /*4e880*/  IMAD.WIDE R32, R252, 0x4, R82 ;  /* 0x00000004fc207825 */ /* 0x008fc800078e0252 */
[----:B-1----:R-:W-:-:S04]  /*4e890*/  IMAD.WIDE R18, R252, 0x4, R98 ;  /* 0x00000004fc127825 */ /* 0x002fc800078e0262 */
[C---:B------:R-:W-:Y:S01]  /*4e8a0*/  IMAD.WIDE R16, R252.reuse, 0x4, R114 ;  /* 0x00000004fc107825 */ /* 0x040fe200078e0272 */
[----:B------:R-:W3:Y:S03]  /*4e8b0*/  LDL.LU.64 R82, [R1+0x1a70] ;  /* 0x001a700001527983 */ /* 0x000ee60000300a00 */
[----:B------:R1:W-:Y:S02]  /*4e8c0*/  STL.64 [R1+0xff0], R32 ;  /* 0x000ff02001007387 */ /* 0x0003e40000100a00 */
[----:B------:R-:W3:Y:S02]  /*4e8d0*/  LDL.LU.64 R98, [R1+0x1a78] ;  /* 0x001a780001627983 */ /* 0x000ee40000300a00 */
[----:B------:R1:W-:Y:S01]  /*4e8e0*/  STL.64 [R1+0xfd8], R18 ;  /* 0x000fd81201007387 */ /* 0x0003e20000100a00 */
[----:B------:R1:W-:Y:S04]  /*4e8f0*/  STL.64 [R1+0xfd0], R16 ;  /* 0x000fd01001007387 */ /* 0x0003e80000100a00 */
[----:B------:R1:W-:Y:S01]  /*4e900*/  LDGSTS.E [R180+0x61800], [R32.64], !P3 ;  /* 0x6180000020b47fae */ /* 0x0003e2000d921844 */
[----:B------:R1:W-:Y:S02]  /*4e910*/  LDGSTS.E [R180+0x61a00], [R18.64], !P3 ;  /* 0x61a0000012b47fae */ /* 0x0003e4000d921844 */
[----:B------:R1:W-:Y:S02]  /*4e920*/  LDGSTS.E [R180+0x61c00], [R16.64], !P3 ;  /* 0x61c0000010b47fae */ /* 0x0003e4000d921844 */
[----:B--2---:R-:W-:-:S05]  /*4e930*/  IMAD.WIDE R2, R252, 0x4, R162 ;  /* 0x00000004fc027825 */ /* 0x004fca00078e02a2 */
[----:B------:R5:W-:Y:S01]  /*4e940*/  STL.64 [R1+0xfb8], R2 ;  /* 0x000fb80201007387 */ /* 0x000be20000100a00 */
[----:B------:R-:W2:Y:S02]  /*4e950*/  LDL.LU.64 R114, [R1+0x1a80] ;  /* 0x001a800001727983 */ /* 0x000ea40000300a00 */
[----:B------:R-:W2:Y:S01]  /*4e960*/  LDL.LU.64 R162, [R1+0x1a88] ;  /* 0x001a880001a27983 */ /* 0x000ea20000300a00 */
[----:B------:R5:W-:Y:S01]  /*4e970*/  LDGSTS.E [R180+0x61e00], [R2.64], !P3 ;  /* 0x61e0000002b47fae */ /* 0x000be2000d921844 */
[----:B-1----:R-:W-:-:S04]  /*4e980*/  IMAD.WIDE R32, R252, 0x4, R34 ;  /* 0x00000004fc207825 */ /* 0x002fc800078e0222 */
[----:B------:R-:W-:-:S04]  /*4e990*/  IMAD.WIDE R18, R252, 0x4, R130 ;  /* 0x00000004fc127825 */ /* 0x000fc800078e0282 */
[C---:B------:R-:W-:Y:S01]  /*4e9a0*/  IMAD.WIDE R16, R252.reuse, 0x4, R146 ;  /* 0x00000004fc107825 */ /* 0x040fe200078e0292 */
[----:B------:R-:W2:Y:S03]  /*4e9b0*/  LDL.LU.64 R130, [R1+0x1a90] ;  /* 0x001a900001827983 */ /* 0x000ea60000300a00 */
[----:B------:R1:W-:Y:S02]  /*4e9c0*/  STL.64 [R1+0xfb0], R32 ;  /* 0x000fb02001007387 */ /* 0x0003e40000100a00 */
[----:B------:R-:W2:Y:S02]  /*4e9d0*/  LDL.LU.64 R146, [R1+0x1a98] ;  /* 0x001a980001927983 */ /* 0x000ea40000300a00 */
[----:B------:R1:W-:Y:S01]  /*4e9e0*/  STL.64 [R1+0xf98], R18 ;  /* 0x000f981201007387 */ /* 0x0003e20000100a00 */
[----:B------:R3:W-:Y:S01]  /*4e9f0*/  STL.64 [R1+0xf90], R16 ;  /* 0x000f901001007387 */ /* 0x0007e20000100a00 */
[----:B-----5:R-:W-:-:S05]  /*4ea00*/  IMAD.WIDE R2, R252, 0x4, R178 ;  /* 0x00000004fc027825 */ /* 0x020fca00078e02b2 */
[----:B------:R5:W-:Y:S01]  /*4ea10*/  STL.64 [R1+0xf78], R2 ;  /* 0x000f780201007387 */ /* 0x000be20000100a00 */
[----:B------:R-:W2:Y:S01]  /*4ea20*/  LDL.LU.64 R178, [R1+0x1aa0] ;  /* 0x001aa00001b27983 */ /* 0x000ea20000300a00 */
        /* <DEDUP_REMOVED lines=10> */
[----:B----4-:R-:W-:-:S04]  /*4ead0*/  IMAD.WIDE R48, R252, 0x4, R50 ;  /* 0x00000004fc307825 */ /* 0x010fc800078e0232 */
[C---:B-1----:R-:W-:Y:S01]  /*4eae0*/  IMAD.WIDE R32, R252.reuse, 0x4, R66 ;  /* 0x00000004fc207825 */ /* 0x042fe200078e0242 */
[----:B-----5:R-:W4:Y:S03]  /*4eaf0*/  LDL.LU.64 R18, [R1+0x1aa8] ;  /* 0x001aa80001127983 */ /* 0x020f260000300a00 */
[----:B------:R-:W4:Y:S02]  /*4eb00*/  LDL.LU.64 R34, [R1+0x1ab0] ;  /* 0x001ab00001227983 */ /* 0x000f240000300a00 */
[----:B------:R2:W-:Y:S02]  /*4eb10*/  STL.64 [R1+0xf70], R48 ;  /* 0x000f703001007387 */ /* 0x0005e40000100a00 */
[----:B------:R-:W4:Y:S01]  /*4eb20*/  LDL.LU.64 R50, [R1+0x1ab8] ;  /* 0x001ab80001327983 */ /* 0x000f220000300a00 */
[----:B------:R1:W-:Y:S04]  /*4eb30*/  STL.64 [R1+0xf58], R32 ;  /* 0x000f582001007387 */ /* 0x0003e80000100a00 */
[----:B------:R2:W-:Y:S01]  /*4eb40*/  LDGSTS.E [R180+0x65800], [R48.64], !P1 ;  /* 0x6580000030b47fae */ /* 0x0005e2000c921844 */
[----:B------:R1:W-:Y:S02]  /*4eb50*/  LDGSTS.E [R180+0x65a00], [R32.64], !P1 ;  /* 0x65a0000020b47fae */ /* 0x0003e4000c921844 */
[----:B---3--:R-:W-:-:S04]  /*4eb60*/  IMAD.WIDE R16, R252, 0x4, R82 ;  /* 0x00000004fc107825 */ /* 0x008fc800078e0252 */
[C---:B------:R-:W-:Y:S01]  /*4eb70*/  IMAD.WIDE R2, R252.reuse, 0x4, R98 ;  /* 0x00000004fc027825 */ /* 0x040fe200078e0262 */
[----:B------:R3:W-:Y:S04]  /*4eb80*/  STL.64 [R1+0xf50], R16 ;  /* 0x000f501001007387 */ /* 0x0007e80000100a00 */
[----:B------:R2:W-:Y:S02]  /*4eb90*/  STL.64 [R1+0xf38], R2 ;  /* 0x000f380201007387 */ /* 0x0005e40000100a00 */
[----:B------:R-:W5:Y:S02]  /*4eba0*/  LDL.LU.64 R66, [R1+0x1ac0] ;  /* 0x001ac00001427983 */ /* 0x000f640000300a00 */
[----:B------:R-:W5:Y:S01]  /*4ebb0*/  LDL.LU.64 R82, [R1+0x1ac8] ;  /* 0x001ac80001527983 */ /* 0x000f620000300a00 */
[----:B------:R-:W5:Y:S04]  /*4ebc0*/  LDL.LU.64 R98, [R1+0x1ad0] ;  /* 0x001ad00001627983 */ /* 0x000f680000300a00 */
[----:B------:R3:W-:Y:S01]  /*4ebd0*/  LDGSTS.E [R180+0x65c00], [R16.64], !P1 ;  /* 0x65c0000010b47fae */ /* 0x0007e2000c921844 */
[----:B------:R2:W-:Y:S02]  /*4ebe0*/  LDGSTS.E [R180+0x65e00], [R2.64], !P1 ;  /* 0x65e0000002b47fae */ /* 0x0005e4000c921844 */
[----:B--2---:R-:W-:-:S04]  /*4ebf0*/  IMAD.WIDE R48, R252, 0x4, R114 ;  /* 0x00000004fc307825 */ /* 0x004fc800078e0272 */
[C---:B-1----:R-:W-:Y:S01]  /*4ec00*/  IMAD.WIDE R32, R252.reuse, 0x4, R162 ;  /* 0x00000004fc207825 */ /* 0x042fe200078e02a2 */
[----:B------:R-:W-:Y:S03]  /*4ec10*/  STL.64 [R1+0xf30], R48 ;  /* 0x000f303001007387 */ /* 0x000fe60000100a00 */
[----:B------:R-:W2:Y:S01]  /*4ec20*/  LDL.LU.64 R162, [R1+0x1ad8] ;  /* 0x001ad80001a27983 */ /* 0x000ea20000300a00 */
[----:B------:R1:W-:Y:S01]  /*4ec30*/  LDGSTS.E [R180+0x67800], [R48.64], !P0 ;  /* 0x6780000030b47fae */ /* 0x0003e2000c121844 */
[----:B------:R1:W-:Y:S02]  /*4ec40*/  STL.64 [R1+0xf18], R32 ;  /* 0x000f182001007387 */ /* 0x0003e40000100a00 */
[----:B------:R1:W-:Y:S02]  /*4ec50*/  LDGSTS.E [R180+0x67a00], [R32.64], !P0 ;  /* 0x67a0000020b47fae */ /* 0x0003e4000c121844 */
[----:B---3--:R-:W-:-:S04]  /*4ec60*/  IMAD.WIDE R16, R252, 0x4, R130 ;  /* 0x00000004fc107825 */ /* 0x008fc800078e0282 */
[----:B------:R-:W-:Y:S01]  /*4ec70*/  IMAD.WIDE R2, R252, 0x4, R146 ;  /* 0x00000004fc027825 */ /* 0x000fe200078e0292 */
[----:B------:R3:W-:Y:S04]  /*4ec80*/  STL.64 [R1+0xf10], R16 ;  /* 0x000f101001007387 */ /* 0x0007e80000100a00 */
[----:B------:R1:W-:Y:S02]  /*4ec90*/  STL.64 [R1+0xef8], R2 ;  /* 0x000ef80201007387 */ /* 0x0003e40000100a00 */
[----:B------:R-:W2:Y:S02]  /*4eca0*/  LDL.LU.64 R114, [R1+0x1ae0] ;  /* 0x001ae00001727983 */ /* 0x000ea40000300a00 */
[----:B------:R-:W2:Y:S01]  /*4ecb0*/  LDL.LU.64 R130, [R1+0x1ae8] ;  /* 0x001ae80001827983 */ /* 0x000ea20000300a00 */
[----:B------:R-:W2:Y:S01]  /*4ecc0*/  LDL.LU.64 R146, [R1+0x1af0] ;  /* 0x001af00001927983 */ /* 0x000ea20000300a00 */
[----:B------:R-:W-:-:S03]  /*4ecd0*/  IADD3 R174, R177, -0xd4, RZ ;  /* 0xffffff2cb1ae7810 */ /* 0x000fc60007ffe0ff */
[----:B------:R3:W-:Y:S01]  /*4ece0*/  LDGSTS.E [R180+0x67c00], [R16.64], !P0 ;  /* 0x67c0000010b47fae */ /* 0x0007e2000c121844 */
[----:B------:R3:W-:Y:S02]  /*4ecf0*/  LDGSTS.E [R180+0x67e00], [R2.64], !P0 ;  /* 0x67e0000002b47fae */ /* 0x0007e4000c121844 */
[----:B-1----:R-:W-:-:S05]  /*4ed00*/  IMAD.WIDE R32, R252, 0x4, R178 ;  /* 0x00000004fc207825 */ /* 0x002fca00078e02b2 */
[----:B------:R-:W-:Y:S01]  /*4ed10*/  STL.64 [R1+0xef0], R32 ;  /* 0x000ef02001007387 */ /* 0x000fe20000100a00 */
[----:B------:R-:W2:Y:S01]  /*4ed20*/  LDL.LU.64 R178, [R1+0x1af8] ;  /* 0x001af80001b27983 */ /* 0x000ea20000300a00 */
[----:B------:R-:W-:Y:S01]  /*4ed30*/  ISETP.GE.U32.AND P6, PT, R174, 0x7ffffead, PT ;  /* 0x7ffffeadae00780c */ /* 0x000fe20003fc6070 */
[----:B------:R-:W-:-:S04]  /*4ed40*/  IADD3 R174, R177, -0xd8, RZ ;  /* 0xffffff28b1ae7810 */ /* 0x000fc80007ffe0ff */
[----:B------:R-:W-:-:S08]  /*4ed50*/  ISETP.GE.U32.AND P4, PT, R174, 0x7ffffea9, PT ;  /* 0x7ffffea9ae00780c */ /* 0x000fd00003f86070 */
[----:B------:R1:W-:Y:S01]  /*4ed60*/  LDGSTS.E [R180+0x69800], [R32.64], !P6 ;  /* 0x6980000020b47fae */ /* 0x0003e2000f121844 */
[----:B----4-:R-:W-:-:S04]  /*4ed70*/  IMAD.WIDE R18, R252, 0x4, R18 ;  /* 0x00000004fc127825 */ /* 0x010fc800078e0212 */
[----:B---3--:R-:W-:-:S04]  /*4ed80*/  IMAD.WIDE R16, R252, 0x4, R34 ;  /* 0x00000004fc107825 */ /* 0x008fc800078e0222 */
[C---:B------:R-:W-:Y:S01]  /*4ed90*/  IMAD.WIDE R2, R252.reuse, 0x4, R50 ;  /* 0x00000004fc027825 */ /* 0x040fe200078e0232 */
[----:B------:R-:W-:Y:S04]  /*4eda0*/  STL.64 [R1+0xed8], R18 ;  /* 0x000ed81201007387 */ /* 0x000fe80000100a00 */
[----:B------:R3:W-:Y:S01]  /*4edb0*/  LDGSTS.E [R180+0x69a00], [R18.64], !P6 ;  /* 0x69a0000012b47fae */ /* 0x0007e2000f121844 */
[----:B------:R-:W-:Y:S02]  /*4edc0*/  STL.64 [R1+0xed0], R16 ;  /* 0x000ed01001007387 */ /* 0x000fe40000100a00 */
[----:B------:R2:W-:Y:S02]  /*4edd0*/  LDGSTS.E [R180+0x69c00], [R16.64], !P6 ;  /* 0x69c0000010b47fae */ /* 0x0005e4000f121844 */
[----:B------:R4:W-:Y:S01]  /*4ede0*/  STL.64 [R1+0xea8], R2 ;  /* 0x000ea80201007387 */ /* 0x0009e20000100a00 */
[----:B------:R4:W-:Y:S04]  /*4edf0*/  LDGSTS.E [R180+0x69e00], [R2.64], !P6 ;  /* 0x69e0000002b47fae */ /* 0x0009e8000f121844 */
[----:B----4-:R-:W4:Y:S01]  /*4ee00*/  LDL.LU.64 R2, [R1+0x1b00] ;  /* 0x001b000001027983 */ /* 0x010f220000300a00 */
[----:B---3--:R-:W3:Y:S02]  /*4ee10*/  LDL.LU.64 R18, [R1+0x1b08] ;  /* 0x001b080001127983 */ /* 0x008ee40000300a00 */
[----:B------:R-:W3:Y:S02]  /*4ee20*/  LDL.LU.64 R34, [R1+0x1b10] ;  /* 0x001b100001227983 */ /* 0x000ee40000300a00 */
[----:B-----5:R-:W-:-:S04]  /*4ee30*/  IMAD.WIDE R64, R252, 0x4, R66 ;  /* 0x00000004fc407825 */ /* 0x020fc800078e0242 */
[----:B------:R-:W-:-:S04]  /*4ee40*/  IMAD.WIDE R48, R252, 0x4, R82 ;  /* 0x00000004fc307825 */ /* 0x000fc800078e0252 */
[C---:B-1----:R-:W-:Y:S01]  /*4ee50*/  IMAD.WIDE R32, R252.reuse, 0x4, R98 ;  /* 0x00000004fc207825 */ /* 0x042fe200078e0262 */
[----:B------:R1:W-:Y:S03]  /*4ee60*/  STL.64 [R1+0xea0], R64 ;  /* 0x000ea04001007387 */ /* 0x0003e60000100a00 */
[----:B------:R-:W5:Y:S02]  /*4ee70*/  LDL.LU.64 R50, [R1+0x1b18] ;  /* 0x001b180001327983 */ /* 0x000f640000300a00 */
[----:B------:R1:W-:Y:S02]  /*4ee80*/  STL.64 [R1+0xe88], R48 ;  /* 0x000e883001007387 */ /* 0x0003e40000100a00 */
[----:B------:R1:W-:Y:S01]  /*4ee90*/  STL.64 [R1+0xe80], R32 ;  /* 0x000e802001007387 */ /* 0x0003e20000100a00 */
[----:B------:R1:W-:Y:S01]  /*4eea0*/  LDGSTS.E [R180+0x6b800], [R64.64], !P4 ;  /* 0x6b80000040b47fae */ /* 0x0003e2000e121844 */
[----:B------:R1:W-:Y:S02]  /*4eeb0*/  LDGSTS.E [R180+0x6ba00], [R48.64], !P4 ;  /* 0x6ba0000030b47fae */ /* 0x0003e4000e121844 */
[----:B------:R1:W-:Y:S02]  /*4eec0*/  LDGSTS.E [R180+0x6bc00], [R32.64], !P4 ;  /* 0x6bc0000020b47fae */ /* 0x0003e4000e121844 */
[----:B--2---:R-:W-:-:S05]  /*4eed0*/  IMAD.WIDE R16, R252, 0x4, R162 ;  /* 0x00000004fc107825 */ /* 0x004fca00078e02a2 */
[----:B------:R2:W-:Y:S01]  /*4eee0*/  STL.64 [R1+0xe68], R16 ;  /* 0x000e681001007387 */ /* 0x0005e20000100a00 */
[----:B------:R-:W5:Y:S02]  /*4eef0*/  LDL.LU.64 R66, [R1+0x1b20] ;  /* 0x001b200001427983 */ /* 0x000f640000300a00 */
[----:B------:R-:W5:Y:S02]  /*4ef00*/  LDL.LU.64 R82, [R1+0x1b28] ;  /* 0x001b280001527983 */ /* 0x000f640000300a00 */
[----:B------:R-:W5:Y:S01]  /*4ef10*/  LDL.LU.64 R98, [R1+0x1b30] ;  /* 0x001b300001627983 */ /* 0x000f620000300a00 */
[----:B------:R2:W-:Y:S04]  /*4ef20*/  LDGSTS.E [R180+0x6be00], [R16.64], !P4 ;  /* 0x6be0000010b47fae */ /* 0x0005e8000e121844 */
[----:B------:R-:W5:Y:S01]  /*4ef30*/  LDL.LU.64 R162, [R1+0x1b38] ;  /* 0x001b380001a27983 */ /* 0x000f620000300a00 */
[----:B-1----:R-:W-:-:S04]  /*4ef40*/  IMAD.WIDE R64, R252, 0x4, R114 ;  /* 0x00000004fc407825 */ /* 0x002fc800078e0272 */
[----:B------:R-:W-:-:S04]  /*4ef50*/  IMAD.WIDE R48, R252, 0x4, R130 ;  /* 0x00000004fc307825 */ /* 0x000fc800078e0282 */
[C---:B------:R-:W-:Y:S01]  /*4ef60*/  IMAD.WIDE R32, R252.reuse, 0x4, R146 ;  /* 0x00000004fc207825 */ /* 0x040fe200078e0292 */
[----:B------:R-:W-:Y:S03]  /*4ef70*/  STL.64 [R1+0xe60], R64 ;  /* 0x000e604001007387 */ /* 0x000fe60000100a00 */
[----:B------:R-:W-:Y:S02]  /*4ef80*/  STL.64 [R1+0xe48], R48 ;  /* 0x000e483001007387 */ /* 0x000fe40000100a00 */
[----:B------:R4:W-:Y:S02]  /*4ef90*/  STL.64 [R1+0xe40], R32 ;  /* 0x000e402001007387 */ /* 0x0009e40000100a00 */
[----:B------:R-:W5:Y:S02]  /*4efa0*/  LDL.LU.64 R114, [R1+0x1b40] ;  /* 0x001b400001727983 */ /* 0x000f640000300a00 */
[----:B--2---:R-:W-:-:S05]  /*4efb0*/  IMAD.WIDE R16, R252, 0x4, R178 ;  /* 0x00000004fc107825 */ /* 0x004fca00078e02b2 */
[----:B------:R1:W-:Y:S01]  /*4efc0*/  STL.64 [R1+0xe28], R16 ;  /* 0x000e281001007387 */ /* 0x0003e20000100a00 */
[----:B------:R-:W2:Y:S02]  /*4efd0*/  LDL.LU.64 R130, [R1+0x1b48] ;  /* 0x001b480001827983 */ /* 0x000ea40000300a00 */
[----:B------:R-:W2:Y:S02]  /*4efe0*/  LDL.LU.64 R146, [R1+0x1b50] ;  /* 0x001b500001927983 */ /* 0x000ea40000300a00 */
[----:B------:R-:W2:Y:S01]  /*4eff0*/  LDL.LU.64 R178, [R1+0x1b58] ;  /* 0x001b580001b27983 */ /* 0x000ea20000300a00 */
[----:B------:R-:W-:-:S04]  /*4f000*/  IADD3 R174, R177, -0xdc, RZ ;  /* 0xffffff24b1ae7810 */ /* 0x000fc80007ffe0ff */
[----:B------:R-:W-:Y:S01]  /*4f010*/  ISETP.GE.U32.AND P2, PT, R174, 0x7ffffea5, PT ;  /* 0x7ffffea5ae00780c */ /* 0x000fe20003f46070 */
[----:B------:R-:W-:-:S04]  /*4f020*/  IADD3 R174, R177, -0xe0, RZ ;  /* 0xffffff20b1ae7810 */ /* 0x000fc80007ffe0ff */
[----:B------:R-:W-:Y:S01]  /*4f030*/  ISETP.GE.U32.AND P3, PT, R174, 0x7ffffea1, PT ;  /* 0x7ffffea1ae00780c */ /* 0x000fe20003f66070 */
[----:B------:R-:W-:-:S04]  /*4f040*/  IADD3 R174, R177, -0xe4, RZ ;  /* 0xffffff1cb1ae7810 */ /* 0x000fc80007ffe0ff */
[----:B------:R-:W-:Y:S01]  /*4f050*/  ISETP.GE.U32.AND P5, PT, R174, 0x7ffffe9d, PT ;  /* 0x7ffffe9dae00780c */ /* 0x000fe20003fa6070 */
[C---:B------:R-:W-:Y:S02]  /*4f060*/  IADD3 R174, R177.reuse, -0xe8, RZ ;  /* 0xffffff18b1ae7810 */ /* 0x040fe40007ffe0ff */
[----:B------:R1:W-:Y:S01]  /*4f070*/  LDGSTS.E [R180+0x6d800], [R64.64], !P2 ;  /* 0x6d80000040b47fae */ /* 0x0003e2000d121844 */
[----:B------:R1:W-:Y:S02]  /*4f080*/  LDGSTS.E [R180+0x6da00], [R48.64], !P2 ;  /* 0x6da0000030b47fae */ /* 0x0003e4000d121844 */
[----:B------:R4:W-:Y:S01]  /*4f090*/  LDGSTS.E [R180+0x6dc00], [R32.64], !P2 ;  /* 0x6dc0000020b47fae */ /* 0x0009e2000d121844 */
[----:B------:R-:W-:Y:S01]  /*4f0a0*/  ISETP.GE.U32.AND P1, PT, R174, 0x7ffffe99, PT ;  /* 0x7ffffe99ae00780c */ /* 0x000fe20003f26070 */
[C---:B------:R-:W-:Y:S01]  /*4f0b0*/  IADD3 R174, R177.reuse, -0xec, RZ ;  /* 0xffffff14b1ae7810 */ /* 0x040fe20007ffe0ff */
[----:B------:R1:W-:Y:S03]  /*4f0c0*/  LDGSTS.E [R180+0x6de00], [R16.64], !P2 ;  /* 0x6de0000010b47fae */ /* 0x0003e6000d121844 */
[----:B------:R-:W-:Y:S01]  /*4f0d0*/  ISETP.GE.U32.AND P0, PT, R174, 0x7ffffe95, PT ;  /* 0x7ffffe95ae00780c */ /* 0x000fe20003f06070 */
[----:B------:R-:W-:-:S02]  /*4f0e0*/  IADD3 R174, R177, -0xf0, RZ ;  /* 0xffffff10b1ae7810 */ /* 0x000fc40007ffe0ff */
[----:B----4-:R-:W-:-:S04]  /*4f0f0*/  IMAD.WIDE R32, R252, 0x4, R2 ;  /* 0x00000004fc207825 */ /* 0x010fc800078e0202 */
[----:B---3--:R-:W-:-:S04]  /*4f100*/  IMAD.WIDE R18, R252, 0x4, R18 ;  /* 0x00000004fc127825 */ /* 0x008fc800078e0212 */
[----:B-1----:R-:W-:Y:S01]  /*4f110*/  IMAD.WIDE R16, R252, 0x4, R34 ;  /* 0x00000004fc107825 */ /* 0x002fe200078e0222 */
[----:B------:R1:W-:Y:S04]  /*4f120*/  STL.64 [R1+0xe20], R32 ;  /* 0x000e202001007387 */ /* 0x0003e80000100a00 */
[----:B------:R1:W-:Y:S01]  /*4f130*/  LDGSTS.E [R180+0x6f800], [R32.64], !P3 ;  /* 0x6f80000020b47fae */ /* 0x0003e2000d921844 */
[----:B------:R3:W-:Y:S02]  /*4f140*/  STL.64 [R1+0xe08], R18 ;  /* 0x000e081201007387 */ /* 0x0007e40000100a00 */
[----:B------:R3:W-:Y:S02]  /*4f150*/  LDGSTS.E [R180+0x6fa00], [R18.64], !P3 ;  /* 0x6fa0000012b47fae */ /* 0x0007e4000d921844 */
[----:B------:R4:W-:Y:S01]  /*4f160*/  STL.64 [R1+0xe00], R16 ;  /* 0x000e001001007387 */ /* 0x0009e20000100a00 */
[----:B------:R4:W-:Y:S01]  /*4f170*/  LDGSTS.E [R180+0x6fc00], [R16.64], !P3 ;  /* 0x6fc0000010b47fae */ /* 0x0009e2000d921844 */
[----:B------:R-:W-:Y:S01]  /*4f180*/  ISETP.GE.U32.AND P6, PT, R174, 0x7ffffe91, PT ;  /* 0x7ffffe91ae00780c */ /* 0x000fe20003fc6070 */
[----:B------:R-:W-:-:S04]  /*4f190*/  IADD3 R174, R177, -0xf4, RZ ;  /* 0xffffff0cb1ae7810 */ /* 0x000fc80007ffe0ff */
[----:B------:R-:W-:Y:S01]  /*4f1a0*/  ISETP.GE.U32.AND P4, PT, R174, 0x7ffffe8d, PT ;  /* 0x7ffffe8dae00780c */ /* 0x000fe20003f86070 */
[----:B------:R-:W-:-:S04]  /*4f1b0*/  IADD3 R174, R177, -0xf8, RZ ;  /* 0xffffff08b1ae7810 */ /* 0x000fc80007ffe0ff */
[----:B------:R-:W-:Y:S01]  /*4f1c0*/  ISETP.GE.U32.AND P2, PT, R174, 0x7ffffe89, PT ;  /* 0x7ffffe89ae00780c */ /* 0x000fe20003f46070 */
[----:B------:R-:W-:Y:S02]  /*4f1d0*/  IADD3 R174, R177, -0xfc, RZ ;  /* 0xffffff04b1ae7810 */ /* 0x000fe40007ffe0ff */
[----:B-----5:R-:W-:-:S05]  /*4f1e0*/  IMAD.WIDE R2, R252, 0x4, R50 ;  /* 0x00000004fc027825 */ /* 0x020fca00078e0232 */
[----:B------:R5:W-:Y:S04]  /*4f1f0*/  STL.64 [R1+0xde8], R2 ;  /* 0x000de80201007387 */ /* 0x000be80000100a00 */
[----:B------:R5:W-:Y:S01]  /*4f200*/  LDGSTS.E [R180+0x6fe00], [R2.64], !P3 ;  /* 0x6fe0000002b47fae */ /* 0x000be2000d921844 */
[----:B-1----:R-:W-:-:S04]  /*4f210*/  IMAD.WIDE R32, R252, 0x4, R66 ;  /* 0x00000004fc207825 */ /* 0x002fc800078e0242 */
[----:B---3--:R-:W-:-:S04]  /*4f220*/  IMAD.WIDE R18, R252, 0x4, R82 ;  /* 0x00000004fc127825 */ /* 0x008fc800078e0252 */
[----:B----4-:R-:W-:-:S04]  /*4f230*/  IMAD.WIDE R16, R252, 0x4, R98 ;  /* 0x00000004fc107825 */ /* 0x010fc800078e0262 */
[----:B-----5:R-:W-:Y:S01]  /*4f240*/  IMAD.WIDE R2, R252, 0x4, R162 ;  /* 0x00000004fc027825 */ /* 0x020fe200078e02a2 */
[----:B------:R1:W-:Y:S03]  /*4f250*/  STL.64 [R1+0xde0], R32 ;  /* 0x000de02001007387 */ /* 0x0003e60000100a00 */
[----:B------:R-:W3:Y:S02]  /*4f260*/  LDL.LU.64 R162, [R1+0x1b60] ;  /* 0x001b600001a27983 */ /* 0x000ee40000300a00 */
[----:B------:R2:W-:Y:S02]  /*4f270*/  STL.64 [R1+0xdc8], R18 ;  /* 0x000dc81201007387 */ /* 0x0005e40000100a00 */
[----:B------:R4:W-:Y:S01]  /*4f280*/  STL.64 [R1+0xdc0], R16 ;  /* 0x000dc01001007387 */ /* 0x0009e20000100a00 */
[----:B------:R1:W-:Y:S04]  /*4f290*/  LDGSTS.E [R180+0x71800], [R32.64], !P5 ;  /* 0x7180000020b47fae */ /* 0x0003e8000e921844 */
[----:B------:R5:W-:Y:S01]  /*4f2a0*/  STL.64 [R1+0xd98], R2 ;  /* 0x000d980201007387 */ /* 0x000be20000100a00 */
[----:B------:R2:W-:Y:S02]  /*4f2b0*/  LDGSTS.E [R180+0x71a00], [R18.64], !P5 ;  /* 0x71a0000012b47fae */ /* 0x0005e4000e921844 */
[----:B------:R-:W3:Y:S02]  /*4f2c0*/  LDL.LU.64 R98, [R1+0x1b80] ;  /* 0x001b800001627983 */ /* 0x000ee40000300a00 */
[----:B------:R4:W-:Y:S01]  /*4f2d0*/  LDGSTS.E [R180+0x71c00], [R16.64], !P5 ;  /* 0x71c0000010b47fae */ /* 0x0009e2000e921844 */
[----:B------:R5:W-:Y:S04]  /*4f2e0*/  LDGSTS.E [R180+0x71e00], [R2.64], !P5 ;  /* 0x71e0000002b47fae */ /* 0x000be8000e921844 */
[----:B------:R-:W3:Y:S01]  /*4f2f0*/  LDL.LU.64 R34, [R1+0x1ba0] ;  /* 0x001ba00001227983 */ /* 0x000ee20000300a00 */
[----:B------:R-:W-:Y:S01]  /*4f300*/  ISETP.NE.U32.AND P5, PT, R0, RZ, PT ;  /* 0x000000ff0000720c */ /* 0x000fe20003fa5070 */
[----:B------:R-:W-:Y:S01]  /*4f310*/  IADD3 R0, R177, -0x100, RZ ;  /* 0xffffff00b1007810 */ /* 0x000fe20007ffe0ff */
[----:B------:R-:W-:Y:S01]  /*4f320*/  ISETP.GE.U32.AND P3, PT, R174, 0x7ffffe85, PT ;  /* 0x7ffffe85ae00780c */ /* 0x000fe20003f66070 */
[----:B------:R-:W-:-:S02]  /*4f330*/  IADD3 R174, R181, 0x100000, RZ ;  /* 0x00100000b5ae7810 */ /* 0x000fc40007ffe0ff */
[----:B-1----:R-:W-:-:S05]  /*4f340*/  IMAD.WIDE R32, R252, 0x4, R114 ;  /* 0x00000004fc207825 */ /* 0x002fca00078e0272 */
[----:B------:R1:W-:Y:S04]  /*4f350*/  STL.64 [R1+0xd90], R32 ;  /* 0x000d902001007387 */ /* 0x0003e80000100a00 */
[----:B------:R1:W-:Y:S01]  /*4f360*/  LDGSTS.E [R180+0x73800], [R32.64], !P1 ;  /* 0x7380000020b47fae */ /* 0x0003e2000c921844 */
[----:B--2---:R-:W-:-:S04]  /*4f370*/  IMAD.WIDE R18, R252, 0x4, R130 ;  /* 0x00000004fc127825 */ /* 0x004fc800078e0282 */
[----:B----4-:R-:W-:-:S04]  /*4f380*/  IMAD.WIDE R16, R252, 0x4, R146 ;  /* 0x00000004fc107825 */ /* 0x010fc800078e0292 */
[----:B-----5:R-:W-:Y:S01]  /*4f390*/  IMAD.WIDE R2, R252, 0x4, R178 ;  /* 0x00000004fc027825 */ /* 0x020fe200078e02b2 */
[----:B------:R2:W-:Y:S03]  /*4f3a0*/  STL.64 [R1+0xd78], R18 ;  /* 0x000d781201007387 */ /* 0x0005e60000100a00 */
[----:B------:R4:W-:Y:S02]  /*4f3b0*/  STL.64 [R1+0xd70], R16 ;  /* 0x000d701001007387 */ /* 0x0009e40000100a00 */
[----:B------:R-:W5:Y:S01]  /*4f3c0*/  LDL.LU.64 R130, [R1+0x1bc0] ;  /* 0x001bc00001827983 */ /* 0x000f620000300a00 */
[----:B------:R1:W-:Y:S01]  /*4f3d0*/  LDGSTS.E [R180+0x73a00], [R18.64], !P1 ;  /* 0x73a0000012b47fae */ /* 0x0003e2000c921844 */
[----:B------:R1:W-:Y:S02]  /*4f3e0*/  STL.64 [R1+0xd58], R2 ;  /* 0x000d580201007387 */ /* 0x0003e40000100a00 */
[----:B------:R1:W-:Y:S02]  /*4f3f0*/  LDGSTS.E [R180+0x73c00], [R16.64], !P1 ;  /* 0x73c0000010b47fae */ /* 0x0003e4000c921844 */
[----:B------:R-:W5:Y:S01]  /*4f400*/  LDL.LU.64 R146, [R1+0x1be0] ;  /* 0x001be00001927983 */ /* 0x000f620000300a00 */
[----:B------:R1:W-:Y:S04]  /*4f410*/  LDGSTS.E [R180+0x73e00], [R2.64], !P1 ;  /* 0x73e0000002b47fae */ /* 0x0003e8000c921844 */
[----:B------:R-:W5:Y:S01]  /*4f420*/  LDL.LU.64 R178, [R1+0x1c00] ;  /* 0x001c000001b27983 */ /* 0x000f620000300a00 */
[----:B------:R-:W-:Y:S01]  /*4f430*/  ISETP.GE.U32.AND P1, PT, R0, 0x7ffffe81, PT ;  /* 0x7ffffe810000780c */ /* 0x000fe20003f26070 */
[----:B------:R-:W5:Y:S01]  /*4f440*/  LDL.LU.64 R176, [R1+0x1b68] ;  /* 0x001b680001b07983 */ /* 0x000f620000300a00 */
[----:B------:R-:W-:-:S02]  /*4f450*/  IADD3 R0, R181, 0x100000, RZ ;  /* 0x00100000b5007810 */ /* 0x000fc40007ffe0ff */
[----:B-1----:R-:W5:Y:S01]  /*4f460*/  LDL.LU.64 R180, [R1+0x1b70] ;  /* 0x001b700001b47983 */ /* 0x002f620000300a00 */
[----:B------:R-:W-:Y:S01]  /*4f470*/  MOV R175, c[0x0][0x18c] ;  /* 0x0000630000af7a02 */ /* 0x000fe20000000f00 */
[----:B------:R-:W5:Y:S04]  /*4f480*/  LDL.LU.64 R114, [R1+0x1b78] ;  /* 0x001b780001727983 */ /* 0x000f680000300a00 */
[----:B------:R-:W-:-:S04]  /*4f490*/  IMAD.SHL.U32 R175, R175, 0x80, RZ ;  /* 0x00000080afaf7824 */ /* 0x000fc800078e00ff */
[----:B------:R-:W-:-:S04]  /*4f4a0*/  IMAD.WIDE R172, R175, 0x4, R250 ;  /* 0x00000004afac7825 */ /* 0x000fc800078e02fa */
[C---:B------:R-:W-:Y:S01]  /*4f4b0*/  IMAD.WIDE R32, R175.reuse, 0x4, R182 ;  /* 0x00000004af207825 */ /* 0x040fe200078e02b6 */
[----:B------:R-:W-:Y:S03]  /*4f4c0*/  STL.64 [R1+0x1630], R172 ;  /* 0x001630ac01007387 */ /* 0x000fe60000100a00 */
[----:B------:R-:W5:Y:S02]  /*4f4d0*/  LDL.LU.64 R82, [R1+0x1b88] ;  /* 0x001b880001527983 */ /* 0x000f640000300a00 */
[----:B------:R-:W5:Y:S02]  /*4f4e0*/  LDL.LU.64 R66, [R1+0x1b90] ;  /* 0x001b900001427983 */ /* 0x000f640000300a00 */
[----:B------:R-:W5:Y:S01]  /*4f4f0*/  LDL.LU.64 R50, [R1+0x1b98] ;  /* 0x001b980001327983 */ /* 0x000f620000300a00 */
[----:B--2---:R-:W2:Y:S01]  /*4f500*/  LDL.LU.64 R18, [R1+0x1ba8] ;  /* 0x001ba80001127983 */ /* 0x004ea20000300a00 */
[----:B----4-:R-:W-:-:S04]  /*4f510*/  IMAD.WIDE R16, R175, 0x4, R184 ;  /* 0x00000004af107825 */ /* 0x010fc800078e02b8 */
[----:B------:R-:W-:Y:S02]  /*4f520*/  STL.64 [R1+0x1640], R32 ;  /* 0x0016402001007387 */ /* 0x000fe40000100a00 */
[----:B---3--:R-:W-:-:S05]  /*4f530*/  IMAD.WIDE R162, R252, 0x4, R162 ;  /* 0x00000004fca27825 */ /* 0x008fca00078e02a2 */
[----:B------:R1:W-:Y:S01]  /*4f540*/  STL.64 [R1+0xd50], R162 ;  /* 0x000d50a201007387 */ /* 0x0003e20000100a00 */
[----:B------:R-:W-:-:S04]  /*4f550*/  IMAD.WIDE R98, R252, 0x4, R98 ;  /* 0x00000004fc627825 */ /* 0x000fc800078e0262 */
[----:B------:R-:W3:Y:S02]  /*4f560*/  LDL.LU.64 R2, [R1+0x1bb0] ;  /* 0x001bb00001027983 */ /* 0x000ee40000300a00 */
[----:B------:R-:W4:Y:S02]  /*4f570*/  LDL.LU.64 R144, [R1+0x1bc8] ;  /* 0x001bc80001907983 */ /* 0x000f240000300a00 */
[C---:B------:R-:W-:Y:S01]  /*4f580*/  IMAD.WIDE R34, R252.reuse, 0x4, R34 ;  /* 0x00000004fc227825 */ /* 0x040fe200078e0222 */
[----:B------:R-:W4:Y:S03]  /*4f590*/  LDL.LU.64 R128, [R1+0x1bd0] ;  /* 0x001bd00001807983 */ /* 0x000f260000300a00 */
[----:B------:R-:W-:Y:S02]  /*4f5a0*/  STL.64 [R1+0x1660], R16 ;  /* 0x0016601001007387 */ /* 0x000fe40000100a00 */
[----:B------:R-:W-:Y:S02]  /*4f5b0*/  STL.64 [R1+0xd38], R98 ;  /* 0x000d386201007387 */ /* 0x000fe40000100a00 */
[----:B------:R-:W4:Y:S01]  /*4f5c0*/  LDL.LU.64 R112, [R1+0x1bd8] ;  /* 0x001bd80001707983 */ /* 0x000f220000300a00 */
[----:B------:R-:W4:Y:S01]  /*4f5d0*/  LDL.LU.64 R80, [R1+0x1be8] ;  /* 0x001be80001507983 */ /* 0x000f220000300a00 */
[----:B------:R-:W-:Y:S02]  /*4f5e0*/  STL.64 [R1+0xd30], R34 ;  /* 0x000d302201007387 */ /* 0x000fe40000100a00 */
[----:B------:R-:W4:Y:S02]  /*4f5f0*/  LDL.LU.64 R64, [R1+0x1bf0] ;  /* 0x001bf00001407983 */ /* 0x000f240000300a00 */
[----:B------:R-:W4:Y:S01]  /*4f600*/  LDL.LU.64 R184, [R1+0x1bf8] ;  /* 0x001bf80001b87983 */ /* 0x000f220000300a00 */
[----:B------:R-:W4:Y:S01]  /*4f610*/  LDL.LU.64 R182, [R1+0x1c08] ;  /* 0x001c080001b67983 */ /* 0x000f220000300a00 */
[----:B-----5:R-:W-:-:S04]  /*4f620*/  IMAD.WIDE R160, R252, 0x4, R130 ;  /* 0x00000004fca07825 */ /* 0x020fc800078e0282 */
[C---:B------:R-:W-:Y:S01]  /*4f630*/  IMAD.WIDE R96, R252.reuse, 0x4, R146 ;  /* 0x00000004fc607825 */ /* 0x040fe200078e0292 */
[----:B------:R-:W-:Y:S03]  /*4f640*/  STL.64 [R1+0xd18], R160 ;  /* 0x000d18a001007387 */ /* 0x000fe60000100a00 */
[----:B------:R-:W-:-:S04]  /*4f650*/  IMAD.WIDE R48, R252, 0x4, R178 ;  /* 0x00000004fc307825 */ /* 0x000fc800078e02b2 */
[----:B------:R-:W-:-:S04]  /*4f660*/  IMAD.WIDE R146, R252, 0x4, R176 ;  /* 0x00000004fc927825 */ /* 0x000fc800078e02b0 */
[C---:B------:R-:W-:Y:S02]  /*4f670*/  IMAD.WIDE R130, R252.reuse, 0x4, R180 ;  /* 0x00000004fc827825 */ /* 0x040fe400078e02b4 */
[----:B------:R-:W5:Y:S02]  /*4f680*/  LDL.LU.64 R180, [R1+0x1c10] ;  /* 0x001c100001b47983 */ /* 0x000f640000300a00 */
[----:B------:R-:W5:Y:S02]  /*4f690*/  LDL.LU.64 R178, [R1+0x1c18] ;  /* 0x001c180001b27983 */ /* 0x000f640000300a00 */
[----:B------:R-:W5:Y:S01]  /*4f6a0*/  LDL.LU.64 R176, [R1+0x1bb8] ;  /* 0x001bb80001b07983 */ /* 0x000f620000300a00 */
[----:B------:R-:W1:Y:S01]  /*4f6b0*/  S2R R251, SR_TID.X ;  /* 0x0000000000fb7919 */ /* 0x000e620000002100 */
[----:B------:R-:W-:Y:S01]  /*4f6c0*/  IMAD.WIDE R114, R252, 0x4, R114 ;  /* 0x00000004fc727825 */ /* 0x000fe200078e0272 */
[----:B-1----:R-:W-:-:S05]  /*4f6d0*/  LOP3.LUT R251, R251, 0x7f, RZ, 0xc0, !PT ;  /* 0x0000007ffbfb7812 */ /* 0x002fca00078ec0ff */
[----:B------:R-:W-:-:S05]  /*4f6e0*/  IMAD.SHL.U32 R251, R251, 0x4, RZ ;  /* 0x00000004fbfb7824 */ /* 0x000fca00078e00ff */
[----:B------:R-:W-:Y:S01]  /*4f6f0*/  LOP3.LUT R250, R251, 0x60, RZ, 0x3c, !PT ;  /* 0x00000060fbfa7812 */ /* 0x000fe200078e3cff */
[----:B------:R-:W-:-:S04]  /*4f700*/  IMAD.WIDE R82, R252, 0x4, R82 ;  /* 0x00000004fc527825 */ /* 0x000fc800078e0252 */
[----:B------:R-:W-:-:S04]  /*4f710*/  IMAD.WIDE R66, R252, 0x4, R66 ;  /* 0x00000004fc427825 */ /* 0x000fc800078e0242 */
[C---:B------:R-:W-:Y:S01]  /*4f720*/  IMAD.WIDE R50, R252.reuse, 0x4, R50 ;  /* 0x00000004fc327825 */ /* 0x040fe200078e0232 */
[----:B------:R1:W-:Y:S03]  /*4f730*/  LDGSTS.E [R250+0x75800], [R162.64], !P0 ;  /* 0x75800000a2fa7fae */ /* 0x0003e6000c121844 */
[----:B------:R1:W-:Y:S02]  /*4f740*/  LDGSTS.E [R250+0x75a00], [R146.64], !P0 ;  /* 0x75a0000092fa7fae */ /* 0x0003e4000c121844 */
[----:B------:R1:W-:Y:S02]  /*4f750*/  LDGSTS.E [R250+0x75c00], [R130.64], !P0 ;  /* 0x75c0000082fa7fae */ /* 0x0003e4000c121844 */
[----:B------:R1:W-:Y:S02]  /*4f760*/  LDGSTS.E [R250+0x75e00], [R114.64], !P0 ;  /* 0x75e0000072fa7fae */ /* 0x0003e4000c121844 */
[----:B--2---:R-:W-:Y:S01]  /*4f770*/  IMAD.WIDE R18, R252, 0x4, R18 ;  /* 0x00000004fc127825 */ /* 0x004fe200078e0212 */
[----:B------:R2:W-:Y:S03]  /*4f780*/  LDGSTS.E [R250+0x77800], [R98.64], !P6 ;  /* 0x7780000062fa7fae */ /* 0x0005e6000f121844 */
[----:B------:R1:W-:Y:S02]  /*4f790*/  LDGSTS.E [R250+0x77a00], [R82.64], !P6 ;  /* 0x77a0000052fa7fae */ /* 0x0003e4000f121844 */
[----:B------:R1:W-:Y:S02]  /*4f7a0*/  LDGSTS.E [R250+0x77c00], [R66.64], !P6 ;  /* 0x77c0000042fa7fae */ /* 0x0003e4000f121844 */
[----:B------:R1:W-:Y:S01]  /*4f7b0*/  LDGSTS.E [R250+0x77e00], [R50.64], !P6 ;  /* 0x77e0000032fa7fae */ /* 0x0003e2000f121844 */
[----:B------:R1:W-:Y:S01]  /*4f7c0*/  LDGSTS.E [R250+0x79800], [R34.64], !P4 ;  /* 0x7980000022fa7fae */ /* 0x0003e2000e121844 */
[----:B------:R1:W-:Y:S03]  /*4f7d0*/  LDGSTS.E [R250+0x79a00], [R18.64], !P4 ;  /* 0x79a0000012fa7fae */ /* 0x0003e6000e121844 */
[----:B------:R-:W1:Y:S04]  /*4f7e0*/  S2R R251, SR_TID.X ;  /* 0x0000000000fb7919 */ /* 0x000e680000002100 */
[----:B------:R-:W-:Y:S01]  /*4f7f0*/  STL.64 [R1+0xd10], R96 ;  /* 0x000d106001007387 */ /* 0x000fe20000100a00 */
[----:B------:R1:W-:Y:S02]  /*4f800*/  STL.64 [R1+0xcf0], R146 ;  /* 0x000cf09201007387 */ /* 0x0003e40000100a00 */
[----:B------:R-:W-:Y:S02]  /*4f810*/  STL.64 [R1+0xcf8], R48 ;  /* 0x000cf83001007387 */ /* 0x000fe40000100a00 */
[----:B------:R1:W-:Y:S01]  /*4f820*/  STL.64 [R1+0xcd8], R130 ;  /* 0x000cd88201007387 */ /* 0x0003e20000100a00 */
[----:B------:R1:W-:Y:S01]  /*4f830*/  STL.64 [R1+0xcd0], R114 ;  /* 0x000cd07201007387 */ /* 0x0003e20000100a00 */
[----:B------:R1:W-:Y:S02]  /*4f840*/  STL.64 [R1+0xcb8], R82 ;  /* 0x000cb85201007387 */ /* 0x0003e40000100a00 */
[----:B------:R1:W-:Y:S02]  /*4f850*/  STL.64 [R1+0xcb0], R66 ;  /* 0x000cb04201007387 */ /* 0x0003e40000100a00 */
[----:B------:R1:W-:Y:S01]  /*4f860*/  STL.64 [R1+0xc98], R50 ;  /* 0x000c983201007387 */ /* 0x0003e20000100a00 */
[----:B------:R1:W-:Y:S01]  /*4f870*/  STL.64 [R1+0xc90], R18 ;  /* 0x000c901201007387 */ /* 0x0003e20000100a00 */
[----:B------:R-:W-:Y:S01]  /*4f880*/  IMAD.WIDE R188, R175, 0x4, R188 ;  /* 0x00000004afbc7825 */ /* 0x000fe200078e02bc */
[----:B-1----:R-:W-:-:S04]  /*4f890*/  LOP3.LUT R251, R251, 0x7f, RZ, 0xc0, !PT ;  /* 0x0000007ffbfb7812 */ /* 0x002fc800078ec0ff */
[----:B------:R-:W-:Y:S01]  /*4f8a0*/  SHF.L.U32 R251, R251, 0x2, RZ ;  /* 0x00000002fbfb7819 */ /* 0x000fe200000006ff */
[----:B---3--:R-:W-:-:S04]  /*4f8b0*/  IMAD.WIDE R2, R252, 0x4, R2 ;  /* 0x00000004fc027825 */ /* 0x008fc800078e0202 */
[----:B----4-:R-:W-:-:S04]  /*4f8c0*/  IMAD.WIDE R144, R252, 0x4, R144 ;  /* 0x00000004fc907825 */ /* 0x010fc800078e0290 */
[C---:B------:R-:W-:Y:S01]  /*4f8d0*/  IMAD.WIDE R128, R252.reuse, 0x4, R128 ;  /* 0x00000004fc807825 */ /* 0x040fe200078e0280 */
[----:B------:R1:W-:Y:S03]  /*4f8e0*/  LDGSTS.E [R250+0x79c00], [R2.64], !P4 ;  /* 0x79c0000002fa7fae */ /* 0x0003e6000e121844 */
[----:B------:R-:W-:-:S04]  /*4f8f0*/  IMAD.WIDE R112, R252, 0x4, R112 ;  /* 0x00000004fc707825 */ /* 0x000fc800078e0270 */
[----:B------:R-:W-:-:S04]  /*4f900*/  IMAD.WIDE R80, R252, 0x4, R80 ;  /* 0x00000004fc507825 */ /* 0x000fc800078e0250 */
[----:B------:R-:W-:-:S04]  /*4f910*/  IMAD.WIDE R64, R252, 0x4, R64 ;  /* 0x00000004fc407825 */ /* 0x000fc800078e0240 */
[----:B------:R-:W-:-:S04]  /*4f920*/  IMAD.WIDE R184, R252, 0x4, R184 ;  /* 0x00000004fcb87825 */ /* 0x000fc800078e02b8 */
[C---:B------:R-:W-:Y:S01]  /*4f930*/  IMAD.WIDE R182, R252.reuse, 0x4, R182 ;  /* 0x00000004fcb67825 */ /* 0x040fe200078e02b6 */
[----:B------:R1:W-:Y:S03]  /*4f940*/  STL.64 [R1+0xc78], R2 ;  /* 0x000c780201007387 */ /* 0x0003e60000100a00 */
[----:B------:R3:W-:Y:S02]  /*4f950*/  STL.64 [R1+0xc70], R144 ;  /* 0x000c709001007387 */ /* 0x0007e40000100a00 */
[----:B------:R3:W-:Y:S02]  /*4f960*/  STL.64 [R1+0xc68], R128 ;  /* 0x000c688001007387 */ /* 0x0007e40000100a00 */
[----:B------:R1:W-:Y:S01]  /*4f970*/  STL.64 [R1+0xc60], R112 ;  /* 0x000c607001007387 */ /* 0x0003e20000100a00 */
[----:B------:R1:W-:Y:S01]  /*4f980*/  STL.64 [R1+0xc48], R80 ;  /* 0x000c485001007387 */ /* 0x0003e20000100a00 */
[----:B------:R3:W-:Y:S02]  /*4f990*/  STL.64 [R1+0xc40], R64 ;  /* 0x000c404001007387 */ /* 0x0007e40000100a00 */
[----:B------:R-:W4:Y:S02]  /*4f9a0*/  LDL.LU.64 R162, [R1+0x6148] ;  /* 0x0061480001a27983 */ /* 0x000f240000300a00 */
[----:B------:R-:W4:Y:S01]  /*4f9b0*/  LDL.LU.64 R146, [R1+0x6140] ;  /* 0x0061400001927983 */ /* 0x000f220000300a00 */
[----:B------:R-:W4:Y:S01]  /*4f9c0*/  LDL.LU.64 R130, [R1+0x6138] ;  /* 0x0061380001827983 */ /* 0x000f220000300a00 */
[----:B------:R-:W4:Y:S02]  /*4f9d0*/  LDL.LU.64 R114, [R1+0x6130] ;  /* 0x0061300001727983 */ /* 0x000f240000300a00 */
[----:B--2---:R-:W2:Y:S02]  /*4f9e0*/  LDL.LU.64 R98, [R1+0x6128] ;  /* 0x0061280001627983 */ /* 0x004ea40000300a00 */
[----:B------:R-:W2:Y:S01]  /*4f9f0*/  LDL.LU.64 R82, [R1+0x6120] ;  /* 0x0061200001527983 */ /* 0x000ea20000300a00 */
[----:B------:R-:W2:Y:S01]  /*4fa00*/  LDL.LU.64 R66, [R1+0x6118] ;  /* 0x0061180001427983 */ /* 0x000ea20000300a00 */
[----:B------:R-:W2:Y:S02]  /*4fa10*/  LDL.LU.64 R50, [R1+0x6110] ;  /* 0x0061100001327983 */ /* 0x000ea40000300a00 */
[----:B------:R-:W2:Y:S02]  /*4fa20*/  LDL.LU.64 R34, [R1+0x6108] ;  /* 0x0061080001227983 */ /* 0x000ea40000300a00 */
[----:B------:R-:W2:Y:S01]  /*4fa30*/  LDL.LU.64 R18, [R1+0x6100] ;  /* 0x0061000001127983 */ /* 0x000ea20000300a00 */
[----:B-1----:R-:W2:Y:S01]  /*4fa40*/  LDL.LU.64 R2, [R1+0x60f8] ;  /* 0x0060f80001027983 */ /* 0x002ea20000300a00 */
[----:B-----5:R-:W-:-:S05]  /*4fa50*/  IMAD.WIDE R176, R252, 0x4, R176 ;  /* 0x00000004fcb07825 */ /* 0x020fca00078e02b0 */
[----:B------:R1:W-:Y:S01]  /*4fa60*/  LDGSTS.E [R250+0x79e00], [R176.64], !P4 ;  /* 0x79e00000b0fa7fae */ /* 0x0003e2000e121844 */
[----:B------:R5:W-:Y:S02]  /*4fa70*/  LDGSTS.E [R250+0x7b800], [R160.64], !P2 ;  /* 0x7b800000a0fa7fae */ /* 0x000be4000d121844 */
[----:B------:R3:W-:Y:S02]  /*4fa80*/  LDGSTS.E [R250+0x7ba00], [R144.64], !P2 ;  /* 0x7ba0000090fa7fae */ /* 0x0007e4000d121844 */
[----:B------:R1:W-:Y:S01]  /*4fa90*/  LDGSTS.E [R250+0x7bc00], [R128.64], !P2 ;  /* 0x7bc0000080fa7fae */ /* 0x0003e2000d121844 */
[----:B------:R1:W-:Y:S01]  /*4faa0*/  LDGSTS.E [R250+0x7be00], [R112.64], !P2 ;  /* 0x7be0000070fa7fae */ /* 0x0003e2000d121844 */
[----:B------:R1:W-:Y:S02]  /*4fab0*/  LDGSTS.E [R250+0x7d800], [R96.64], !P3 ;  /* 0x7d80000060fa7fae */ /* 0x0003e4000d921844 */
[----:B------:R-:W-:-:S04]  /*4fac0*/  IMAD.WIDE R180, R252, 0x4, R180 ;  /* 0x00000004fcb47825 */ /* 0x000fc800078e02b4 */
[----:B------:R1:W-:Y:S02]  /*4fad0*/  LDGSTS.E [R250+0x7da00], [R80.64], !P3 ;  /* 0x7da0000050fa7fae */ /* 0x0003e4000d921844 */
[----:B------:R-:W-:Y:S01]  /*4fae0*/  IMAD.WIDE R178, R252, 0x4, R178 ;  /* 0x00000004fcb27825 */ /* 0x000fe200078e02b2 */
[----:B------:R1:W-:Y:S03]  /*4faf0*/  LDGSTS.E [R250+0x7dc00], [R64.64], !P3 ;  /* 0x7dc0000040fa7fae */ /* 0x0003e6000d921844 */
[----:B------:R2:W-:Y:S02]  /*4fb00*/  LDGSTS.E [R250+0x7de00], [R184.64], !P3 ;  /* 0x7de00000b8fa7fae */ /* 0x0005e4000d921844 */
[----:B------:R1:W-:Y:S02]  /*4fb10*/  LDGSTS.E [R250+0x7f800], [R48.64], !P1 ;  /* 0x7f80000030fa7fae */ /* 0x0003e4000c921844 */
[----:B------:R2:W-:Y:S01]  /*4fb20*/  LDGSTS.E [R250+0x7fa00], [R182.64], !P1 ;  /* 0x7fa00000b6fa7fae */ /* 0x0005e2000c921844 */
[----:B------:R2:W-:Y:S01]  /*4fb30*/  LDGSTS.E [R250+0x7fc00], [R180.64], !P1 ;  /* 0x7fc00000b4fa7fae */ /* 0x0005e2000c921844 */
[----:B------:R2:W-:Y:S02]  /*4fb40*/  LDGSTS.E [R250+0x7fe00], [R178.64], !P1 ;  /* 0x7fe00000b2fa7fae */ /* 0x0005e4000c921844 */
[----:B------:R-:W0:Y:S02]  /*4fb50*/  LDGDEPBAR ;  /* 0x00000000000079af */ /* 0x000e240000000000 */
[----:B------:R1:W-:Y:S01]  /*4fb60*/  LDGSTS.E [R0+-0x40000], [R172.64], P5 ;  /* 0xc0000000ac007fae */ /* 0x0003e2000a921844 */
[----:B-----5:R-:W5:Y:S01]  /*4fb70*/  LDL.LU.64 R160, [R1+0x60f0] ;  /* 0x0060f00001a07983 */ /* 0x020f620000300a00 */
[----:B---3--:R-:W3:Y:S02]  /*4fb80*/  LDL.LU.64 R144, [R1+0x60e8] ;  /* 0x0060e80001907983 */ /* 0x008ee40000300a00 */
[----:B-1----:R-:W2:Y:S01]  /*4fb90*/  LDL.LU.64 R128, [R1+0x60e0] ;  /* 0x0060e00001807983 */ /* 0x002ea20000300a00 */
[----:B------:R-:W2:Y:S04]  /*4fba0*/  LDL.LU.64 R112, [R1+0x60d8] ;  /* 0x0060d80001707983 */ /* 0x000ea80000300a00 */
[----:B------:R-:W2:Y:S01]  /*4fbb0*/  LDL.LU.64 R96, [R1+0x60d0] ;  /* 0x0060d00001607983 */ /* 0x000ea20000300a00 */
[----:B------:R-:W2:Y:S02]  /*4fbc0*/  LDL.LU.64 R80, [R1+0x60c8] ;  /* 0x0060c80001507983 */ /* 0x000ea40000300a00 */
[----:B------:R-:W2:Y:S02]  /*4fbd0*/  LDL.LU.64 R64, [R1+0x60c0] ;  /* 0x0060c00001407983 */ /* 0x000ea40000300a00 */
[----:B------:R-:W2:Y:S02]  /*4fbe0*/  LDL.LU.64 R48, [R1+0x60b8] ;  /* 0x0060b80001307983 */ /* 0x000ea40000300a00 */
[----:B------:R-:W-:-:S02]  /*4fbf0*/  IMAD.WIDE R172, R175, 0x4, R186 ;  /* 0x00000004afac7825 */ /* 0x000fc400078e02ba */
[----:B------:R-:W1:Y:S01]  /*4fc00*/  S2R R187, SR_TID.X ;  /* 0x0000000000bb7919 */ /* 0x000e620000002100 */
[----:B------:R-:W-:Y:S02]  /*4fc10*/  IADD3 R0, R251, 0x100000, RZ ;  /* 0x00100000fb007810 */ /* 0x000fe40007ffe0ff */
[----:B-1----:R-:W-:-:S05]  /*4fc20*/  LOP3.LUT R187, R187, 0x7f, RZ, 0xc0, !PT ;  /* 0x0000007fbbbb7812 */ /* 0x002fca00078ec0ff */
[----:B------:R-:W-:-:S05]  /*4fc30*/  IMAD.SHL.U32 R187, R187, 0x4, RZ ;  /* 0x00000004bbbb7824 */ /* 0x000fca00078e00ff */
[----:B------:R-:W-:-:S05]  /*4fc40*/  IADD3 R187, R187, 0x100000, RZ ;  /* 0x00100000bbbb7810 */ /* 0x000fca0007ffe0ff */
[----:B------:R1:W-:Y:S01]  /*4fc50*/  LDGSTS.E [R187+-0x3f000], [R32.64], P5 ;  /* 0xc100000020bb7fae */ /* 0x0003e2000a921844 */
[----:B------:R1:W-:Y:S02]  /*4fc60*/  LDGSTS.E [R174+-0x3e000], [R16.64], P5 ;  /* 0xc200000010ae7fae */ /* 0x0003e4000a921844 */
[----:B------:R1:W-:Y:S01]  /*4fc70*/  LDGSTS.E [R0+-0x3d000], [R172.64], P5 ;  /* 0xc3000000ac007fae */ /* 0x0003e2000a921844 */
[C---:B------:R-:W-:Y:S01]  /*4fc80*/  IADD3 R186, R251.reuse, 0x100000, RZ ;  /* 0x00100000fbba7810 */ /* 0x040fe20007ffe0ff */
[----:B-1----:R-:W2:Y:S01]  /*4fc90*/  LDL.LU.64 R32, [R1+0x60b0] ;  /* 0x0060b00001207983 */ /* 0x002ea20000300a00 */
[----:B------:R-:W2:Y:S02]  /*4fca0*/  LDL.LU.64 R16, [R1+0x60a8] ;  /* 0x0060a80001107983 */ /* 0x000ea40000300a00 */
[----:B------:R1:W-:Y:S01]  /*4fcb0*/  STL.64 [R1+0x1650], R172 ;  /* 0x001650ac01007387 */ /* 0x0003e20000100a00 */
[C---:B------:R-:W-:Y:S01]  /*4fcc0*/  IADD3 R187, R251.reuse, 0x100000, RZ ;  /* 0x00100000fbbb7810 */ /* 0x040fe20007ffe0ff */
[----:B------:R1:W-:Y:S01]  /*4fcd0*/  STL.64 [R1+0x1678], R188 ;  /* 0x001678bc01007387 */ /* 0x0003e20000100a00 */
[----:B------:R-:W-:Y:S01]  /*4fce0*/  IADD3 R174, R251, 0x100000, RZ ;  /* 0x00100000fbae7810 */ /* 0x000fe20007ffe0ff */
[----:B-1----:R-:W-:-:S04]  /*4fcf0*/  IMAD.WIDE R172, R175, 0x4, R190 ;  /* 0x00000004afac7825 */ /* 0x002fc800078e02be */
[----:B------:R-:W-:Y:S01]  /*4fd00*/  IMAD.MOV.U32 R190, RZ, RZ, R188 ;  /* 0x000000ffffbe7224 */ /* 0x000fe200078e00bc */
[----:B------:R-:W-:Y:S01]  /*4fd10*/  MOV R191, R189 ;  /* 0x000000bd00bf7202 */ /* 0x000fe20000000f00 */
[----:B------:R-:W-:-:S04]  /*4fd20*/  IMAD.WIDE R188, R175, 0x4, R192 ;  /* 0x00000004afbc7825 */ /* 0x000fc800078e02c0 */
[----:B------:R1:W-:Y:S04]  /*4fd30*/  LDGSTS.E [R187+-0x3c000], [R190.64], P5 ;  /* 0xc4000000bebb7fae */ /* 0x0003e8000a921844 */
[----:B------:R1:W-:Y:S01]  /*4fd40*/  STL.64 [R1+0x16a8], R172 ;  /* 0x0016a8ac01007387 */ /* 0x0003e20000100a00 */
[----:B------:R1:W-:Y:S02]  /*4fd50*/  LDGSTS.E [R186+-0x3b000], [R172.64], P5 ;  /* 0xc5000000acba7fae */ /* 0x0003e4000a921844 */
[----:B------:R1:W-:Y:S02]  /*4fd60*/  STL.64 [R1+0x16f0], R188 ;  /* 0x0016f0bc01007387 */ /* 0x0003e40000100a00 */
[----:B------:R1:W-:Y:S02]  /*4fd70*/  LDGSTS.E [R174+-0x3a000], [R188.64], P5 ;  /* 0xc6000000bcae7fae */ /* 0x0003e4000a921844 */
[----:B------:R-:W-:-:S04]  /*4fd80*/  IMAD.WIDE R192, R175, 0x4, R198 ;  /* 0x00000004afc07825 */ /* 0x000fc800078e02c6 */
[C---:B-1----:R-:W-:Y:S01]  /*4fd90*/  IMAD.WIDE R190, R175.reuse, 0x4, R194 ;  /* 0x00000004afbe7825 */ /* 0x042fe200078e02c2 */
[----:B------:R-:W2:Y:S04]  /*4fda0*/  LDL.LU.64 R172, [R1+0x60a0] ;  /* 0x0060a00001ac7983 */ /* 0x000ea80000300a00 */
[----:B------:R1:W-:Y:S02]  /*4fdb0*/  STL.64 [R1+0x18f8], R190 ;  /* 0x0018f8be01007387 */ /* 0x0003e40000100a00 */
[C---:B------:R-:W-:Y:S01]  /*4fdc0*/  IMAD.WIDE R188, R175.reuse, 0x4, R196 ;  /* 0x00000004afbc7825 */ /* 0x040fe200078e02c4 */
[----:B------:R1:W-:Y:S04]  /*4fdd0*/  LDGSTS.E [R0+-0x39000], [R190.64], P5 ;  /* 0xc7000000be007fae */ /* 0x0003e8000a921844 */
[----:B------:R1:W-:Y:S04]  /*4fde0*/  STL.64 [R1+0x1930], R188 ;  /* 0x001930bc01007387 */ /* 0x0003e80000100a00 */
[----:B------:R1:W-:Y:S01]  /*4fdf0*/  LDGSTS.E [R187+-0x38000], [R188.64], P5 ;  /* 0xc8000000bcbb7fae */ /* 0x0003e2000a921844 */
[----:B------:R1:W-:Y:S02]  /*4fe00*/  STL.64 [R1+0x1988], R192 ;  /* 0x001988c001007387 */ /* 0x0003e40000100a00 */
[----:B------:R1:W-:Y:S02]  /*4fe10*/  LDGSTS.E [R186+-0x37000], [R192.64], P5 ;  /* 0xc9000000c0ba7fae */ /* 0x0003e4000a921844 */
[----:B-1----:R-:W-:-:S04]  /*4fe20*/  IMAD.WIDE R190, R175, 0x4, R200 ;  /* 0x00000004afbe7825 */ /* 0x002fc800078e02c8 */
[C---:B------:R-:W-:Y:S01]  /*4fe30*/  IMAD.WIDE R188, R175.reuse, 0x4, R202 ;  /* 0x00000004afbc7825 */ /* 0x040fe200078e02ca */
[----:B------:R1:W-:Y:S04]  /*4fe40*/  STL.64 [R1+0x19d0], R190 ;  /* 0x0019d0be01007387 */ /* 0x0003e80000100a00 */
[----:B------:R1:W-:Y:S04]  /*4fe50*/  LDGSTS.E [R174+-0x36000], [R190.64], P5 ;  /* 0xca000000beae7fae */ /* 0x0003e8000a921844 */
[----:B------:R1:W-:Y:S01]  /*4fe60*/  STL.64 [R1+0x1a48], R188 ;  /* 0x001a48bc01007387 */ /* 0x0003e20000100a00 */
[----:B------:R1:W-:Y:S02]  /*4fe70*/  LDGSTS.E [R0+-0x35000], [R188.64], P5 ;  /* 0xcb000000bc007fae */ /* 0x0003e4000a921844 */
[----:B------:R-:W-:-:S04]  /*4fe80*/  IMAD.WIDE R192, R175, 0x4, R206 ;  /* 0x00000004afc07825 */ /* 0x000fc800078e02ce */
[----:B-1----:R-:W-:-:S04]  /*4fe90*/  IMAD.WIDE R190, R175, 0x4, R204 ;  /* 0x00000004afbe7825 */ /* 0x002fc800078e02cc */
[C---:B------:R-:W-:Y:S01]  /*4fea0*/  IMAD.WIDE R188, R175.reuse, 0x4, R208 ;  /* 0x00000004afbc7825 */ /* 0x040fe200078e02d0 */
[----:B------:R1:W-:Y:S04]  /*4feb0*/  STL.64 [R1+0x1a88], R190 ;  /* 0x001a88be01007387 */ /* 0x0003e80000100a00 */
[----:B------:R1:W-:Y:S01]  /*4fec0*/  LDGSTS.E [R187+-0x34000], [R190.64], P5 ;  /* 0xcc000000bebb7fae */ /* 0x0003e2000a921844 */
[----:B------:R1:W-:Y:S02]  /*4fed0*/  STL.64 [R1+0x1b38], R192 ;  /* 0x001b38c001007387 */ /* 0x0003e40000100a00 */
[----:B------:R1:W-:Y:S02]  /*4fee0*/  LDGSTS.E [R186+-0x33000], [R192.64], P5 ;  /* 0xcd000000c0ba7fae */ /* 0x0003e4000a921844 */
[----:B------:R1:W-:Y:S01]  /*4fef0*/  STL.64 [R1+0x1b68], R188 ;  /* 0x001b68bc01007387 */ /* 0x0003e20000100a00 */
[----:B------:R1:W-:Y:S02]  /*4ff00*/  LDGSTS.E [R174+-0x32000], [R188.64], P5 ;  /* 0xce000000bcae7fae */ /* 0x0003e4000a921844 */
[----:B-1----:R-:W-:-:S04]  /*4ff10*/  IMAD.WIDE R190, R175, 0x4, R210 ;  /* 0x00000004afbe7825 */ /* 0x002fc800078e02d2 */
[----:B------:R-:W-:-:S04]  /*4ff20*/  IMAD.WIDE R192, R175, 0x4, R214 ;  /* 0x00000004afc07825 */ /* 0x000fc800078e02d6 */
[C---:B------:R-:W-:Y:S01]  /*4ff30*/  IMAD.WIDE R188, R175.reuse, 0x4, R212 ;  /* 0x00000004afbc7825 */ /* 0x040fe200078e02d4 */
[----:B------:R1:W-:Y:S04]  /*4ff40*/  STL.64 [R1+0x1be0], R190 ;  /* 0x001be0be01007387 */ /* 0x0003e80000100a00 */
[----:B------:R1:W-:Y:S01]  /*4ff50*/  LDGSTS.E [R0+-0x31000], [R190.64], P5 ;  /* 0xcf000000be007fae */ /* 0x0003e2000a921844 */
[----:B------:R1:W-:Y:S02]  /*4ff60*/  STL.64 [R1+0x3688], R188 ;  /* 0x003688bc01007387 */ /* 0x0003e40000100a00 */
[----:B------:R1:W-:Y:S02]  /*4ff70*/  LDGSTS.E [R187+-0x30000], [R188.64], P5 ;  /* 0xd0000000bcbb7fae */ /* 0x0003e4000a921844 */
[----:B------:R4:W-:Y:S01]  /*4ff80*/  STL.64 [R1+0x36a0], R192 ;  /* 0x0036a0c001007387 */ /* 0x0009e20000100a00 */
[----:B------:R4:W-:Y:S01]  /*4ff90*/  LDGSTS.E [R186+-0x2f000], [R192.64], P5 ;  /* 0xd1000000c0ba7fae */ /* 0x0009e2000a921844 */
[----:B-1----:R-:W-:-:S04]  /*4ffa0*/  IMAD.WIDE R190, R175, 0x4, R216 ;  /* 0x00000004afbe7825 */ /* 0x002fc800078e02d8 */
[C---:B------:R-:W-:Y:S01]  /*4ffb0*/  IMAD.WIDE R188, R175.reuse, 0x4, R218 ;  /* 0x00000004afbc7825 */ /* 0x040fe200078e02da */
[----:B------:R1:W-:Y:S04]  /*4ffc0*/  STL.64 [R1+0x36c0], R190 ;  /* 0x0036c0be01007387 */ /* 0x0003e80000100a00 */
[----:B------:R1:W-:Y:S01]  /*4ffd0*/  LDGSTS.E [R174+-0x2e000], [R190.64], P5 ;  /* 0xd2000000beae7fae */ /* 0x0003e2000a921844 */
[----:B------:R1:W-:Y:S02]  /*4ffe0*/  STL.64 [R1+0x3798], R188 ;  /* 0x003798bc01007387 */ /* 0x0003e40000100a00 */
[----:B------:R1:W-:Y:S02]  /*4fff0*/  LDGSTS.E [R0+-0x2d000], [R188.64], P5 ;  /* 0xd3000000bc007fae */ /* 0x0003e4000a921844 */
[----:B----4-:R-:W-:-:S04]  /*50000*/  IMAD.WIDE R192, R175, 0x4, R222 ;  /* 0x00000004afc07825 */ /* 0x010fc800078e02de */
[----:B-1----:R-:W-:-:S04]  /*50010*/  IMAD.WIDE R190, R175, 0x4, R220 ;  /* 0x00000004afbe7825 */ /* 0x002fc800078e02dc */
[C---:B------:R-:W-:Y:S01]  /*50020*/  IMAD.WIDE R188, R175.reuse, 0x4, R224 ;  /* 0x00000004afbc7825 */ /* 0x040fe200078e02e0 */
[----:B------:R1:W-:Y:S04]  /*50030*/  STL.64 [R1+0x37b0], R190 ;  /* 0x0037b0be01007387 */ /* 0x0003e80000100a00 */
[----:B------:R1:W-:Y:S01]  /*50040*/  LDGSTS.E [R187+-0x2c000], [R190.64], P5 ;  /* 0xd4000000bebb7fae */ /* 0x0003e2000a921844 */
[----:B------:R-:W-:Y:S02]  /*50050*/  STL.64 [R1+0x37c8], R192 ;  /* 0x0037c8c001007387 */ /* 0x000fe40000100a00 */
[----:B------:R4:W-:Y:S02]  /*50060*/  LDGSTS.E [R186+-0x2b000], [R192.64], P5 ;  /* 0xd5000000c0ba7fae */ /* 0x0009e4000a921844 */
[----:B------:R-:W-:Y:S01]  /*50070*/  STL.64 [R1+0x38a0], R188 ;  /* 0x0038a0bc01007387 */ /* 0x000fe20000100a00 */
[----:B------:R4:W-:Y:S01]  /*50080*/  LDGSTS.E [R174+-0x2a000], [R188.64], P5 ;  /* 0xd6000000bcae7fae */ /* 0x0009e2000a921844 */
[----:B-1----:R-:W-:-:S05]  /*50090*/  IMAD.WIDE R190, R175, 0x4, R226 ;  /* 0x00000004afbe7825 */ /* 0x002fca00078e02e2 */
[----:B------:R1:W-:Y:S04]  /*500a0*/  STL.64 [R1+0x38a8], R190 ;  /* 0x0038a8be01007387 */ /* 0x0003e80000100a00 */
[----:B------:R1:W-:Y:S04]  /*500b0*/  LDGSTS.E [R0+-0x29000], [R190.64], P5 ;  /* 0xd7000000be007fae */ /* 0x0003e8000a921844 */
[----:B-1----:R-:W2:Y:S01]  /*500c0*/  LDL.LU.64 R190, [R1+0x4f8] ;  /* 0x0004f80001be7983 */ /* 0x002ea20000300a00 */
[----:B----4-:R-:W-:-:S04]  /*500d0*/  IMAD.WIDE R188, R175, 0x4, R228 ;  /* 0x00000004afbc7825 */ /* 0x010fc800078e02e4 */
[----:B------:R-:W-:-:S04]  /*500e0*/  IMAD.WIDE R194, R175, 0x4, R230 ;  /* 0x00000004afc27825 */ /* 0x000fc800078e02e6 */
[C---:B------:R-:W-:Y:S01]  /*500f0*/  IMAD.WIDE R192, R175.reuse, 0x4, R232 ;  /* 0x00000004afc07825 */ /* 0x040fe200078e02e8 */
[----:B------:R1:W-:Y:S04]  /*50100*/  STL.64 [R1+0x38b0], R188 ;  /* 0x0038b0bc01007387 */ /* 0x0003e80000100a00 */
[----:B------:R1:W-:Y:S01]  /*50110*/  LDGSTS.E [R187+-0x28000], [R188.64], P5 ;  /* 0xd8000000bcbb7fae */ /* 0x0003e2000a921844 */
[----:B------:R4:W-:Y:S02]  /*50120*/  STL.64 [R1+0x3b88], R194 ;  /* 0x003b88c201007387 */ /* 0x0009e40000100a00 */
[----:B------:R4:W-:Y:S02]  /*50130*/  LDGSTS.E [R186+-0x27000], [R194.64], P5 ;  /* 0xd9000000c2ba7fae */ /* 0x0009e4000a921844 */
[----:B------:R4:W-:Y:S01]  /*50140*/  STL.64 [R1+0x3b80], R192 ;  /* 0x003b80c001007387 */ /* 0x0009e20000100a00 */
[----:B------:R4:W-:Y:S04]  /*50150*/  LDGSTS.E [R174+-0x26000], [R192.64], P5 ;  /* 0xda000000c0ae7fae */ /* 0x0009e8000a921844 */
[----:B------:R-:W3:Y:S01]  /*50160*/  LDL.LU.64 R200, [R1+0x448] ;  /* 0x0004480001c87983 */ /* 0x000ee20000300a00 */
[----:B-1----:R-:W-:-:S04]  /*50170*/  IMAD.WIDE R188, R175, 0x4, R234 ;  /* 0x00000004afbc7825 */ /* 0x002fc800078e02ea */
[----:B----4-:R-:W-:-:S04]  /*50180*/  IMAD.WIDE R194, R175, 0x4, R238 ;  /* 0x00000004afc27825 */ /* 0x010fc800078e02ee */
[C---:B------:R-:W-:Y:S01]  /*50190*/  IMAD.WIDE R192, R175.reuse, 0x4, R236 ;  /* 0x00000004afc07825 */ /* 0x040fe200078e02ec */
[----:B------:R1:W-:Y:S04]  /*501a0*/  STL.64 [R1+0x3b78], R188 ;  /* 0x003b78bc01007387 */ /* 0x0003e80000100a00 */
[----:B------:R1:W-:Y:S01]  /*501b0*/  LDGSTS.E [R0+-0x25000], [R188.64], P5 ;  /* 0xdb000000bc007fae */ /* 0x0003e2000a921844 */
[----:B------:R-:W4:Y:S02]  /*501c0*/  LDL.LU.64 R198, [R1+0x408] ;  /* 0x0004080001c67983 */ /* 0x000f240000300a00 */
[----:B------:R-:W5:Y:S02]  /*501d0*/  LDL.LU.64 R196, [R1+0x3c8] ;  /* 0x0003c80001c47983 */ /* 0x000f640000300a00 */
[----:B------:R1:W-:Y:S01]  /*501e0*/  STL.64 [R1+0x3b70], R192 ;  /* 0x003b70c001007387 */ /* 0x0003e20000100a00 */
[----:B------:R1:W-:Y:S04]  /*501f0*/  LDGSTS.E [R187+-0x24000], [R192.64], P5 ;  /* 0xdc000000c0bb7fae */ /* 0x0003e8000a921844 */
[----:B------:R1:W-:Y:S01]  /*50200*/  STL.64 [R1+0x3b68], R194 ;  /* 0x003b68c201007387 */ /* 0x0003e20000100a00 */
[----:B------:R1:W-:Y:S02]  /*50210*/  LDGSTS.E [R186+-0x23000], [R194.64], P5 ;  /* 0xdd000000c2ba7fae */ /* 0x0003e4000a921844 */
[----:B-1----:R-:W-:-:S04]  /*50220*/  IMAD.WIDE R188, R175, 0x4, R240 ;  /* 0x00000004afbc7825 */ /* 0x002fc800078e02f0 */
[C---:B------:R-:W-:Y:S01]  /*50230*/  IMAD.WIDE R192, R175.reuse, 0x4, R242 ;  /* 0x00000004afc07825 */ /* 0x040fe200078e02f2 */
[----:B------:R1:W-:Y:S03]  /*50240*/  STL.64 [R1+0x3e48], R188 ;  /* 0x003e48bc01007387 */ /* 0x0003e60000100a00 */
[----:B------:R-:W5:Y:S01]  /*50250*/  LDL.LU.64 R194, [R1+0x388] ;  /* 0x0003880001c27983 */ /* 0x000f620000300a00 */
[----:B------:R1:W-:Y:S04]  /*50260*/  LDGSTS.E [R174+-0x22000], [R188.64], P5 ;  /* 0xde000000bcae7fae */ /* 0x0003e8000a921844 */
[----:B------:R1:W-:Y:S01]  /*50270*/  STL.64 [R1+0x3e40], R192 ;  /* 0x003e40c001007387 */ /* 0x0003e20000100a00 */
[----:B------:R1:W-:Y:S02]  /*50280*/  LDGSTS.E [R0+-0x21000], [R192.64], P5 ;  /* 0xdf000000c0007fae */ /* 0x0003e4000a921844 */
[C---:B-1----:R-:W-:Y:S01]  /*50290*/  IMAD.WIDE R188, R175.reuse, 0x4, R244 ;  /* 0x00000004afbc7825 */ /* 0x042fe200078e02f4 */
[----:B------:R-:W5:Y:S04]  /*502a0*/  LDL.LU.64 R192, [R1+0x348] ;  /* 0x0003480001c07983 */ /* 0x000f680000300a00 */
[----:B------:R1:W-:Y:S01]  /*502b0*/  STL.64 [R1+0x3e30], R188 ;  /* 0x003e30bc01007387 */ /* 0x0003e20000100a00 */
[----:B------:R1:W-:Y:S01]  /*502c0*/  LDGSTS.E [R187+-0x20000], [R188.64], P5 ;  /* 0xe0000000bcbb7fae */ /* 0x0003e2000a921844 */
[----:B--2---:R-:W-:-:S03]  /*502d0*/  IMAD.WIDE R206, R175, 0x4, R190 ;  /* 0x00000004afce7825 */ /* 0x004fc600078e02be */
[----:B------:R-:W2:Y:S02]  /*502e0*/  LDL.LU.64 R190, [R1+0x308] ;  /* 0x0003080001be7983 */ /* 0x000ea40000300a00 */
[----:B------:R3:W-:Y:S02]  /*502f0*/  STL.64 [R1+0x3df0], R206 ;  /* 0x003df0ce01007387 */ /* 0x0007e40000100a00 */
[----:B-1----:R-:W2:Y:S02]  /*50300*/  LDL.LU.64 R188, [R1+0x2c8] ;  /* 0x0002c80001bc7983 */ /* 0x002ea40000300a00 */
[----:B------:R-:W-:-:S04]  /*50310*/  IMAD.WIDE R204, R175, 0x4, R246 ;  /* 0x00000004afcc7825 */ /* 0x000fc800078e02f6 */
[C---:B------:R-:W-:Y:S01]  /*50320*/  IMAD.WIDE R202, R175.reuse, 0x4, R248 ;  /* 0x00000004afca7825 */ /* 0x040fe200078e02f8 */
[----:B------:R1:W-:Y:S04]  /*50330*/  LDGSTS.E [R186+-0x1f000], [R206.64], P5 ;  /* 0xe1000000ceba7fae */ /* 0x0003e8000a921844 */
[----:B------:R1:W-:Y:S01]  /*50340*/  STL.64 [R1+0x3db0], R204 ;  /* 0x003db0cc01007387 */ /* 0x0003e20000100a00 */
[----:B------:R4:W-:Y:S02]  /*50350*/  STL.64 [R1+0x3d70], R202 ;  /* 0x003d70ca01007387 */ /* 0x0009e40000100a00 */
[----:B------:R-:W2:Y:S02]  /*50360*/  LDL.LU.64 R208, [R1+0x288] ;  /* 0x0002880001d07983 */ /* 0x000ea40000300a00 */
[----:B------:R1:W-:Y:S02]  /*50370*/  LDGSTS.E [R174+-0x1e000], [R204.64], P5 ;  /* 0xe2000000ccae7fae */ /* 0x0003e4000a921844 */
[C---:B---3--:R-:W-:Y:S01]  /*50380*/  IMAD.WIDE R200, R175.reuse, 0x4, R200 ;  /* 0x00000004afc87825 */ /* 0x048fe200078e02c8 */
[----:B------:R3:W-:Y:S04]  /*50390*/  LDGSTS.E [R0+-0x1d000], [R202.64], P5 ;  /* 0xe3000000ca007fae */ /* 0x0007e8000a921844 */
[----:B------:R3:W-:Y:S04]  /*503a0*/  LDGSTS.E [R187+-0x1c000], [R200.64], P5 ;  /* 0xe4000000c8bb7fae */ /* 0x0007e8000a921844 */
[----:B-1----:R-:W2:Y:S01]  /*503b0*/  LDL.LU.64 R206, [R1+0x248] ;  /* 0x0002480001ce7983 */ /* 0x002ea20000300a00 */
[----:B------:R1:W-:Y:S03]  /*503c0*/  STL.64 [R1+0x3d30], R200 ;  /* 0x003d30c801007387 */ /* 0x0003e60000100a00 */
[----:B------:R-:W2:Y:S01]  /*503d0*/  LDL.LU.64 R204, [R1+0x208] ;  /* 0x0002080001cc7983 */ /* 0x000ea20000300a00 */
[----:B----4-:R-:W-:-:S04]  /*503e0*/  IMAD.WIDE R198, R175, 0x4, R198 ;  /* 0x00000004afc67825 */ /* 0x010fc800078e02c6 */
[C---:B-----5:R-:W-:Y:S01]  /*503f0*/  IMAD.WIDE R196, R175.reuse, 0x4, R196 ;  /* 0x00000004afc47825 */ /* 0x060fe200078e02c4 */
[----:B------:R4:W-:Y:S03]  /*50400*/  STL.64 [R1+0x3cf0], R198 ;  /* 0x003cf0c601007387 */ /* 0x0009e60000100a00 */
[----:B---3--:R-:W3:Y:S01]  /*50410*/  LDL.LU.64 R202, [R1+0x1c8] ;  /* 0x0001c80001ca7983 */ /* 0x008ee20000300a00 */
[----:B------:R5:W-:Y:S01]  /*50420*/  STL.64 [R1+0x3cb0], R196 ;  /* 0x003cb0c401007387 */ /* 0x000be20000100a00 */
[----:B-1----:R-:W3:Y:S03]  /*50430*/  LDL.LU.64 R200, [R1+0x188] ;  /* 0x0001880001c87983 */ /* 0x002ee60000300a00 */
[----:B------:R4:W-:Y:S01]  /*50440*/  LDGSTS.E [R186+-0x1b000], [R198.64], P5 ;  /* 0xe5000000c6ba7fae */ /* 0x0009e2000a921844 */
[----:B------:R5:W-:Y:S02]  /*50450*/  LDGSTS.E [R174+-0x1a000], [R196.64], P5 ;  /* 0xe6000000c4ae7fae */ /* 0x000be4000a921844 */
[----:B------:R-:W-:-:S05]  /*50460*/  IMAD.WIDE R194, R175, 0x4, R194 ;  /* 0x00000004afc27825 */ /* 0x000fca00078e02c2 */
[----:B------:R1:W-:Y:S04]  /*50470*/  STL.64 [R1+0x3c70], R194 ;  /* 0x003c70c201007387 */ /* 0x0003e80000100a00 */
[----:B----4-:R-:W4:Y:S04]  /*50480*/  LDL.LU.64 R198, [R1+0x148] ;  /* 0x0001480001c67983 */ /* 0x010f280000300a00 */
[----:B------:R1:W-:Y:S01]  /*50490*/  LDGSTS.E [R0+-0x19000], [R194.64], P5 ;  /* 0xe7000000c2007fae */ /* 0x0003e2000a921844 */
[----:B-----5:R-:W5:Y:S02]  /*504a0*/  LDL.LU.64 R196, [R1+0x108] ;  /* 0x0001080001c47983 */ /* 0x020f640000300a00 */
[C---:B------:R-:W-:Y:S01]  /*504b0*/  IMAD.WIDE R192, R175.reuse, 0x4, R192 ;  /* 0x00000004afc07825 */ /* 0x040fe200078e02c0 */
[----:B-1----:R-:W5:Y:S04]  /*504c0*/  LDL.LU.64 R194, [R1+0xc8] ;  /* 0x0000c80001c27983 */ /* 0x002f680000300a00 */
[----:B------:R1:W-:Y:S01]  /*504d0*/  STL.64 [R1+0x3c30], R192 ;  /* 0x003c30c001007387 */ /* 0x0003e20000100a00 */
[----:B------:R1:W-:Y:S01]  /*504e0*/  LDGSTS.E [R187+-0x18000], [R192.64], P5 ;  /* 0xe8000000c0bb7fae */ /* 0x0003e2000a921844 */
[----:B--2---:R-:W-:-:S04]  /*504f0*/  IMAD.WIDE R210, R175, 0x4, R190 ;  /* 0x00000004afd27825 */ /* 0x004fc800078e02be */
[C---:B------:R-:W-:Y:S01]  /*50500*/  IMAD.WIDE R188, R175.reuse, 0x4, R188 ;  /* 0x00000004afbc7825 */ /* 0x040fe200078e02bc */
[----:B------:R-:W2:Y:S03]  /*50510*/  LDL.LU.64 R190, [R1+0x88] ;  /* 0x0000880001be7983 */ /* 0x000ea60000300a00 */
[----:B------:R-:W-:Y:S02]  /*50520*/  STL.64 [R1+0x3b58], R210 ;  /* 0x003b58d201007387 */ /* 0x000fe40000100a00 */
[----:B-1----:R-:W2:Y:S01]  /*50530*/  LDL.LU.64 R192, [R1+0x48] ;  /* 0x0000480001c07983 */ /* 0x002ea20000300a00 */
[----:B------:R1:W-:Y:S04]  /*50540*/  LDGSTS.E [R186+-0x17000], [R210.64], P5 ;  /* 0xe9000000d2ba7fae */ /* 0x0003e8000a921844 */
[----:B------:R1:W-:Y:S01]  /*50550*/  STL.64 [R1+0x3b50], R188 ;  /* 0x003b50bc01007387 */ /* 0x0003e20000100a00 */
[----:B------:R1:W-:Y:S03]  /*50560*/  LDGSTS.E [R174+-0x16000], [R188.64], P5 ;  /* 0xea000000bcae7fae */ /* 0x0003e6000a921844 */
[----:B-1----:R-:W2:Y:S01]  /*50570*/  LDL.LU.64 R188, [R1+0x8] ;  /* 0x0000080001bc7983 */ /* 0x002ea20000300a00 */
[----:B------:R-:W-:-:S04]  /*50580*/  IMAD.WIDE R208, R175, 0x4, R208 ;  /* 0x00000004afd07825 */ /* 0x000fc800078e02d0 */
[----:B------:R-:W-:-:S04]  /*50590*/  IMAD.WIDE R206, R175, 0x4, R206 ;  /* 0x00000004afce7825 */ /* 0x000fc800078e02ce */
[C---:B------:R-:W-:Y:S01]  /*505a0*/  IMAD.WIDE R204, R175.reuse, 0x4, R204 ;  /* 0x00000004afcc7825 */ /* 0x040fe200078e02cc */
[----:B------:R-:W-:Y:S04]  /*505b0*/  STL.64 [R1+0x3b48], R208 ;  /* 0x003b48d001007387 */ /* 0x000fe80000100a00 */
[----:B------:R1:W-:Y:S01]  /*505c0*/  LDGSTS.E [R0+-0x15000], [R208.64], P5 ;  /* 0xeb000000d0007fae */ /* 0x0003e2000a921844 */
[----:B------:R-:W-:Y:S02]  /*505d0*/  STL.64 [R1+0x3b40], R206 ;  /* 0x003b40ce01007387 */ /* 0x000fe40000100a00 */
[----:B------:R1:W-:Y:S02]  /*505e0*/  LDGSTS.E [R187+-0x14000], [R206.64], P5 ;  /* 0xec000000cebb7fae */ /* 0x0003e4000a921844 */
[----:B---3--:R-:W-:-:S04]  /*505f0*/  IMAD.WIDE R202, R175, 0x4, R202 ;  /* 0x00000004afca7825 */ /* 0x008fc800078e02ca */
[C---:B------:R-:W-:Y:S01]  /*50600*/  IMAD.WIDE R200, R175.reuse, 0x4, R200 ;  /* 0x00000004afc87825 */ /* 0x040fe200078e02c8 */
[----:B------:R-:W-:Y:S04]  /*50610*/  STL.64 [R1+0x3af0], R204 ;  /* 0x003af0cc01007387 */ /* 0x000fe80000100a00 */
[----:B------:R1:W-:Y:S01]  /*50620*/  LDGSTS.E [R186+-0x13000], [R204.64], P5 ;  /* 0xed000000ccba7fae */ /* 0x0003e2000a921844 */
[----:B------:R-:W-:Y:S02]  /*50630*/  STL.64 [R1+0x3ae8], R202 ;  /* 0x003ae8ca01007387 */ /* 0x000fe40000100a00 */
[----:B------:R3:W-:Y:S02]  /*50640*/  LDGSTS.E [R174+-0x12000], [R202.64], P5 ;  /* 0xee000000caae7fae */ /* 0x0007e4000a921844 */
[----:B------:R-:W-:Y:S01]  /*50650*/  STL.64 [R1+0x3ae0], R200 ;  /* 0x003ae0c801007387 */ /* 0x000fe20000100a00 */
[----:B------:R1:W-:Y:S01]  /*50660*/  LDGSTS.E [R0+-0x11000], [R200.64], P5 ;  /* 0xef000000c8007fae */ /* 0x0003e2000a921844 */
[----:B----4-:R-:W-:-:S04]  /*50670*/  IMAD.WIDE R198, R175, 0x4, R198 ;  /* 0x00000004afc67825 */ /* 0x010fc800078e02c6 */
[C---:B-----5:R-:W-:Y:S01]  /*50680*/  IMAD.WIDE R196, R175.reuse, 0x4, R196 ;  /* 0x00000004afc47825 */ /* 0x060fe200078e02c4 */
[----:B------:R-:W-:Y:S04]  /*50690*/  STL.64 [R1+0x3ad8], R198 ;  /* 0x003ad8c601007387 */ /* 0x000fe80000100a00 */
[----:B------:R1:W-:Y:S01]  /*506a0*/  LDGSTS.E [R187+-0x10000], [R198.64], P5 ;  /* 0xf0000000c6bb7fae */ /* 0x0003e2000a921844 */
[----:B------:R-:W-:Y:S02]  /*506b0*/  STL.64 [R1+0x3a88], R196 ;  /* 0x003a88c401007387 */ /* 0x000fe40000100a00 */
[----:B------:R4:W-:Y:S02]  /*506c0*/  LDGSTS.E [R186+-0xf000], [R196.64], P5 ;  /* 0xf1000000c4ba7fae */ /* 0x0009e4000a921844 */
[----:B------:R-:W-:-:S05]  /*506d0*/  IMAD.WIDE R194, R175, 0x4, R194 ;  /* 0x00000004afc27825 */ /* 0x000fca00078e02c2 */
[----:B------:R-:W-:Y:S04]  /*506e0*/  STL.64 [R1+0x3a80], R194 ;  /* 0x003a80c201007387 */ /* 0x000fe80000100a00 */
[----:B------:R5:W-:Y:S01]  /*506f0*/  LDGSTS.E [R174+-0xe000], [R194.64], P5 ;  /* 0xf2000000c2ae7fae */ /* 0x000be2000a921844 */
[----:B------:R-:W-:-:S04]  /*50700*/  IMAD.WIDE R94, R175, 0x4, R94 ;  /* 0x00000004af5e7825 */ /* 0x000fc800078e025e */
[----:B--2---:R-:W-:-:S04]  /*50710*/  IMAD.WIDE R190, R175, 0x4, R190 ;  /* 0x00000004afbe7825 */ /* 0x004fc800078e02be */
[C---:B------:R-:W-:Y:S01]  /*50720*/  IMAD.WIDE R192, R175.reuse, 0x4, R192 ;  /* 0x00000004afc07825 */ /* 0x040fe200078e02c0 */
[----:B------:R2:W-:Y:S04]  /*50730*/  STL.64 [R1+0x3a78], R190 ;  /* 0x003a78be01007387 */ /* 0x0005e80000100a00 */
[----:B------:R2:W-:Y:S01]  /*50740*/  LDGSTS.E [R0+-0xd000], [R190.64], P5 ;  /* 0xf3000000be007fae */ /* 0x0005e2000a921844 */
[----:B------:R-:W-:Y:S02]  /*50750*/  STL.64 [R1+0x3a70], R192 ;  /* 0x003a70c001007387 */ /* 0x000fe40000100a00 */
[----:B------:R1:W-:Y:S02]  /*50760*/  LDGSTS.E [R187+-0xc000], [R192.64], P5 ;  /* 0xf4000000c0bb7fae */ /* 0x0003e4000a921844 */
[----:B--2---:R-:W-:-:S04]  /*50770*/  IMAD.WIDE R190, R175, 0x4, R188 ;  /* 0x00000004afbe7825 */ /* 0x004fc800078e02bc */
[----:B------:R-:W-:-:S04]  /*50780*/  IMAD.WIDE R188, R175, 0x4, R158 ;  /* 0x00000004afbc7825 */ /* 0x000fc800078e029e */
[C---:B------:R-:W-:Y:S01]  /*50790*/  IMAD.WIDE R158, R175.reuse, 0x4, R142 ;  /* 0x00000004af9e7825 */ /* 0x040fe200078e028e */
[----:B------:R-:W-:Y:S04]  /*507a0*/  STL.64 [R1+0x3a18], R190 ;  /* 0x003a18be01007387 */ /* 0x000fe80000100a00 */
[----:B------:R1:W-:Y:S01]  /*507b0*/  LDGSTS.E [R186+-0xb000], [R190.64], P5 ;  /* 0xf5000000beba7fae */ /* 0x0003e2000a921844 */
[----:B------:R-:W-:Y:S02]  /*507c0*/  STL.64 [R1+0x3a10], R188 ;  /* 0x003a10bc01007387 */ /* 0x000fe40000100a00 */
[----:B------:R2:W-:Y:S02]  /*507d0*/  LDGSTS.E [R174+-0xa000], [R188.64], P5 ;  /* 0xf6000000bcae7fae */ /* 0x0005e4000a921844 */
[----:B------:R2:W-:Y:S01]  /*507e0*/  STL.64 [R1+0x3a08], R158 ;  /* 0x003a089e01007387 */ /* 0x0005e20000100a00 */
[----:B------:R2:W-:Y:S04]  /*507f0*/  LDGSTS.E [R0+-0x9000], [R158.64], P5 ;  /* 0xf70000009e007fae */ /* 0x0005e8000a921844 */
[----:B----4-:R-:W4:Y:S01]  /*50800*/  LDL.LU.64 R196, [R1+0xc30] ;  /* 0x000c300001c47983 */ /* 0x010f220000300a00 */
[----:B-1----:R-:W-:-:S04]  /*50810*/  IMAD.WIDE R186, R175, 0x4, R126 ;  /* 0x00000004afba7825 */ /* 0x002fc800078e027e */
[C---:B--2---:R-:W-:Y:S01]  /*50820*/  IMAD.WIDE R158, R175.reuse, 0x4, R110 ;  /* 0x00000004af9e7825 */ /* 0x044fe200078e026e */
[----:B------:R-:W-:Y:S03]  /*50830*/  STL.64 [R1+0x3a00], R186 ;  /* 0x003a00ba01007387 */ /* 0x000fe60000100a00 */
[----:B------:R-:W2:Y:S01]  /*50840*/  LDL.LU.64 R204, [R1+0xbf8] ;  /* 0x000bf80001cc7983 */ /* 0x000ea20000300a00 */
[----:B------:R-:W-:Y:S01]  /*50850*/  STL.64 [R1+0x39a8], R158 ;  /* 0x0039a89e01007387 */ /* 0x000fe20000100a00 */
[----:B-----5:R-:W5:Y:S02]  /*50860*/  LDL.LU.64 R194, [R1+0xbc0] ;  /* 0x000bc00001c27983 */ /* 0x020f640000300a00 */
[----:B------:R1:W-:Y:S02]  /*50870*/  STL.64 [R1+0x39a0], R94 ;  /* 0x0039a05e01007387 */ /* 0x0003e40000100a00 */
[----:B------:R-:W-:Y:S01]  /*50880*/  IMAD.WIDE R110, R175, 0x4, R78 ;  /* 0x00000004af6e7825 */ /* 0x000fe200078e024e */
[----:B------:R-:W5:Y:S04]  /*50890*/  LDL.LU.64 R190, [R1+0xb88] ;  /* 0x000b880001be7983 */ /* 0x000f680000300a00 */
[----:B------:R-:W-:Y:S01]  /*508a0*/  STL.64 [R1+0x3998], R110 ;  /* 0x0039986e01007387 */ /* 0x000fe20000100a00 */
[----:B------:R-:W5:Y:S03]  /*508b0*/  LDL.LU.64 R188, [R1+0xb50] ;  /* 0x000b500001bc7983 */ /* 0x000f660000300a00 */
[----:B------:R-:W3:Y:S01]  /*508c0*/  S2R R193, SR_TID.X ;  /* 0x0000000000c17919 */ /* 0x000ee20000002100 */
[----:B------:R-:W-:-:S02]  /*508d0*/  IADD3 R142, R251, 0x100000, RZ ;  /* 0x00100000fb8e7810 */ /* 0x000fc40007ffe0ff */
[C---:B------:R-:W-:Y:S02]  /*508e0*/  IADD3 R127, R251.reuse, 0x100000, RZ ;  /* 0x00100000fb7f7810 */ /* 0x040fe40007ffe0ff */
[----:B------:R-:W-:Y:S01]  /*508f0*/  IADD3 R126, R251, 0x100000, RZ ;  /* 0x00100000fb7e7810 */ /* 0x000fe20007ffe0ff */
[----:B------:R1:W-:Y:S02]  /*50900*/  LDGSTS.E [R142+-0x8000], [R186.64], P5 ;  /* 0xf8000000ba8e7fae */ /* 0x0003e4000a921844 */
[----:B------:R1:W-:Y:S02]  /*50910*/  LDGSTS.E [R127+-0x7000], [R158.64], P5 ;  /* 0xf90000009e7f7fae */ /* 0x0003e4000a921844 */
[----:B------:R1:W-:Y:S02]  /*50920*/  LDGSTS.E [R126+-0x6000], [R94.64], P5 ;  /* 0xfa0000005e7e7fae */ /* 0x0003e4000a921844 */
[----:B------:R-:W-:-:S04]  /*50930*/  IMAD.WIDE R46, R175, 0x4, R46 ;  /* 0x00000004af2e7825 */ /* 0x000fc800078e022e */
[----:B------:R-:W-:Y:S01]  /*50940*/  IMAD.WIDE R30, R175, 0x4, R30 ;  /* 0x00000004af1e7825 */ /* 0x000fe200078e021e */
[----:B------:R-:W-:-:S03]  /*50950*/  IADD3 R78, R251, 0x100000, RZ ;  /* 0x00100000fb4e7810 */ /* 0x000fc60007ffe0ff */
[C---:B------:R-:W-:Y:S01]  /*50960*/  IMAD.WIDE R14, R175.reuse, 0x4, R14 ;  /* 0x00000004af0e7825 */ /* 0x040fe200078e020e */
[----:B------:R2:W-:Y:S03]  /*50970*/  LDGSTS.E [R0+-0x5000], [R110.64], P5 ;  /* 0xfb0000006e007fae */ /* 0x0005e6000a921844 */
[----:B-1----:R-:W-:-:S05]  /*50980*/  IMAD.WIDE R94, R175, 0x4, R62 ;  /* 0x00000004af5e7825 */ /* 0x002fca00078e023e */
[----:B------:R-:W-:Y:S01]  /*50990*/  STL.64 [R1+0x3990], R94 ;  /* 0x0039905e01007387 */ /* 0x000fe20000100a00 */
[----:B---3--:R-:W3:Y:S02]  /*509a0*/  LDL.LU.64 R202, [R1+0xb18] ;  /* 0x000b180001ca7983 */ /* 0x008ee40000300a00 */
[----:B------:R-:W-:Y:S02]  /*509b0*/  STL.64 [R1+0x3930], R46 ;  /* 0x0039302e01007387 */ /* 0x000fe40000100a00 */
[----:B------:R-:W3:Y:S01]  /*509c0*/  LDL.LU.64 R200, [R1+0xae0] ;  /* 0x000ae00001c87983 */ /* 0x000ee20000300a00 */
[----:B------:R-:W-:Y:S01]  /*509d0*/  LOP3.LUT R193, R193, 0x7f, RZ, 0xc0, !PT ;  /* 0x0000007fc1c17812 */ /* 0x000fe200078ec0ff */
[----:B------:R1:W-:Y:S01]  /*509e0*/  STL.64 [R1+0x3928], R30 ;  /* 0x0039281e01007387 */ /* 0x0003e20000100a00 */
[----:B------:R-:W3:Y:S03]  /*509f0*/  LDL.LU.64 R198, [R1+0xaa8] ;  /* 0x000aa80001c67983 */ /* 0x000ee60000300a00 */
[----:B------:R4:W-:Y:S01]  /*50a00*/  LDGSTS.E [R78+-0x4000], [R94.64], P5 ;  /* 0xfc0000005e4e7fae */ /* 0x0009e2000a921844 */
[----:B------:R-:W-:Y:S01]  /*50a10*/  IADD3 R63, R251, 0x100000, RZ ;  /* 0x00100000fb3f7810 */ /* 0x000fe20007ffe0ff */
[----:B------:R-:W-:-:S02]  /*50a20*/  IMAD.SHL.U32 R193, R193, 0x4, RZ ;  /* 0x00000004c1c17824 */ /* 0x000fc400078e00ff */
[----:B------:R1:W-:Y:S01]  /*50a30*/  STL.64 [R1+0x3920], R14 ;  /* 0x0039200e01007387 */ /* 0x0003e20000100a00 */
[----:B------:R-:W-:Y:S01]  /*50a40*/  IADD3 R62, R251, 0x100000, RZ ;  /* 0x00100000fb3e7810 */ /* 0x000fe20007ffe0ff */
[----:B------:R5:W-:Y:S01]  /*50a50*/  LDGSTS.E [R63+-0x3000], [R46.64], P5 ;  /* 0xfd0000002e3f7fae */ /* 0x000be2000a921844 */
[----:B------:R-:W-:-:S03]  /*50a60*/  LOP3.LUT R192, R193, 0x10, RZ, 0x3c, !PT ;  /* 0x00000010c1c07812 */ /* 0x000fc600078e3cff */
[----:B------:R1:W-:Y:S02]  /*50a70*/  LDGSTS.E [R62+-0x2000], [R30.64], P5 ;  /* 0xfe0000001e3e7fae */ /* 0x0003e4000a921844 */
[----:B------:R1:W-:Y:S02]  /*50a80*/  LDGSTS.E [R0+-0x1000], [R14.64], P5 ;  /* 0xff0000000e007fae */ /* 0x0003e4000a921844 */
[C---:B-1----:R-:W-:Y:S02]  /*50a90*/  IADD3 R30, R192.reuse, 0x100000, RZ ;  /* 0x00100000c01e7810 */ /* 0x042fe40007ffe0ff */
[C---:B------:R-:W-:Y:S02]  /*50aa0*/  IADD3 R15, R192.reuse, 0x100000, RZ ;  /* 0x00100000c00f7810 */ /* 0x040fe40007ffe0ff */
[----:B------:R-:W-:Y:S01]  /*50ab0*/  IADD3 R14, R192, 0x100000, RZ ;  /* 0x00100000c00e7810 */ /* 0x000fe20007ffe0ff */
[C---:B----4-:R-:W-:Y:S02]  /*50ac0*/  IMAD.WIDE R94, R175.reuse, 0x4, R196 ;  /* 0x00000004af5e7825 */ /* 0x050fe400078e02c4 */
[----:B------:R-:W4:Y:S03]  /*50ad0*/  LDL.LU.64 R196, [R1+0xa70] ;  /* 0x000a700001c47983 */ /* 0x000f260000300a00 */
[----:B------:R-:W-:Y:S01]  /*50ae0*/  STL.64 [R1+0x208], R94 ;  /* 0x0002085e01007387 */ /* 0x000fe20000100a00 */
[----:B------:R1:W-:Y:S01]  /*50af0*/  LDGSTS.E [R30+-0x3fe00], [R94.64], P5 ;  /* 0xc02000005e1e7fae */ /* 0x0003e2000a921844 */
[----:B--2---:R-:W-:-:S03]  /*50b00*/  IMAD.WIDE R78, R175, 0x4, R204 ;  /* 0x00000004af4e7825 */ /* 0x004fc600078e02cc */
[----:B------:R-:W2:Y:S04]  /*50b10*/  LDL.LU.64 R204, [R1+0xa38] ;  /* 0x000a380001cc7983 */ /* 0x000ea80000300a00 */
[----:B------:R3:W-:Y:S01]  /*50b20*/  LDGSTS.E [R15+-0x3ee00], [R78.64], P5 ;  /* 0xc12000004e0f7fae */ /* 0x0007e2000a921844 */
[----:B-----5:R-:W-:-:S03]  /*50b30*/  IMAD.WIDE R46, R175, 0x4, R194 ;  /* 0x00000004af2e7825 */ /* 0x020fc600078e02c2 */
[----:B------:R-:W5:Y:S01]  /*50b40*/  LDL.LU.64 R194, [R1+0xa00] ;  /* 0x000a000001c27983 */ /* 0x000f620000300a00 */
[----:B------:R-:W-:Y:S02]  /*50b50*/  STL.64 [R1+0x288], R78 ;  /* 0x0002884e01007387 */ /* 0x000fe40000100a00 */
[C---:B------:R-:W-:Y:S01]  /*50b60*/  IMAD.WIDE R62, R175.reuse, 0x4, R190 ;  /* 0x00000004af3e7825 */ /* 0x040fe200078e02be */
[----:B------:R1:W-:Y:S03]  /*50b70*/  STL.64 [R1+0x2c8], R46 ;  /* 0x0002c82e01007387 */ /* 0x0003e60000100a00 */
[----:B------:R-:W5:Y:S01]  /*50b80*/  LDL.LU.64 R190, [R1+0x9c8] ;  /* 0x0009c80001be7983 */ /* 0x000f620000300a00 */
[----:B------:R1:W-:Y:S01]  /*50b90*/  LDGSTS.E [R14+-0x3de00], [R46.64], P5 ;  /* 0xc22000002e0e7fae */ /* 0x0003e2000a921844 */
[----:B------:R3:W-:Y:S02]  /*50ba0*/  STL.64 [R1+0x308], R62 ;  /* 0x0003083e01007387 */ /* 0x0007e40000100a00 */
[----:B-1----:R-:W-:-:S02]  /*50bb0*/  IMAD.WIDE R46, R175, 0x4, R188 ;  /* 0x00000004af2e7825 */ /* 0x002fc400078e02bc */
[----:B------:R-:W5:Y:S01]  /*50bc0*/  LDL.LU.64 R188, [R1+0x990] ;  /* 0x0009900001bc7983 */ /* 0x000f620000300a00 */
[----:B------:R-:W-:Y:S02]  /*50bd0*/  IADD3 R0, R192, 0x100000, RZ ;  /* 0x00100000c0007810 */ /* 0x000fe40007ffe0ff */
[----:B------:R1:W-:Y:S03]  /*50be0*/  STL.64 [R1+0x348], R46 ;  /* 0x0003482e01007387 */ /* 0x0003e60000100a00 */
[----:B------:R1:W-:Y:S01]  /*50bf0*/  LDGSTS.E [R0+-0x3ce00], [R62.64], P5 ;  /* 0xc32000003e007fae */ /* 0x0003e2000a921844 */
[----:B------:R3:W-:Y:S02]  /*50c00*/  LDGSTS.E [R30+-0x3be00], [R46.64], P5 ;  /* 0xc42000002e1e7fae */ /* 0x0007e4000a921844 */
[C---:B---3--:R-:W-:Y:S02]  /*50c10*/  IMAD.WIDE R78, R175.reuse, 0x4, R202 ;  /* 0x00000004af4e7825 */ /* 0x048fe400078e02ca */
[----:B------:R-:W3:Y:S04]  /*50c20*/  LDL.LU.64 R202, [R1+0x958] ;  /* 0x0009580001ca7983 */ /* 0x000ee80000300a00 */
[----:B------:R2:W-:Y:S01]  /*50c30*/  LDGSTS.E [R15+-0x3ae00], [R78.64], P5 ;  /* 0xc52000004e0f7fae */ /* 0x0005e2000a921844 */
[----:B-1----:R-:W-:-:S03]  /*50c40*/  IMAD.WIDE R62, R175, 0x4, R200 ;  /* 0x00000004af3e7825 */ /* 0x002fc600078e02c8 */
[----:B------:R-:W3:Y:S01]  /*50c50*/  LDL.LU.64 R200, [R1+0x920] ;  /* 0x0009200001c87983 */ /* 0x000ee20000300a00 */
[----:B------:R-:W-:Y:S02]  /*50c60*/  STL.64 [R1+0x3c8], R78 ;  /* 0x0003c84e01007387 */ /* 0x000fe40000100a00 */
[C---:B------:R-:W-:Y:S01]  /*50c70*/  IMAD.WIDE R46, R175.reuse, 0x4, R198 ;  /* 0x00000004af2e7825 */ /* 0x040fe200078e02c6 */
[----:B------:R4:W-:Y:S03]  /*50c80*/  STL.64 [R1+0x1638], R62 ;  /* 0x0016383e01007387 */ /* 0x0009e60000100a00 */
[----:B------:R-:W3:Y:S01]  /*50c90*/  LDL.LU.64 R198, [R1+0x8e8] ;  /* 0x0008e80001c67983 */ /* 0x000ee20000300a00 */
[----:B------:R4:W-:Y:S01]  /*50ca0*/  LDGSTS.E [R14+-0x39e00], [R62.64], P5 ;  /* 0xc62000003e0e7fae */ /* 0x0009e2000a921844 */
[----:B------:R5:W-:Y:S02]  /*50cb0*/  STL.64 [R1+0x1648], R46 ;  /* 0x0016482e01007387 */ /* 0x000be40000100a00 */
[----:B------:R5:W-:Y:S02]  /*50cc0*/  LDGSTS.E [R0+-0x38e00], [R46.64], P5 ;  /* 0xc72000002e007fae */ /* 0x000be4000a921844 */
[----:B----4-:R-:W-:-:S02]  /*50cd0*/  IMAD.WIDE R62, R175, 0x4, R196 ;  /* 0x00000004af3e7825 */ /* 0x010fc400078e02c4 */
[----:B------:R-:W4:Y:S03]  /*50ce0*/  LDL.LU.64 R196, [R1+0x8b0] ;  /* 0x0008b00001c47983 */ /* 0x000f260000300a00 */
[----:B------:R1:W-:Y:S01]  /*50cf0*/  STL.64 [R1+0x1670], R62 ;  /* 0x0016703e01007387 */ /* 0x0003e20000100a00 */
[----:B------:R1:W-:Y:S01]  /*50d00*/  LDGSTS.E [R30+-0x37e00], [R62.64], P5 ;  /* 0xc82000003e1e7fae */ /* 0x0003e2000a921844 */
[----:B--2---:R-:W-:-:S04]  /*50d10*/  IMAD.WIDE R78, R175, 0x4, R204 ;  /* 0x00000004af4e7825 */ /* 0x004fc800078e02cc */
[C---:B-----5:R-:W-:Y:S01]  /*50d20*/  IMAD.WIDE R46, R175.reuse, 0x4, R194 ;  /* 0x00000004af2e7825 */ /* 0x060fe200078e02c2 */
[----:B------:R-:W2:Y:S03]  /*50d30*/  LDL.LU.64 R204, [R1+0x878] ;  /* 0x0008780001cc7983 */ /* 0x000ea60000300a00 */
[----:B------:R-:W5:Y:S02]  /*50d40*/  LDL.LU.64 R194, [R1+0x840] ;  /* 0x0008400001c27983 */ /* 0x000f640000300a00 */
[----:B------:R-:W-:Y:S01]  /*50d50*/  STL.64 [R1+0x1698], R78 ;  /* 0x0016984e01007387 */ /* 0x000fe20000100a00 */
[----:B------:R3:W-:Y:S04]  /*50d60*/  LDGSTS.E [R15+-0x36e00], [R78.64], P5 ;  /* 0xc92000004e0f7fae */ /* 0x0007e8000a921844 */
[----:B------:R1:W-:Y:S01]  /*50d70*/  STL.64 [R1+0x16e0], R46 ;  /* 0x0016e02e01007387 */ /* 0x0003e20000100a00 */
[----:B------:R1:W-:Y:S02]  /*50d80*/  LDGSTS.E [R14+-0x35e00], [R46.64], P5 ;  /* 0xca2000002e0e7fae */ /* 0x0003e4000a921844 */
[----:B-1----:R-:W-:-:S02]  /*50d90*/  IMAD.WIDE R62, R175, 0x4, R190 ;  /* 0x00000004af3e7825 */ /* 0x002fc400078e02be */
[----:B------:R-:W5:Y:S03]  /*50da0*/  LDL.LU.64 R190, [R1+0x808] ;  /* 0x0008080001be7983 */ /* 0x000f660000300a00 */
[----:B------:R1:W-:Y:S01]  /*50db0*/  STL.64 [R1+0x18e8], R62 ;  /* 0x0018e83e01007387 */ /* 0x0003e20000100a00 */
[----:B------:R1:W-:Y:S01]  /*50dc0*/  LDGSTS.E [R0+-0x34e00], [R62.64], P5 ;  /* 0xcb2000003e007fae */ /* 0x0003e2000a921844 */
[----:B------:R-:W-:-:S03]  /*50dd0*/  IMAD.WIDE R46, R175, 0x4, R188 ;  /* 0x00000004af2e7825 */ /* 0x000fc600078e02bc */
[----:B------:R-:W5:Y:S02]  /*50de0*/  LDL.LU.64 R188, [R1+0x7d0] ;  /* 0x0007d00001bc7983 */ /* 0x000f640000300a00 */
[----:B------:R1:W-:Y:S02]  /*50df0*/  STL.64 [R1+0x1920], R46 ;  /* 0x0019202e01007387 */ /* 0x0003e40000100a00 */
[----:B------:R1:W-:Y:S01]  /*50e00*/  LDGSTS.E [R30+-0x33e00], [R46.64], P5 ;  /* 0xcc2000002e1e7fae */ /* 0x0003e2000a921844 */
[----:B---3--:R-:W-:-:S04]  /*50e10*/  IMAD.WIDE R78, R175, 0x4, R202 ;  /* 0x00000004af4e7825 */ /* 0x008fc800078e02ca */
[C---:B-1----:R-:W-:Y:S01]  /*50e20*/  IMAD.WIDE R62, R175.reuse, 0x4, R200 ;  /* 0x00000004af3e7825 */ /* 0x042fe200078e02c8 */
[----:B------:R-:W3:Y:S03]  /*50e30*/  LDL.LU.64 R202, [R1+0x798] ;  /* 0x0007980001ca7983 */ /* 0x000ee60000300a00 */
[----:B------:R-:W3:Y:S02]  /*50e40*/  LDL.LU.64 R200, [R1+0x760] ;  /* 0x0007600001c87983 */ /* 0x000ee40000300a00 */
[----:B------:R-:W-:Y:S01]  /*50e50*/  STL.64 [R1+0x1980], R78 ;  /* 0x0019804e01007387 */ /* 0x000fe20000100a00 */
[----:B------:R2:W-:Y:S04]  /*50e60*/  LDGSTS.E [R15+-0x32e00], [R78.64], P5 ;  /* 0xcd2000004e0f7fae */ /* 0x0005e8000a921844 */
[----:B------:R4:W-:Y:S01]  /*50e70*/  STL.64 [R1+0x19b8], R62 ;  /* 0x0019b83e01007387 */ /* 0x0009e20000100a00 */
[----:B------:R4:W-:Y:S02]  /*50e80*/  LDGSTS.E [R14+-0x31e00], [R62.64], P5 ;  /* 0xce2000003e0e7fae */ /* 0x0009e4000a921844 */
[----:B------:R-:W-:-:S02]  /*50e90*/  IMAD.WIDE R46, R175, 0x4, R198 ;  /* 0x00000004af2e7825 */ /* 0x000fc400078e02c6 */
[----:B------:R-:W3:Y:S03]  /*50ea0*/  LDL.LU.64 R198, [R1+0x728] ;  /* 0x0007280001c67983 */ /* 0x000ee60000300a00 */
[----:B------:R5:W-:Y:S01]  /*50eb0*/  STL.64 [R1+0x1a30], R46 ;  /* 0x001a302e01007387 */ /* 0x000be20000100a00 */
[----:B------:R5:W-:Y:S01]  /*50ec0*/  LDGSTS.E [R0+-0x30e00], [R46.64], P5 ;  /* 0xcf2000002e007fae */ /* 0x000be2000a921844 */
[----:B----4-:R-:W-:-:S03]  /*50ed0*/  IMAD.WIDE R62, R175, 0x4, R196 ;  /* 0x00000004af3e7825 */ /* 0x010fc600078e02c4 */
[----:B------:R-:W4:Y:S02]  /*50ee0*/  LDL.LU.64 R196, [R1+0x6f0] ;  /* 0x0006f00001c47983 */ /* 0x000f240000300a00 */
[----:B------:R1:W-:Y:S02]  /*50ef0*/  STL.64 [R1+0x1a70], R62 ;  /* 0x001a703e01007387 */ /* 0x0003e40000100a00 */
        /* <DEDUP_REMOVED lines=66> */
[C---:B-----5:R-:W-:Y:S02]  /*51320*/  IMAD.WIDE R46, R175.reuse, 0x4, R194 ;  /* 0x00000004af2e7825 */ /* 0x060fe400078e02c2 */
[----:B------:R-:W2:Y:S02]  /*51330*/  LDL.LU.64 R194, [R1+0x300] ;  /* 0x0003000001c27983 */ /* 0x000ea40000300a00 */
[----:B------:R-:W-:Y:S02]  /*51340*/  STL.64 [R1+0x3e18], R78 ;  /* 0x003e184e01007387 */ /* 0x000fe40000100a00 */
[----:B------:R5:W-:Y:S01]  /*51350*/  STL.64 [R1+0x3e10], R46 ;  /* 0x003e102e01007387 */ /* 0x000be20000100a00 */
[----:B------:R3:W-:Y:S01]  /*51360*/  LDGSTS.E [R15+-0x1ee00], [R78.64], P5 ;  /* 0xe12000004e0f7fae */ /* 0x0007e2000a921844 */
[----:B------:R5:W-:Y:S02]  /*51370*/  LDGSTS.E [R14+-0x1de00], [R46.64], P5 ;  /* 0xe22000002e0e7fae */ /* 0x000be4000a921844 */
[----:B-1----:R-:W-:-:S02]  /*51380*/  IMAD.WIDE R62, R175, 0x4, R190 ;  /* 0x00000004af3e7825 */ /* 0x002fc400078e02be */
[----:B------:R-:W2:Y:S03]  /*51390*/  LDL.LU.64 R190, [R1+0x2c0] ;  /* 0x0002c00001be7983 */ /* 0x000ea60000300a00 */
[----:B------:R1:W-:Y:S01]  /*513a0*/  STL.64 [R1+0x3e08], R62 ;  /* 0x003e083e01007387 */ /* 0x0003e20000100a00 */
[----:B------:R1:W-:Y:S01]  /*513b0*/  LDGSTS.E [R0+-0x1ce00], [R62.64], P5 ;  /* 0xe32000003e007fae */ /* 0x0003e2000a921844 */
[----:B-----5:R-:W-:-:S03]  /*513c0*/  IMAD.WIDE R46, R175, 0x4, R188 ;  /* 0x00000004af2e7825 */ /* 0x020fc600078e02bc */
[----:B------:R-:W5:Y:S01]  /*513d0*/  LDL.LU.64 R188, [R1+0x280] ;  /* 0x0002800001bc7983 */ /* 0x000f620000300a00 */
[----:B------:R-:W5:Y:S02]  /*513e0*/  LDL.LU.64 R208, [R1+0x240] ;  /* 0x0002400001d07983 */ /* 0x000f640000300a00 */
[----:B------:R1:W-:Y:S02]  /*513f0*/  STL.64 [R1+0x3e00], R46 ;  /* 0x003e002e01007387 */ /* 0x0003e40000100a00 */
[----:B------:R-:W5:Y:S01]  /*51400*/  LDL.LU.64 R206, [R1+0x200] ;  /* 0x0002000001ce7983 */ /* 0x000f620000300a00 */
[----:B------:R3:W-:Y:S02]  /*51410*/  LDGSTS.E [R30+-0x1be00], [R46.64], P5 ;  /* 0xe42000002e1e7fae */ /* 0x0007e4000a921844 */
[----:B---3--:R-:W-:-:S04]  /*51420*/  IMAD.WIDE R78, R175, 0x4, R202 ;  /* 0x00000004af4e7825 */ /* 0x008fc800078e02ca */
[C---:B-1----:R-:W-:Y:S01]  /*51430*/  IMAD.WIDE R62, R175.reuse, 0x4, R200 ;  /* 0x00000004af3e7825 */ /* 0x042fe200078e02c8 */
[----:B------:R-:W-:Y:S03]  /*51440*/  STL.64 [R1+0x3df8], R78 ;  /* 0x003df84e01007387 */ /* 0x000fe60000100a00 */
[----:B------:R-:W3:Y:S02]  /*51450*/  LDL.LU.64 R204, [R1+0x1c0] ;  /* 0x0001c00001cc7983 */ /* 0x000ee40000300a00 */
[----:B------:R4:W-:Y:S02]  /*51460*/  STL.64 [R1+0x3de8], R62 ;  /* 0x003de83e01007387 */ /* 0x0009e40000100a00 */
[C---:B------:R-:W-:Y:S01]  /*51470*/  IMAD.WIDE R46, R175.reuse, 0x4, R198 ;  /* 0x00000004af2e7825 */ /* 0x040fe200078e02c6 */
[----:B------:R-:W3:Y:S04]  /*51480*/  LDL.LU.64 R202, [R1+0x180] ;  /* 0x0001800001ca7983 */ /* 0x000ee80000300a00 */
[----:B------:R2:W-:Y:S01]  /*51490*/  LDGSTS.E [R15+-0x1ae00], [R78.64], P5 ;  /* 0xe52000004e0f7fae */ /* 0x0005e2000a921844 */
[----:B------:R4:W-:Y:S03]  /*514a0*/  LDGSTS.E [R14+-0x19e00], [R62.64], P5 ;  /* 0xe62000003e0e7fae */ /* 0x0009e6000a921844 */
[----:B------:R1:W-:Y:S01]  /*514b0*/  STL.64 [R1+0x3de0], R46 ;  /* 0x003de02e01007387 */ /* 0x0003e20000100a00 */
[----:B------:R-:W3:Y:S02]  /*514c0*/  LDL.LU.64 R200, [R1+0x140] ;  /* 0x0001400001c87983 */ /* 0x000ee40000300a00 */
[----:B------:R-:W3:Y:S02]  /*514d0*/  LDL.LU.64 R198, [R1+0x100] ;  /* 0x0001000001c67983 */ /* 0x000ee40000300a00 */
[----:B------:R1:W-:Y:S02]  /*514e0*/  LDGSTS.E [R0+-0x18e00], [R46.64], P5 ;  /* 0xe72000002e007fae */ /* 0x0003e4000a921844 */
[----:B----4-:R-:W-:-:S02]  /*514f0*/  IMAD.WIDE R62, R175, 0x4, R196 ;  /* 0x00000004af3e7825 */ /* 0x010fc400078e02c4 */
[----:B------:R-:W4:Y:S03]  /*51500*/  LDL.LU.64 R196, [R1+0xc0] ;  /* 0x0000c00001c47983 */ /* 0x000f260000300a00 */
[----:B------:R5:W-:Y:S01]  /*51510*/  STL.64 [R1+0x3dd8], R62 ;  /* 0x003dd83e01007387 */ /* 0x000be20000100a00 */
[----:B------:R5:W-:Y:S01]  /*51520*/  LDGSTS.E [R30+-0x17e00], [R62.64], P5 ;  /* 0xe82000003e1e7fae */ /* 0x000be2000a921844 */
[----:B--2---:R-:W-:-:S03]  /*51530*/  IMAD.WIDE R78, R175, 0x4, R194 ;  /* 0x00000004af4e7825 */ /* 0x004fc600078e02c2 */
[----:B------:R-:W2:Y:S02]  /*51540*/  LDL.LU.64 R194, [R1+0x80] ;  /* 0x0000800001c27983 */ /* 0x000ea40000300a00 */
[----:B------:R-:W-:Y:S02]  /*51550*/  STL.64 [R1+0x3dd0], R78 ;  /* 0x003dd04e01007387 */ /* 0x000fe40000100a00 */
[----:B------:R5:W-:Y:S01]  /*51560*/  LDGSTS.E [R15+-0x16e00], [R78.64], P5 ;  /* 0xe92000004e0f7fae */ /* 0x000be2000a921844 */
[----:B-1----:R-:W-:-:S03]  /*51570*/  IMAD.WIDE R46, R175, 0x4, R190 ;  /* 0x00000004af2e7825 */ /* 0x002fc600078e02be */
[----:B------:R-:W2:Y:S04]  /*51580*/  LDL.LU.64 R190, [R1+0x40] ;  /* 0x0000400001be7983 */ /* 0x000ea80000300a00 */
[----:B------:R1:W-:Y:S04]  /*51590*/  STL.64 [R1+0x3dc8], R46 ;  /* 0x003dc82e01007387 */ /* 0x0003e80000100a00 */
[----:B------:R1:W-:Y:S01]  /*515a0*/  LDGSTS.E [R14+-0x15e00], [R46.64], P5 ;  /* 0xea2000002e0e7fae */ /* 0x0003e2000a921844 */
[----:B-----5:R-:W-:-:S03]  /*515b0*/  IMAD.WIDE R62, R175, 0x4, R188 ;  /* 0x00000004af3e7825 */ /* 0x020fc600078e02bc */
[----:B------:R-:W5:Y:S01]  /*515c0*/  LDL.LU.64 R188, [R1] ;  /* 0x0000000001bc7983 */ /* 0x000f620000300a00 */
[----:B-1----:R-:W-:-:S03]  /*515d0*/  IMAD.WIDE R46, R175, 0x4, R208 ;  /* 0x00000004af2e7825 */ /* 0x002fc600078e02d0 */
[----:B------:R3:W-:Y:S04]  /*515e0*/  STL.64 [R1+0x3dc0], R62 ;  /* 0x003dc03e01007387 */ /* 0x0007e80000100a00 */
[----:B------:R3:W-:Y:S01]  /*515f0*/  LDGSTS.E [R0+-0x14e00], [R62.64], P5 ;  /* 0xeb2000003e007fae */ /* 0x0007e2000a921844 */
[----:B------:R-:W-:-:S03]  /*51600*/  IMAD.WIDE R78, R175, 0x4, R206 ;  /* 0x00000004af4e7825 */ /* 0x000fc600078e02ce */
[----:B------:R1:W-:Y:S01]  /*51610*/  STL.64 [R1+0x3db8], R46 ;  /* 0x003db82e01007387 */ /* 0x0003e20000100a00 */
[----:B------:R1:W-:Y:S03]  /*51620*/  LDGSTS.E [R30+-0x13e00], [R46.64], P5 ;  /* 0xec2000002e1e7fae */ /* 0x0003e6000a921844 */
[----:B------:R3:W-:Y:S04]  /*51630*/  STL.64 [R1+0x3da8], R78 ;  /* 0x003da84e01007387 */ /* 0x0007e80000100a00 */
[----:B------:R3:W-:Y:S02]  /*51640*/  LDGSTS.E [R15+-0x12e00], [R78.64], P5 ;  /* 0xed2000004e0f7fae */ /* 0x0007e4000a921844 */
[----:B---3--:R-:W-:-:S04]  /*51650*/  IMAD.WIDE R62, R175, 0x4, R204 ;  /* 0x00000004af3e7825 */ /* 0x008fc800078e02cc */
[C---:B-1----:R-:W-:Y:S01]  /*51660*/  IMAD.WIDE R46, R175.reuse, 0x4, R202 ;  /* 0x00000004af2e7825 */ /* 0x042fe200078e02ca */
[----:B------:R1:W-:Y:S04]  /*51670*/  STL.64 [R1+0x3da0], R62 ;  /* 0x003da03e01007387 */ /* 0x0003e80000100a00 */
[----:B------:R1:W-:Y:S01]  /*51680*/  LDGSTS.E [R14+-0x11e00], [R62.64], P5 ;  /* 0xee2000003e0e7fae */ /* 0x0003e2000a921844 */
[----:B------:R4:W-:Y:S02]  /*51690*/  STL.64 [R1+0x3d98], R46 ;  /* 0x003d982e01007387 */ /* 0x0009e40000100a00 */
[----:B------:R4:W-:Y:S02]  /*516a0*/  LDGSTS.E [R0+-0x10e00], [R46.64], P5 ;  /* 0xef2000002e007fae */ /* 0x0009e4000a921844 */
[----:B------:R-:W-:-:S04]  /*516b0*/  IMAD.WIDE R78, R175, 0x4, R198 ;  /* 0x00000004af4e7825 */ /* 0x000fc800078e02c6 */
[----:B-1----:R-:W-:-:S05]  /*516c0*/  IMAD.WIDE R62, R175, 0x4, R200 ;  /* 0x00000004af3e7825 */ /* 0x002fca00078e02c8 */
[----:B------:R2:W-:Y:S04]  /*516d0*/  STL.64 [R1+0x3d90], R62 ;  /* 0x003d903e01007387 */ /* 0x0005e80000100a00 */
[----:B------:R2:W-:Y:S01]  /*516e0*/  LDGSTS.E [R30+-0xfe00], [R62.64], P5 ;  /* 0xf02000003e1e7fae */ /* 0x0005e2000a921844 */
[----:B------:R-:W-:Y:S02]  /*516f0*/  STL.64 [R1+0x3d88], R78 ;  /* 0x003d884e01007387 */ /* 0x000fe40000100a00 */
[----:B------:R5:W-:Y:S02]  /*51700*/  LDGSTS.E [R15+-0xee00], [R78.64], P5 ;  /* 0xf12000004e0f7fae */ /* 0x000be4000a921844 */
[----:B----4-:R-:W-:-:S05]  /*51710*/  IMAD.WIDE R46, R175, 0x4, R196 ;  /* 0x00000004af2e7825 */ /* 0x010fca00078e02c4 */
[----:B------:R1:W-:Y:S04]  /*51720*/  STL.64 [R1+0x3d80], R46 ;  /* 0x003d802e01007387 */ /* 0x0003e80000100a00 */
[----:B------:R1:W-:Y:S01]  /*51730*/  LDGSTS.E [R14+-0xde00], [R46.64], P5 ;  /* 0xf22000002e0e7fae */ /* 0x0003e2000a921844 */
[----:B--2---:R-:W-:-:S04]  /*51740*/  IMAD.WIDE R62, R175, 0x4, R194 ;  /* 0x00000004af3e7825 */ /* 0x004fc800078e02c2 */
[C---:B-1----:R-:W-:Y:S01]  /*51750*/  IMAD.WIDE R46, R175.reuse, 0x4, R190 ;  /* 0x00000004af2e7825 */ /* 0x042fe200078e02be */
[----:B------:R1:W-:Y:S04]  /*51760*/  STL.64 [R1+0x3d78], R62 ;  /* 0x003d783e01007387 */ /* 0x0003e80000100a00 */
[----:B------:R1:W-:Y:S04]  /*51770*/  LDGSTS.E [R0+-0xce00], [R62.64], P5 ;  /* 0xf32000003e007fae */ /* 0x0003e8000a921844 */
[----:B------:R2:W-:Y:S01]  /*51780*/  STL.64 [R1+0x3d68], R46 ;  /* 0x003d682e01007387 */ /* 0x0005e20000100a00 */
[----:B------:R2:W-:Y:S02]  /*51790*/  LDGSTS.E [R30+-0xbe00], [R46.64], P5 ;  /* 0xf42000002e1e7fae */ /* 0x0005e4000a921844 */
[----:B-1----:R-:W-:-:S04]  /*517a0*/  IMAD.WIDE R62, R175, 0x4, R156 ;  /* 0x00000004af3e7825 */ /* 0x002fc800078e029c */
[----:B-----5:R-:W-:-:S04]  /*517b0*/  IMAD.WIDE R78, R175, 0x4, R188 ;  /* 0x00000004af4e7825 */ /* 0x020fc800078e02bc */
[C---:B--2---:R-:W-:Y:S01]  /*517c0*/  IMAD.WIDE R46, R175.reuse, 0x4, R140 ;  /* 0x00000004af2e7825 */ /* 0x044fe200078e028c */
[----:B------:R-:W-:Y:S03]  /*517d0*/  STL.64 [R1+0x3d28], R78 ;  /* 0x003d284e01007387 */ /* 0x000fe60000100a00 */
[----:B------:R1:W-:Y:S01]  /*517e0*/  STL.64 [R1+0x3ce8], R62 ;  /* 0x003ce83e01007387 */ /* 0x0003e20000100a00 */
[----:B------:R2:W-:Y:S01]  /*517f0*/  LDGSTS.E [R15+-0xae00], [R78.64], P5 ;  /* 0xf52000004e0f7fae */ /* 0x0005e2000a921844 */
[----:B------:R3:W-:Y:S02]  /*51800*/  STL.64 [R1+0x3ca8], R46 ;  /* 0x003ca82e01007387 */ /* 0x0007e40000100a00 */
[----:B------:R1:W-:Y:S02]  /*51810*/  LDGSTS.E [R14+-0x9e00], [R62.64], P5 ;  /* 0xf62000003e0e7fae */ /* 0x0003e4000a921844 */
[----:B------:R-:W4:Y:S01]  /*51820*/  LDL.LU.64 R190, [R1+0xc28] ;  /* 0x000c280001be7983 */ /* 0x000f220000300a00 */
[----:B------:R-:W5:Y:S04]  /*51830*/  LDL.LU.64 R202, [R1+0xbf0] ;  /* 0x000bf00001ca7983 */ /* 0x000f680000300a00 */
[----:B------:R3:W-:Y:S01]  /*51840*/  LDGSTS.E [R0+-0x8e00], [R46.64], P5 ;  /* 0xf72000002e007fae */ /* 0x0007e2000a921844 */
[----:B-1----:R-:W-:-:S05]  /*51850*/  IMAD.WIDE R62, R175, 0x4, R124 ;  /* 0x00000004af3e7825 */ /* 0x002fca00078e027c */
[----:B------:R1:W-:Y:S01]  /*51860*/  STL.64 [R1+0x3c68], R62 ;  /* 0x003c683e01007387 */ /* 0x0003e20000100a00 */
[----:B------:R-:W5:Y:S02]  /*51870*/  LDL.LU.64 R188, [R1+0xbb8] ;  /* 0x000bb80001bc7983 */ /* 0x000f640000300a00 */
[----:B--2---:R-:W-:-:S04]  /*51880*/  IMAD.WIDE R78, R175, 0x4, R108 ;  /* 0x00000004af4e7825 */ /* 0x004fc800078e026c */
[C---:B---3--:R-:W-:Y:S01]  /*51890*/  IMAD.WIDE R46, R175.reuse, 0x4, R92 ;  /* 0x00000004af2e7825 */ /* 0x048fe200078e025c */
[----:B------:R1:W-:Y:S04]  /*518a0*/  LDGSTS.E [R30+-0x7e00], [R62.64], P5 ;  /* 0xf82000003e1e7fae */ /* 0x0003e8000a921844 */
[----:B------:R-:W-:Y:S01]  /*518b0*/  STL.64 [R1+0x3c28], R78 ;  /* 0x003c284e01007387 */ /* 0x000fe20000100a00 */
[----:B------:R2:W-:Y:S02]  /*518c0*/  LDGSTS.E [R15+-0x6e00], [R78.64], P5 ;  /* 0xf92000004e0f7fae */ /* 0x0005e4000a921844 */
[----:B------:R3:W-:Y:S02]  /*518d0*/  STL.64 [R1+0x3af8], R46 ;  /* 0x003af82e01007387 */ /* 0x0007e40000100a00 */
[----:B------:R3:W-:Y:S01]  /*518e0*/  LDGSTS.E [R14+-0x5e00], [R46.64], P5 ;  /* 0xfa2000002e0e7fae */ /* 0x0007e2000a921844 */
[----:B------:R-:W2:Y:S01]  /*518f0*/  LDL.LU.64 R204, [R1+0xb80] ;  /* 0x000b800001cc7983 */ /* 0x000ea20000300a00 */
[----:B------:R-:W-:-:S04]  /*51900*/  IMAD.WIDE R44, R175, 0x4, R44 ;  /* 0x00000004af2c7825 */ /* 0x000fc800078e022c */
[----:B-1----:R-:W-:-:S04]  /*51910*/  IMAD.WIDE R62, R175, 0x4, R76 ;  /* 0x00000004af3e7825 */ /* 0x002fc800078e024c */
[C---:B---3--:R-:W-:Y:S01]  /*51920*/  IMAD.WIDE R46, R175.reuse, 0x4, R60 ;  /* 0x00000004af2e7825 */ /* 0x048fe200078e023c */
[----:B------:R-:W-:Y:S03]  /*51930*/  STL.64 [R1+0x3a90], R62 ;  /* 0x003a903e01007387 */ /* 0x000fe60000100a00 */
[----:B------:R-:W3:Y:S02]  /*51940*/  LDL.LU.64 R200, [R1+0xb48] ;  /* 0x000b480001c87983 */ /* 0x000ee40000300a00 */
[----:B------:R-:W-:-:S04]  /*51950*/  IMAD.WIDE R28, R175, 0x4, R28 ;  /* 0x00000004af1c7825 */ /* 0x000fc800078e021c */
[C---:B------:R-:W-:Y:S01]  /*51960*/  IMAD.WIDE R12, R175.reuse, 0x4, R12 ;  /* 0x00000004af0c7825 */ /* 0x040fe200078e020c */
[----:B------:R-:W-:Y:S03]  /*51970*/  STL.64 [R1+0x3a20], R46 ;  /* 0x003a202e01007387 */ /* 0x000fe60000100a00 */
[----:B------:R-:W3:Y:S02]  /*51980*/  LDL.LU.64 R198, [R1+0xb10] ;  /* 0x000b100001c67983 */ /* 0x000ee40000300a00 */
[----:B------:R-:W-:Y:S02]  /*51990*/  STL.64 [R1+0x39b0], R44 ;  /* 0x0039b02c01007387 */ /* 0x000fe40000100a00 */
[----:B------:R-:W3:Y:S01]  /*519a0*/  LDL.LU.64 R196, [R1+0xad8] ;  /* 0x000ad80001c47983 */ /* 0x000ee20000300a00 */
[----:B------:R-:W-:Y:S01]  /*519b0*/  STL.64 [R1+0x3940], R28 ;  /* 0x0039401c01007387 */ /* 0x000fe20000100a00 */
[----:B------:R-:W3:Y:S02]  /*519c0*/  LDL.LU.64 R194, [R1+0xaa0] ;  /* 0x000aa00001c27983 */ /* 0x000ee40000300a00 */
[----:B------:R1:W-:Y:S01]  /*519d0*/  STL.64 [R1+0x3938], R12 ;  /* 0x0039380c01007387 */ /* 0x0003e20000100a00 */
[----:B------:R1:W-:Y:S01]  /*519e0*/  LDGSTS.E [R0+-0x4e00], [R62.64], P5 ;  /* 0xfb2000003e007fae */ /* 0x0003e2000a921844 */
[----:B------:R1:W-:Y:S03]  /*519f0*/  LDGSTS.E [R30+-0x3e00], [R46.64], P5 ;  /* 0xfc2000002e1e7fae */ /* 0x0003e6000a921844 */
[----:B------:R-:W1:Y:S01]  /*51a00*/  S2R R193, SR_TID.X ;  /* 0x0000000000c17919 */ /* 0x000e620000002100 */
[----:B------:R3:W-:Y:S02]  /*51a10*/  LDGSTS.E [R15+-0x2e00], [R44.64], P5 ;  /* 0xfd2000002c0f7fae */ /* 0x0007e4000a921844 */
[----:B------:R1:W-:Y:S02]  /*51a20*/  LDGSTS.E [R14+-0x1e00], [R28.64], P5 ;  /* 0xfe2000001c0e7fae */ /* 0x0003e4000a921844 */
[----:B------:R1:W-:Y:S02]  /*51a30*/  LDGSTS.E [R0+-0xe00], [R12.64], P5 ;  /* 0xff2000000c007fae */ /* 0x0003e4000a921844 */
[----:B----4-:R-:W-:-:S02]  /*51a40*/  IMAD.WIDE R218, R175, 0x4, R190 ;  /* 0x00000004afda7825 */ /* 0x010fc400078e02be */
[----:B------:R-:W4:Y:S02]  /*51a50*/  LDL.LU.64 R190, [R1+0xa68] ;  /* 0x000a680001be7983 */ /* 0x000f240000300a00 */
[----:B-----5:R-:W-:-:S04]  /*51a60*/  IMAD.WIDE R246, R175, 0x4, R202 ;  /* 0x00000004aff67825 */ /* 0x020fc800078e02ca */
[----:B------:R-:W5:Y:S02]  /*51a70*/  LDL.LU.64 R202, [R1+0xa30] ;  /* 0x000a300001ca7983 */ /* 0x000f640000300a00 */
[----:B-1----:R-:W-:Y:S02]  /*51a80*/  IMAD.WIDE R30, R175, 0x4, R188 ;  /* 0x00000004af1e7825 */ /* 0x002fe400078e02bc */
[----:B------:R-:W5:Y:S01]  /*51a90*/  LDL.LU.64 R188, [R1+0x9f8] ;  /* 0x0009f80001bc7983 */ /* 0x000f620000300a00 */
[----:B------:R-:W-:-:S05]  /*51aa0*/  LOP3.LUT R193, R193, 0x7f, RZ, 0xc0, !PT ;  /* 0x0000007fc1c17812 */ /* 0x000fca00078ec0ff */
[----:B------:R-:W-:-:S05]  /*51ab0*/  IMAD.SHL.U32 R193, R193, 0x4, RZ ;  /* 0x00000004c1c17824 */ /* 0x000fca00078e00ff */
[----:B------:R-:W-:-:S04]  /*51ac0*/  LOP3.LUT R192, R193, 0x20, RZ, 0x3c, !PT ;  /* 0x00000020c1c07812 */ /* 0x000fc800078e3cff */
[C---:B------:R-:W-:Y:S02]  /*51ad0*/  IADD3 R14, R192.reuse, 0x100000, RZ ;  /* 0x00100000c00e7810 */ /* 0x040fe40007ffe0ff */
[C---:B------:R-:W-:Y:S02]  /*51ae0*/  IADD3 R13, R192.reuse, 0x100000, RZ ;  /* 0x00100000c00d7810 */ /* 0x040fe40007ffe0ff */
[C---:B------:R-:W-:Y:S01]  /*51af0*/  IADD3 R12, R192.reuse, 0x100000, RZ ;  /* 0x00100000c00c7810 */ /* 0x040fe20007ffe0ff */
[C---:B--2---:R-:W-:Y:S01]  /*51b00*/  IMAD.WIDE R28, R175.reuse, 0x4, R204 ;  /* 0x00000004af1c7825 */ /* 0x044fe200078e02cc */
[----:B------:R1:W-:Y:S04]  /*51b10*/  STL.64 [R1+0xc0], R30 ;  /* 0x0000c01e01007387 */ /* 0x0003e80000100a00 */
[----:B------:R2:W-:Y:S01]  /*51b20*/  LDGSTS.E [R14+-0x3fc00], [R218.64], P5 ;  /* 0xc0400000da0e7fae */ /* 0x0005e2000a921844 */
[----:B------:R-:W-:Y:S01]  /*51b30*/  IADD3 R0, R192, 0x100000, RZ ;  /* 0x00100000c0007810 */ /* 0x000fe20007ffe0ff */
[----:B------:R1:W-:Y:S02]  /*51b40*/  LDGSTS.E [R13+-0x3ec00], [R246.64], P5 ;  /* 0xc1400000f60d7fae */ /* 0x0003e4000a921844 */
[----:B------:R1:W-:Y:S01]  /*51b50*/  LDGSTS.E [R12+-0x3dc00], [R30.64], P5 ;  /* 0xc24000001e0c7fae */ /* 0x0003e2000a921844 */
[----:B------:R-:W2:Y:S01]  /*51b60*/  LDL.LU.64 R204, [R1+0x9c0] ;  /* 0x0009c00001cc7983 */ /* 0x000ea20000300a00 */
[----:B------:R1:W-:Y:S03]  /*51b70*/  STL.64 [R1+0x108], R28 ;  /* 0x0001081c01007387 */ /* 0x0003e60000100a00 */
[----:B------:R1:W-:Y:S01]  /*51b80*/  LDGSTS.E [R0+-0x3cc00], [R28.64], P5 ;  /* 0xc34000001c007fae */ /* 0x0003e2000a921844 */
[----:B---3--:R-:W-:-:S04]  /*51b90*/  IMAD.WIDE R44, R175, 0x4, R198 ;  /* 0x00000004af2c7825 */ /* 0x008fc800078e02c6 */
[----:B-1----:R-:W-:-:S04]  /*51ba0*/  IMAD.WIDE R30, R175, 0x4, R200 ;  /* 0x00000004af1e7825 */ /* 0x002fc800078e02c8 */
[C---:B------:R-:W-:Y:S01]  /*51bb0*/  IMAD.WIDE R28, R175.reuse, 0x4, R196 ;  /* 0x00000004af1c7825 */ /* 0x040fe200078e02c4 */
[----:B------:R-:W3:Y:S03]  /*51bc0*/  LDL.LU.64 R200, [R1+0x988] ;  /* 0x0009880001c87983 */ /* 0x000ee60000300a00 */
[----:B------:R1:W-:Y:S02]  /*51bd0*/  STL.64 [R1+0x200], R30 ;  /* 0x0002001e01007387 */ /* 0x0003e40000100a00 */
[----:B------:R-:W3:Y:S02]  /*51be0*/  LDL.LU.64 R198, [R1+0x950] ;  /* 0x0009500001c67983 */ /* 0x000ee40000300a00 */
[----:B------:R-:W3:Y:S01]  /*51bf0*/  LDL.LU.64 R196, [R1+0x918] ;  /* 0x0009180001c47983 */ /* 0x000ee20000300a00 */
[----:B------:R-:W-:Y:S04]  /*51c00*/  STL.64 [R1+0x248], R44 ;  /* 0x0002482c01007387 */ /* 0x000fe80000100a00 */
[----:B------:R1:W-:Y:S01]  /*51c10*/  LDGSTS.E [R14+-0x3bc00], [R30.64], P5 ;  /* 0xc44000001e0e7fae */ /* 0x0003e2000a921844 */
[----:B------:R4:W-:Y:S02]  /*51c20*/  STL.64 [R1+0x2c0], R28 ;  /* 0x0002c01c01007387 */ /* 0x0009e40000100a00 */
[----:B------:R5:W-:Y:S02]  /*51c30*/  LDGSTS.E [R13+-0x3ac00], [R44.64], P5 ;  /* 0xc54000002c0d7fae */ /* 0x000be4000a921844 */
[----:B------:R4:W-:Y:S02]  /*51c40*/  LDGSTS.E [R12+-0x39c00], [R28.64], P5 ;  /* 0xc64000001c0c7fae */ /* 0x0009e4000a921844 */
[----:B-1----:R-:W-:-:S02]  /*51c50*/  IMAD.WIDE R30, R175, 0x4, R194 ;  /* 0x00000004af1e7825 */ /* 0x002fc400078e02c2 */
[----:B------:R-:W3:Y:S03]  /*51c60*/  LDL.LU.64 R194, [R1+0x8e0] ;  /* 0x0008e00001c27983 */ /* 0x000ee60000300a00 */
[----:B------:R1:W-:Y:S01]  /*51c70*/  STL.64 [R1+0x300], R30 ;  /* 0x0003001e01007387 */ /* 0x0003e20000100a00 */
[----:B------:R1:W-:Y:S01]  /*51c80*/  LDGSTS.E [R0+-0x38c00], [R30.64], P5 ;  /* 0xc74000001e007fae */ /* 0x0003e2000a921844 */
[----:B----4-:R-:W-:-:S03]  /*51c90*/  IMAD.WIDE R28, R175, 0x4, R190 ;  /* 0x00000004af1c7825 */ /* 0x010fc600078e02be */
[----:B------:R-:W4:Y:S02]  /*51ca0*/  LDL.LU.64 R190, [R1+0x8a8] ;  /* 0x0008a80001be7983 */ /* 0x000f240000300a00 */
[----:B------:R2:W-:Y:S02]  /*51cb0*/  STL.64 [R1+0x340], R28 ;  /* 0x0003401c01007387 */ /* 0x0005e40000100a00 */
[C---:B-----5:R-:W-:Y:S01]  /*51cc0*/  IMAD.WIDE R44, R175.reuse, 0x4, R202 ;  /* 0x00000004af2c7825 */ /* 0x060fe200078e02ca */
[----:B------:R2:W-:Y:S04]  /*51cd0*/  LDGSTS.E [R14+-0x37c00], [R28.64], P5 ;  /* 0xc84000001c0e7fae */ /* 0x0005e8000a921844 */
[----:B------:R-:W5:Y:S04]  /*51ce0*/  LDL.LU.64 R202, [R1+0x870] ;  /* 0x0008700001ca7983 */ /* 0x000f680000300a00 */
[----:B------:R2:W-:Y:S01]  /*51cf0*/  LDGSTS.E [R13+-0x36c00], [R44.64], P5 ;  /* 0xc94000002c0d7fae */ /* 0x0005e2000a921844 */
[----:B-1----:R-:W-:-:S03]  /*51d00*/  IMAD.WIDE R30, R175, 0x4, R188 ;  /* 0x00000004af1e7825 */ /* 0x002fc600078e02bc */
[----:B------:R-:W5:Y:S01]  /*51d10*/  LDL.LU.64 R188, [R1+0x838] ;  /* 0x0008380001bc7983 */ /* 0x000f620000300a00 */
[----:B------:R-:W-:Y:S03]  /*51d20*/  STL.64 [R1+0x380], R44 ;  /* 0x0003802c01007387 */ /* 0x000fe60000100a00 */
[----:B------:R3:W-:Y:S04]  /*51d30*/  STL.64 [R1+0xbc0], R30 ;  /* 0x000bc01e01007387 */ /* 0x0007e80000100a00 */
[----:B------:R3:W-:Y:S01]  /*51d40*/  LDGSTS.E [R12+-0x35c00], [R30.64], P5 ;  /* 0xca4000001e0c7fae */ /* 0x0007e2000a921844 */
[----:B--2---:R-:W-:-:S03]  /*51d50*/  IMAD.WIDE R28, R175, 0x4, R204 ;  /* 0x00000004af1c7825 */ /* 0x004fc600078e02cc */
[----:B------:R-:W2:Y:S02]  /*51d60*/  LDL.LU.64 R204, [R1+0x800] ;  /* 0x0008000001cc7983 */ /* 0x000ea40000300a00 */
[----:B------:R1:W-:Y:S02]  /*51d70*/  STL.64 [R1+0xc28], R28 ;  /* 0x000c281c01007387 */ /* 0x0003e40000100a00 */
[----:B------:R1:W-:Y:S01]  /*51d80*/  LDGSTS.E [R0+-0x34c00], [R28.64], P5 ;  /* 0xcb4000001c007fae */ /* 0x0003e2000a921844 */
[----:B---3--:R-:W-:-:S03]  /*51d90*/  IMAD.WIDE R30, R175, 0x4, R200 ;  /* 0x00000004af1e7825 */ /* 0x008fc600078e02c8 */
[----:B------:R-:W3:Y:S01]  /*51da0*/  LDL.LU.64 R200, [R1+0x7c8] ;  /* 0x0007c80001c87983 */ /* 0x000ee20000300a00 */
[----:B------:R-:W-:-:S04]  /*51db0*/  IMAD.WIDE R44, R175, 0x4, R198 ;  /* 0x00000004af2c7825 */ /* 0x000fc800078e02c6 */
[----:B------:R1:W-:Y:S02]  /*51dc0*/  STL.64 [R1+0x1668], R30 ;  /* 0x0016681e01007387 */ /* 0x0003e40000100a00 */
[C---:B-1----:R-:W-:Y:S01]  /*51dd0*/  IMAD.WIDE R28, R175.reuse, 0x4, R196 ;  /* 0x00000004af1c7825 */ /* 0x042fe200078e02c4 */
[----:B------:R-:W3:Y:S04]  /*51de0*/  LDL.LU.64 R198, [R1+0x790] ;  /* 0x0007900001c67983 */ /* 0x000ee80000300a00 */
[----:B------:R1:W-:Y:S01]  /*51df0*/  LDGSTS.E [R14+-0x33c00], [R30.64], P5 ;  /* 0xcc4000001e0e7fae */ /* 0x0003e2000a921844 */
[----:B------:R-:W3:Y:S02]  /*51e00*/  LDL.LU.64 R196, [R1+0x758] ;  /* 0x0007580001c47983 */ /* 0x000ee40000300a00 */
[----:B------:R-:W-:Y:S02]  /*51e10*/  STL.64 [R1+0x1690], R44 ;  /* 0x0016902c01007387 */ /* 0x000fe40000100a00 */
[----:B------:R4:W-:Y:S01]  /*51e20*/  STL.64 [R1+0x16d0], R28 ;  /* 0x0016d01c01007387 */ /* 0x0009e20000100a00 */
[----:B------:R5:W-:Y:S01]  /*51e30*/  LDGSTS.E [R13+-0x32c00], [R44.64], P5 ;  /* 0xcd4000002c0d7fae */ /* 0x000be2000a921844 */
        /* <DEDUP_REMOVED lines=15> */
[----:B------:R3:W-:Y:S01]  /*51f30*/  STL.64 [R1+0x1978], R30 ;  /* 0x0019781e01007387 */ /* 0x0007e20000100a00 */
[----:B------:R-:W5:Y:S03]  /*51f40*/  LDL.LU.64 R206, [R1+0x640] ;  /* 0x0006400001ce7983 */ /* 0x000f660000300a00 */
[----:B------:R3:W-:Y:S01]  /*51f50*/  LDGSTS.E [R12+-0x2dc00], [R30.64], P5 ;  /* 0xd24000001e0c7fae */ /* 0x0007e2000a921844 */
[----:B--2---:R-:W-:-:S05]  /*51f60*/  IMAD.WIDE R28, R175, 0x4, R204 ;  /* 0x00000004af1c7825 */ /* 0x004fca00078e02cc */
[----:B------:R1:W-:Y:S04]  /*51f70*/  STL.64 [R1+0x1998], R28 ;  /* 0x0019981c01007387 */ /* 0x0003e80000100a00 */
[----:B------:R1:W-:Y:S01]  /*51f80*/  LDGSTS.E [R0+-0x2cc00], [R28.64], P5 ;  /* 0xd34000001c007fae */ /* 0x0003e2000a921844 */
[----:B---3--:R-:W-:-:S03]  /*51f90*/  IMAD.WIDE R30, R175, 0x4, R200 ;  /* 0x00000004af1e7825 */ /* 0x008fc600078e02c8 */
[----:B------:R-:W2:Y:S02]  /*51fa0*/  LDL.LU.64 R200, [R1+0x608] ;  /* 0x0006080001c87983 */ /* 0x000ea40000300a00 */
[----:B------:R3:W-:Y:S02]  /*51fb0*/  STL.64 [R1+0x19b0], R30 ;  /* 0x0019b01e01007387 */ /* 0x0007e40000100a00 */
[----:B------:R-:W-:-:S04]  /*51fc0*/  IMAD.WIDE R44, R175, 0x4, R198 ;  /* 0x00000004af2c7825 */ /* 0x000fc800078e02c6 */
[C---:B-1----:R-:W-:Y:S01]  /*51fd0*/  IMAD.WIDE R28, R175.reuse, 0x4, R196 ;  /* 0x00000004af1c7825 */ /* 0x042fe200078e02c4 */
[----:B------:R-:W2:Y:S03]  /*51fe0*/  LDL.LU.64 R198, [R1+0x5d0] ;  /* 0x0005d00001c67983 */ /* 0x000ea60000300a00 */
[----:B------:R-:W2:Y:S01]  /*51ff0*/  LDL.LU.64 R196, [R1+0x598] ;  /* 0x0005980001c47983 */ /* 0x000ea20000300a00 */
[----:B------:R3:W-:Y:S01]  /*52000*/  LDGSTS.E [R14+-0x2bc00], [R30.64], P5 ;  /* 0xd44000001e0e7fae */ /* 0x0007e2000a921844 */
[----:B------:R-:W-:Y:S02]  /*52010*/  STL.64 [R1+0x19d8], R44 ;  /* 0x0019d82c01007387 */ /* 0x000fe40000100a00 */
[----:B------:R5:W-:Y:S02]  /*52020*/  LDGSTS.E [R13+-0x2ac00], [R44.64], P5 ;  /* 0xd54000002c0d7fae */ /* 0x000be4000a921844 */
[----:B------:R4:W-:Y:S01]  /*52030*/  STL.64 [R1+0x1a08], R28 ;  /* 0x001a081c01007387 */ /* 0x0009e20000100a00 */
[----:B------:R4:W-:Y:S01]  /*52040*/  LDGSTS.E [R12+-0x29c00], [R28.64], P5 ;  /* 0xd64000001c0c7fae */ /* 0x0009e2000a921844 */
[----:B---3--:R-:W-:-:S03]  /*52050*/  IMAD.WIDE R30, R175, 0x4, R194 ;  /* 0x00000004af1e7825 */ /* 0x008fc600078e02c2 */
[----:B------:R-:W3:Y:S02]  /*52060*/  LDL.LU.64 R194, [R1+0x560] ;  /* 0x0005600001c27983 */ /* 0x000ee40000300a00 */
[----:B------:R1:W-:Y:S02]  /*52070*/  STL.64 [R1+0x1a50], R30 ;  /* 0x001a501e01007387 */ /* 0x0003e40000100a00 */
[----:B------:R1:W-:Y:S01]  /*52080*/  LDGSTS.E [R0+-0x28c00], [R30.64], P5 ;  /* 0xd74000001e007fae */ /* 0x0003e2000a921844 */
[----:B----4-:R-:W-:-:S03]  /*52090*/  IMAD.WIDE R28, R175, 0x4, R190 ;  /* 0x00000004af1c7825 */ /* 0x010fc600078e02be */
[----:B------:R-:W4:Y:S02]  /*520a0*/  LDL.LU.64 R190, [R1+0x528] ;  /* 0x0005280001be7983 */ /* 0x000f240000300a00 */
[----:B------:R1:W-:Y:S02]  /*520b0*/  STL.64 [R1+0x1a68], R28 ;  /* 0x001a681c01007387 */ /* 0x0003e40000100a00 */
[C---:B-----5:R-:W-:Y:S01]  /*520c0*/  IMAD.WIDE R44, R175.reuse, 0x4, R202 ;  /* 0x00000004af2c7825 */ /* 0x060fe200078e02ca */
[----:B------:R-:W5:Y:S04]  /*520d0*/  LDL.LU.64 R204, [R1+0x4e8] ;  /* 0x0004e80001cc7983 */ /* 0x000f680000300a00 */
[----:B------:R-:W5:Y:S01]  /*520e0*/  LDL.LU.64 R202, [R1+0x4b0] ;  /* 0x0004b00001ca7983 */ /* 0x000f620000300a00 */
[----:B------:R-:W-:Y:S03]  /*520f0*/  STL.64 [R1+0x1ba0], R44 ;  /* 0x001ba02c01007387 */ /* 0x000fe60000100a00 */
[----:B------:R1:W-:Y:S01]  /*52100*/  LDGSTS.E [R14+-0x27c00], [R28.64], P5 ;  /* 0xd84000001c0e7fae */ /* 0x0003e2000a921844 */
[----:B------:R2:W-:Y:S02]  /*52110*/  LDGSTS.E [R13+-0x26c00], [R44.64], P5 ;  /* 0xd94000002c0d7fae */ /* 0x0005e4000a921844 */
[----:B-1----:R-:W-:-:S05]  /*52120*/  IMAD.WIDE R30, R175, 0x4, R188 ;  /* 0x00000004af1e7825 */ /* 0x002fca00078e02bc */
[----:B------:R2:W-:Y:S01]  /*52130*/  STL.64 [R1+0x1bd0], R30 ;  /* 0x001bd01e01007387 */ /* 0x0005e20000100a00 */
[----:B------:R-:W5:Y:S02]  /*52140*/  LDL.LU.64 R188, [R1+0x478] ;  /* 0x0004780001bc7983 */ /* 0x000f640000300a00 */
[C---:B------:R-:W-:Y:S01]  /*52150*/  IMAD.WIDE R28, R175.reuse, 0x4, R206 ;  /* 0x00000004af1c7825 */ /* 0x040fe200078e02ce */
[----:B------:R2:W-:Y:S04]  /*52160*/  LDGSTS.E [R12+-0x25c00], [R30.64], P5 ;  /* 0xda4000001e0c7fae */ /* 0x0005e8000a921844 */
[----:B------:R1:W-:Y:S04]  /*52170*/  STL.64 [R1+0x3670], R28 ;  /* 0x0036701c01007387 */ /* 0x0003e80000100a00 */
[----:B------:R1:W-:Y:S01]  /*52180*/  LDGSTS.E [R0+-0x24c00], [R28.64], P5 ;  /* 0xdb4000001c007fae */ /* 0x0003e2000a921844 */
[----:B--2---:R-:W-:-:S03]  /*52190*/  IMAD.WIDE R30, R175, 0x4, R200 ;  /* 0x00000004af1e7825 */ /* 0x004fc600078e02c8 */
[----:B------:R-:W2:Y:S02]  /*521a0*/  LDL.LU.64 R200, [R1+0x438] ;  /* 0x0004380001c87983 */ /* 0x000ea40000300a00 */
[----:B------:R3:W-:Y:S02]  /*521b0*/  STL.64 [R1+0x3678], R30 ;  /* 0x0036781e01007387 */ /* 0x0007e40000100a00 */
[----:B------:R-:W-:-:S04]  /*521c0*/  IMAD.WIDE R44, R175, 0x4, R198 ;  /* 0x00000004af2c7825 */ /* 0x000fc800078e02c6 */
[C---:B-1----:R-:W-:Y:S01]  /*521d0*/  IMAD.WIDE R28, R175.reuse, 0x4, R196 ;  /* 0x00000004af1c7825 */ /* 0x042fe200078e02c4 */
[----:B------:R-:W2:Y:S03]  /*521e0*/  LDL.LU.64 R198, [R1+0x3f8] ;  /* 0x0003f80001c67983 */ /* 0x000ea60000300a00 */
[----:B------:R-:W2:Y:S02]  /*521f0*/  LDL.LU.64 R196, [R1+0x3b8] ;  /* 0x0003b80001c47983 */ /* 0x000ea40000300a00 */
[----:B------:R-:W-:Y:S01]  /*52200*/  STL.64 [R1+0x37c0], R44 ;  /* 0x0037c02c01007387 */ /* 0x000fe20000100a00 */
[----:B------:R3:W-:Y:S04]  /*52210*/  LDGSTS.E [R14+-0x23c00], [R30.64], P5 ;  /* 0xdc4000001e0e7fae */ /* 0x0007e8000a921844 */
[----:B------:R4:W-:Y:S01]  /*52220*/  STL.64 [R1+0x3c08], R28 ;  /* 0x003c081c01007387 */ /* 0x0009e20000100a00 */
[----:B------:R5:W-:Y:S02]  /*52230*/  LDGSTS.E [R13+-0x22c00], [R44.64], P5 ;  /* 0xdd4000002c0d7fae */ /* 0x000be4000a921844 */
[----:B------:R4:W-:Y:S02]  /*52240*/  LDGSTS.E [R12+-0x21c00], [R28.64], P5 ;  /* 0xde4000001c0c7fae */ /* 0x0009e4000a921844 */
[----:B---3--:R-:W-:-:S02]  /*52250*/  IMAD.WIDE R30, R175, 0x4, R194 ;  /* 0x00000004af1e7825 */ /* 0x008fc400078e02c2 */
[----:B------:R-:W3:Y:S03]  /*52260*/  LDL.LU.64 R194, [R1+0x378] ;  /* 0x0003780001c27983 */ /* 0x000ee60000300a00 */
[----:B------:R1:W-:Y:S01]  /*52270*/  STL.64 [R1+0x3c10], R30 ;  /* 0x003c101e01007387 */ /* 0x0003e20000100a00 */
[----:B------:R1:W-:Y:S01]  /*52280*/  LDGSTS.E [R0+-0x20c00], [R30.64], P5 ;  /* 0xdf4000001e007fae */ /* 0x0003e2000a921844 */
[----:B----4-:R-:W-:-:S04]  /*52290*/  IMAD.WIDE R28, R175, 0x4, R190 ;  /* 0x00000004af1c7825 */ /* 0x010fc800078e02be */
[----:B-----5:R-:W-:-:S04]  /*522a0*/  IMAD.WIDE R44, R175, 0x4, R204 ;  /* 0x00000004af2c7825 */ /* 0x020fc800078e02cc */
[C---:B-1----:R-:W-:Y:S01]  /*522b0*/  IMAD.WIDE R30, R175.reuse, 0x4, R202 ;  /* 0x00000004af1e7825 */ /* 0x042fe200078e02ca */
[----:B------:R-:W4:Y:S03]  /*522c0*/  LDL.LU.64 R190, [R1+0x338] ;  /* 0x0003380001be7983 */ /* 0x000f260000300a00 */
[----:B------:R1:W-:Y:S02]  /*522d0*/  STL.64 [R1+0x3c18], R28 ;  /* 0x003c181c01007387 */ /* 0x0003e40000100a00 */
[----:B------:R-:W-:Y:S01]  /*522e0*/  STL.64 [R1+0x3d60], R44 ;  /* 0x003d602c01007387 */ /* 0x000fe20000100a00 */
[----:B------:R1:W-:Y:S04]  /*522f0*/  LDGSTS.E [R14+-0x1fc00], [R28.64], P5 ;  /* 0xe04000001c0e7fae */ /* 0x0003e8000a921844 */
[----:B------:R2:W-:Y:S01]  /*52300*/  STL.64 [R1+0x3d58], R30 ;  /* 0x003d581e01007387 */ /* 0x0005e20000100a00 */
[----:B------:R-:W5:Y:S02]  /*52310*/  LDL.LU.64 R210, [R1+0x2f8] ;  /* 0x0002f80001d27983 */ /* 0x000f640000300a00 */
[----:B------:R1:W-:Y:S02]  /*52320*/  LDGSTS.E [R13+-0x1ec00], [R44.64], P5 ;  /* 0xe14000002c0d7fae */ /* 0x0003e4000a921844 */
[----:B------:R2:W-:Y:S02]  /*52330*/  LDGSTS.E [R12+-0x1dc00], [R30.64], P5 ;  /* 0xe24000001e0c7fae */ /* 0x0005e4000a921844 */
[----:B-1----:R-:W-:-:S02]  /*52340*/  IMAD.WIDE R28, R175, 0x4, R188 ;  /* 0x00000004af1c7825 */ /* 0x002fc400078e02bc */
[----:B------:R-:W5:Y:S03]  /*52350*/  LDL.LU.64 R188, [R1+0x2b8] ;  /* 0x0002b80001bc7983 */ /* 0x000f660000300a00 */
[----:B------:R1:W-:Y:S02]  /*52360*/  STL.64 [R1+0x3d50], R28 ;  /* 0x003d501c01007387 */ /* 0x0003e40000100a00 */
[----:B------:R-:W5:Y:S01]  /*52370*/  LDL.LU.64 R208, [R1+0x278] ;  /* 0x0002780001d07983 */ /* 0x000f620000300a00 */
[----:B------:R1:W-:Y:S01]  /*52380*/  LDGSTS.E [R0+-0x1cc00], [R28.64], P5 ;  /* 0xe34000001c007fae */ /* 0x0003e2000a921844 */
[----:B------:R-:W5:Y:S02]  /*52390*/  LDL.LU.64 R206, [R1+0x238] ;  /* 0x0002380001ce7983 */ /* 0x000f640000300a00 */
[----:B--2---:R-:W-:-:S04]  /*523a0*/  IMAD.WIDE R30, R175, 0x4, R200 ;  /* 0x00000004af1e7825 */ /* 0x004fc800078e02c8 */
[----:B------:R-:W-:-:S04]  /*523b0*/  IMAD.WIDE R44, R175, 0x4, R198 ;  /* 0x00000004af2c7825 */ /* 0x000fc800078e02c6 */
[C---:B-1----:R-:W-:Y:S01]  /*523c0*/  IMAD.WIDE R28, R175.reuse, 0x4, R196 ;  /* 0x00000004af1c7825 */ /* 0x042fe200078e02c4 */
[----:B------:R3:W-:Y:S03]  /*523d0*/  STL.64 [R1+0x3d48], R30 ;  /* 0x003d481e01007387 */ /* 0x0007e60000100a00 */
[----:B------:R-:W2:Y:S02]  /*523e0*/  LDL.LU.64 R204, [R1+0x1f8] ;  /* 0x0001f80001cc7983 */ /* 0x000ea40000300a00 */
[----:B------:R-:W2:Y:S02]  /*523f0*/  LDL.LU.64 R202, [R1+0x1b8] ;  /* 0x0001b80001ca7983 */ /* 0x000ea40000300a00 */
[----:B------:R-:W-:Y:S01]  /*52400*/  STL.64 [R1+0x3d40], R44 ;  /* 0x003d402c01007387 */ /* 0x000fe20000100a00 */
[----:B------:R3:W-:Y:S04]  /*52410*/  LDGSTS.E [R14+-0x1bc00], [R30.64], P5 ;  /* 0xe44000001e0e7fae */ /* 0x0007e8000a921844 */
[----:B------:R4:W-:Y:S01]  /*52420*/  STL.64 [R1+0x3d38], R28 ;  /* 0x003d381c01007387 */ /* 0x0009e20000100a00 */
[----:B------:R-:W2:Y:S02]  /*52430*/  LDL.LU.64 R200, [R1+0x178] ;  /* 0x0001780001c87983 */ /* 0x000ea40000300a00 */
[----:B------:R5:W-:Y:S02]  /*52440*/  LDGSTS.E [R13+-0x1ac00], [R44.64], P5 ;  /* 0xe54000002c0d7fae */ /* 0x000be4000a921844 */
[----:B------:R-:W2:Y:S01]  /*52450*/  LDL.LU.64 R198, [R1+0x138] ;  /* 0x0001380001c67983 */ /* 0x000ea20000300a00 */
[----:B------:R4:W-:Y:S01]  /*52460*/  LDGSTS.E [R12+-0x19c00], [R28.64], P5 ;  /* 0xe64000001c0c7fae */ /* 0x0009e2000a921844 */
[----:B---3--:R-:W-:-:S05]  /*52470*/  IMAD.WIDE R30, R175, 0x4, R194 ;  /* 0x00000004af1e7825 */ /* 0x008fca00078e02c2 */
[----:B------:R1:W-:Y:S01]  /*52480*/  STL.64 [R1+0x3d20], R30 ;  /* 0x003d201e01007387 */ /* 0x0003e20000100a00 */
[----:B------:R-:W2:Y:S02]  /*52490*/  LDL.LU.64 R196, [R1+0xf8] ;  /* 0x0000f80001c47983 */ /* 0x000ea40000300a00 */
[----:B------:R-:W2:Y:S01]  /*524a0*/  LDL.LU.64 R194, [R1+0xb8] ;  /* 0x0000b80001c27983 */ /* 0x000ea20000300a00 */
[----:B------:R1:W-:Y:S01]  /*524b0*/  LDGSTS.E [R0+-0x18c00], [R30.64], P5 ;  /* 0xe74000001e007fae */ /* 0x0003e2000a921844 */
[----:B----4-:R-:W-:-:S05]  /*524c0*/  IMAD.WIDE R28, R175, 0x4, R190 ;  /* 0x00000004af1c7825 */ /* 0x010fca00078e02be */
[----:B------:R4:W-:Y:S01]  /*524d0*/  STL.64 [R1+0x3d18], R28 ;  /* 0x003d181c01007387 */ /* 0x0009e20000100a00 */
[----:B------:R-:W3:Y:S02]  /*524e0*/  LDL.LU.64 R190, [R1+0x78] ;  /* 0x0000780001be7983 */ /* 0x000ee40000300a00 */
[C---:B-----5:R-:W-:Y:S01]  /*524f0*/  IMAD.WIDE R44, R175.reuse, 0x4, R210 ;  /* 0x00000004af2c7825 */ /* 0x060fe200078e02d2 */
[----:B------:R4:W-:Y:S04]  /*52500*/  LDGSTS.E [R14+-0x17c00], [R28.64], P5 ;  /* 0xe84000001c0e7fae */ /* 0x0009e8000a921844 */
[----:B------:R2:W-:Y:S01]  /*52510*/  LDGSTS.E [R13+-0x16c00], [R44.64], P5 ;  /* 0xe94000002c0d7fae */ /* 0x0005e2000a921844 */
[----:B-1----:R-:W-:-:S03]  /*52520*/  IMAD.WIDE R30, R175, 0x4, R188 ;  /* 0x00000004af1e7825 */ /* 0x002fc600078e02bc */
[----:B------:R-:W5:Y:S01]  /*52530*/  LDL.LU.64 R188, [R1+0x38] ;  /* 0x0000380001bc7983 */ /* 0x000f620000300a00 */
[----:B------:R-:W-:Y:S02]  /*52540*/  STL.64 [R1+0x3d10], R44 ;  /* 0x003d102c01007387 */ /* 0x000fe40000100a00 */
[C---:B----4-:R-:W-:Y:S01]  /*52550*/  IMAD.WIDE R28, R175.reuse, 0x4, R208 ;  /* 0x00000004af1c7825 */ /* 0x050fe200078e02d0 */
[----:B------:R1:W-:Y:S04]  /*52560*/  STL.64 [R1+0x3d08], R30 ;  /* 0x003d081e01007387 */ /* 0x0003e80000100a00 */
[----:B------:R1:W-:Y:S04]  /*52570*/  LDGSTS.E [R12+-0x15c00], [R30.64], P5 ;  /* 0xea4000001e0c7fae */ /* 0x0003e8000a921844 */
[----:B------:R4:W-:Y:S01]  /*52580*/  STL.64 [R1+0x3d00], R28 ;  /* 0x003d001c01007387 */ /* 0x0009e20000100a00 */
[----:B------:R4:W-:Y:S02]  /*52590*/  LDGSTS.E [R0+-0x14c00], [R28.64], P5 ;  /* 0xeb4000001c007fae */ /* 0x0009e4000a921844 */
[----:B-1----:R-:W-:-:S05]  /*525a0*/  IMAD.WIDE R30, R175, 0x4, R206 ;  /* 0x00000004af1e7825 */ /* 0x002fca00078e02ce */
[----:B------:R1:W-:Y:S04]  /*525b0*/  STL.64 [R1+0x3cf8], R30 ;  /* 0x003cf81e01007387 */ /* 0x0003e80000100a00 */
[----:B------:R1:W-:Y:S01]  /*525c0*/  LDGSTS.E [R14+-0x13c00], [R30.64], P5 ;  /* 0xec4000001e0e7fae */ /* 0x0003e2000a921844 */
[----:B--2---:R-:W-:-:S04]  /*525d0*/  IMAD.WIDE R44, R175, 0x4, R204 ;  /* 0x00000004af2c7825 */ /* 0x004fc800078e02cc */
[----:B----4-:R-:W-:-:S04]  /*525e0*/  IMAD.WIDE R28, R175, 0x4, R202 ;  /* 0x00000004af1c7825 */ /* 0x010fc800078e02ca */
[C---:B-1----:R-:W-:Y:S01]  /*525f0*/  IMAD.WIDE R30, R175.reuse, 0x4, R200 ;  /* 0x00000004af1e7825 */ /* 0x042fe200078e02c8 */
[----:B------:R-:W-:Y:S04]  /*52600*/  STL.64 [R1+0x3ce0], R44 ;  /* 0x003ce02c01007387 */ /* 0x000fe80000100a00 */
[----:B------:R1:W-:Y:S01]  /*52610*/  LDGSTS.E [R13+-0x12c00], [R44.64], P5 ;  /* 0xed4000002c0d7fae */ /* 0x0003e2000a921844 */
[----:B------:R2:W-:Y:S02]  /*52620*/  STL.64 [R1+0x3cd8], R28 ;  /* 0x003cd81c01007387 */ /* 0x0005e40000100a00 */
[----:B------:R2:W-:Y:S02]  /*52630*/  LDGSTS.E [R12+-0x11c00], [R28.64], P5 ;  /* 0xee4000001c0c7fae */ /* 0x0005e4000a921844 */
[----:B------:R4:W-:Y:S01]  /*52640*/  STL.64 [R1+0x3cd0], R30 ;  /* 0x003cd01e01007387 */ /* 0x0009e20000100a00 */
[----:B------:R4:W-:Y:S01]  /*52650*/  LDGSTS.E [R0+-0x10c00], [R30.64], P5 ;  /* 0xef4000001e007fae */ /* 0x0009e2000a921844 */
[----:B--2---:R-:W-:-:S04]  /*52660*/  IMAD.WIDE R28, R175, 0x4, R198 ;  /* 0x00000004af1c7825 */ /* 0x004fc800078e02c6 */
[----:B-1----:R-:W-:-:S04]  /*52670*/  IMAD.WIDE R44, R175, 0x4, R196 ;  /* 0x00000004af2c7825 */ /* 0x002fc800078e02c4 */
[C---:B----4-:R-:W-:Y:S01]  /*52680*/  IMAD.WIDE R30, R175.reuse, 0x4, R194 ;  /* 0x00000004af1e7825 */ /* 0x050fe200078e02c2 */
[----:B------:R-:W-:Y:S04]  /*52690*/  STL.64 [R1+0x3cc8], R28 ;  /* 0x003cc81c01007387 */ /* 0x000fe80000100a00 */
[----:B------:R3:W-:Y:S01]  /*526a0*/  LDGSTS.E [R14+-0xfc00], [R28.64], P5 ;  /* 0xf04000001c0e7fae */ /* 0x0007e2000a921844 */
[----:B------:R1:W-:Y:S02]  /*526b0*/  STL.64 [R1+0x3cc0], R44 ;  /* 0x003cc02c01007387 */ /* 0x0003e40000100a00 */
[----:B------:R1:W-:Y:S02]  /*526c0*/  LDGSTS.E [R13+-0xec00], [R44.64], P5 ;  /* 0xf14000002c0d7fae */ /* 0x0003e4000a921844 */
[----:B------:R5:W-:Y:S01]  /*526d0*/  STL.64 [R1+0x3cb8], R30 ;  /* 0x003cb81e01007387 */ /* 0x000be20000100a00 */
[----:B------:R5:W-:Y:S01]  /*526e0*/  LDGSTS.E [R12+-0xdc00], [R30.64], P5 ;  /* 0xf24000001e0c7fae */ /* 0x000be2000a921844 */
[----:B-1----:R-:W-:-:S04]  /*526f0*/  IMAD.WIDE R44, R175, 0x4, R170 ;  /* 0x00000004af2c7825 */ /* 0x002fc800078e02aa */
[----:B---3--:R-:W-:-:S05]  /*52700*/  IMAD.WIDE R28, R175, 0x4, R190 ;  /* 0x00000004af1c7825 */ /* 0x008fca00078e02be */
[----:B------:R1:W-:Y:S04]  /*52710*/  STL.64 [R1+0x3ca0], R28 ;  /* 0x003ca01c01007387 */ /* 0x0003e80000100a00 */
[----:B------:R1:W-:Y:S01]  /*52720*/  LDGSTS.E [R0+-0xcc00], [R28.64], P5 ;  /* 0xf34000001c007fae */ /* 0x0003e2000a921844 */
[----:B-----5:R-:W-:-:S04]  /*52730*/  IMAD.WIDE R30, R175, 0x4, R188 ;  /* 0x00000004af1e7825 */ /* 0x020fc800078e02bc */
[C---:B-1----:R-:W-:Y:S01]  /*52740*/  IMAD.WIDE R28, R175.reuse, 0x4, R154 ;  /* 0x00000004af1c7825 */ /* 0x042fe200078e029a */
[----:B------:R1:W-:Y:S04]  /*52750*/  STL.64 [R1+0x3c98], R30 ;  /* 0x003c981e01007387 */ /* 0x0003e80000100a00 */
[----:B------:R1:W-:Y:S01]  /*52760*/  LDGSTS.E [R14+-0xbc00], [R30.64], P5 ;  /* 0xf44000001e0e7fae */ /* 0x0003e2000a921844 */
[----:B------:R-:W-:Y:S02]  /*52770*/  STL.64 [R1+0x3c90], R44 ;  /* 0x003c902c01007387 */ /* 0x000fe40000100a00 */
[----:B------:R2:W-:Y:S02]  /*52780*/  STL.64 [R1+0x3c88], R28 ;  /* 0x003c881c01007387 */ /* 0x0005e40000100a00 */
[----:B------:R3:W-:Y:S01]  /*52790*/  LDGSTS.E [R13+-0xac00], [R44.64], P5 ;  /* 0xf54000002c0d7fae */ /* 0x0007e2000a921844 */
[----:B------:R2:W-:Y:S01]  /*527a0*/  LDGSTS.E [R12+-0x9c00], [R28.64], P5 ;  /* 0xf64000001c0c7fae */ /* 0x0005e2000a921844 */
[----:B-1----:R-:W-:-:S05]  /*527b0*/  IMAD.WIDE R30, R175, 0x4, R138 ;  /* 0x00000004af1e7825 */ /* 0x002fca00078e028a */
[----:B------:R1:W-:Y:S01]  /*527c0*/  STL.64 [R1+0x3c80], R30 ;  /* 0x003c801e01007387 */ /* 0x0003e20000100a00 */
[----:B------:R-:W4:Y:S02]  /*527d0*/  LDL.LU.64 R190, [R1+0xc20] ;  /* 0x000c200001be7983 */ /* 0x000f240000300a00 */
[----:B--2---:R-:W-:-:S04]  /*527e0*/  IMAD.WIDE R28, R175, 0x4, R122 ;  /* 0x00000004af1c7825 */ /* 0x004fc800078e027a */
[----:B------:R-:W2:Y:S01]  /*527f0*/  LDL.LU.64 R194, [R1+0xbe8] ;  /* 0x000be80001c27983 */ /* 0x000ea20000300a00 */
[----:B------:R-:W5:Y:S04]  /*52800*/  S2R R193, SR_TID.X ;  /* 0x0000000000c17919 */ /* 0x000f680000002100 */
[----:B------:R1:W-:Y:S01]  /*52810*/  STL.64 [R1+0x3c78], R28 ;  /* 0x003c781c01007387 */ /* 0x0003e20000100a00 */
[----:B------:R-:W2:Y:S03]  /*52820*/  LDL.LU.64 R188, [R1+0xbb0] ;  /* 0x000bb00001bc7983 */ /* 0x000ea60000300a00 */
[----:B------:R1:W-:Y:S01]  /*52830*/  LDGSTS.E [R0+-0x8c00], [R30.64], P5 ;  /* 0xf74000001e007fae */ /* 0x0003e2000a921844 */
[----:B---3--:R-:W-:-:S04]  /*52840*/  IMAD.WIDE R44, R175, 0x4, R106 ;  /* 0x00000004af2c7825 */ /* 0x008fc800078e026a */
[----:B------:R3:W-:Y:S01]  /*52850*/  LDGSTS.E [R14+-0x7c00], [R28.64], P5 ;  /* 0xf84000001c0e7fae */ /* 0x0007e2000a921844 */
[----:B------:R-:W-:Y:S04]  /*52860*/  STL.64 [R1+0x3c60], R44 ;  /* 0x003c602c01007387 */ /* 0x000fe80000100a00 */
[----:B------:R2:W-:Y:S01]  /*52870*/  LDGSTS.E [R13+-0x6c00], [R44.64], P5 ;  /* 0xf94000002c0d7fae */ /* 0x0005e2000a921844 */
[----:B-1----:R-:W-:-:S04]  /*52880*/  IMAD.WIDE R30, R175, 0x4, R90 ;  /* 0x00000004af1e7825 */ /* 0x002fc800078e025a */
[----:B---3--:R-:W-:Y:S01]  /*52890*/  IMAD.WIDE R28, R175, 0x4, R74 ;  /* 0x00000004af1c7825 */ /* 0x008fe200078e024a */
[----:B------:R1:W-:Y:S04]  /*528a0*/  STL.64 [R1+0x3c58], R30 ;  /* 0x003c581e01007387 */ /* 0x0003e80000100a00 */
[----:B------:R1:W-:Y:S01]  /*528b0*/  LDGSTS.E [R12+-0x5c00], [R30.64], P5 ;  /* 0xfa4000001e0c7fae */ /* 0x0003e2000a921844 */
[----:B------:R-:W3:Y:S02]  /*528c0*/  LDL.LU.64 R206, [R1+0xb78] ;  /* 0x000b780001ce7983 */ /* 0x000ee40000300a00 */
[----:B------:R1:W-:Y:S01]  /*528d0*/  STL.64 [R1+0x3c50], R28 ;  /* 0x003c501c01007387 */ /* 0x0003e20000100a00 */
[----:B-----5:R-:W-:Y:S01]  /*528e0*/  LOP3.LUT R193, R193, 0x7f, RZ, 0xc0, !PT ;  /* 0x0000007fc1c17812 */ /* 0x020fe200078ec0ff */
[----:B------:R5:W-:Y:S04]  /*528f0*/  LDGSTS.E [R0+-0x4c00], [R28.64], P5 ;  /* 0xfb4000001c007fae */ /* 0x000be8000a921844 */
[----:B------:R-:W3:Y:S01]  /*52900*/  LDL.LU.64 R202, [R1+0xb40] ;  /* 0x000b400001ca7983 */ /* 0x000ee20000300a00 */
[----:B------:R-:W3:Y:S02]  /*52910*/  LDL.LU.64 R200, [R1+0xb08] ;  /* 0x000b080001c87983 */ /* 0x000ee40000300a00 */
[----:B------:R-:W-:-:S04]  /*52920*/  IMAD.WIDE R26, R175, 0x4, R26 ;  /* 0x00000004af1a7825 */ /* 0x000fc800078e021a */
[----:B-1----:R-:W-:Y:S01]  /*52930*/  IMAD.WIDE R30, R175, 0x4, R58 ;  /* 0x00000004af1e7825 */ /* 0x002fe200078e023a */
[----:B------:R-:W-:-:S03]  /*52940*/  SHF.L.U32 R193, R193, 0x2, RZ ;  /* 0x00000002c1c17819 */ /* 0x000fc600000006ff */
[----:B-----5:R-:W-:Y:S01]  /*52950*/  IMAD.WIDE R28, R175, 0x4, R42 ;  /* 0x00000004af1c7825 */ /* 0x020fe200078e022a */
[----:B------:R-:W-:Y:S03]  /*52960*/  STL.64 [R1+0x3c48], R30 ;  /* 0x003c481e01007387 */ /* 0x000fe60000100a00 */
[----:B------:R-:W5:Y:S01]  /*52970*/  LDL.LU.64 R198, [R1+0xad0] ;  /* 0x000ad00001c67983 */ /* 0x000f620000300a00 */
[----:B------:R-:W-:Y:S01]  /*52980*/  LOP3.LUT R196, R193, 0x30, RZ, 0x3c, !PT ;  /* 0x00000030c1c47812 */ /* 0x000fe200078e3cff */
[C---:B------:R-:W-:Y:S01]  /*52990*/  IMAD.WIDE R10, R175.reuse, 0x4, R10 ;  /* 0x00000004af0a7825 */ /* 0x040fe200078e020a */
[----:B------:R-:W-:Y:S03]  /*529a0*/  STL.64 [R1+0x3c40], R28 ;  /* 0x003c401c01007387 */ /* 0x000fe60000100a00 */
[----:B------:R-:W-:Y:S02]  /*529b0*/  STL.64 [R1+0x3c38], R26 ;  /* 0x003c381a01007387 */ /* 0x000fe40000100a00 */
[----:B------:R-:W5:Y:S01]  /*529c0*/  LDL.LU.64 R192, [R1+0xa98] ;  /* 0x000a980001c07983 */ /* 0x000f620000300a00 */
[----:B------:R5:W-:Y:S04]  /*529d0*/  LDGSTS.E [R14+-0x3c00], [R30.64], P5 ;  /* 0xfc4000001e0e7fae */ /* 0x000be8000a921844 */
[----:B------:R1:W-:Y:S01]  /*529e0*/  STL.64 [R1+0x3c20], R10 ;  /* 0x003c200a01007387 */ /* 0x0003e20000100a00 */
[----:B------:R1:W-:Y:S02]  /*529f0*/  LDGSTS.E [R13+-0x2c00], [R28.64], P5 ;  /* 0xfd4000001c0d7fae */ /* 0x0003e4000a921844 */
[----:B------:R1:W-:Y:S02]  /*52a00*/  LDGSTS.E [R12+-0x1c00], [R26.64], P5 ;  /* 0xfe4000001a0c7fae */ /* 0x0003e4000a921844 */
[----:B------:R1:W-:Y:S02]  /*52a10*/  LDGSTS.E [R0+-0xc00], [R10.64], P5 ;  /* 0xff4000000a007fae */ /* 0x0003e4000a921844 */
[----:B----4-:R-:W-:-:S02]  /*52a20*/  IMAD.WIDE R154, R175, 0x4, R190 ;  /* 0x00000004af9a7825 */ /* 0x010fc400078e02be */
[----:B------:R-:W4:Y:S02]  /*52a30*/  LDL.LU.64 R190, [R1+0xa60] ;  /* 0x000a600001be7983 */ /* 0x000f240000300a00 */
[----:B--2---:R-:W-:-:S04]  /*52a40*/  IMAD.WIDE R170, R175, 0x4, R194 ;  /* 0x00000004afaa7825 */ /* 0x004fc800078e02c2 */
[----:B------:R-:W-:-:S04]  /*52a50*/  IMAD.WIDE R194, R175, 0x4, R188 ;  /* 0x00000004afc27825 */ /* 0x000fc800078e02bc */
[----:B------:R-:W2:Y:S01]  /*52a60*/  LDL.LU.64 R204, [R1+0xa28] ;  /* 0x000a280001cc7983 */ /* 0x000ea20000300a00 */
[----:B------:R-:W2:Y:S01]  /*52a70*/  LDL.LU.64 R188, [R1+0x9f0] ;  /* 0x0009f00001bc7983 */ /* 0x000ea20000300a00 */
[----:B------:R-:W2:Y:S01]  /*52a80*/  LDL.LU.64 R208, [R1+0x9b8] ;  /* 0x0009b80001d07983 */ /* 0x000ea20000300a00 */
[C---:B-1----:R-:W-:Y:S02]  /*52a90*/  IADD3 R12, R196.reuse, 0x100000, RZ ;  /* 0x00100000c40c7810 */ /* 0x042fe40007ffe0ff */
[C---:B------:R-:W-:Y:S02]  /*52aa0*/  IADD3 R11, R196.reuse, 0x100000, RZ ;  /* 0x00100000c40b7810 */ /* 0x040fe40007ffe0ff */
[C---:B------:R-:W-:Y:S02]  /*52ab0*/  IADD3 R10, R196.reuse, 0x100000, RZ ;  /* 0x00100000c40a7810 */ /* 0x040fe40007ffe0ff */
[----:B------:R-:W-:Y:S01]  /*52ac0*/  IADD3 R0, R196, 0x100000, RZ ;  /* 0x00100000c4007810 */ /* 0x000fe20007ffe0ff */
[----:B------:R1:W-:Y:S01]  /*52ad0*/  LDGSTS.E [R12+-0x3fa00], [R154.64], P5 ;  /* 0xc06000009a0c7fae */ /* 0x0003e2000a921844 */
[----:B------:R1:W-:Y:S02]  /*52ae0*/  LDGSTS.E [R11+-0x3ea00], [R170.64], P5 ;  /* 0xc1600000aa0b7fae */ /* 0x0003e4000a921844 */
[----:B------:R1:W-:Y:S02]  /*52af0*/  LDGSTS.E [R10+-0x3da00], [R194.64], P5 ;  /* 0xc2600000c20a7fae */ /* 0x0003e4000a921844 */
[----:B---3--:R-:W-:-:S04]  /*52b00*/  IMAD.WIDE R206, R175, 0x4, R206 ;  /* 0x00000004afce7825 */ /* 0x008fc800078e02ce */
[----:B------:R-:W-:-:S04]  /*52b10*/  IMAD.WIDE R216, R175, 0x4, R202 ;  /* 0x00000004afd87825 */ /* 0x000fc800078e02ca */
[C---:B------:R-:W-:Y:S01]  /*52b20*/  IMAD.WIDE R244, R175.reuse, 0x4, R200 ;  /* 0x00000004aff47825 */ /* 0x040fe200078e02c8 */
[----:B------:R-:W3:Y:S03]  /*52b30*/  LDL.LU.64 R202, [R1+0x980] ;  /* 0x0009800001ca7983 */ /* 0x000ee60000300a00 */
[----:B------:R-:W3:Y:S01]  /*52b40*/  LDL.LU.64 R200, [R1+0x948] ;  /* 0x0009480001c87983 */ /* 0x000ee20000300a00 */
[----:B------:R1:W-:Y:S01]  /*52b50*/  LDGSTS.E [R0+-0x3ca00], [R206.64], P5 ;  /* 0xc3600000ce007fae */ /* 0x0003e2000a921844 */
[----:B------:R1:W-:Y:S02]  /*52b60*/  LDGSTS.E [R12+-0x3ba00], [R216.64], P5 ;  /* 0xc4600000d80c7fae */ /* 0x0003e4000a921844 */
[----:B------:R1:W-:Y:S02]  /*52b70*/  LDGSTS.E [R11+-0x3aa00], [R244.64], P5 ;  /* 0xc5600000f40b7fae */ /* 0x0003e4000a921844 */
[----:B-----5:R-:W-:-:S02]  /*52b80*/  IMAD.WIDE R14, R175, 0x4, R198 ;  /* 0x00000004af0e7825 */ /* 0x020fc400078e02c6 */
[----:B------:R-:W5:Y:S03]  /*52b90*/  LDL.LU.64 R198, [R1+0x910] ;  /* 0x0009100001c67983 */ /* 0x000f660000300a00 */
[----:B------:R4:W-:Y:S01]  /*52ba0*/  STL.64 [R1+0xb8], R14 ;  /* 0x0000b80e01007387 */ /* 0x0009e20000100a00 */
[----:B------:R4:W-:Y:S01]  /*52bb0*/  LDGSTS.E [R10+-0x39a00], [R14.64], P5 ;  /* 0xc66000000e0a7fae */ /* 0x0009e2000a921844 */
[----:B------:R-:W-:-:S04]  /*52bc0*/  IMAD.WIDE R26, R175, 0x4, R192 ;  /* 0x00000004af1a7825 */ /* 0x000fc800078e02c0 */
[----:B------:R-:W5:Y:S01]  /*52bd0*/  LDL.LU.64 R192, [R1+0x8d8] ;  /* 0x0008d80001c07983 */ /* 0x000f620000300a00 */
[----:B------:R1:W-:Y:S04]  /*52be0*/  STL.64 [R1+0xf8], R26 ;  /* 0x0000f81a01007387 */ /* 0x0003e80000100a00 */
[----:B------:R1:W-:Y:S01]  /*52bf0*/  LDGSTS.E [R0+-0x38a00], [R26.64], P5 ;  /* 0xc76000001a007fae */ /* 0x0003e2000a921844 */
[----:B----4-:R-:W-:-:S03]  /*52c00*/  IMAD.WIDE R14, R175, 0x4, R190 ;  /* 0x00000004af0e7825 */ /* 0x010fc600078e02be */
[----:B------:R-:W4:Y:S02]  /*52c10*/  LDL.LU.64 R190, [R1+0x8a0] ;  /* 0x0008a00001be7983 */ /* 0x000f240000300a00 */
[----:B------:R3:W-:Y:S02]  /*52c20*/  STL.64 [R1+0x1f8], R14 ;  /* 0x0001f80e01007387 */ /* 0x0007e40000100a00 */
[----:B--2---:R-:W-:-:S04]  /*52c30*/  IMAD.WIDE R28, R175, 0x4, R204 ;  /* 0x00000004af1c7825 */ /* 0x004fc800078e02cc */
        /* <DEDUP_REMOVED lines=12> */
[----:B-1----:R-:W-:-:S03]  /*52d00*/  IMAD.WIDE R26, R175, 0x4, R202 ;  /* 0x00000004af1a7825 */ /* 0x002fc600078e02ca */
[----:B------:R-:W3:Y:S01]  /*52d10*/  LDL.LU.64 R202, [R1+0x7c0] ;  /* 0x0007c00001ca7983 */ /* 0x000ee20000300a00 */
[----:B------:R-:W-:-:S03]  /*52d20*/  IMAD.WIDE R28, R175, 0x4, R200 ;  /* 0x00000004af1c7825 */ /* 0x000fc600078e02c8 */
[----:B------:R1:W-:Y:S01]  /*52d30*/  STL.64 [R1+0x338], R26 ;  /* 0x0003381a01007387 */ /* 0x0003e20000100a00 */
[----:B------:R-:W3:Y:S03]  /*52d40*/  LDL.LU.64 R200, [R1+0x788] ;  /* 0x0007880001c87983 */ /* 0x000ee60000300a00 */
[----:B------:R1:W-:Y:S01]  /*52d50*/  LDGSTS.E [R12+-0x33a00], [R26.64], P5 ;  /* 0xcc6000001a0c7fae */ /* 0x0003e2000a921844 */
[----:B------:R2:W-:Y:S02]  /*52d60*/  LDGSTS.E [R11+-0x32a00], [R28.64], P5 ;  /* 0xcd6000001c0b7fae */ /* 0x0005e4000a921844 */
[C---:B-----5:R-:W-:Y:S02]  /*52d70*/  IMAD.WIDE R14, R175.reuse, 0x4, R198 ;  /* 0x00000004af0e7825 */ /* 0x060fe400078e02c6 */
[----:B------:R-:W5:Y:S02]  /*52d80*/  LDL.LU.64 R198, [R1+0x750] ;  /* 0x0007500001c67983 */ /* 0x000f640000300a00 */
[----:B------:R-:W-:Y:S02]  /*52d90*/  STL.64 [R1+0x378], R28 ;  /* 0x0003781c01007387 */ /* 0x000fe40000100a00 */
[C---:B-1----:R-:W-:Y:S01]  /*52da0*/  IMAD.WIDE R26, R175.reuse, 0x4, R192 ;  /* 0x00000004af1a7825 */ /* 0x042fe200078e02c0 */
[----:B------:R4:W-:Y:S04]  /*52db0*/  STL.64 [R1+0x3b8], R14 ;  /* 0x0003b80e01007387 */ /* 0x0009e80000100a00 */
[----:B------:R4:W-:Y:S01]  /*52dc0*/  LDGSTS.E [R10+-0x31a00], [R14.64], P5 ;  /* 0xce6000000e0a7fae */ /* 0x0009e2000a921844 */
[----:B------:R-:W5:Y:S02]  /*52dd0*/  LDL.LU.64 R192, [R1+0x718] ;  /* 0x0007180001c07983 */ /* 0x000f640000300a00 */
[----:B------:R1:W-:Y:S02]  /*52de0*/  STL.64 [R1+0xbe8], R26 ;  /* 0x000be81a01007387 */ /* 0x0003e40000100a00 */
[----:B------:R1:W-:Y:S02]  /*52df0*/  LDGSTS.E [R0+-0x30a00], [R26.64], P5 ;  /* 0xcf6000001a007fae */ /* 0x0003e4000a921844 */
[----:B----4-:R-:W-:-:S02]  /*52e00*/  IMAD.WIDE R14, R175, 0x4, R190 ;  /* 0x00000004af0e7825 */ /* 0x010fc400078e02be */
[----:B------:R-:W4:Y:S03]  /*52e10*/  LDL.LU.64 R190, [R1+0x6e0] ;  /* 0x0006e00001be7983 */ /* 0x000f260000300a00 */
[----:B------:R3:W-:Y:S02]  /*52e20*/  STL.64 [R1+0x1658], R14 ;  /* 0x0016580e01007387 */ /* 0x0007e40000100a00 */
[----:B--2---:R-:W-:-:S04]  /*52e30*/  IMAD.WIDE R28, R175, 0x4, R204 ;  /* 0x00000004af1c7825 */ /* 0x004fc800078e02cc */
[C---:B-1----:R-:W-:Y:S01]  /*52e40*/  IMAD.WIDE R26, R175.reuse, 0x4, R188 ;  /* 0x00000004af1a7825 */ /* 0x042fe200078e02bc */
[----:B------:R-:W2:Y:S03]  /*52e50*/  LDL.LU.64 R204, [R1+0x6a8] ;  /* 0x0006a80001cc7983 */ /* 0x000ea60000300a00 */
[----:B------:R-:W2:Y:S01]  /*52e60*/  LDL.LU.64 R188, [R1+0x670] ;  /* 0x0006700001bc7983 */ /* 0x000ea20000300a00 */
[----:B------:R3:W-:Y:S01]  /*52e70*/  LDGSTS.E [R12+-0x2fa00], [R14.64], P5 ;  /* 0xd06000000e0c7fae */ /* 0x0007e2000a921844 */
[----:B------:R-:W-:Y:S02]  /*52e80*/  STL.64 [R1+0x1680], R28 ;  /* 0x0016801c01007387 */ /* 0x000fe40000100a00 */
[----:B------:R1:W-:Y:S02]  /*52e90*/  STL.64 [R1+0x1688], R26 ;  /* 0x0016881a01007387 */ /* 0x0003e40000100a00 */
[----:B------:R1:W-:Y:S01]  /*52ea0*/  LDGSTS.E [R11+-0x2ea00], [R28.64], P5 ;  /* 0xd16000001c0b7fae */ /* 0x0003e2000a921844 */
[----:B------:R-:W2:Y:S04]  /*52eb0*/  LDL.LU.64 R210, [R1+0x638] ;  /* 0x0006380001d27983 */ /* 0x000ea80000300a00 */
[----:B------:R1:W-:Y:S01]  /*52ec0*/  LDGSTS.E [R10+-0x2da00], [R26.64], P5 ;  /* 0xd26000001a0a7fae */ /* 0x0003e2000a921844 */
[----:B---3--:R-:W-:-:S05]  /*52ed0*/  IMAD.WIDE R14, R175, 0x4, R208 ;  /* 0x00000004af0e7825 */ /* 0x008fca00078e02d0 */
[----:B------:R5:W-:Y:S04]  /*52ee0*/  STL.64 [R1+0x16a0], R14 ;  /* 0x0016a00e01007387 */ /* 0x000be80000100a00 */
        /* <DEDUP_REMOVED lines=11> */
[----:B------:R4:W-:Y:S01]  /*52fa0*/  STL.64 [R1+0x1708], R14 ;  /* 0x0017080e01007387 */ /* 0x0009e20000100a00 */
[----:B------:R4:W-:Y:S01]  /*52fb0*/  LDGSTS.E [R10+-0x29a00], [R14.64], P5 ;  /* 0xd66000000e0a7fae */ /* 0x0009e2000a921844 */
[----:B-1----:R-:W-:-:S03]  /*52fc0*/  IMAD.WIDE R26, R175, 0x4, R192 ;  /* 0x00000004af1a7825 */ /* 0x002fc600078e02c0 */
[----:B------:R-:W5:Y:S04]  /*52fd0*/  LDL.LU.64 R192, [R1+0x558] ;  /* 0x0005580001c07983 */ /* 0x000f680000300a00 */
[----:B------:R1:W-:Y:S04]  /*52fe0*/  STL.64 [R1+0x18e0], R26 ;  /* 0x0018e01a01007387 */ /* 0x0003e80000100a00 */
[----:B------:R1:W-:Y:S01]  /*52ff0*/  LDGSTS.E [R0+-0x28a00], [R26.64], P5 ;  /* 0xd76000001a007fae */ /* 0x0003e2000a921844 */
[----:B----4-:R-:W-:-:S03]  /*53000*/  IMAD.WIDE R14, R175, 0x4, R190 ;  /* 0x00000004af0e7825 */ /* 0x010fc600078e02be */
[----:B------:R-:W4:Y:S02]  /*53010*/  LDL.LU.64 R190, [R1+0x520] ;  /* 0x0005200001be7983 */ /* 0x000f240000300a00 */
[----:B------:R2:W-:Y:S02]  /*53020*/  STL.64 [R1+0x1908], R14 ;  /* 0x0019080e01007387 */ /* 0x0005e40000100a00 */
[C---:B--2---:R-:W-:Y:S01]  /*53030*/  IMAD.WIDE R28, R175.reuse, 0x4, R204 ;  /* 0x00000004af1c7825 */ /* 0x044fe200078e02cc */
[----:B------:R-:W2:Y:S03]  /*53040*/  LDL.LU.64 R208, [R1+0x4e0] ;  /* 0x0004e00001d07983 */ /* 0x000ea60000300a00 */
[C---:B-1----:R-:W-:Y:S01]  /*53050*/  IMAD.WIDE R26, R175.reuse, 0x4, R188 ;  /* 0x00000004af1a7825 */ /* 0x042fe200078e02bc */
[----:B------:R-:W2:Y:S03]  /*53060*/  LDL.LU.64 R204, [R1+0x4a8] ;  /* 0x0004a80001cc7983 */ /* 0x000ea60000300a00 */
[----:B------:R-:W-:Y:S01]  /*53070*/  STL.64 [R1+0x19f0], R28 ;  /* 0x0019f01c01007387 */ /* 0x000fe20000100a00 */
[----:B------:R1:W-:Y:S04]  /*53080*/  LDGSTS.E [R12+-0x27a00], [R14.64], P5 ;  /* 0xd86000000e0c7fae */ /* 0x0003e8000a921844 */
[----:B------:R3:W-:Y:S01]  /*53090*/  STL.64 [R1+0x1a20], R26 ;  /* 0x001a201a01007387 */ /* 0x0007e20000100a00 */
[----:B------:R-:W2:Y:S02]  /*530a0*/  LDL.LU.64 R188, [R1+0x470] ;  /* 0x0004700001bc7983 */ /* 0x000ea40000300a00 */
[----:B------:R3:W-:Y:S02]  /*530b0*/  LDGSTS.E [R11+-0x26a00], [R28.64], P5 ;  /* 0xd96000001c0b7fae */ /* 0x0007e4000a921844 */
[----:B------:R3:W-:Y:S02]  /*530c0*/  LDGSTS.E [R10+-0x25a00], [R26.64], P5 ;  /* 0xda6000001a0a7fae */ /* 0x0007e4000a921844 */
[----:B-1----:R-:W-:-:S05]  /*530d0*/  IMAD.WIDE R14, R175, 0x4, R210 ;  /* 0x00000004af0e7825 */ /* 0x002fca00078e02d2 */
[----:B------:R5:W-:Y:S04]  /*530e0*/  STL.64 [R1+0x1a58], R14 ;  /* 0x001a580e01007387 */ /* 0x000be80000100a00 */
[----:B------:R5:W-:Y:S01]  /*530f0*/  LDGSTS.E [R0+-0x24a00], [R14.64], P5 ;  /* 0xdb6000000e007fae */ /* 0x000be2000a921844 */
[----:B---3--:R-:W-:-:S03]  /*53100*/  IMAD.WIDE R26, R175, 0x4, R202 ;  /* 0x00000004af1a7825 */ /* 0x008fc600078e02ca */
[----:B------:R-:W3:Y:S02]  /*53110*/  LDL.LU.64 R202, [R1+0x430] ;  /* 0x0004300001ca7983 */ /* 0x000ee40000300a00 */
[----:B------:R1:W-:Y:S02]  /*53120*/  STL.64 [R1+0x1a60], R26 ;  /* 0x001a601a01007387 */ /* 0x0003e40000100a00 */
[C---:B------:R-:W-:Y:S01]  /*53130*/  IMAD.WIDE R28, R175.reuse, 0x4, R200 ;  /* 0x00000004af1c7825 */ /* 0x040fe200078e02c8 */
[----:B------:R1:W-:Y:S04]  /*53140*/  LDGSTS.E [R12+-0x23a00], [R26.64], P5 ;  /* 0xdc6000001a0c7fae */ /* 0x0003e8000a921844 */
[----:B------:R-:W3:Y:S04]  /*53150*/  LDL.LU.64 R200, [R1+0x3f0] ;  /* 0x0003f00001c87983 */ /* 0x000ee80000300a00 */
[----:B------:R2:W-:Y:S01]  /*53160*/  LDGSTS.E [R11+-0x22a00], [R28.64], P5 ;  /* 0xdd6000001c0b7fae */ /* 0x0005e2000a921844 */
[----:B-----5:R-:W-:-:S03]  /*53170*/  IMAD.WIDE R14, R175, 0x4, R198 ;  /* 0x00000004af0e7825 */ /* 0x020fc600078e02c6 */
[----:B------:R-:W5:Y:S01]  /*53180*/  LDL.LU.64 R198, [R1+0x3b0] ;  /* 0x0003b00001c67983 */ /* 0x000f620000300a00 */
[----:B------:R-:W-:Y:S02]  /*53190*/  STL.64 [R1+0x1b78], R28 ;  /* 0x001b781c01007387 */ /* 0x000fe40000100a00 */
[----:B------:R4:W-:Y:S02]  /*531a0*/  STL.64 [R1+0x1b98], R14 ;  /* 0x001b980e01007387 */ /* 0x0009e40000100a00 */
[C---:B-1----:R-:W-:Y:S01]  /*531b0*/  IMAD.WIDE R26, R175.reuse, 0x4, R192 ;  /* 0x00000004af1a7825 */ /* 0x042fe200078e02c0 */
[----:B------:R4:W-:Y:S04]  /*531c0*/  LDGSTS.E [R10+-0x21a00], [R14.64], P5 ;  /* 0xde6000000e0a7fae */ /* 0x0009e8000a921844 */
[----:B------:R-:W5:Y:S01]  /*531d0*/  LDL.LU.64 R192, [R1+0x370] ;  /* 0x0003700001c07983 */ /* 0x000f620000300a00 */
[----:B------:R1:W-:Y:S03]  /*531e0*/  STL.64 [R1+0x1bc8], R26 ;  /* 0x001bc81a01007387 */ /* 0x0003e60000100a00 */
[----:B------:R1:W-:Y:S01]  /*531f0*/  LDGSTS.E [R0+-0x20a00], [R26.64], P5 ;  /* 0xdf6000001a007fae */ /* 0x0003e2000a921844 */
[----:B----4-:R-:W-:-:S04]  /*53200*/  IMAD.WIDE R14, R175, 0x4, R190 ;  /* 0x00000004af0e7825 */ /* 0x010fc800078e02be */
[C---:B--2---:R-:W-:Y:S01]  /*53210*/  IMAD.WIDE R28, R175.reuse, 0x4, R208 ;  /* 0x00000004af1c7825 */ /* 0x044fe200078e02d0 */
[----:B------:R-:W2:Y:S03]  /*53220*/  LDL.LU.64 R190, [R1+0x330] ;  /* 0x0003300001be7983 */ /* 0x000ea60000300a00 */
[C---:B-1----:R-:W-:Y:S01]  /*53230*/  IMAD.WIDE R26, R175.reuse, 0x4, R204 ;  /* 0x00000004af1a7825 */ /* 0x042fe200078e02cc */
[----:B------:R1:W-:Y:S03]  /*53240*/  STL.64 [R1+0x1bf0], R14 ;  /* 0x001bf00e01007387 */ /* 0x0003e60000100a00 */
[----:B------:R-:W-:Y:S01]  /*53250*/  STL.64 [R1+0x3790], R28 ;  /* 0x0037901c01007387 */ /* 0x000fe20000100a00 */
[----:B------:R1:W-:Y:S04]  /*53260*/  LDGSTS.E [R12+-0x1fa00], [R14.64], P5 ;  /* 0xe06000000e0c7fae */ /* 0x0003e8000a921844 */
[----:B------:R3:W-:Y:S01]  /*53270*/  STL.64 [R1+0x37a0], R26 ;  /* 0x0037a01a01007387 */ /* 0x0007e20000100a00 */
[----:B------:R-:W4:Y:S02]  /*53280*/  LDL.LU.64 R214, [R1+0x2f0] ;  /* 0x0002f00001d67983 */ /* 0x000f240000300a00 */
[----:B------:R3:W-:Y:S02]  /*53290*/  LDGSTS.E [R11+-0x1ea00], [R28.64], P5 ;  /* 0xe16000001c0b7fae */ /* 0x0007e4000a921844 */
[----:B------:R3:W-:Y:S02]  /*532a0*/  LDGSTS.E [R10+-0x1da00], [R26.64], P5 ;  /* 0xe26000001a0a7fae */ /* 0x0007e4000a921844 */
[----:B-1----:R-:W-:-:S02]  /*532b0*/  IMAD.WIDE R14, R175, 0x4, R188 ;  /* 0x00000004af0e7825 */ /* 0x002fc400078e02bc */
[----:B------:R-:W4:Y:S03]  /*532c0*/  LDL.LU.64 R188, [R1+0x2b0] ;  /* 0x0002b00001bc7983 */ /* 0x000f260000300a00 */
[----:B------:R5:W-:Y:S02]  /*532d0*/  STL.64 [R1+0x37a8], R14 ;  /* 0x0037a80e01007387 */ /* 0x000be40000100a00 */
[----:B------:R-:W4:Y:S01]  /*532e0*/  LDL.LU.64 R212, [R1+0x270] ;  /* 0x0002700001d47983 */ /* 0x000f220000300a00 */
[----:B------:R5:W-:Y:S01]  /*532f0*/  LDGSTS.E [R0+-0x1ca00], [R14.64], P5 ;  /* 0xe36000000e007fae */ /* 0x000be2000a921844 */
[----:B------:R-:W4:Y:S02]  /*53300*/  LDL.LU.64 R210, [R1+0x230] ;  /* 0x0002300001d27983 */ /* 0x000f240000300a00 */
[----:B---3--:R-:W-:-:S04]  /*53310*/  IMAD.WIDE R26, R175, 0x4, R202 ;  /* 0x00000004af1a7825 */ /* 0x008fc800078e02ca */
[C---:B------:R-:W-:Y:S01]  /*53320*/  IMAD.WIDE R28, R175.reuse, 0x4, R200 ;  /* 0x00000004af1c7825 */ /* 0x040fe200078e02c8 */
[----:B------:R1:W-:Y:S03]  /*53330*/  STL.64 [R1+0x37b8], R26 ;  /* 0x0037b81a01007387 */ /* 0x0003e60000100a00 */
[----:B------:R-:W3:Y:S02]  /*53340*/  LDL.LU.64 R208, [R1+0x1f0] ;  /* 0x0001f00001d07983 */ /* 0x000ee40000300a00 */
[----:B------:R-:W3:Y:S01]  /*53350*/  LDL.LU.64 R204, [R1+0x1b0] ;  /* 0x0001b00001cc7983 */ /* 0x000ee20000300a00 */
[----:B------:R1:W-:Y:S04]  /*53360*/  LDGSTS.E [R12+-0x1ba00], [R26.64], P5 ;  /* 0xe46000001a0c7fae */ /* 0x0003e8000a921844 */
[----:B------:R-:W-:Y:S01]  /*53370*/  STL.64 [R1+0x37d0], R28 ;  /* 0x0037d01c01007387 */ /* 0x000fe20000100a00 */
[----:B------:R2:W-:Y:S02]  /*53380*/  LDGSTS.E [R11+-0x1aa00], [R28.64], P5 ;  /* 0xe56000001c0b7fae */ /* 0x0005e4000a921844 */
[----:B-----5:R-:W-:-:S05]  /*53390*/  IMAD.WIDE R14, R175, 0x4, R198 ;  /* 0x00000004af0e7825 */ /* 0x020fca00078e02c6 */
[----:B------:R2:W-:Y:S01]  /*533a0*/  STL.64 [R1+0x3c00], R14 ;  /* 0x003c000e01007387 */ /* 0x0005e20000100a00 */
[----:B------:R-:W5:Y:S02]  /*533b0*/  LDL.LU.64 R202, [R1+0x170] ;  /* 0x0001700001ca7983 */ /* 0x000f640000300a00 */
[----:B-1----:R-:W-:-:S04]  /*533c0*/  IMAD.WIDE R26, R175, 0x4, R192 ;  /* 0x00000004af1a7825 */ /* 0x002fc800078e02c0 */
[----:B------:R-:W5:Y:S01]  /*533d0*/  LDL.LU.64 R200, [R1+0x130] ;  /* 0x0001300001c87983 */ /* 0x000f620000300a00 */
[----:B------:R2:W-:Y:S04]  /*533e0*/  LDGSTS.E [R10+-0x19a00], [R14.64], P5 ;  /* 0xe66000000e0a7fae */ /* 0x0005e8000a921844 */
[----:B------:R4:W-:Y:S01]  /*533f0*/  STL.64 [R1+0x3bf8], R26 ;  /* 0x003bf81a01007387 */ /* 0x0009e20000100a00 */
[----:B------:R-:W5:Y:S02]  /*53400*/  LDL.LU.64 R198, [R1+0xf0] ;  /* 0x0000f00001c67983 */ /* 0x000f640000300a00 */
[----:B------:R-:W5:Y:S02]  /*53410*/  LDL.LU.64 R192, [R1+0xb0] ;  /* 0x0000b00001c07983 */ /* 0x000f640000300a00 */
[----:B------:R4:W-:Y:S02]  /*53420*/  LDGSTS.E [R0+-0x18a00], [R26.64], P5 ;  /* 0xe76000001a007fae */ /* 0x0009e4000a921844 */
[----:B--2---:R-:W-:-:S05]  /*53430*/  IMAD.WIDE R14, R175, 0x4, R190 ;  /* 0x00000004af0e7825 */ /* 0x004fca00078e02be */
[----:B------:R1:W-:Y:S01]  /*53440*/  STL.64 [R1+0x3bf0], R14 ;  /* 0x003bf00e01007387 */ /* 0x0003e20000100a00 */
[----:B------:R-:W2:Y:S03]  /*53450*/  LDL.LU.64 R190, [R1+0x70] ;  /* 0x0000700001be7983 */ /* 0x000ea60000300a00 */
[----:B------:R1:W-:Y:S01]  /*53460*/  LDGSTS.E [R12+-0x17a00], [R14.64], P5 ;  /* 0xe86000000e0c7fae */ /* 0x0003e2000a921844 */
[----:B----4-:R-:W-:-:S03]  /*53470*/  IMAD.WIDE R26, R175, 0x4, R188 ;  /* 0x00000004af1a7825 */ /* 0x010fc600078e02bc */
[----:B------:R-:W4:Y:S01]  /*53480*/  LDL.LU.64 R188, [R1+0x30] ;  /* 0x0000300001bc7983 */ /* 0x000f220000300a00 */
[----:B------:R-:W-:-:S04]  /*53490*/  IMAD.WIDE R28, R175, 0x4, R214 ;  /* 0x00000004af1c7825 */ /* 0x000fc800078e02d6 */
[C---:B-1----:R-:W-:Y:S01]  /*534a0*/  IMAD.WIDE R14, R175.reuse, 0x4, R212 ;  /* 0x00000004af0e7825 */ /* 0x042fe200078e02d4 */
[----:B------:R-:W-:Y:S04]  /*534b0*/  STL.64 [R1+0x3be8], R28 ;  /* 0x003be81c01007387 */ /* 0x000fe80000100a00 */
[----:B------:R3:W-:Y:S01]  /*534c0*/  LDGSTS.E [R11+-0x16a00], [R28.64], P5 ;  /* 0xe96000001c0b7fae */ /* 0x0007e2000a921844 */
[----:B------:R1:W-:Y:S02]  /*534d0*/  STL.64 [R1+0x3be0], R26 ;  /* 0x003be01a01007387 */ /* 0x0003e40000100a00 */
[----:B------:R1:W-:Y:S02]  /*534e0*/  LDGSTS.E [R10+-0x15a00], [R26.64], P5 ;  /* 0xea6000001a0a7fae */ /* 0x0003e4000a921844 */
[----:B------:R3:W-:Y:S01]  /*534f0*/  STL.64 [R1+0x3bd8], R14 ;  /* 0x003bd80e01007387 */ /* 0x0007e20000100a00 */
[----:B------:R3:W-:Y:S01]  /*53500*/  LDGSTS.E [R0+-0x14a00], [R14.64], P5 ;  /* 0xeb6000000e007fae */ /* 0x0007e2000a921844 */
[----:B-1----:R-:W-:-:S04]  /*53510*/  IMAD.WIDE R26, R175, 0x4, R210 ;  /* 0x00000004af1a7825 */ /* 0x002fc800078e02d2 */
[----:B---3--:R-:W-:-:S04]  /*53520*/  IMAD.WIDE R28, R175, 0x4, R208 ;  /* 0x00000004af1c7825 */ /* 0x008fc800078e02d0 */
[C---:B------:R-:W-:Y:S01]  /*53530*/  IMAD.WIDE R14, R175.reuse, 0x4, R204 ;  /* 0x00000004af0e7825 */ /* 0x040fe200078e02cc */
[----:B------:R5:W-:Y:S04]  /*53540*/  STL.64 [R1+0x3bd0], R26 ;  /* 0x003bd01a01007387 */ /* 0x000be80000100a00 */
[----:B------:R5:W-:Y:S01]  /*53550*/  LDGSTS.E [R12+-0x13a00], [R26.64], P5 ;  /* 0xec6000001a0c7fae */ /* 0x000be2000a921844 */
[----:B------:R1:W-:Y:S02]  /*53560*/  STL.64 [R1+0x3868], R28 ;  /* 0x0038681c01007387 */ /* 0x0003e40000100a00 */
[----:B------:R1:W-:Y:S02]  /*53570*/  LDGSTS.E [R11+-0x12a00], [R28.64], P5 ;  /* 0xed6000001c0b7fae */ /* 0x0003e4000a921844 */
[----:B------:R3:W-:Y:S01]  /*53580*/  STL.64 [R1+0x3860], R14 ;  /* 0x0038600e01007387 */ /* 0x0007e20000100a00 */
[----:B------:R3:W-:Y:S01]  /*53590*/  LDGSTS.E [R10+-0x11a00], [R14.64], P5 ;  /* 0xee6000000e0a7fae */ /* 0x0007e2000a921844 */
[----:B-----5:R-:W-:-:S04]  /*535a0*/  IMAD.WIDE R26, R175, 0x4, R202 ;  /* 0x00000004af1a7825 */ /* 0x020fc800078e02ca */
[----:B-1----:R-:W-:-:S04]  /*535b0*/  IMAD.WIDE R28, R175, 0x4, R198 ;  /* 0x00000004af1c7825 */ /* 0x002fc800078e02c6 */
[C---:B---3--:R-:W-:Y:S01]  /*535c0*/  IMAD.WIDE R14, R175.reuse, 0x4, R200 ;  /* 0x00000004af0e7825 */ /* 0x048fe200078e02c8 */
[----:B------:R1:W-:Y:S04]  /*535d0*/  STL.64 [R1+0x3858], R26 ;  /* 0x0038581a01007387 */ /* 0x0003e80000100a00 */
[----:B------:R1:W-:Y:S01]  /*535e0*/  LDGSTS.E [R0+-0x10a00], [R26.64], P5 ;  /* 0xef6000001a007fae */ /* 0x0003e2000a921844 */
[----:B------:R-:W-:Y:S02]  /*535f0*/  STL.64 [R1+0x3850], R14 ;  /* 0x0038500e01007387 */ /* 0x000fe40000100a00 */
[----:B------:R2:W-:Y:S02]  /*53600*/  LDGSTS.E [R12+-0xfa00], [R14.64], P5 ;  /* 0xf06000000e0c7fae */ /* 0x0005e4000a921844 */
[----:B------:R3:W-:Y:S01]  /*53610*/  STL.64 [R1+0x3848], R28 ;  /* 0x0038481c01007387 */ /* 0x0007e20000100a00 */
[----:B------:R3:W-:Y:S01]  /*53620*/  LDGSTS.E [R11+-0xea00], [R28.64], P5 ;  /* 0xf16000001c0b7fae */ /* 0x0007e2000a921844 */
[----:B-1----:R-:W-:-:S05]  /*53630*/  IMAD.WIDE R26, R175, 0x4, R192 ;  /* 0x00000004af1a7825 */ /* 0x002fca00078e02c0 */
[----:B------:R4:W-:Y:S04]  /*53640*/  STL.64 [R1+0x3840], R26 ;  /* 0x0038401a01007387 */ /* 0x0009e80000100a00 */
[----:B------:R4:W-:Y:S01]  /*53650*/  LDGSTS.E [R10+-0xda00], [R26.64], P5 ;  /* 0xf26000001a0a7fae */ /* 0x0009e2000a921844 */
[----:B---3--:R-:W-:-:S04]  /*53660*/  IMAD.WIDE R28, R175, 0x4, R168 ;  /* 0x00000004af1c7825 */ /* 0x008fc800078e02a8 */
[----:B--2---:R-:W-:-:S05]  /*53670*/  IMAD.WIDE R14, R175, 0x4, R190 ;  /* 0x00000004af0e7825 */ /* 0x004fca00078e02be */
[----:B------:R1:W-:Y:S04]  /*53680*/  STL.64 [R1+0x3838], R14 ;  /* 0x0038380e01007387 */ /* 0x0003e80000100a00 */
[----:B------:R1:W-:Y:S01]  /*53690*/  LDGSTS.E [R0+-0xca00], [R14.64], P5 ;  /* 0xf36000000e007fae */ /* 0x0003e2000a921844 */
[----:B----4-:R-:W-:-:S04]  /*536a0*/  IMAD.WIDE R26, R175, 0x4, R188 ;  /* 0x00000004af1a7825 */ /* 0x010fc800078e02bc */
        /* <DEDUP_REMOVED lines=10> */
[----:B------:R-:W5:Y:S02]  /*53750*/  LDL.LU.64 R188, [R1+0xbe0] ;  /* 0x000be00001bc7983 */ /* 0x000f640000300a00 */
[C---:B--2---:R-:W-:Y:S01]  /*53760*/  IMAD.WIDE R14, R175.reuse, 0x4, R120 ;  /* 0x00000004af0e7825 */ /* 0x044fe200078e0278 */
[----:B------:R1:W-:Y:S03]  /*53770*/  LDGSTS.E [R0+-0x8a00], [R26.64], P5 ;  /* 0xf76000001a007fae */ /* 0x0003e6000a921844 */
[C---:B---3--:R-:W-:Y:S01]  /*53780*/  IMAD.WIDE R28, R175.reuse, 0x4, R104 ;  /* 0x00000004af1c7825 */ /* 0x048fe200078e0268 */
[----:B------:R2:W-:Y:S04]  /*53790*/  STL.64 [R1+0x3810], R14 ;  /* 0x0038100e01007387 */ /* 0x0005e80000100a00 */
[----:B------:R2:W-:Y:S01]  /*537a0*/  LDGSTS.E [R12+-0x7a00], [R14.64], P5 ;  /* 0xf86000000e0c7fae */ /* 0x0005e2000a921844 */
[----:B------:R-:W3:Y:S02]  /*537b0*/  LDL.LU.64 R208, [R1+0xba8] ;  /* 0x000ba80001d07983 */ /* 0x000ee40000300a00 */
[----:B------:R2:W-:Y:S02]  /*537c0*/  STL.64 [R1+0x3808], R28 ;  /* 0x0038081c01007387 */ /* 0x0005e40000100a00 */
[----:B------:R2:W-:Y:S02]  /*537d0*/  LDGSTS.E [R11+-0x6a00], [R28.64], P5 ;  /* 0xf96000001c0b7fae */ /* 0x0005e4000a921844 */
[----:B-1----:R-:W-:-:S04]  /*537e0*/  IMAD.WIDE R26, R175, 0x4, R88 ;  /* 0x00000004af1a7825 */ /* 0x002fc800078e0258 */
[C---:B--2---:R-:W-:Y:S01]  /*537f0*/  IMAD.WIDE R14, R175.reuse, 0x4, R72 ;  /* 0x00000004af0e7825 */ /* 0x044fe200078e0248 */
[----:B------:R1:W-:Y:S03]  /*53800*/  STL.64 [R1+0x3800], R26 ;  /* 0x0038001a01007387 */ /* 0x0003e60000100a00 */
[----:B------:R-:W-:-:S04]  /*53810*/  IMAD.WIDE R28, R175, 0x4, R56 ;  /* 0x00000004af1c7825 */ /* 0x000fc800078e0238 */
[----:B------:R-:W2:Y:S01]  /*53820*/  LDL.LU.64 R204, [R1+0xb70] ;  /* 0x000b700001cc7983 */ /* 0x000ea20000300a00 */
[----:B------:R1:W-:Y:S04]  /*53830*/  LDGSTS.E [R10+-0x5a00], [R26.64], P5 ;  /* 0xfa6000001a0a7fae */ /* 0x0003e8000a921844 */
[----:B------:R1:W-:Y:S01]  /*53840*/  STL.64 [R1+0x37f8], R14 ;  /* 0x0037f80e01007387 */ /* 0x0003e20000100a00 */
[----:B------:R1:W-:Y:S02]  /*53850*/  LDGSTS.E [R0+-0x4a00], [R14.64], P5 ;  /* 0xfb6000000e007fae */ /* 0x0003e4000a921844 */
[----:B------:R-:W2:Y:S02]  /*53860*/  LDL.LU.64 R202, [R1+0xb38] ;  /* 0x000b380001ca7983 */ /* 0x000ea40000300a00 */
[----:B------:R-:W2:Y:S01]  /*53870*/  LDL.LU.64 R200, [R1+0xb00] ;  /* 0x000b000001c87983 */ /* 0x000ea20000300a00 */
[----:B------:R-:W-:Y:S01]  /*53880*/  STL.64 [R1+0x37f0], R28 ;  /* 0x0037f01c01007387 */ /* 0x000fe20000100a00 */
[----:B------:R-:W2:Y:S02]  /*53890*/  LDL.LU.64 R190, [R1+0xac8] ;  /* 0x000ac80001be7983 */ /* 0x000ea40000300a00 */
[C---:B------:R-:W-:Y:S01]  /*538a0*/  IMAD.WIDE R8, R175.reuse, 0x4, R8 ;  /* 0x00000004af087825 */ /* 0x040fe200078e0208 */
[----:B------:R2:W-:Y:S03]  /*538b0*/  LDGSTS.E [R12+-0x3a00], [R28.64], P5 ;  /* 0xfc6000001c0c7fae */ /* 0x0005e6000a921844 */
[----:B-1----:R-:W-:-:S04]  /*538c0*/  IMAD.WIDE R26, R175, 0x4, R40 ;  /* 0x00000004af1a7825 */ /* 0x002fc800078e0228 */
[C---:B------:R-:W-:Y:S01]  /*538d0*/  IMAD.WIDE R14, R175.reuse, 0x4, R24 ;  /* 0x00000004af0e7825 */ /* 0x040fe200078e0218 */
[----:B------:R-:W-:Y:S04]  /*538e0*/  STL.64 [R1+0x37e8], R26 ;  /* 0x0037e81a01007387 */ /* 0x000fe80000100a00 */
[----:B------:R1:W-:Y:S02]  /*538f0*/  STL.64 [R1+0x37e0], R14 ;  /* 0x0037e00e01007387 */ /* 0x0003e40000100a00 */
[----:B------:R-:W2:Y:S02]  /*53900*/  LDL.LU.64 R198, [R1+0xa90] ;  /* 0x000a900001c67983 */ /* 0x000ea40000300a00 */
[----:B------:R1:W-:Y:S01]  /*53910*/  STL.64 [R1+0x37d8], R8 ;  /* 0x0037d80801007387 */ /* 0x0003e20000100a00 */
[----:B------:R1:W-:Y:S01]  /*53920*/  LDGSTS.E [R11+-0x2a00], [R26.64], P5 ;  /* 0xfd6000001a0b7fae */ /* 0x0003e2000a921844 */
[----:B------:R1:W-:Y:S03]  /*53930*/  LDGSTS.E [R10+-0x1a00], [R14.64], P5 ;  /* 0xfe6000000e0a7fae */ /* 0x0003e6000a921844 */
[----:B------:R-:W1:Y:S01]  /*53940*/  S2R R197, SR_TID.X ;  /* 0x0000000000c57919 */ /* 0x000e620000002100 */
[----:B------:R1:W-:Y:S02]  /*53950*/  LDGSTS.E [R0+-0xa00], [R8.64], P5 ;  /* 0xff60000008007fae */ /* 0x0003e4000a921844 */
[----:B----4-:R-:W-:-:S02]  /*53960*/  IMAD.WIDE R110, R175, 0x4, R192 ;  /* 0x00000004af6e7825 */ /* 0x010fc400078e02c0 */
[----:B------:R-:W4:Y:S02]  /*53970*/  LDL.LU.64 R192, [R1+0xa58] ;  /* 0x000a580001c07983 */ /* 0x000f240000300a00 */
[----:B-----5:R-:W-:-:S04]  /*53980*/  IMAD.WIDE R120, R175, 0x4, R188 ;  /* 0x00000004af787825 */ /* 0x020fc800078e02bc */
[----:B------:R-:W5:Y:S02]  /*53990*/  LDL.LU.64 R210, [R1+0xa20] ;  /* 0x000a200001d27983 */ /* 0x000f640000300a00 */
[----:B------:R-:W1:Y:S01]  /*539a0*/  LDL.LU.64 R188, [R1+0x9e8] ;  /* 0x0009e80001bc7983 */ /* 0x000e620000300a00 */
[----:B------:R-:W5:Y:S01]  /*539b0*/  LDL.LU.64 R212, [R1+0x9b0] ;  /* 0x0009b00001d47983 */ /* 0x000f620000300a00 */
[----:B---3--:R-:W-:-:S03]  /*539c0*/  IMAD.WIDE R136, R175, 0x4, R208 ;  /* 0x00000004af887825 */ /* 0x008fc600078e02d0 */
[----:B------:R-:W3:Y:S01]  /*539d0*/  LDL.LU.64 R208, [R1+0x978] ;  /* 0x0009780001d07983 */ /* 0x000ee20000300a00 */
[----:B--2---:R-:W-:-:S03]  /*539e0*/  IMAD.WIDE R138, R175, 0x4, R204 ;  /* 0x00000004af8a7825 */ /* 0x004fc600078e02cc */
[----:B------:R-:W2:Y:S01]  /*539f0*/  LDL.LU.64 R204, [R1+0x940] ;  /* 0x0009400001cc7983 */ /* 0x000ea20000300a00 */
[----:B------:R-:W-:-:S04]  /*53a00*/  IMAD.WIDE R152, R175, 0x4, R202 ;  /* 0x00000004af987825 */ /* 0x000fc800078e02ca */
[C---:B------:R-:W-:Y:S02]  /*53a10*/  IMAD.WIDE R168, R175.reuse, 0x4, R200 ;  /* 0x00000004afa87825 */ /* 0x040fe400078e02c8 */
[----:B------:R-:W2:Y:S02]  /*53a20*/  LDL.LU.64 R200, [R1+0x908] ;  /* 0x0009080001c87983 */ /* 0x000ea40000300a00 */
[C---:B------:R-:W-:Y:S02]  /*53a30*/  IMAD.WIDE R202, R175.reuse, 0x4, R198 ;  /* 0x00000004afca7825 */ /* 0x040fe400078e02c6 */
[----:B------:R-:W3:Y:S02]  /*53a40*/  LDL.LU.64 R198, [R1+0x8d0] ;  /* 0x0008d00001c67983 */ /* 0x000ee40000300a00 */
[C---:B----4-:R-:W-:Y:S02]  /*53a50*/  IMAD.WIDE R214, R175.reuse, 0x4, R192 ;  /* 0x00000004afd67825 */ /* 0x050fe400078e02c0 */
[----:B------:R-:W4:Y:S02]  /*53a60*/  LDL.LU.64 R192, [R1+0x898] ;  /* 0x0008980001c07983 */ /* 0x000f240000300a00 */
[----:B-----5:R-:W-:-:S04]  /*53a70*/  IMAD.WIDE R226, R175, 0x4, R210 ;  /* 0x00000004afe27825 */ /* 0x020fc800078e02d2 */
[----:B-1----:R-:W-:Y:S01]  /*53a80*/  IMAD.WIDE R14, R175, 0x4, R188 ;  /* 0x00000004af0e7825 */ /* 0x002fe200078e02bc */
[----:B------:R-:W5:Y:S04]  /*53a90*/  LDL.LU.64 R210, [R1+0x860] ;  /* 0x0008600001d27983 */ /* 0x000f680000300a00 */
[----:B------:R-:W5:Y:S01]  /*53aa0*/  LDL.LU.64 R188, [R1+0x828] ;  /* 0x0008280001bc7983 */ /* 0x000f620000300a00 */
[----:B------:R-:W-:-:S05]  /*53ab0*/  LOP3.LUT R197, R197, 0x7f, RZ, 0xc0, !PT ;  /* 0x0000007fc5c57812 */ /* 0x000fca00078ec0ff */
[----:B------:R-:W-:-:S05]  /*53ac0*/  IMAD.SHL.U32 R197, R197, 0x4, RZ ;  /* 0x00000004c5c57824 */ /* 0x000fca00078e00ff */
[----:B------:R-:W-:-:S04]  /*53ad0*/  LOP3.LUT R196, R197, 0x40, RZ, 0x3c, !PT ;  /* 0x00000040c5c47812 */ /* 0x000fc800078e3cff */
[C---:B------:R-:W-:Y:S02]  /*53ae0*/  IADD3 R10, R196.reuse, 0x100000, RZ ;  /* 0x00100000c40a7810 */ /* 0x040fe40007ffe0ff */
[C---:B------:R-:W-:Y:S02]  /*53af0*/  IADD3 R9, R196.reuse, 0x100000, RZ ;  /* 0x00100000c4097810 */ /* 0x040fe40007ffe0ff */
[C---:B------:R-:W-:Y:S02]  /*53b00*/  IADD3 R8, R196.reuse, 0x100000, RZ ;  /* 0x00100000c4087810 */ /* 0x040fe40007ffe0ff */
[----:B------:R-:W-:Y:S01]  /*53b10*/  IADD3 R0, R196, 0x100000, RZ ;  /* 0x00100000c4007810 */ /* 0x000fe20007ffe0ff */
[C---:B------:R-:W-:Y:S01]  /*53b20*/  IMAD.WIDE R190, R175.reuse, 0x4, R190 ;  /* 0x00000004afbe7825 */ /* 0x040fe200078e02be */
[----:B------:R1:W-:Y:S03]  /*53b30*/  LDGSTS.E [R10+-0x3f800], [R110.64], P5 ;  /* 0xc08000006e0a7fae */ /* 0x0003e6000a921844 */
[----:B------:R1:W-:Y:S02]  /*53b40*/  LDGSTS.E [R9+-0x3e800], [R120.64], P5 ;  /* 0xc180000078097fae */ /* 0x0003e4000a921844 */
[----:B------:R1:W-:Y:S02]  /*53b50*/  LDGSTS.E [R8+-0x3d800], [R136.64], P5 ;  /* 0xc280000088087fae */ /* 0x0003e4000a921844 */
[----:B------:R1:W-:Y:S01]  /*53b60*/  LDGSTS.E [R0+-0x3c800], [R138.64], P5 ;  /* 0xc38000008a007fae */ /* 0x0003e2000a921844 */
[----:B------:R1:W-:Y:S01]  /*53b70*/  LDGSTS.E [R10+-0x3b800], [R152.64], P5 ;  /* 0xc4800000980a7fae */ /* 0x0003e2000a921844 */
[----:B------:R1:W-:Y:S02]  /*53b80*/  LDGSTS.E [R9+-0x3a800], [R168.64], P5 ;  /* 0xc5800000a8097fae */ /* 0x0003e4000a921844 */
[----:B------:R1:W-:Y:S02]  /*53b90*/  LDGSTS.E [R8+-0x39800], [R190.64], P5 ;  /* 0xc6800000be087fae */ /* 0x0003e4000a921844 */
[----:B------:R1:W-:Y:S01]  /*53ba0*/  LDGSTS.E [R0+-0x38800], [R202.64], P5 ;  /* 0xc7800000ca007fae */ /* 0x0003e2000a921844 */
[----:B------:R3:W-:Y:S01]  /*53bb0*/  STL.64 [R1+0xb0], R14 ;  /* 0x0000b00e01007387 */ /* 0x0007e20000100a00 */
[----:B------:R-:W-:-:S03]  /*53bc0*/  IMAD.WIDE R12, R175, 0x4, R212 ;  /* 0x00000004af0c7825 */ /* 0x000fc600078e02d4 */
[----:B------:R1:W-:Y:S01]  /*53bd0*/  LDGSTS.E [R10+-0x37800], [R214.64], P5 ;  /* 0xc8800000d60a7fae */ /* 0x0003e2000a921844 */
[----:B------:R-:W5:Y:S02]  /*53be0*/  LDL.LU.64 R212, [R1+0x7f0] ;  /* 0x0007f00001d47983 */ /* 0x000f640000300a00 */
[----:B------:R1:W-:Y:S02]  /*53bf0*/  LDGSTS.E [R9+-0x36800], [R226.64], P5 ;  /* 0xc9800000e2097fae */ /* 0x0003e4000a921844 */
[----:B------:R3:W-:Y:S01]  /*53c00*/  LDGSTS.E [R8+-0x35800], [R14.64], P5 ;  /* 0xca8000000e087fae */ /* 0x0007e2000a921844 */
[----:B------:R1:W-:Y:S04]  /*53c10*/  STL.64 [R1+0xf0], R12 ;  /* 0x0000f00c01007387 */ /* 0x0003e80000100a00 */
[----:B------:R1:W-:Y:S01]  /*53c20*/  LDGSTS.E [R0+-0x34800], [R12.64], P5 ;  /* 0xcb8000000c007fae */ /* 0x0003e2000a921844 */
[----:B--2---:R-:W-:-:S04]  /*53c30*/  IMAD.WIDE R24, R175, 0x4, R204 ;  /* 0x00000004af187825 */ /* 0x004fc800078e02cc */
[C---:B---3--:R-:W-:Y:S02]  /*53c40*/  IMAD.WIDE R14, R175.reuse, 0x4, R208 ;  /* 0x00000004af0e7825 */ /* 0x048fe400078e02d0 */
[----:B------:R-:W2:Y:S03]  /*53c50*/  LDL.LU.64 R208, [R1+0x7b8] ;  /* 0x0007b80001d07983 */ /* 0x000ea60000300a00 */
[----:B------:R3:W-:Y:S02]  /*53c60*/  STL.64 [R1+0x1f0], R14 ;  /* 0x0001f00e01007387 */ /* 0x0007e40000100a00 */
[----:B-1----:R-:W-:-:S04]  /*53c70*/  IMAD.WIDE R12, R175, 0x4, R200 ;  /* 0x00000004af0c7825 */ /* 0x002fc800078e02c8 */
[----:B------:R-:W2:Y:S01]  /*53c80*/  LDL.LU.64 R204, [R1+0x780] ;  /* 0x0007800001cc7983 */ /* 0x000ea20000300a00 */
[----:B------:R3:W-:Y:S04]  /*53c90*/  LDGSTS.E [R10+-0x33800], [R14.64], P5 ;  /* 0xcc8000000e0a7fae */ /* 0x0007e8000a921844 */
[----:B------:R-:W2:Y:S01]  /*53ca0*/  LDL.LU.64 R200, [R1+0x748] ;  /* 0x0007480001c87983 */ /* 0x000ea20000300a00 */
[----:B------:R-:W-:Y:S02]  /*53cb0*/  STL.64 [R1+0x230], R24 ;  /* 0x0002301801007387 */ /* 0x000fe40000100a00 */
[----:B------:R4:W-:Y:S02]  /*53cc0*/  STL.64 [R1+0x270], R12 ;  /* 0x0002700c01007387 */ /* 0x0009e40000100a00 */
[----:B------:R5:W-:Y:S01]  /*53cd0*/  LDGSTS.E [R9+-0x32800], [R24.64], P5 ;  /* 0xcd80000018097fae */ /* 0x000be2000a921844 */
        /* <DEDUP_REMOVED lines=8> */
[----:B-----5:R-:W-:-:S04]  /*53d60*/  IMAD.WIDE R24, R175, 0x4, R210 ;  /* 0x00000004af187825 */ /* 0x020fc800078e02d2 */
[C---:B-1----:R-:W-:Y:S01]  /*53d70*/  IMAD.WIDE R14, R175.reuse, 0x4, R188 ;  /* 0x00000004af0e7825 */ /* 0x042fe200078e02bc */
[----:B------:R-:W5:Y:S03]  /*53d80*/  LDL.LU.64 R210, [R1+0x6a0] ;  /* 0x0006a00001d27983 */ /* 0x000f660000300a00 */
[----:B------:R-:W5:Y:S01]  /*53d90*/  LDL.LU.64 R188, [R1+0x668] ;  /* 0x0006680001bc7983 */ /* 0x000f620000300a00 */
[----:B------:R1:W-:Y:S01]  /*53da0*/  LDGSTS.E [R10+-0x2f800], [R12.64], P5 ;  /* 0xd08000000c0a7fae */ /* 0x0003e2000a921844 */
[----:B------:R-:W-:Y:S02]  /*53db0*/  STL.64 [R1+0x330], R24 ;  /* 0x0003301801007387 */ /* 0x000fe40000100a00 */
[----:B------:R2:W-:Y:S02]  /*53dc0*/  STL.64 [R1+0x370], R14 ;  /* 0x0003700e01007387 */ /* 0x0005e40000100a00 */
[----:B------:R1:W-:Y:S01]  /*53dd0*/  LDGSTS.E [R9+-0x2e800], [R24.64], P5 ;  /* 0xd180000018097fae */ /* 0x0003e2000a921844 */
[----:B------:R-:W5:Y:S04]  /*53de0*/  LDL.LU.64 R220, [R1+0x630] ;  /* 0x0006300001dc7983 */ /* 0x000f680000300a00 */
[----:B------:R2:W-:Y:S01]  /*53df0*/  LDGSTS.E [R8+-0x2d800], [R14.64], P5 ;  /* 0xd28000000e087fae */ /* 0x0005e2000a921844 */
[----:B-1----:R-:W-:-:S05]  /*53e00*/  IMAD.WIDE R12, R175, 0x4, R212 ;  /* 0x00000004af0c7825 */ /* 0x002fca00078e02d4 */
[----:B------:R1:W-:Y:S04]  /*53e10*/  STL.64 [R1+0x388], R12 ;  /* 0x0003880c01007387 */ /* 0x0003e80000100a00 */
[----:B------:R1:W-:Y:S01]  /*53e20*/  LDGSTS.E [R0+-0x2c800], [R12.64], P5 ;  /* 0xd38000000c007fae */ /* 0x0003e2000a921844 */
[----:B--2---:R-:W-:-:S03]  /*53e30*/  IMAD.WIDE R14, R175, 0x4, R208 ;  /* 0x00000004af0e7825 */ /* 0x004fc600078e02d0 */
[----:B------:R-:W2:Y:S01]  /*53e40*/  LDL.LU.64 R208, [R1+0x5f8] ;  /* 0x0005f80001d07983 */ /* 0x000ea20000300a00 */
[----:B------:R-:W-:-:S04]  /*53e50*/  IMAD.WIDE R24, R175, 0x4, R204 ;  /* 0x00000004af187825 */ /* 0x000fc800078e02cc */
[----:B------:R3:W-:Y:S02]  /*53e60*/  STL.64 [R1+0x3b0], R14 ;  /* 0x0003b00e01007387 */ /* 0x0007e40000100a00 */
        /* <DEDUP_REMOVED lines=16> */
[----:B------:R-:W5:Y:S03]  /*53f70*/  LDL.LU.64 R212, [R1+0x4d8] ;  /* 0x0004d80001d47983 */ /* 0x000f660000300a00 */
[C---:B-1----:R-:W-:Y:S01]  /*53f80*/  IMAD.WIDE R14, R175.reuse, 0x4, R188 ;  /* 0x00000004af0e7825 */ /* 0x042fe200078e02bc */
[----:B------:R-:W5:Y:S03]  /*53f90*/  LDL.LU.64 R210, [R1+0x4a0] ;  /* 0x0004a00001d27983 */ /* 0x000f660000300a00 */
[----:B------:R-:W-:Y:S01]  /*53fa0*/  STL.64 [R1+0x1700], R24 ;  /* 0x0017001801007387 */ /* 0x000fe20000100a00 */
[----:B------:R1:W-:Y:S04]  /*53fb0*/  LDGSTS.E [R10+-0x27800], [R12.64], P5 ;  /* 0xd88000000c0a7fae */ /* 0x0003e8000a921844 */
[----:B------:R2:W-:Y:S01]  /*53fc0*/  STL.64 [R1+0x1718], R14 ;  /* 0x0017180e01007387 */ /* 0x0005e20000100a00 */
[----:B------:R-:W5:Y:S02]  /*53fd0*/  LDL.LU.64 R188, [R1+0x468] ;  /* 0x0004680001bc7983 */ /* 0x000f640000300a00 */
[----:B------:R2:W-:Y:S02]  /*53fe0*/  LDGSTS.E [R9+-0x26800], [R24.64], P5 ;  /* 0xd980000018097fae */ /* 0x0005e4000a921844 */
[----:B------:R2:W-:Y:S02]  /*53ff0*/  LDGSTS.E [R8+-0x25800], [R14.64], P5 ;  /* 0xda8000000e087fae */ /* 0x0005e4000a921844 */
[----:B-1----:R-:W-:-:S05]  /*54000*/  IMAD.WIDE R12, R175, 0x4, R220 ;  /* 0x00000004af0c7825 */ /* 0x002fca00078e02dc */
        /* <DEDUP_REMOVED lines=19> */
[C---:B-----5:R-:W-:Y:S01]  /*54140*/  IMAD.WIDE R24, R175.reuse, 0x4, R212 ;  /* 0x00000004af187825 */ /* 0x060fe200078e02d4 */
[----:B------:R-:W4:Y:S03]  /*54150*/  LDL.LU.64 R192, [R1+0x328] ;  /* 0x0003280001c07983 */ /* 0x000f260000300a00 */
[C---:B-1----:R-:W-:Y:S01]  /*54160*/  IMAD.WIDE R14, R175.reuse, 0x4, R210 ;  /* 0x00000004af0e7825 */ /* 0x042fe200078e02d2 */
[----:B------:R1:W-:Y:S03]  /*54170*/  STL.64 [R1+0x1a40], R12 ;  /* 0x001a400c01007387 */ /* 0x0003e60000100a00 */
        /* <DEDUP_REMOVED lines=32> */
[----:B------:R-:W3:Y:S03]  /*54380*/  LDL.LU.64 R192, [R1+0x68] ;  /* 0x0000680001c07983 */ /* 0x000ee60000300a00 */
[----:B------:R4:W-:Y:S01]  /*54390*/  LDGSTS.E [R10+-0x17800], [R12.64], P5 ;  /* 0xe88000000c0a7fae */ /* 0x0009e2000a921844 */
[----:B-----5:R-:W-:-:S03]  /*543a0*/  IMAD.WIDE R14, R175, 0x4, R188 ;  /* 0x00000004af0e7825 */ /* 0x020fc600078e02bc */
[----:B------:R-:W5:Y:S01]  /*543b0*/  LDL.LU.64 R188, [R1+0x28] ;  /* 0x0000280001bc7983 */ /* 0x000f620000300a00 */
        /* <DEDUP_REMOVED lines=38> */
[----:B------:R2:W-:Y:S01]  /*54620*/  STL.64 [R1+0x3730], R12 ;  /* 0x0037300c01007387 */ /* 0x0005e20000100a00 */
[----:B------:R-:W3:Y:S01]  /*54630*/  S2R R197, SR_TID.X ;  /* 0x0000000000c57919 */ /* 0x000ee20000002100 */
[----:B------:R4:W-:Y:S02]  /*54640*/  LDGSTS.E [R9+-0xa800], [R24.64], P5 ;  /* 0xf580000018097fae */ /* 0x0009e4000a921844 */
[----:B------:R2:W-:Y:S02]  /*54650*/  LDGSTS.E [R8+-0x9800], [R12.64], P5 ;  /* 0xf68000000c087fae */ /* 0x0005e4000a921844 */
[----:B-1----:R-:W-:-:S05]  /*54660*/  IMAD.WIDE R14, R175, 0x4, R134 ;  /* 0x00000004af0e7825 */ /* 0x002fca00078e0286 */
[----:B------:R1:W-:Y:S01]  /*54670*/  STL.64 [R1+0x3708], R14 ;  /* 0x0037080e01007387 */ /* 0x0003e20000100a00 */
[----:B------:R-:W5:Y:S02]  /*54680*/  LDL.LU.64 R192, [R1+0xc10] ;  /* 0x000c100001c07983 */ /* 0x000f640000300a00 */
[C---:B--2---:R-:W-:Y:S01]  /*54690*/  IMAD.WIDE R12, R175.reuse, 0x4, R118 ;  /* 0x00000004af0c7825 */ /* 0x044fe200078e0276 */
[----:B------:R1:W-:Y:S03]  /*546a0*/  LDGSTS.E [R0+-0x8800], [R14.64], P5 ;  /* 0xf78000000e007fae */ /* 0x0003e6000a921844 */
[----:B----4-:R-:W-:-:S04]  /*546b0*/  IMAD.WIDE R24, R175, 0x4, R102 ;  /* 0x00000004af187825 */ /* 0x010fc800078e0266 */
[----:B------:R-:W2:Y:S01]  /*546c0*/  LDL.LU.64 R188, [R1+0xbd8] ;  /* 0x000bd80001bc7983 */ /* 0x000ea20000300a00 */
[----:B------:R4:W-:Y:S04]  /*546d0*/  STL.64 [R1+0x3700], R12 ;  /* 0x0037000c01007387 */ /* 0x0009e80000100a00 */
[----:B------:R4:W-:Y:S01]  /*546e0*/  LDGSTS.E [R10+-0x7800], [R12.64], P5 ;  /* 0xf88000000c0a7fae */ /* 0x0009e2000a921844 */
[----:B------:R-:W2:Y:S02]  /*546f0*/  LDL.LU.64 R212, [R1+0xba0] ;  /* 0x000ba00001d47983 */ /* 0x000ea40000300a00 */
[----:B------:R3:W-:Y:S02]  /*54700*/  STL.64 [R1+0x36f8], R24 ;  /* 0x0036f81801007387 */ /* 0x0007e40000100a00 */
[----:B------:R3:W-:Y:S02]  /*54710*/  LDGSTS.E [R9+-0x6800], [R24.64], P5 ;  /* 0xf980000018097fae */ /* 0x0007e4000a921844 */
[----:B-1----:R-:W-:-:S04]  /*54720*/  IMAD.WIDE R14, R175, 0x4, R86 ;  /* 0x00000004af0e7825 */ /* 0x002fc800078e0256 */
[C---:B----4-:R-:W-:Y:S01]  /*54730*/  IMAD.WIDE R12, R175.reuse, 0x4, R70 ;  /* 0x00000004af0c7825 */ /* 0x050fe200078e0246 */
[----:B------:R1:W-:Y:S04]  /*54740*/  STL.64 [R1+0x36f0], R14 ;  /* 0x0036f00e01007387 */ /* 0x0003e80000100a00 */
[----:B------:R1:W-:Y:S01]  /*54750*/  LDGSTS.E [R8+-0x5800], [R14.64], P5 ;  /* 0xfa8000000e087fae */ /* 0x0003e2000a921844 */
[----:B---3--:R-:W-:-:S04]  /*54760*/  IMAD.WIDE R24, R175, 0x4, R54 ;  /* 0x00000004af187825 */ /* 0x008fc800078e0236 */
[----:B------:R-:W3:Y:S02]  /*54770*/  LDL.LU.64 R200, [R1+0xb68] ;  /* 0x000b680001c87983 */ /* 0x000ee40000300a00 */
[----:B------:R4:W-:Y:S01]  /*54780*/  STL.64 [R1+0x36e8], R12 ;  /* 0x0036e80c01007387 */ /* 0x0009e20000100a00 */
[----:B------:R4:W-:Y:S04]  /*54790*/  LDGSTS.E [R0+-0x4800], [R12.64], P5 ;  /* 0xfb8000000c007fae */ /* 0x0009e8000a921844 */
[----:B------:R-:W3:Y:S01]  /*547a0*/  LDL.LU.64 R210, [R1+0xb30] ;  /* 0x000b300001d27983 */ /* 0x000ee20000300a00 */
[----:B------:R-:W-:Y:S01]  /*547b0*/  LOP3.LUT R197, R197, 0x7f, RZ, 0xc0, !PT ;  /* 0x0000007fc5c57812 */ /* 0x000fe200078ec0ff */
[----:B------:R-:W3:Y:S02]  /*547c0*/  LDL.LU.64 R208, [R1+0xaf8] ;  /* 0x000af80001d07983 */ /* 0x000ee40000300a00 */
[----:B------:R-:W-:Y:S02]  /*547d0*/  STL.64 [R1+0x36e0], R24 ;  /* 0x0036e01801007387 */ /* 0x000fe40000100a00 */
[----:B------:R-:W-:-:S04]  /*547e0*/  IMAD.WIDE R6, R175, 0x4, R6 ;  /* 0x00000004af067825 */ /* 0x000fc800078e0206 */
[----:B-1----:R-:W-:-:S04]  /*547f0*/  IMAD.WIDE R14, R175, 0x4, R38 ;  /* 0x00000004af0e7825 */ /* 0x002fc800078e0226 */
[----:B------:R-:W-:Y:S01]  /*54800*/  IMAD.SHL.U32 R197, R197, 0x4, RZ ;  /* 0x00000004c5c57824 */ /* 0x000fe200078e00ff */
[----:B------:R1:W-:Y:S04]  /*54810*/  LDGSTS.E [R10+-0x3800], [R24.64], P5 ;  /* 0xfc800000180a7fae */ /* 0x0003e8000a921844 */
[----:B------:R-:W-:Y:S01]  /*54820*/  STL.64 [R1+0x36d8], R14 ;  /* 0x0036d80e01007387 */ /* 0x000fe20000100a00 */
[----:B------:R-:W3:Y:S02]  /*54830*/  LDL.LU.64 R220, [R1+0xac0] ;  /* 0x000ac00001dc7983 */ /* 0x000ee40000300a00 */
[----:B------:R1:W-:Y:S02]  /*54840*/  LDGSTS.E [R9+-0x2800], [R14.64], P5 ;  /* 0xfd8000000e097fae */ /* 0x0003e4000a921844 */
[----:B----4-:R-:W-:-:S05]  /*54850*/  IMAD.WIDE R12, R175, 0x4, R22 ;  /* 0x00000004af0c7825 */ /* 0x010fca00078e0216 */
[----:B------:R-:W-:Y:S01]  /*54860*/  STL.64 [R1+0x36d0], R12 ;  /* 0x0036d00c01007387 */ /* 0x000fe20000100a00 */
[----:B------:R-:W4:Y:S01]  /*54870*/  LDL.LU.64 R204, [R1+0xa88] ;  /* 0x000a880001cc7983 */ /* 0x000f220000300a00 */
[----:B------:R-:W-:Y:S01]  /*54880*/  LOP3.LUT R199, R197, 0x50, RZ, 0x3c, !PT ;  /* 0x00000050c5c77812 */ /* 0x000fe200078e3cff */
[----:B------:R1:W-:Y:S01]  /*54890*/  STL.64 [R1+0x36c8], R6 ;  /* 0x0036c80601007387 */ /* 0x0003e20000100a00 */
[----:B------:R-:W4:Y:S04]  /*548a0*/  LDL.LU.64 R196, [R1+0xa50] ;  /* 0x000a500001c47983 */ /* 0x000f280000300a00 */
[----:B------:R1:W-:Y:S01]  /*548b0*/  LDGSTS.E [R8+-0x1800], [R12.64], P5 ;  /* 0xfe8000000c087fae */ /* 0x0003e2000a921844 */
[----:B------:R1:W-:Y:S02]  /*548c0*/  LDGSTS.E [R0+-0x800], [R6.64], P5 ;  /* 0xff80000006007fae */ /* 0x0003e4000a921844 */
[----:B-----5:R-:W-:-:S02]  /*548d0*/  IMAD.WIDE R86, R175, 0x4, R192 ;  /* 0x00000004af567825 */ /* 0x020fc400078e02c0 */
[----:B------:R-:W5:Y:S02]  /*548e0*/  LDL.LU.64 R192, [R1+0xa18] ;  /* 0x000a180001c07983 */ /* 0x000f640000300a00 */
[C---:B--2---:R-:W-:Y:S02]  /*548f0*/  IMAD.WIDE R88, R175.reuse, 0x4, R188 ;  /* 0x00000004af587825 */ /* 0x044fe400078e02bc */
[----:B------:R-:W2:Y:S02]  /*54900*/  LDL.LU.64 R188, [R1+0x9e0] ;  /* 0x0009e00001bc7983 */ /* 0x000ea40000300a00 */
[----:B------:R-:W-:-:S04]  /*54910*/  IMAD.WIDE R94, R175, 0x4, R212 ;  /* 0x00000004af5e7825 */ /* 0x000fc800078e02d4 */
[----:B---3--:R-:W-:-:S04]  /*54920*/  IMAD.WIDE R102, R175, 0x4, R200 ;  /* 0x00000004af667825 */ /* 0x008fc800078e02c8 */
[C---:B------:R-:W-:Y:S01]  /*54930*/  IMAD.WIDE R108, R175.reuse, 0x4, R210 ;  /* 0x00000004af6c7825 */ /* 0x040fe200078e02d2 */
[----:B------:R-:W3:Y:S03]  /*54940*/  LDL.LU.64 R200, [R1+0x9a8] ;  /* 0x0009a80001c87983 */ /* 0x000ee60000300a00 */
[----:B------:R-:W3:Y:S02]  /*54950*/  LDL.LU.64 R210, [R1+0x970] ;  /* 0x0009700001d27983 */ /* 0x000ee40000300a00 */
[----:B------:R-:W3:Y:S02]  /*54960*/  LDL.LU.64 R212, [R1+0x938] ;  /* 0x0009380001d47983 */ /* 0x000ee40000300a00 */
[C---:B------:R-:W-:Y:S02]  /*54970*/  IMAD.WIDE R118, R175.reuse, 0x4, R208 ;  /* 0x00000004af767825 */ /* 0x040fe400078e02d0 */
[----:B------:R-:W3:Y:S02]  /*54980*/  LDL.LU.64 R208, [R1+0x900] ;  /* 0x0009000001d07983 */ /* 0x000ee40000300a00 */
[----:B----4-:R-:W-:-:S02]  /*54990*/  IMAD.WIDE R134, R175, 0x4, R204 ;  /* 0x00000004af867825 */ /* 0x010fc400078e02cc */
[----:B------:R-:W4:Y:S02]  /*549a0*/  LDL.LU.64 R204, [R1+0x8c8] ;  /* 0x0008c80001cc7983 */ /* 0x000f240000300a00 */
[----:B------:R-:W-:-:S04]  /*549b0*/  IMAD.WIDE R150, R175, 0x4, R196 ;  /* 0x00000004af967825 */ /* 0x000fc800078e02c4 */
[----:B------:R-:W4:Y:S02]  /*549c0*/  LDL.LU.64 R196, [R1+0x890] ;  /* 0x0008900001c47983 */ /* 0x000f240000300a00 */
[----:B------:R-:W4:Y:S02]  /*549d0*/  LDL.LU.64 R224, [R1+0x858] ;  /* 0x0008580001e07983 */ /* 0x000f240000300a00 */
[----:B-----5:R-:W-:Y:S02]  /*549e0*/  IMAD.WIDE R166, R175, 0x4, R192 ;  /* 0x00000004afa67825 */ /* 0x020fe400078e02c0 */
[----:B------:R-:W5:Y:S01]  /*549f0*/  LDL.LU.64 R192, [R1+0x820] ;  /* 0x0008200001c07983 */ /* 0x000f620000300a00 */
[C---:B-1----:R-:W-:Y:S02]  /*54a00*/  IADD3 R8, R199.reuse, 0x100000, RZ ;  /* 0x00100000c7087810 */ /* 0x042fe40007ffe0ff */
[C---:B------:R-:W-:Y:S02]  /*54a10*/  IADD3 R7, R199.reuse, 0x100000, RZ ;  /* 0x00100000c7077810 */ /* 0x040fe40007ffe0ff */
[----:B------:R-:W-:-:S02]  /*54a20*/  IADD3 R6, R199, 0x100000, RZ ;  /* 0x00100000c7067810 */ /* 0x000fc40007ffe0ff */
[----:B------:R-:W-:Y:S01]  /*54a30*/  IADD3 R0, R199, 0x100000, RZ ;  /* 0x00100000c7007810 */ /* 0x000fe20007ffe0ff */
[----:B------:R-:W5:Y:S04]  /*54a40*/  LDL.LU.64 R228, [R1+0x7e8] ;  /* 0x0007e80001e47983 */ /* 0x000f680000300a00 */
[----:B------:R1:W-:Y:S01]  /*54a50*/  LDGSTS.E [R8+-0x3f600], [R86.64], P5 ;  /* 0xc0a0000056087fae */ /* 0x0003e2000a921844 */
[----:B------:R1:W-:Y:S02]  /*54a60*/  LDGSTS.E [R7+-0x3e600], [R88.64], P5 ;  /* 0xc1a0000058077fae */ /* 0x0003e4000a921844 */
[----:B------:R-:W-:-:S04]  /*54a70*/  IMAD.WIDE R126, R175, 0x4, R220 ;  /* 0x00000004af7e7825 */ /* 0x000fc800078e02dc */
[----:B------:R1:W-:Y:S01]  /*54a80*/  LDGSTS.E [R6+-0x3d600], [R94.64], P5 ;  /* 0xc2a000005e067fae */ /* 0x0003e2000a921844 */
[----:B------:R1:W-:Y:S01]  /*54a90*/  LDGSTS.E [R0+-0x3c600], [R102.64], P5 ;  /* 0xc3a0000066007fae */ /* 0x0003e2000a921844 */
[----:B------:R1:W-:Y:S02]  /*54aa0*/  LDGSTS.E [R8+-0x3b600], [R108.64], P5 ;  /* 0xc4a000006c087fae */ /* 0x0003e4000a921844 */
[----:B------:R1:W-:Y:S02]  /*54ab0*/  LDGSTS.E [R7+-0x3a600], [R118.64], P5 ;  /* 0xc5a0000076077fae */ /* 0x0003e4000a921844 */
[C---:B--2---:R-:W-:Y:S01]  /*54ac0*/  IMAD.WIDE R188, R175.reuse, 0x4, R188 ;  /* 0x00000004afbc7825 */ /* 0x044fe200078e02bc */
[----:B------:R-:W2:Y:S04]  /*54ad0*/  LDL.LU.64 R220, [R1+0x7b0] ;  /* 0x0007b00001dc7983 */ /* 0x000ea80000300a00 */
[----:B------:R1:W-:Y:S01]  /*54ae0*/  LDGSTS.E [R6+-0x39600], [R126.64], P5 ;  /* 0xc6a000007e067fae */ /* 0x0003e2000a921844 */
[----:B------:R1:W-:Y:S02]  /*54af0*/  LDGSTS.E [R0+-0x38600], [R134.64], P5 ;  /* 0xc7a0000086007fae */ /* 0x0003e4000a921844 */
[----:B------:R1:W-:Y:S02]  /*54b00*/  LDGSTS.E [R8+-0x37600], [R150.64], P5 ;  /* 0xc8a0000096087fae */ /* 0x0003e4000a921844 */
[----:B------:R1:W-:Y:S01]  /*54b10*/  LDGSTS.E [R7+-0x36600], [R166.64], P5 ;  /* 0xc9a00000a6077fae */ /* 0x0003e2000a921844 */
[----:B------:R1:W-:Y:S01]  /*54b20*/  LDGSTS.E [R6+-0x35600], [R188.64], P5 ;  /* 0xcaa00000bc067fae */ /* 0x0003e2000a921844 */
[----:B---3--:R-:W-:-:S04]  /*54b30*/  IMAD.WIDE R200, R175, 0x4, R200 ;  /* 0x00000004afc87825 */ /* 0x008fc800078e02c8 */
[----:B------:R-:W-:-:S04]  /*54b40*/  IMAD.WIDE R210, R175, 0x4, R210 ;  /* 0x00000004afd27825 */ /* 0x000fc800078e02d2 */
[----:B------:R-:W-:-:S04]  /*54b50*/  IMAD.WIDE R222, R175, 0x4, R212 ;  /* 0x00000004afde7825 */ /* 0x000fc800078e02d4 */
[C---:B------:R-:W-:Y:S01]  /*54b60*/  IMAD.WIDE R10, R175.reuse, 0x4, R208 ;  /* 0x00000004af0a7825 */ /* 0x040fe200078e02d0 */
[----:B------:R-:W3:Y:S03]  /*54b70*/  LDL.LU.64 R212, [R1+0x778] ;  /* 0x0007780001d47983 */ /* 0x000ee60000300a00 */
[----:B------:R-:W3:Y:S01]  /*54b80*/  LDL.LU.64 R208, [R1+0x740] ;  /* 0x0007400001d07983 */ /* 0x000ee20000300a00 */
[----:B------:R1:W-:Y:S01]  /*54b90*/  LDGSTS.E [R0+-0x34600], [R200.64], P5 ;  /* 0xcba00000c8007fae */ /* 0x0003e2000a921844 */
[----:B------:R1:W-:Y:S03]  /*54ba0*/  LDGSTS.E [R8+-0x33600], [R210.64], P5 ;  /* 0xcca00000d2087fae */ /* 0x0003e6000a921844 */
[----:B------:R1:W-:Y:S01]  /*54bb0*/  STL.64 [R1+0xa8], R10 ;  /* 0x0000a80a01007387 */ /* 0x0003e20000100a00 */
[----:B------:R1:W-:Y:S02]  /*54bc0*/  LDGSTS.E [R7+-0x32600], [R222.64], P5 ;  /* 0xcda00000de077fae */ /* 0x0003e4000a921844 */
[----:B------:R1:W-:Y:S02]  /*54bd0*/  LDGSTS.E [R6+-0x31600], [R10.64], P5 ;  /* 0xcea000000a067fae */ /* 0x0003e4000a921844 */
[----:B----4-:R-:W-:-:S04]  /*54be0*/  IMAD.WIDE R12, R175, 0x4, R204 ;  /* 0x00000004af0c7825 */ /* 0x010fc800078e02cc */
[C---:B-1----:R-:W-:Y:S01]  /*54bf0*/  IMAD.WIDE R10, R175.reuse, 0x4, R196 ;  /* 0x00000004af0a7825 */ /* 0x042fe200078e02c4 */
[----:B------:R-:W4:Y:S03]  /*54c00*/  LDL.LU.64 R204, [R1+0x708] ;  /* 0x0007080001cc7983 */ /* 0x000f260000300a00 */
[----:B------:R5:W-:Y:S02]  /*54c10*/  STL.64 [R1+0xe8], R12 ;  /* 0x0000e80c01007387 */ /* 0x000be40000100a00 */
[----:B------:R-:W4:Y:S01]  /*54c20*/  LDL.LU.64 R196, [R1+0x6d0] ;  /* 0x0006d00001c47983 */ /* 0x000f220000300a00 */
[----:B------:R5:W-:Y:S04]  /*54c30*/  LDGSTS.E [R0+-0x30600], [R12.64], P5 ;  /* 0xcfa000000c007fae */ /* 0x000be8000a921844 */
[----:B------:R1:W-:Y:S01]  /*54c40*/  STL.64 [R1+0x128], R10 ;  /* 0x0001280a01007387 */ /* 0x0003e20000100a00 */
[----:B------:R-:W-:-:S04]  /*54c50*/  IMAD.WIDE R14, R175, 0x4, R224 ;  /* 0x00000004af0e7825 */ /* 0x000fc800078e02e0 */
[----:B------:R-:W4:Y:S02]  /*54c60*/  LDL.LU.64 R224, [R1+0x698] ;  /* 0x0006980001e07983 */ /* 0x000f240000300a00 */
[----:B------:R1:W-:Y:S01]  /*54c70*/  LDGSTS.E [R8+-0x2f600], [R10.64], P5 ;  /* 0xd0a000000a087fae */ /* 0x0003e2000a921844 */
[----:B------:R3:W-:Y:S01]  /*54c80*/  LDGSTS.E [R7+-0x2e600], [R14.64], P5 ;  /* 0xd1a000000e077fae */ /* 0x0007e2000a921844 */
[----:B-----5:R-:W-:-:S03]  /*54c90*/  IMAD.WIDE R12, R175, 0x4, R192 ;  /* 0x00000004af0c7825 */ /* 0x020fc600078e02c0 */
[----:B------:R-:W5:Y:S01]  /*54ca0*/  LDL.LU.64 R192, [R1+0x660] ;  /* 0x0006600001c07983 */ /* 0x000f620000300a00 */
[----:B------:R-:W-:Y:S02]  /*54cb0*/  STL.64 [R1+0x1e8], R14 ;  /* 0x0001e80e01007387 */ /* 0x000fe40000100a00 */
[C---:B-1----:R-:W-:Y:S01]  /*54cc0*/  IMAD.WIDE R10, R175.reuse, 0x4, R228 ;  /* 0x00000004af0a7825 */ /* 0x042fe200078e02e4 */
[----:B------:R2:W-:Y:S03]  /*54cd0*/  STL.64 [R1+0x228], R12 ;  /* 0x0002280c01007387 */ /* 0x0005e60000100a00 */
[----:B------:R-:W5:Y:S01]  /*54ce0*/  LDL.LU.64 R230, [R1+0x628] ;  /* 0x0006280001e67983 */ /* 0x000f620000300a00 */
[----:B------:R2:W-:Y:S04]  /*54cf0*/  LDGSTS.E [R6+-0x2d600], [R12.64], P5 ;  /* 0xd2a000000c067fae */ /* 0x0005e8000a921844 */
[----:B------:R1:W-:Y:S01]  /*54d00*/  STL.64 [R1+0x238], R10 ;  /* 0x0002380a01007387 */ /* 0x0003e20000100a00 */
[----:B------:R1:W-:Y:S02]  /*54d10*/  LDGSTS.E [R0+-0x2c600], [R10.64], P5 ;  /* 0xd3a000000a007fae */ /* 0x0003e4000a921844 */
[----:B--2---:R-:W-:-:S02]  /*54d20*/  IMAD.WIDE R12, R175, 0x4, R220 ;  /* 0x00000004af0c7825 */ /* 0x004fc400078e02dc */
[----:B------:R-:W2:Y:S03]  /*54d30*/  LDL.LU.64 R220, [R1+0x5f0] ;  /* 0x0005f00001dc7983 */ /* 0x000ea60000300a00 */
[----:B------:R4:W-:Y:S01]  /*54d40*/  STL.64 [R1+0x268], R12 ;  /* 0x0002680c01007387 */ /* 0x0009e20000100a00 */
[----:B------:R4:W-:Y:S01]  /*54d50*/  LDGSTS.E [R8+-0x2b600], [R12.64], P5 ;  /* 0xd4a000000c087fae */ /* 0x0009e2000a921844 */
[----:B---3--:R-:W-:-:S04]  /*54d60*/  IMAD.WIDE R14, R175, 0x4, R212 ;  /* 0x00000004af0e7825 */ /* 0x008fc800078e02d4 */
[C---:B-1----:R-:W-:Y:S01]  /*54d70*/  IMAD.WIDE R10, R175.reuse, 0x4, R208 ;  /* 0x00000004af0a7825 */ /* 0x042fe200078e02d0 */
[----:B------:R-:W3:Y:S04]  /*54d80*/  LDL.LU.64 R212, [R1+0x5b8] ;  /* 0x0005b80001d47983 */ /* 0x000ee80000300a00 */
[----:B------:R-:W3:Y:S01]  /*54d90*/  LDL.LU.64 R208, [R1+0x580] ;  /* 0x0005800001d07983 */ /* 0x000ee20000300a00 */
[----:B------:R-:W-:Y:S03]  /*54da0*/  STL.64 [R1+0x278], R14 ;  /* 0x0002780e01007387 */ /* 0x000fe60000100a00 */
[----:B------:R1:W-:Y:S01]  /*54db0*/  LDGSTS.E [R7+-0x2a600], [R14.64], P5 ;  /* 0xd5a000000e077fae */ /* 0x0003e2000a921844 */
[----:B------:R1:W-:Y:S02]  /*54dc0*/  STL.64 [R1+0x2a8], R10 ;  /* 0x0002a80a01007387 */ /* 0x0003e40000100a00 */
        /* <DEDUP_REMOVED lines=10> */
[----:B------:R-:W4:Y:S01]  /*54e70*/  LDL.LU.64 R224, [R1+0x498] ;  /* 0x0004980001e07983 */ /* 0x000f220000300a00 */
[----:B------:R1:W-:Y:S04]  /*54e80*/  LDGSTS.E [R8+-0x27600], [R10.64], P5 ;  /* 0xd8a000000a087fae */ /* 0x0003e8000a921844 */
[----:B------:R-:W-:Y:S01]  /*54e90*/  STL.64 [R1+0x368], R14 ;  /* 0x0003680e01007387 */ /* 0x000fe20000100a00 */
[----:B------:R3:W-:Y:S02]  /*54ea0*/  LDGSTS.E [R7+-0x26600], [R14.64], P5 ;  /* 0xd9a000000e077fae */ /* 0x0007e4000a921844 */
[----:B-----5:R-:W-:-:S05]  /*54eb0*/  IMAD.WIDE R12, R175, 0x4, R192 ;  /* 0x00000004af0c7825 */ /* 0x020fca00078e02c0 */
[----:B------:R2:W-:Y:S01]  /*54ec0*/  STL.64 [R1+0x3a8], R12 ;  /* 0x0003a80c01007387 */ /* 0x0005e20000100a00 */
[----:B------:R-:W5:Y:S02]  /*54ed0*/  LDL.LU.64 R192, [R1+0x460] ;  /* 0x0004600001c07983 */ /* 0x000f640000300a00 */
[C---:B-1----:R-:W-:Y:S01]  /*54ee0*/  IMAD.WIDE R10, R175.reuse, 0x4, R230 ;  /* 0x00000004af0a7825 */ /* 0x042fe200078e02e6 */
[----:B------:R2:W-:Y:S04]  /*54ef0*/  LDGSTS.E [R6+-0x25600], [R12.64], P5 ;  /* 0xdaa000000c067fae */ /* 0x0005e8000a921844 */
[----:B------:R1:W-:Y:S04]  /*54f00*/  STL.64 [R1+0x3e8], R10 ;  /* 0x0003e80a01007387 */ /* 0x0003e80000100a00 */
[----:B------:R1:W-:Y:S01]  /*54f10*/  LDGSTS.E [R0+-0x24600], [R10.64], P5 ;  /* 0xdba000000a007fae */ /* 0x0003e2000a921844 */
[----:B--2---:R-:W-:-:S03]  /*54f20*/  IMAD.WIDE R12, R175, 0x4, R220 ;  /* 0x00000004af0c7825 */ /* 0x004fc600078e02dc */
[----:B------:R-:W2:Y:S02]  /*54f30*/  LDL.LU.64 R220, [R1+0x420] ;  /* 0x0004200001dc7983 */ /* 0x000ea40000300a00 */
[----:B------:R4:W-:Y:S02]  /*54f40*/  STL.64 [R1+0xba0], R12 ;  /* 0x000ba00c01007387 */ /* 0x0009e40000100a00 */
[----:B------:R4:W-:Y:S01]  /*54f50*/  LDGSTS.E [R8+-0x23600], [R12.64], P5 ;  /* 0xdca000000c087fae */ /* 0x0009e2000a921844 */
[----:B---3--:R-:W-:-:S04]  /*54f60*/  IMAD.WIDE R14, R175, 0x4, R212 ;  /* 0x00000004af0e7825 */ /* 0x008fc800078e02d4 */
[----:B-1----:R-:W-:-:S04]  /*54f70*/  IMAD.WIDE R10, R175, 0x4, R208 ;  /* 0x00000004af0a7825 */ /* 0x002fc800078e02d0 */
[----:B------:R-:W3:Y:S01]  /*54f80*/  LDL.LU.64 R212, [R1+0x3e0] ;  /* 0x0003e00001d47983 */ /* 0x000ee20000300a00 */
[----:B------:R-:W3:Y:S01]  /*54f90*/  LDL.LU.64 R208, [R1+0x3a0] ;  /* 0x0003a00001d07983 */ /* 0x000ee20000300a00 */
[----:B------:R-:W-:Y:S02]  /*54fa0*/  STL.64 [R1+0x16d8], R14 ;  /* 0x0016d80e01007387 */ /* 0x000fe40000100a00 */
[----:B------:R1:W-:Y:S01]  /*54fb0*/  STL.64 [R1+0x16f8], R10 ;  /* 0x0016f80a01007387 */ /* 0x0003e20000100a00 */
[----:B------:R1:W-:Y:S01]  /*54fc0*/  LDGSTS.E [R7+-0x22600], [R14.64], P5 ;  /* 0xdda000000e077fae */ /* 0x0003e2000a921844 */
[----:B------:R1:W-:Y:S02]  /*54fd0*/  LDGSTS.E [R6+-0x21600], [R10.64], P5 ;  /* 0xdea000000a067fae */ /* 0x0003e4000a921844 */
[C---:B----4-:R-:W-:Y:S02]  /*54fe0*/  IMAD.WIDE R12, R175.reuse, 0x4, R204 ;  /* 0x00000004af0c7825 */ /* 0x050fe400078e02cc */
[----:B------:R-:W4:Y:S02]  /*54ff0*/  LDL.LU.64 R204, [R1+0x360] ;  /* 0x0003600001cc7983 */ /* 0x000f240000300a00 */
[----:B-1----:R-:W-:-:S04]  /*55000*/  IMAD.WIDE R10, R175, 0x4, R196 ;  /* 0x00000004af0a7825 */ /* 0x002fc800078e02c4 */
[----:B------:R1:W-:Y:S01]  /*55010*/  STL.64 [R1+0x1710], R12 ;  /* 0x0017100c01007387 */ /* 0x0003e20000100a00 */
[----:B------:R1:W-:Y:S01]  /*55020*/  LDGSTS.E [R0+-0x20600], [R12.64], P5 ;  /* 0xdfa000000c007fae */ /* 0x0003e2000a921844 */
[----:B------:R-:W-:-:S04]  /*55030*/  IMAD.WIDE R14, R175, 0x4, R228 ;  /* 0x00000004af0e7825 */ /* 0x000fc800078e02e4 */
[----:B------:R-:W4:Y:S02]  /*55040*/  LDL.LU.64 R196, [R1+0x320] ;  /* 0x0003200001c47983 */ /* 0x000f240000300a00 */
[----:B------:R5:W-:Y:S01]  /*55050*/  STL.64 [R1+0x1898], R10 ;  /* 0x0018980a01007387 */ /* 0x000be20000100a00 */
[----:B------:R5:W-:Y:S04]  /*55060*/  LDGSTS.E [R8+-0x1f600], [R10.64], P5 ;  /* 0xe0a000000a087fae */ /* 0x000be8000a921844 */
[----:B------:R-:W-:Y:S01]  /*55070*/  STL.64 [R1+0x1990], R14 ;  /* 0x0019900e01007387 */ /* 0x000fe20000100a00 */
[----:B------:R3:W-:Y:S02]  /*55080*/  LDGSTS.E [R7+-0x1e600], [R14.64], P5 ;  /* 0xe1a000000e077fae */ /* 0x0007e4000a921844 */
[----:B-1----:R-:W-:-:S05]  /*55090*/  IMAD.WIDE R12, R175, 0x4, R224 ;  /* 0x00000004af0c7825 */ /* 0x002fca00078e02e0 */
[----:B------:R2:W-:Y:S01]  /*550a0*/  STL.64 [R1+0x19a0], R12 ;  /* 0x0019a00c01007387 */ /* 0x0005e20000100a00 */
[----:B------:R-:W4:Y:S03]  /*550b0*/  LDL.LU.64 R234, [R1+0x2e0] ;  /* 0x0002e00001ea7983 */ /* 0x000f260000300a00 */
[----:B------:R2:W-:Y:S01]  /*550c0*/  LDGSTS.E [R6+-0x1d600], [R12.64], P5 ;  /* 0xe2a000000c067fae */ /* 0x0005e2000a921844 */
[----:B-----5:R-:W-:-:S03]  /*550d0*/  IMAD.WIDE R10, R175, 0x4, R192 ;  /* 0x00000004af0a7825 */ /* 0x020fc600078e02c0 */
[----:B------:R-:W5:Y:S02]  /*550e0*/  LDL.LU.64 R192, [R1+0x2a0] ;  /* 0x0002a00001c07983 */ /* 0x000f640000300a00 */
[----:B------:R1:W-:Y:S02]  /*550f0*/  STL.64 [R1+0x19a8], R10 ;  /* 0x0019a80a01007387 */ /* 0x0003e40000100a00 */
[----:B------:R-:W5:Y:S01]  /*55100*/  LDL.LU.64 R232, [R1+0x260] ;  /* 0x0002600001e87983 */ /* 0x000f620000300a00 */
[----:B------:R1:W-:Y:S01]  /*55110*/  LDGSTS.E [R0+-0x1c600], [R10.64], P5 ;  /* 0xe3a000000a007fae */ /* 0x0003e2000a921844 */
[----:B------:R-:W5:Y:S02]  /*55120*/  LDL.LU.64 R230, [R1+0x220] ;  /* 0x0002200001e67983 */ /* 0x000f640000300a00 */
[----:B--2---:R-:W-:-:S04]  /*55130*/  IMAD.WIDE R12, R175, 0x4, R220 ;  /* 0x00000004af0c7825 */ /* 0x004fc800078e02dc */
[----:B---3--:R-:W-:-:S04]  /*55140*/  IMAD.WIDE R14, R175, 0x4, R212 ;  /* 0x00000004af0e7825 */ /* 0x008fc800078e02d4 */
[C---:B-1----:R-:W-:Y:S01]  /*55150*/  IMAD.WIDE R10, R175.reuse, 0x4, R208 ;  /* 0x00000004af0a7825 */ /* 0x042fe200078e02d0 */
[----:B------:R4:W-:Y:S03]  /*55160*/  STL.64 [R1+0x19c0], R12 ;  /* 0x0019c00c01007387 */ /* 0x0009e60000100a00 */
[----:B------:R-:W2:Y:S02]  /*55170*/  LDL.LU.64 R228, [R1+0x1e0] ;  /* 0x0001e00001e47983 */ /* 0x000ea40000300a00 */
[----:B------:R-:W3:Y:S02]  /*55180*/  LDL.LU.64 R224, [R1+0x1a0] ;  /* 0x0001a00001e07983 */ /* 0x000ee40000300a00 */
[----:B------:R-:W-:Y:S01]  /*55190*/  STL.64 [R1+0x1a78], R14 ;  /* 0x001a780e01007387 */ /* 0x000fe20000100a00 */
[----:B------:R4:W-:Y:S04]  /*551a0*/  LDGSTS.E [R8+-0x1b600], [R12.64], P5 ;  /* 0xe4a000000c087fae */ /* 0x0009e8000a921844 */
[----:B------:R1:W-:Y:S01]  /*551b0*/  STL.64 [R1+0x1aa0], R10 ;  /* 0x001aa00a01007387 */ /* 0x0003e20000100a00 */
[----:B------:R-:W3:Y:S02]  /*551c0*/  LDL.LU.64 R220, [R1+0x160] ;  /* 0x0001600001dc7983 */ /* 0x000ee40000300a00 */
[----:B------:R1:W-:Y:S02]  /*551d0*/  LDGSTS.E [R7+-0x1a600], [R14.64], P5 ;  /* 0xe5a000000e077fae */ /* 0x0003e4000a921844 */
[----:B------:R-:W3:Y:S01]  /*551e0*/  LDL.LU.64 R212, [R1+0x120] ;  /* 0x0001200001d47983 */ /* 0x000ee20000300a00 */
[----:B------:R1:W-:Y:S01]  /*551f0*/  LDGSTS.E [R6+-0x19600], [R10.64], P5 ;  /* 0xe6a000000a067fae */ /* 0x0003e2000a921844 */
[----:B----4-:R-:W-:-:S05]  /*55200*/  IMAD.WIDE R12, R175, 0x4, R204 ;  /* 0x00000004af0c7825 */ /* 0x010fca00078e02cc */
[----:B------:R5:W-:Y:S01]  /*55210*/  STL.64 [R1+0x1ac0], R12 ;  /* 0x001ac00c01007387 */ /* 0x000be20000100a00 */
[----:B-1----:R-:W-:-:S04]  /*55220*/  IMAD.WIDE R10, R175, 0x4, R196 ;  /* 0x00000004af0a7825 */ /* 0x002fc800078e02c4 */
[----:B------:R-:W4:Y:S02]  /*55230*/  LDL.LU.64 R208, [R1+0xe0] ;  /* 0x0000e00001d07983 */ /* 0x000f240000300a00 */
[----:B------:R-:W4:Y:S01]  /*55240*/  LDL.LU.64 R204, [R1+0xa0] ;  /* 0x0000a00001cc7983 */ /* 0x000f220000300a00 */
[----:B------:R5:W-:Y:S04]  /*55250*/  LDGSTS.E [R0+-0x18600], [R12.64], P5 ;  /* 0xe7a000000c007fae */ /* 0x000be8000a921844 */
[----:B------:R1:W-:Y:S01]  /*55260*/  STL.64 [R1+0x1b18], R10 ;  /* 0x001b180a01007387 */ /* 0x0003e20000100a00 */
[----:B------:R-:W4:Y:S02]  /*55270*/  LDL.LU.64 R196, [R1+0x60] ;  /* 0x0000600001c47983 */ /* 0x000f240000300a00 */
[----:B------:R1:W-:Y:S02]  /*55280*/  LDGSTS.E [R8+-0x17600], [R10.64], P5 ;  /* 0xe8a000000a087fae */ /* 0x0003e4000a921844 */
[----:B-----5:R-:W-:-:S02]  /*55290*/  IMAD.WIDE R12, R175, 0x4, R192 ;  /* 0x00000004af0c7825 */ /* 0x020fc400078e02c0 */
[----:B------:R-:W5:Y:S02]  /*552a0*/  LDL.LU.64 R192, [R1+0x20] ;  /* 0x0000200001c07983 */ /* 0x000f640000300a00 */
        /* <DEDUP_REMOVED lines=9> */
[----:B--2---:R-:W-:-:S04]  /*55340*/  IMAD.WIDE R14, R175, 0x4, R228 ;  /* 0x00000004af0e7825 */ /* 0x004fc800078e02e4 */
[C---:B---3--:R-:W-:Y:S01]  /*55350*/  IMAD.WIDE R10, R175.reuse, 0x4, R224 ;  /* 0x00000004af0a7825 */ /* 0x048fe200078e02e0 */
[----:B------:R1:W-:Y:S04]  /*55360*/  STL.64 [R1+0x1ba8], R12 ;  /* 0x001ba80c01007387 */ /* 0x0003e80000100a00 */
[----:B------:R1:W-:Y:S01]  /*55370*/  LDGSTS.E [R8+-0x13600], [R12.64], P5 ;  /* 0xeca000000c087fae */ /* 0x0003e2000a921844 */
[----:B------:R4:W-:Y:S02]  /*55380*/  STL.64 [R1+0x1bb0], R14 ;  /* 0x001bb00e01007387 */ /* 0x0009e40000100a00 */
[----:B------:R4:W-:Y:S02]  /*55390*/  LDGSTS.E [R7+-0x12600], [R14.64], P5 ;  /* 0xeda000000e077fae */ /* 0x0009e4000a921844 */
[----:B------:R2:W-:Y:S01]  /*553a0*/  STL.64 [R1+0x1bc0], R10 ;  /* 0x001bc00a01007387 */ /* 0x0005e20000100a00 */
[----:B------:R2:W-:Y:S01]  /*553b0*/  LDGSTS.E [R6+-0x11600], [R10.64], P5 ;  /* 0xeea000000a067fae */ /* 0x0005e2000a921844 */
[----:B-1----:R-:W-:-:S04]  /*553c0*/  IMAD.WIDE R12, R175, 0x4, R220 ;  /* 0x00000004af0c7825 */ /* 0x002fc800078e02dc */
[----:B----4-:R-:W-:-:S04]  /*553d0*/  IMAD.WIDE R14, R175, 0x4, R208 ;  /* 0x00000004af0e7825 */ /* 0x010fc800078e02d0 */
[C---:B--2---:R-:W-:Y:S01]  /*553e0*/  IMAD.WIDE R10, R175.reuse, 0x4, R212 ;  /* 0x00000004af0a7825 */ /* 0x044fe200078e02d4 */
[----:B------:R1:W-:Y:S04]  /*553f0*/  STL.64 [R1+0x1bd8], R12 ;  /* 0x001bd80c01007387 */ /* 0x0003e80000100a00 */
[----:B------:R1:W-:Y:S01]  /*55400*/  LDGSTS.E [R0+-0x10600], [R12.64], P5 ;  /* 0xefa000000c007fae */ /* 0x0003e2000a921844 */
[----:B------:R2:W-:Y:S02]  /*55410*/  STL.64 [R1+0x1be8], R10 ;  /* 0x001be80a01007387 */ /* 0x0005e40000100a00 */
[----:B------:R2:W-:Y:S02]  /*55420*/  LDGSTS.E [R8+-0xf600], [R10.64], P5 ;  /* 0xf0a000000a087fae */ /* 0x0005e4000a921844 */
[----:B------:R3:W-:Y:S01]  /*55430*/  STL.64 [R1+0x3660], R14 ;  /* 0x0036600e01007387 */ /* 0x0007e20000100a00 */
[----:B------:R3:W-:Y:S01]  /*55440*/  LDGSTS.E [R7+-0xe600], [R14.64], P5 ;  /* 0xf1a000000e077fae */ /* 0x0007e2000a921844 */
[----:B-1----:R-:W-:-:S04]  /*55450*/  IMAD.WIDE R12, R175, 0x4, R204 ;  /* 0x00000004af0c7825 */ /* 0x002fc800078e02cc */
[C---:B--2---:R-:W-:Y:S01]  /*55460*/  IMAD.WIDE R10, R175.reuse, 0x4, R196 ;  /* 0x00000004af0a7825 */ /* 0x044fe200078e02c4 */
[----:B------:R-:W-:Y:S04]  /*55470*/  STL.64 [R1+0x3658], R12 ;  /* 0x0036580c01007387 */ /* 0x000fe80000100a00 */
[----:B------:R5:W-:Y:S01]  /*55480*/  LDGSTS.E [R6+-0xd600], [R12.64], P5 ;  /* 0xf2a000000c067fae */ /* 0x000be2000a921844 */
[----:B------:R1:W-:Y:S02]  /*55490*/  STL.64 [R1+0x3650], R10 ;  /* 0x0036500a01007387 */ /* 0x0003e40000100a00 */
[----:B------:R1:W-:Y:S02]  /*554a0*/  LDGSTS.E [R0+-0xc600], [R10.64], P5 ;  /* 0xf3a000000a007fae */ /* 0x0003e4000a921844 */
[----:B---3--:R-:W-:-:S04]  /*554b0*/  IMAD.WIDE R14, R175, 0x4, R164 ;  /* 0x00000004af0e7825 */ /* 0x008fc800078e02a4 */
[----:B-1----:R-:W-:-:S04]  /*554c0*/  IMAD.WIDE R10, R175, 0x4, R148 ;  /* 0x00000004af0a7825 */ /* 0x002fc800078e0294 */
[----:B-----5:R-:W-:-:S05]  /*554d0*/  IMAD.WIDE R12, R175, 0x4, R192 ;  /* 0x00000004af0c7825 */ /* 0x020fca00078e02c0 */
        /* <DEDUP_REMOVED lines=16> */
[----:B------:R-:W3:Y:S02]  /*555e0*/  LDL.LU.64 R220, [R1+0xb60] ;  /* 0x000b600001dc7983 */ /* 0x000ee40000300a00 */
[----:B------:R2:W-:Y:S01]  /*555f0*/  STL.64 [R1+0x3620], R14 ;  /* 0x0036200e01007387 */ /* 0x0005e20000100a00 */
[----:B------:R2:W-:Y:S01]  /*55600*/  LDGSTS.E [R7+-0x6600], [R14.64], P5 ;  /* 0xf9a000000e077fae */ /* 0x0005e2000a921844 */
[----:B-1----:R-:W-:-:S04]  /*55610*/  IMAD.WIDE R12, R175, 0x4, R84 ;  /* 0x00000004af0c7825 */ /* 0x002fc800078e0254 */
[C---:B--2---:R-:W-:Y:S01]  /*55620*/  IMAD.WIDE R10, R175.reuse, 0x4, R68 ;  /* 0x00000004af0a7825 */ /* 0x044fe200078e0244 */
[----:B------:R1:W-:Y:S04]  /*55630*/  STL.64 [R1+0x3618], R12 ;  /* 0x0036180c01007387 */ /* 0x0003e80000100a00 */
[----:B------:R1:W-:Y:S01]  /*55640*/  LDGSTS.E [R6+-0x5600], [R12.64], P5 ;  /* 0xfaa000000c067fae */ /* 0x0003e2000a921844 */
[----:B------:R-:W2:Y:S02]  /*55650*/  LDL.LU.64 R208, [R1+0xb28] ;  /* 0x000b280001d07983 */ /* 0x000ea40000300a00 */
[----:B------:R-:W-:-:S04]  /*55660*/  IMAD.WIDE R14, R175, 0x4, R52 ;  /* 0x00000004af0e7825 */ /* 0x000fc800078e0234 */
[----:B------:R1:W-:Y:S01]  /*55670*/  STL.64 [R1+0x1c18], R10 ;  /* 0x001c180a01007387 */ /* 0x0003e20000100a00 */
[----:B------:R1:W-:Y:S04]  /*55680*/  LDGSTS.E [R0+-0x4600], [R10.64], P5 ;  /* 0xfba000000a007fae */ /* 0x0003e8000a921844 */
[----:B------:R-:W2:Y:S01]  /*55690*/  LDL.LU.64 R204, [R1+0xaf0] ;  /* 0x000af00001cc7983 */ /* 0x000ea20000300a00 */
[----:B------:R-:W-:Y:S02]  /*556a0*/  STL.64 [R1+0x1c10], R14 ;  /* 0x001c100e01007387 */ /* 0x000fe40000100a00 */
[----:B------:R-:W-:-:S04]  /*556b0*/  IMAD.WIDE R4, R175, 0x4, R4 ;  /* 0x00000004af047825 */ /* 0x000fc800078e0204 */
[----:B------:R-:W2:Y:S01]  /*556c0*/  LDL.LU.64 R212, [R1+0xab8] ;  /* 0x000ab80001d47983 */ /* 0x000ea20000300a00 */
[----:B------:R2:W-:Y:S01]  /*556d0*/  LDGSTS.E [R8+-0x3600], [R14.64], P5 ;  /* 0xfca000000e087fae */ /* 0x0005e2000a921844 */
[----:B-1----:R-:W-:-:S04]  /*556e0*/  IMAD.WIDE R12, R175, 0x4, R36 ;  /* 0x00000004af0c7825 */ /* 0x002fc800078e0224 */
[C---:B------:R-:W-:Y:S01]  /*556f0*/  IMAD.WIDE R10, R175.reuse, 0x4, R20 ;  /* 0x00000004af0a7825 */ /* 0x040fe200078e0214 */
[----:B------:R-:W-:Y:S04]  /*55700*/  STL.64 [R1+0x1c08], R12 ;  /* 0x001c080c01007387 */ /* 0x000fe80000100a00 */
[----:B------:R1:W-:Y:S04]  /*55710*/  LDGSTS.E [R7+-0x2600], [R12.64], P5 ;  /* 0xfda000000c077fae */ /* 0x0003e8000a921844 */
[----:B------:R-:W-:Y:S01]  /*55720*/  STL.64 [R1+0x1c00], R10 ;  /* 0x001c000a01007387 */ /* 0x000fe20000100a00 */
[----:B------:R-:W2:Y:S02]  /*55730*/  LDL.LU.64 R198, [R1+0xa80] ;  /* 0x000a800001c67983 */ /* 0x000ea40000300a00 */
[----:B------:R1:W-:Y:S02]  /*55740*/  STL.64 [R1+0x1bf8], R4 ;  /* 0x001bf80401007387 */ /* 0x0003e40000100a00 */
[----:B------:R1:W-:Y:S01]  /*55750*/  LDGSTS.E [R6+-0x1600], [R10.64], P5 ;  /* 0xfea000000a067fae */ /* 0x0003e2000a921844 */
[----:B------:R1:W-:Y:S01]  /*55760*/  LDGSTS.E [R0+-0x600], [R4.64], P5 ;  /* 0xffa0000004007fae */ /* 0x0003e2000a921844 */
[----:B----4-:R-:W-:-:S03]  /*55770*/  IMAD.WIDE R60, R175, 0x4, R196 ;  /* 0x00000004af3c7825 */ /* 0x010fc600078e02c4 */
[----:B------:R-:W4:Y:S01]  /*55780*/  LDL.LU.64 R196, [R1+0xa48] ;  /* 0x000a480001c47983 */ /* 0x000f220000300a00 */
[----:B-----5:R-:W-:-:S04]  /*55790*/  IMAD.WIDE R68, R175, 0x4, R192 ;  /* 0x00000004af447825 */ /* 0x020fc800078e02c0 */
[----:B------:R-:W5:Y:S02]  /*557a0*/  LDL.LU.64 R192, [R1+0xa10] ;  /* 0x000a100001c07983 */ /* 0x000f640000300a00 */
[----:B------:R-:W5:Y:S02]  /*557b0*/  LDL.LU.64 R228, [R1+0x9d8] ;  /* 0x0009d80001e47983 */ /* 0x000f640000300a00 */
[C---:B---3--:R-:W-:Y:S02]  /*557c0*/  IMAD.WIDE R70, R175.reuse, 0x4, R224 ;  /* 0x00000004af467825 */ /* 0x048fe400078e02e0 */
[----:B------:R-:W3:Y:S02]  /*557d0*/  LDL.LU.64 R224, [R1+0x9a0] ;  /* 0x0009a00001e07983 */ /* 0x000ee40000300a00 */
[----:B------:R-:W-:-:S04]  /*557e0*/  IMAD.WIDE R74, R175, 0x4, R220 ;  /* 0x00000004af4a7825 */ /* 0x000fc800078e02dc */
[----:B------:R-:W3:Y:S02]  /*557f0*/  LDL.LU.64 R220, [R1+0x968] ;  /* 0x0009680001dc7983 */ /* 0x000ee40000300a00 */
[C---:B--2---:R-:W-:Y:S02]  /*55800*/  IMAD.WIDE R78, R175.reuse, 0x4, R208 ;  /* 0x00000004af4e7825 */ /* 0x044fe400078e02d0 */
[----:B------:R-:W2:Y:S02]  /*55810*/  LDL.LU.64 R208, [R1+0x930] ;  /* 0x0009300001d07983 */ /* 0x000ea40000300a00 */
[C---:B------:R-:W-:Y:S02]  /*55820*/  IMAD.WIDE R84, R175.reuse, 0x4, R204 ;  /* 0x00000004af547825 */ /* 0x040fe400078e02cc */
[----:B------:R-:W2:Y:S02]  /*55830*/  LDL.LU.64 R204, [R1+0x8f8] ;  /* 0x0008f80001cc7983 */ /* 0x000ea40000300a00 */
[----:B------:R-:W-:-:S04]  /*55840*/  IMAD.WIDE R92, R175, 0x4, R212 ;  /* 0x00000004af5c7825 */ /* 0x000fc800078e02d4 */
[C---:B------:R-:W-:Y:S02]  /*55850*/  IMAD.WIDE R100, R175.reuse, 0x4, R198 ;  /* 0x00000004af647825 */ /* 0x040fe400078e02c6 */
[----:B------:R-:W2:Y:S02]  /*55860*/  LDL.LU.64 R198, [R1+0x8c0] ;  /* 0x0008c00001c67983 */ /* 0x000ea40000300a00 */
[C---:B----4-:R-:W-:Y:S02]  /*55870*/  IMAD.WIDE R106, R175.reuse, 0x4, R196 ;  /* 0x00000004af6a7825 */ /* 0x050fe400078e02c4 */
[----:B------:R-:W4:Y:S02]  /*55880*/  LDL.LU.64 R196, [R1+0x888] ;  /* 0x0008880001c47983 */ /* 0x000f240000300a00 */
[----:B-----5:R-:W-:-:S04]  /*55890*/  IMAD.WIDE R116, R175, 0x4, R192 ;  /* 0x00000004af747825 */ /* 0x020fc800078e02c0 */
[----:B------:R-:W5:Y:S02]  /*558a0*/  LDL.LU.64 R212, [R1+0x850] ;  /* 0x0008500001d47983 */ /* 0x000f640000300a00 */
[----:B------:R-:W5:Y:S02]  /*558b0*/  LDL.LU.64 R192, [R1+0x818] ;  /* 0x0008180001c07983 */ /* 0x000f640000300a00 */
[C---:B---3--:R-:W-:Y:S02]  /*558c0*/  IMAD.WIDE R132, R175.reuse, 0x4, R224 ;  /* 0x00000004af847825 */ /* 0x048fe400078e02e0 */
[----:B------:R-:W3:Y:S02]  /*558d0*/  LDL.LU.64 R224, [R1+0x7e0] ;  /* 0x0007e00001e07983 */ /* 0x000ee40000300a00 */
[----:B------:R-:W3:Y:S02]  /*558e0*/  LDL.LU.64 R232, [R1+0x7a8] ;  /* 0x0007a80001e87983 */ /* 0x000ee40000300a00 */
[----:B------:R-:W-:-:S04]  /*558f0*/  IMAD.WIDE R124, R175, 0x4, R228 ;  /* 0x00000004af7c7825 */ /* 0x000fc800078e02e4 */
[----:B------:R-:W3:Y:S01]  /*55900*/  LDL.LU.64 R230, [R1+0x770] ;  /* 0x0007700001e67983 */ /* 0x000ee20000300a00 */
[----:B------:R-:W3:Y:S01]  /*55910*/  LDL.LU.64 R228, [R1+0x738] ;  /* 0x0007380001e47983 */ /* 0x000ee20000300a00 */
[----:B------:R-:W-:-:S04]  /*55920*/  IMAD.WIDE R142, R175, 0x4, R220 ;  /* 0x00000004af8e7825 */ /* 0x000fc800078e02dc */
[----:B--2---:R-:W-:-:S04]  /*55930*/  IMAD.WIDE R158, R175, 0x4, R208 ;  /* 0x00000004af9e7825 */ /* 0x004fc800078e02d0 */
[C---:B------:R-:W-:Y:S02]  /*55940*/  IMAD.WIDE R186, R175.reuse, 0x4, R204 ;  /* 0x00000004afba7825 */ /* 0x040fe400078e02cc */
[----:B------:R-:W2:Y:S02]  /*55950*/  LDL.LU.64 R204, [R1+0x700] ;  /* 0x0007000001cc7983 */ /* 0x000ea40000300a00 */
[C---:B----4-:R-:W-:Y:S02]  /*55960*/  IMAD.WIDE R208, R175.reuse, 0x4, R196 ;  /* 0x00000004afd07825 */ /* 0x050fe400078e02c4 */
[----:B------:R-:W4:Y:S02]  /*55970*/  LDL.LU.64 R196, [R1+0x6c8] ;  /* 0x0006c80001c47983 */ /* 0x000f240000300a00 */
[----:B-----5:R-:W-:-:S04]  /*55980*/  IMAD.WIDE R220, R175, 0x4, R192 ;  /* 0x00000004afdc7825 */ /* 0x020fc800078e02c0 */
[----:B------:R-:W5:Y:S02]  /*55990*/  LDL.LU.64 R234, [R1+0x690] ;  /* 0x0006900001ea7983 */ /* 0x000f640000300a00 */
[----:B------:R-:W5:Y:S01]  /*559a0*/  LDL.LU.64 R192, [R1+0x658] ;  /* 0x0006580001c07983 */ /* 0x000f620000300a00 */
[C---:B-1----:R-:W-:Y:S02]  /*559b0*/  IADD3 R6, R250.reuse, 0x100000, RZ ;  /* 0x00100000fa067810 */ /* 0x042fe40007ffe0ff */
        /* <DEDUP_REMOVED lines=12> */
[----:B------:R1:W-:Y:S01]  /*55a80*/  LDGSTS.E [R6+-0x37400], [R106.64], P5 ;  /* 0xc8c000006a067fae */ /* 0x0003e2000a921844 */
[----:B------:R1:W-:Y:S02]  /*55a90*/  LDGSTS.E [R5+-0x36400], [R116.64], P5 ;  /* 0xc9c0000074057fae */ /* 0x0003e4000a921844 */
[----:B------:R1:W-:Y:S01]  /*55aa0*/  LDGSTS.E [R4+-0x35400], [R124.64], P5 ;  /* 0xcac000007c047fae */ /* 0x0003e2000a921844 */
[----:B------:R-:W5:Y:S01]  /*55ab0*/  LDL.LU.64 R238, [R1+0x620] ;  /* 0x0006200001ee7983 */ /* 0x000f620000300a00 */
[----:B------:R1:W-:Y:S02]  /*55ac0*/  LDGSTS.E [R0+-0x34400], [R132.64], P5 ;  /* 0xcbc0000084007fae */ /* 0x0003e4000a921844 */
[----:B------:R1:W-:Y:S02]  /*55ad0*/  LDGSTS.E [R6+-0x33400], [R142.64], P5 ;  /* 0xccc000008e067fae */ /* 0x0003e4000a921844 */
[----:B------:R-:W-:-:S04]  /*55ae0*/  IMAD.WIDE R212, R175, 0x4, R212 ;  /* 0x00000004afd47825 */ /* 0x000fc800078e02d4 */
[C---:B---3--:R-:W-:Y:S01]  /*55af0*/  IMAD.WIDE R8, R175.reuse, 0x4, R232 ;  /* 0x00000004af087825 */ /* 0x048fe200078e02e8 */
[----:B------:R3:W-:Y:S04]  /*55b00*/  LDGSTS.E [R5+-0x32400], [R158.64], P5 ;  /* 0xcdc000009e057fae */ /* 0x0007e8000a921844 */
[----:B------:R-:W3:Y:S01]  /*55b10*/  LDL.LU.64 R232, [R1+0x5e8] ;  /* 0x0005e80001e87983 */ /* 0x000ee20000300a00 */
[----:B------:R1:W-:Y:S02]  /*55b20*/  LDGSTS.E [R4+-0x31400], [R186.64], P5 ;  /* 0xcec00000ba047fae */ /* 0x0003e4000a921844 */
[----:B------:R-:W-:-:S04]  /*55b30*/  IMAD.WIDE R224, R175, 0x4, R224 ;  /* 0x00000004afe07825 */ /* 0x000fc800078e02e0 */
[----:B------:R1:W-:Y:S01]  /*55b40*/  LDGSTS.E [R0+-0x30400], [R198.64], P5 ;  /* 0xcfc00000c6007fae */ /* 0x0003e2000a921844 */
[----:B------:R1:W-:Y:S01]  /*55b50*/  LDGSTS.E [R6+-0x2f400], [R208.64], P5 ;  /* 0xd0c00000d0067fae */ /* 0x0003e2000a921844 */
[----:B------:R-:W-:-:S04]  /*55b60*/  IMAD.WIDE R12, R175, 0x4, R230 ;  /* 0x00000004af0c7825 */ /* 0x000fc800078e02e6 */
[----:B------:R1:W-:Y:S01]  /*55b70*/  LDGSTS.E [R5+-0x2e400], [R212.64], P5 ;  /* 0xd1c00000d4057fae */ /* 0x0003e2000a921844 */
[----:B------:R2:W-:Y:S01]  /*55b80*/  STL.64 [R1+0x80], R8 ;  /* 0x0000800801007387 */ /* 0x0005e20000100a00 */
[----:B------:R-:W-:-:S04]  /*55b90*/  IMAD.WIDE R10, R175, 0x4, R228 ;  /* 0x00000004af0a7825 */ /* 0x000fc800078e02e4 */
[----:B------:R1:W-:Y:S02]  /*55ba0*/  LDGSTS.E [R4+-0x2d400], [R220.64], P5 ;  /* 0xd2c00000dc047fae */ /* 0x0003e4000a921844 */
[----:B------:R-:W3:Y:S01]  /*55bb0*/  LDL.LU.64 R230, [R1+0x5b0] ;  /* 0x0005b00001e67983 */ /* 0x000ee20000300a00 */
[----:B------:R1:W-:Y:S04]  /*55bc0*/  LDGSTS.E [R0+-0x2c400], [R224.64], P5 ;  /* 0xd3c00000e0007fae */ /* 0x0003e8000a921844 */
[----:B------:R-:W3:Y:S01]  /*55bd0*/  LDL.LU.64 R228, [R1+0x578] ;  /* 0x0005780001e47983 */ /* 0x000ee20000300a00 */
[----:B------:R2:W-:Y:S02]  /*55be0*/  LDGSTS.E [R6+-0x2b400], [R8.64], P5 ;  /* 0xd4c0000008067fae */ /* 0x0005e4000a921844 */
[----:B------:R-:W-:Y:S02]  /*55bf0*/  STL.64 [R1+0x88], R12 ;  /* 0x0000880c01007387 */ /* 0x000fe40000100a00 */
[----:B------:R5:W-:Y:S01]  /*55c00*/  LDGSTS.E [R5+-0x2a400], [R12.64], P5 ;  /* 0xd5c000000c057fae */ /* 0x000be2000a921844 */
[----:B------:R4:W-:Y:S04]  /*55c10*/  STL.64 [R1+0xa0], R10 ;  /* 0x0000a00a01007387 */ /* 0x0009e80000100a00 */
[----:B------:R4:W-:Y:S01]  /*55c20*/  LDGSTS.E [R4+-0x29400], [R10.64], P5 ;  /* 0xd6c000000a047fae */ /* 0x0009e2000a921844 */
[----:B--2---:R-:W-:-:S03]  /*55c30*/  IMAD.WIDE R8, R175, 0x4, R204 ;  /* 0x00000004af087825 */ /* 0x004fc600078e02cc */
[----:B------:R-:W2:Y:S02]  /*55c40*/  LDL.LU.64 R204, [R1+0x540] ;  /* 0x0005400001cc7983 */ /* 0x000ea40000300a00 */
[----:B------:R1:W-:Y:S02]  /*55c50*/  STL.64 [R1+0xe0], R8 ;  /* 0x0000e00801007387 */ /* 0x0003e40000100a00 */
[----:B------:R1:W-:Y:S01]  /*55c60*/  LDGSTS.E [R0+-0x28400], [R8.64], P5 ;  /* 0xd7c0000008007fae */ /* 0x0003e2000a921844 */
[----:B----4-:R-:W-:-:S03]  /*55c70*/  IMAD.WIDE R10, R175, 0x4, R196 ;  /* 0x00000004af0a7825 */ /* 0x010fc600078e02c4 */
[----:B------:R-:W4:Y:S02]  /*55c80*/  LDL.LU.64 R196, [R1+0x508] ;  /* 0x0005080001c47983 */ /* 0x000f240000300a00 */
[----:B------:R5:W-:Y:S02]  /*55c90*/  STL.64 [R1+0x100], R10 ;  /* 0x0001000a01007387 */ /* 0x000be40000100a00 */
[----:B-----5:R-:W-:-:S04]  /*55ca0*/  IMAD.WIDE R12, R175, 0x4, R234 ;  /* 0x00000004af0c7825 */ /* 0x020fc800078e02ea */
[----:B------:R-:W5:Y:S02]  /*55cb0*/  LDL.LU.64 R236, [R1+0x4c8] ;  /* 0x0004c80001ec7983 */ /* 0x000f640000300a00 */
        /* <DEDUP_REMOVED lines=8> */
[----:B-1----:R-:W-:-:S04]  /*55d40*/  IMAD.WIDE R10, R175, 0x4, R238 ;  /* 0x00000004af0a7825 */ /* 0x002fc800078e02ee */
[C---:B---3--:R-:W-:Y:S01]  /*55d50*/  IMAD.WIDE R8, R175.reuse, 0x4, R232 ;  /* 0x00000004af087825 */ /* 0x048fe200078e02e8 */
[----:B------:R1:W-:Y:S03]  /*55d60*/  STL.64 [R1+0x2a0], R10 ;  /* 0x0002a00a01007387 */ /* 0x0003e60000100a00 */
[----:B------:R-:W3:Y:S01]  /*55d70*/  LDL.LU.64 R232, [R1+0x418] ;  /* 0x0004180001e87983 */ /* 0x000ee20000300a00 */
[----:B------:R1:W-:Y:S04]  /*55d80*/  LDGSTS.E [R0+-0x24400], [R10.64], P5 ;  /* 0xdbc000000a007fae */ /* 0x0003e8000a921844 */
[----:B------:R2:W-:Y:S01]  /*55d90*/  STL.64 [R1+0x320], R8 ;  /* 0x0003200801007387 */ /* 0x0005e20000100a00 */
[----:B------:R2:W-:Y:S02]  /*55da0*/  LDGSTS.E [R6+-0x23400], [R8.64], P5 ;  /* 0xdcc0000008067fae */ /* 0x0005e4000a921844 */
[----:B------:R-:W-:-:S02]  /*55db0*/  IMAD.WIDE R12, R175, 0x4, R230 ;  /* 0x00000004af0c7825 */ /* 0x000fc400078e02e6 */
[----:B------:R-:W3:Y:S04]  /*55dc0*/  LDL.LU.64 R230, [R1+0x3d8] ;  /* 0x0003d80001e67983 */ /* 0x000ee80000300a00 */
[----:B------:R5:W-:Y:S01]  /*55dd0*/  LDGSTS.E [R5+-0x22400], [R12.64], P5 ;  /* 0xddc000000c057fae */ /* 0x000be2000a921844 */
[----:B-1----:R-:W-:-:S03]  /*55de0*/  IMAD.WIDE R10, R175, 0x4, R228 ;  /* 0x00000004af0a7825 */ /* 0x002fc600078e02e4 */
[----:B------:R-:W3:Y:S01]  /*55df0*/  LDL.LU.64 R228, [R1+0x398] ;  /* 0x0003980001e47983 */ /* 0x000ee20000300a00 */
[----:B------:R-:W-:Y:S02]  /*55e00*/  STL.64 [R1+0x328], R12 ;  /* 0x0003280c01007387 */ /* 0x000fe40000100a00 */
[----:B------:R4:W-:Y:S01]  /*55e10*/  STL.64 [R1+0x360], R10 ;  /* 0x0003600a01007387 */ /* 0x0009e20000100a00 */
[----:B------:R4:W-:Y:S01]  /*55e20*/  LDGSTS.E [R4+-0x21400], [R10.64], P5 ;  /* 0xdec000000a047fae */ /* 0x0009e2000a921844 */
[----:B--2---:R-:W-:-:S03]  /*55e30*/  IMAD.WIDE R8, R175, 0x4, R204 ;  /* 0x00000004af087825 */ /* 0x004fc600078e02cc */
[----:B------:R-:W2:Y:S02]  /*55e40*/  LDL.LU.64 R204, [R1+0x358] ;  /* 0x0003580001cc7983 */ /* 0x000ea40000300a00 */
[----:B------:R1:W-:Y:S02]  /*55e50*/  STL.64 [R1+0x3a0], R8 ;  /* 0x0003a00801007387 */ /* 0x0003e40000100a00 */
        /* <DEDUP_REMOVED lines=17> */
[----:B---3--:R-:W-:-:S03]  /*55f70*/  IMAD.WIDE R8, R175, 0x4, R232 ;  /* 0x00000004af087825 */ /* 0x008fc600078e02e8 */
[----:B------:R-:W3:Y:S04]  /*55f80*/  LDL.LU.64 R238, [R1+0x218] ;  /* 0x0002180001ee7983 */ /* 0x000ee80000300a00 */
[----:B------:R2:W-:Y:S01]  /*55f90*/  STL.64 [R1+0x16c8], R8 ;  /* 0x0016c80801007387 */ /* 0x0005e20000100a00 */
[----:B------:R-:W3:Y:S02]  /*55fa0*/  LDL.LU.64 R236, [R1+0x1d8] ;  /* 0x0001d80001ec7983 */ /* 0x000ee40000300a00 */
[----:B------:R-:W3:Y:S01]  /*55fb0*/  LDL.LU.64 R234, [R1+0x198] ;  /* 0x0001980001ea7983 */ /* 0x000ee20000300a00 */
[----:B------:R2:W-:Y:S01]  /*55fc0*/  LDGSTS.E [R6+-0x1b400], [R8.64], P5 ;  /* 0xe4c0000008067fae */ /* 0x0005e2000a921844 */
[----:B------:R-:W-:-:S04]  /*55fd0*/  IMAD.WIDE R12, R175, 0x4, R230 ;  /* 0x00000004af0c7825 */ /* 0x000fc800078e02e6 */
[C---:B-1----:R-:W-:Y:S01]  /*55fe0*/  IMAD.WIDE R10, R175.reuse, 0x4, R228 ;  /* 0x00000004af0a7825 */ /* 0x042fe200078e02e4 */
[----:B------:R-:W-:Y:S04]  /*55ff0*/  STL.64 [R1+0x1910], R12 ;  /* 0x0019100c01007387 */ /* 0x000fe80000100a00 */
[----:B------:R1:W-:Y:S04]  /*56000*/  LDGSTS.E [R5+-0x1a400], [R12.64], P5 ;  /* 0xe5c000000c057fae */ /* 0x0003e8000a921844 */
[----:B------:R4:W-:Y:S01]  /*56010*/  STL.64 [R1+0x1928], R10 ;  /* 0x0019280a01007387 */ /* 0x0009e20000100a00 */
[----:B------:R-:W3:Y:S02]  /*56020*/  LDL.LU.64 R232, [R1+0x158] ;  /* 0x0001580001e87983 */ /* 0x000ee40000300a00 */
[----:B------:R-:W3:Y:S02]  /*56030*/  LDL.LU.64 R230, [R1+0x118] ;  /* 0x0001180001e67983 */ /* 0x000ee40000300a00 */
[----:B------:R4:W-:Y:S02]  /*56040*/  LDGSTS.E [R4+-0x19400], [R10.64], P5 ;  /* 0xe6c000000a047fae */ /* 0x0009e4000a921844 */
[----:B--2---:R-:W-:-:S05]  /*56050*/  IMAD.WIDE R8, R175, 0x4, R204 ;  /* 0x00000004af087825 */ /* 0x004fca00078e02cc */
[----:B------:R5:W-:Y:S01]  /*56060*/  STL.64 [R1+0x1938], R8 ;  /* 0x0019380801007387 */ /* 0x000be20000100a00 */
[----:B------:R-:W3:Y:S02]  /*56070*/  LDL.LU.64 R228, [R1+0xd8] ;  /* 0x0000d80001e47983 */ /* 0x000ee40000300a00 */
[----:B------:R-:W3:Y:S01]  /*56080*/  LDL.LU.64 R204, [R1+0x98] ;  /* 0x0000980001cc7983 */ /* 0x000ee20000300a00 */
[----:B------:R5:W-:Y:S01]  /*56090*/  LDGSTS.E [R0+-0x18400], [R8.64], P5 ;  /* 0xe7c0000008007fae */ /* 0x000be2000a921844 */
[----:B----4-:R-:W-:-:S05]  /*560a0*/  IMAD.WIDE R10, R175, 0x4, R196 ;  /* 0x00000004af0a7825 */ /* 0x010fca00078e02c4 */
[----:B------:R4:W-:Y:S01]  /*560b0*/  STL.64 [R1+0x1948], R10 ;  /* 0x0019480a01007387 */ /* 0x0009e20000100a00 */
[----:B------:R-:W2:Y:S03]  /*560c0*/  LDL.LU.64 R196, [R1+0x58] ;  /* 0x0000580001c47983 */ /* 0x000ea60000300a00 */
        /* <DEDUP_REMOVED lines=11> */
[----:B---3--:R-:W-:-:S04]  /*56180*/  IMAD.WIDE R8, R175, 0x4, R238 ;  /* 0x00000004af087825 */ /* 0x008fc800078e02ee */
[----:B-1----:R-:W-:-:S04]  /*56190*/  IMAD.WIDE R12, R175, 0x4, R236 ;  /* 0x00000004af0c7825 */ /* 0x002fc800078e02ec */
[C---:B----4-:R-:W-:Y:S01]  /*561a0*/  IMAD.WIDE R10, R175.reuse, 0x4, R234 ;  /* 0x00000004af0a7825 */ /* 0x050fe200078e02ea */
[----:B------:R1:W-:Y:S04]  /*561b0*/  STL.64 [R1+0x19f8], R8 ;  /* 0x0019f80801007387 */ /* 0x0003e80000100a00 */
[----:B------:R1:W-:Y:S01]  /*561c0*/  LDGSTS.E [R6+-0x13400], [R8.64], P5 ;  /* 0xecc0000008067fae */ /* 0x0003e2000a921844 */
[----:B------:R3:W-:Y:S02]  /*561d0*/  STL.64 [R1+0x1a00], R12 ;  /* 0x001a000c01007387 */ /* 0x0007e40000100a00 */
[----:B------:R3:W-:Y:S02]  /*561e0*/  LDGSTS.E [R5+-0x12400], [R12.64], P5 ;  /* 0xedc000000c057fae */ /* 0x0007e4000a921844 */
[----:B------:R4:W-:Y:S01]  /*561f0*/  STL.64 [R1+0x1a10], R10 ;  /* 0x001a100a01007387 */ /* 0x0009e20000100a00 */
[----:B------:R4:W-:Y:S01]  /*56200*/  LDGSTS.E [R4+-0x11400], [R10.64], P5 ;  /* 0xeec000000a047fae */ /* 0x0009e2000a921844 */
[----:B-1----:R-:W-:-:S04]  /*56210*/  IMAD.WIDE R8, R175, 0x4, R232 ;  /* 0x00000004af087825 */ /* 0x002fc800078e02e8 */
[----:B---3--:R-:W-:-:S04]  /*56220*/  IMAD.WIDE R12, R175, 0x4, R228 ;  /* 0x00000004af0c7825 */ /* 0x008fc800078e02e4 */
[C---:B----4-:R-:W-:Y:S01]  /*56230*/  IMAD.WIDE R10, R175.reuse, 0x4, R230 ;  /* 0x00000004af0a7825 */ /* 0x050fe200078e02e6 */
        /* <DEDUP_REMOVED lines=35> */
[----:B------:R1:W-:Y:S04]  /*56470*/  STL.64 [R1+0x1af8], R8 ;  /* 0x001af80801007387 */ /* 0x0003e80000100a00 */
[----:B------:R1:W-:Y:S01]  /*56480*/  LDGSTS.E [R4+-0x5400], [R8.64], P5 ;  /* 0xfac0000008047fae */ /* 0x0003e2000a921844 */
[----:B------:R-:W2:Y:S02]  /*56490*/  LDL.LU.64 R232, [R1+0xb58] ;  /* 0x000b580001e87983 */ /* 0x000ea40000300a00 */
[----:B------:R1:W-:Y:S02]  /*564a0*/  STL.64 [R1+0x1af0], R10 ;  /* 0x001af00a01007387 */ /* 0x0003e40000100a00 */
[----:B------:R1:W-:Y:S01]  /*564b0*/  LDGSTS.E [R0+-0x4400], [R10.64], P5 ;  /* 0xfbc000000a007fae */ /* 0x0003e2000a921844 */
[----:B------:R-:W2:Y:S01]  /*564c0*/  LDL.LU.64 R230, [R1+0xb20] ;  /* 0x000b200001e67983 */ /* 0x000ea20000300a00 */
[----:B------:R-:W-:-:S04]  /*564d0*/  IMAD.WIDE R12, R175, 0x4, R34 ;  /* 0x00000004af0c7825 */ /* 0x000fc800078e0222 */
[----:B------:R-:W2:Y:S02]  /*564e0*/  LDL.LU.64 R192, [R1+0xae8] ;  /* 0x000ae80001c07983 */ /* 0x000ea40000300a00 */
[----:B-1----:R-:W-:-:S04]  /*564f0*/  IMAD.WIDE R8, R175, 0x4, R50 ;  /* 0x00000004af087825 */ /* 0x002fc800078e0232 */
[C---:B------:R-:W-:Y:S01]  /*56500*/  IMAD.WIDE R10, R175.reuse, 0x4, R18 ;  /* 0x00000004af0a7825 */ /* 0x040fe200078e0212 */
[----:B------:R1:W-:Y:S04]  /*56510*/  STL.64 [R1+0x1ae8], R8 ;  /* 0x001ae80801007387 */ /* 0x0003e80000100a00 */
[----:B------:R1:W-:Y:S01]  /*56520*/  LDGSTS.E [R6+-0x3400], [R8.64], P5 ;  /* 0xfcc0000008067fae */ /* 0x0003e2000a921844 */
[----:B------:R-:W2:Y:S02]  /*56530*/  LDL.LU.64 R236, [R1+0xab0] ;  /* 0x000ab00001ec7983 */ /* 0x000ea40000300a00 */
[----:B------:R2:W-:Y:S02]  /*56540*/  STL.64 [R1+0x1ae0], R12 ;  /* 0x001ae00c01007387 */ /* 0x0005e40000100a00 */
[----:B------:R-:W-:Y:S01]  /*56550*/  STL.64 [R1+0x1ad8], R10 ;  /* 0x001ad80a01007387 */ /* 0x000fe20000100a00 */
[----:B------:R-:W2:Y:S04]  /*56560*/  LDL.LU.64 R196, [R1+0xa78] ;  /* 0x000a780001c47983 */ /* 0x000ea80000300a00 */
[----:B------:R2:W-:Y:S01]  /*56570*/  LDGSTS.E [R5+-0x2400], [R12.64], P5 ;  /* 0xfdc000000c057fae */ /* 0x0005e2000a921844 */
[----:B------:R2:W-:Y:S02]  /*56580*/  LDGSTS.E [R4+-0x1400], [R10.64], P5 ;  /* 0xfec000000a047fae */ /* 0x0005e4000a921844 */
[----:B-1----:R-:W-:-:S05]  /*56590*/  IMAD.WIDE R8, R175, 0x4, R2 ;  /* 0x00000004af087825 */ /* 0x002fca00078e0202 */
[----:B------:R1:W-:Y:S04]  /*565a0*/  STL.64 [R1+0x1ad0], R8 ;  /* 0x001ad00801007387 */ /* 0x0003e80000100a00 */
[----:B------:R1:W-:Y:S01]  /*565b0*/  LDGSTS.E [R0+-0x400], [R8.64], P5 ;  /* 0xffc0000008007fae */ /* 0x0003e2000a921844 */
[----:B----4-:R-:W-:-:S03]  /*565c0*/  IMAD.WIDE R2, R175, 0x4, R204 ;  /* 0x00000004af027825 */ /* 0x010fc600078e02cc */
[----:B------:R-:W4:Y:S01]  /*565d0*/  LDL.LU.64 R204, [R1+0xa40] ;  /* 0x000a400001cc7983 */ /* 0x000f220000300a00 */
[----:B-----5:R-:W-:-:S04]  /*565e0*/  IMAD.WIDE R52, R175, 0x4, R228 ;  /* 0x00000004af347825 */ /* 0x020fc800078e02e4 */
[----:B------:R-:W5:Y:S02]  /*565f0*/  LDL.LU.64 R228, [R1+0xa08] ;  /* 0x000a080001e47983 */ /* 0x000f640000300a00 */
[C---:B---3--:R-:W-:Y:S02]  /*56600*/  IMAD.WIDE R54, R175.reuse, 0x4, R234 ;  /* 0x00000004af367825 */ /* 0x048fe400078e02ea */
[----:B------:R-:W3:Y:S02]  /*56610*/  LDL.LU.64 R234, [R1+0x9d0] ;  /* 0x0009d00001ea7983 */ /* 0x000ee40000300a00 */
[----:B--2---:R-:W-:-:S04]  /*56620*/  IMAD.WIDE R56, R175, 0x4, R232 ;  /* 0x00000004af387825 */ /* 0x004fc800078e02e8 */
[C---:B------:R-:W-:Y:S01]  /*56630*/  IMAD.WIDE R58, R175.reuse, 0x4, R230 ;  /* 0x00000004af3a7825 */ /* 0x040fe200078e02e6 */
[----:B------:R-:W2:Y:S03]  /*56640*/  LDL.LU.64 R232, [R1+0x998] ;  /* 0x0009980001e87983 */ /* 0x000ea60000300a00 */
[----:B------:R-:W2:Y:S02]  /*56650*/  LDL.LU.64 R230, [R1+0x960] ;  /* 0x0009600001e67983 */ /* 0x000ea40000300a00 */
[C---:B------:R-:W-:Y:S02]  /*56660*/  IMAD.WIDE R62, R175.reuse, 0x4, R192 ;  /* 0x00000004af3e7825 */ /* 0x040fe400078e02c0 */
[----:B------:R-:W2:Y:S02]  /*56670*/  LDL.LU.64 R192, [R1+0x928] ;  /* 0x0009280001c07983 */ /* 0x000ea40000300a00 */
[----:B------:R-:W2:Y:S02]  /*56680*/  LDL.LU.64 R238, [R1+0x8f0] ;  /* 0x0008f00001ee7983 */ /* 0x000ea40000300a00 */
[----:B------:R-:W-:-:S02]  /*56690*/  IMAD.WIDE R72, R175, 0x4, R196 ;  /* 0x00000004af487825 */ /* 0x000fc400078e02c4 */
[----:B------:R-:W2:Y:S02]  /*566a0*/  LDL.LU.64 R196, [R1+0x8b8] ;  /* 0x0008b80001c47983 */ /* 0x000ea40000300a00 */
[C---:B----4-:R-:W-:Y:S02]  /*566b0*/  IMAD.WIDE R76, R175.reuse, 0x4, R204 ;  /* 0x00000004af4c7825 */ /* 0x050fe400078e02cc */
[----:B------:R-:W4:Y:S02]  /*566c0*/  LDL.LU.64 R204, [R1+0x880] ;  /* 0x0008800001cc7983 */ /* 0x000f240000300a00 */
[----:B-----5:R-:W-:-:S04]  /*566d0*/  IMAD.WIDE R82, R175, 0x4, R228 ;  /* 0x00000004af527825 */ /* 0x020fc800078e02e4 */
[----:B------:R-:W5:Y:S02]  /*566e0*/  LDL.LU.64 R228, [R1+0x848] ;  /* 0x0008480001e47983 */ /* 0x000f640000300a00 */
[C---:B------:R-:W-:Y:S02]  /*566f0*/  IMAD.WIDE R66, R175.reuse, 0x4, R236 ;  /* 0x00000004af427825 */ /* 0x040fe400078e02ec */
        /* <DEDUP_REMOVED lines=9> */
[----:B------:R-:W-:-:S02]  /*56790*/  IMAD.WIDE R130, R175, 0x4, R196 ;  /* 0x00000004af827825 */ /* 0x000fc400078e02c4 */
[----:B------:R-:W2:Y:S02]  /*567a0*/  LDL.LU.64 R196, [R1+0x6f8] ;  /* 0x0006f80001c47983 */ /* 0x000ea40000300a00 */
[C---:B----4-:R-:W-:Y:S02]  /*567b0*/  IMAD.WIDE R140, R175.reuse, 0x4, R204 ;  /* 0x00000004af8c7825 */ /* 0x050fe400078e02cc */
[----:B------:R-:W4:Y:S02]  /*567c0*/  LDL.LU.64 R204, [R1+0x6c0] ;  /* 0x0006c00001cc7983 */ /* 0x000f240000300a00 */
[----:B------:R-:W4:Y:S02]  /*567d0*/  LDL.LU.64 R240, [R1+0x688] ;  /* 0x0006880001f07983 */ /* 0x000f240000300a00 */
[C---:B-----5:R-:W-:Y:S02]  /*567e0*/  IMAD.WIDE R146, R175.reuse, 0x4, R228 ;  /* 0x00000004af927825 */ /* 0x060fe400078e02e4 */
[----:B------:R-:W5:Y:S02]  /*567f0*/  LDL.LU.64 R228, [R1+0x650] ;  /* 0x0006500001e47983 */ /* 0x000f640000300a00 */
[----:B------:R-:W5:Y:S02]  /*56800*/  LDL.LU.64 R248, [R1+0x618] ;  /* 0x0006180001f87983 */ /* 0x000f640000300a00 */
[----:B------:R-:W-:-:S02]  /*56810*/  IMAD.WIDE R122, R175, 0x4, R238 ;  /* 0x00000004af7a7825 */ /* 0x000fc400078e02ee */
[----:B------:R-:W5:Y:S02]  /*56820*/  LDL.LU.64 R238, [R1+0x5e0] ;  /* 0x0005e00001ee7983 */ /* 0x000f640000300a00 */
[----:B------:R-:W-:-:S04]  /*56830*/  IMAD.WIDE R148, R175, 0x4, R236 ;  /* 0x00000004af947825 */ /* 0x000fc800078e02ec */
[----:B---3--:R-:W-:-:S04]  /*56840*/  IMAD.WIDE R156, R175, 0x4, R234 ;  /* 0x00000004af9c7825 */ /* 0x008fc800078e02ea */
[----:B------:R-:W3:Y:S01]  /*56850*/  LDL.LU.64 R236, [R1+0x5a8] ;  /* 0x0005a80001ec7983 */ /* 0x000ee20000300a00 */
[----:B------:R-:W3:Y:S01]  /*56860*/  LDL.LU.64 R234, [R1+0x570] ;  /* 0x0005700001ea7983 */ /* 0x000ee20000300a00 */
[----:B--2---:R-:W-:-:S03]  /*56870*/  IMAD.WIDE R162, R175, 0x4, R232 ;  /* 0x00000004afa27825 */ /* 0x004fc600078e02e8 */
[----:B------:R-:W2:Y:S01]  /*56880*/  LDL.LU.64 R232, [R1+0x538] ;  /* 0x0005380001e87983 */ /* 0x000ea20000300a00 */
[----:B------:R-:W-:-:S04]  /*56890*/  IMAD.WIDE R164, R175, 0x4, R230 ;  /* 0x00000004afa47825 */ /* 0x000fc800078e02e6 */
[----:B------:R-:W2:Y:S02]  /*568a0*/  LDL.LU.64 R230, [R1+0x500] ;  /* 0x0005000001e67983 */ /* 0x000ea40000300a00 */
[----:B------:R-:W2:Y:S01]  /*568b0*/  LDL.LU.64 R242, [R1+0x4c0] ;  /* 0x0004c00001f27983 */ /* 0x000ea20000300a00 */
[----:B------:R-:W-:-:S04]  /*568c0*/  LOP3.LUT R251, R251, 0x70, RZ, 0x3c, !PT ;  /* 0x00000070fbfb7812 */ /* 0x000fc800078e3cff */
[C---:B------:R-:W-:Y:S02]  /*568d0*/  IADD3 R6, R251.reuse, 0x100000, RZ ;  /* 0x00100000fb067810 */ /* 0x040fe40007ffe0ff */
[C---:B------:R-:W-:Y:S02]  /*568e0*/  IADD3 R5, R251.reuse, 0x100000, RZ ;  /* 0x00100000fb057810 */ /* 0x040fe40007ffe0ff */
[C---:B------:R-:W-:Y:S02]  /*568f0*/  IADD3 R4, R251.reuse, 0x100000, RZ ;  /* 0x00100000fb047810 */ /* 0x040fe40007ffe0ff */
[----:B-1----:R-:W-:Y:S01]  /*56900*/  IADD3 R0, R251, 0x100000, RZ ;  /* 0x00100000fb007810 */ /* 0x002fe20007ffe0ff */
[----:B------:R1:W-:Y:S01]  /*56910*/  LDGSTS.E [R6+-0x3f200], [R2.64], P5 ;  /* 0xc0e0000002067fae */ /* 0x0003e2000a921844 */
        /* <DEDUP_REMOVED lines=17> */
[----:B------:R-:W-:-:S04]  /*56a30*/  IMAD.WIDE R192, R175, 0x4, R192 ;  /* 0x00000004afc07825 */ /* 0x000fc800078e02c0 */
[----:B------:R1:W-:Y:S02]  /*56a40*/  LDGSTS.E [R4+-0x2d200], [R148.64], P5 ;  /* 0xd2e0000094047fae */ /* 0x0003e4000a921844 */
[C---:B------:R-:W-:Y:S01]  /*56a50*/  IMAD.WIDE R196, R175.reuse, 0x4, R196 ;  /* 0x00000004afc47825 */ /* 0x040fe200078e02c4 */
[----:B------:R1:W-:Y:S03]  /*56a60*/  LDGSTS.E [R0+-0x2c200], [R156.64], P5 ;  /* 0xd3e000009c007fae */ /* 0x0003e6000a921844 */
[----:B------:R1:W-:Y:S02]  /*56a70*/  LDGSTS.E [R6+-0x2b200], [R162.64], P5 ;  /* 0xd4e00000a2067fae */ /* 0x0003e4000a921844 */
[----:B------:R1:W-:Y:S02]  /*56a80*/  LDGSTS.E [R5+-0x2a200], [R164.64], P5 ;  /* 0xd5e00000a4057fae */ /* 0x0003e4000a921844 */
[----:B------:R1:W-:Y:S01]  /*56a90*/  LDGSTS.E [R4+-0x29200], [R192.64], P5 ;  /* 0xd6e00000c0047fae */ /* 0x0003e2000a921844 */
[----:B------:R1:W-:Y:S01]  /*56aa0*/  LDGSTS.E [R0+-0x28200], [R196.64], P5 ;  /* 0xd7e00000c4007fae */ /* 0x0003e2000a921844 */
[----:B----4-:R-:W-:-:S03]  /*56ab0*/  IMAD.WIDE R12, R175, 0x4, R240 ;  /* 0x00000004af0c7825 */ /* 0x010fc600078e02f0 */
[----:B------:R-:W4:Y:S01]  /*56ac0*/  LDL.LU.64 R240, [R1+0x488] ;  /* 0x0004880001f07983 */ /* 0x000f220000300a00 */
[----:B-----5:R-:W-:-:S03]  /*56ad0*/  IMAD.WIDE R8, R175, 0x4, R228 ;  /* 0x00000004af087825 */ /* 0x020fc600078e02e4 */
[----:B------:R-:W-:Y:S01]  /*56ae0*/  STL.64 [R1+0x98], R12 ;  /* 0x0000980c01007387 */ /* 0x000fe20000100a00 */
[----:B------:R-:W5:Y:S02]  /*56af0*/  LDL.LU.64 R228, [R1+0x450] ;  /* 0x0004500001e47983 */ /* 0x000f640000300a00 */
[----:B------:R-:W-:-:S04]  /*56b00*/  IMAD.WIDE R204, R175, 0x4, R204 ;  /* 0x00000004afcc7825 */ /* 0x000fc800078e02cc */
[C---:B------:R-:W-:Y:S01]  /*56b10*/  IMAD.WIDE R10, R175.reuse, 0x4, R248 ;  /* 0x00000004af0a7825 */ /* 0x040fe200078e02f8 */
[----:B------:R1:W-:Y:S04]  /*56b20*/  STL.64 [R1+0xc8], R8 ;  /* 0x0000c80801007387 */ /* 0x0003e80000100a00 */
[----:B------:R1:W-:Y:S01]  /*56b30*/  LDGSTS.E [R6+-0x27200], [R204.64], P5 ;  /* 0xd8e00000cc067fae */ /* 0x0003e2000a921844 */
[----:B------:R3:W-:Y:S02]  /*56b40*/  LDGSTS.E [R5+-0x26200], [R12.64], P5 ;  /* 0xd9e000000c057fae */ /* 0x0007e4000a921844 */
[----:B------:R1:W-:Y:S01]  /*56b50*/  LDGSTS.E [R4+-0x25200], [R8.64], P5 ;  /* 0xdae0000008047fae */ /* 0x0003e2000a921844 */
[----:B------:R2:W-:Y:S01]  /*56b60*/  STL.64 [R1+0xd8], R10 ;  /* 0x0000d80a01007387 */ /* 0x0005e20000100a00 */
[----:B------:R2:W-:Y:S02]  /*56b70*/  LDGSTS.E [R0+-0x24200], [R10.64], P5 ;  /* 0xdbe000000a007fae */ /* 0x0005e4000a921844 */
[----:B-1----:R-:W-:-:S02]  /*56b80*/  IMAD.WIDE R8, R175, 0x4, R238 ;  /* 0x00000004af087825 */ /* 0x002fc400078e02ee */
[----:B------:R-:W5:Y:S03]  /*56b90*/  LDL.LU.64 R238, [R1+0x410] ;  /* 0x0004100001ee7983 */ /* 0x000f660000300a00 */
[----:B------:R1:W-:Y:S02]  /*56ba0*/  STL.64 [R1+0x118], R8 ;  /* 0x0001180801007387 */ /* 0x0003e40000100a00 */
[----:B---3--:R-:W-:-:S04]  /*56bb0*/  IMAD.WIDE R12, R175, 0x4, R236 ;  /* 0x00000004af0c7825 */ /* 0x008fc800078e02ec */
[C---:B--2---:R-:W-:Y:S01]  /*56bc0*/  IMAD.WIDE R10, R175.reuse, 0x4, R234 ;  /* 0x00000004af0a7825 */ /* 0x044fe200078e02ea */
[----:B------:R-:W2:Y:S03]  /*56bd0*/  LDL.LU.64 R236, [R1+0x3d0] ;  /* 0x0003d00001ec7983 */ /* 0x000ea60000300a00 */
[----:B------:R-:W3:Y:S02]  /*56be0*/  LDL.LU.64 R234, [R1+0x390] ;  /* 0x0003900001ea7983 */ /* 0x000ee40000300a00 */
[----:B------:R-:W-:Y:S01]  /*56bf0*/  STL.64 [R1+0x120], R12 ;  /* 0x0001200c01007387 */ /* 0x000fe20000100a00 */
[----:B------:R1:W-:Y:S04]  /*56c00*/  LDGSTS.E [R6+-0x23200], [R8.64], P5 ;  /* 0xdce0000008067fae */ /* 0x0003e8000a921844 */
[----:B------:R1:W-:Y:S01]  /*56c10*/  STL.64 [R1+0x1e0], R10 ;  /* 0x0001e00a01007387 */ /* 0x0003e20000100a00 */
[----:B------:R1:W-:Y:S02]  /*56c20*/  LDGSTS.E [R5+-0x22200], [R12.64], P5 ;  /* 0xdde000000c057fae */ /* 0x0003e4000a921844 */
[----:B------:R1:W-:Y:S02]  /*56c30*/  LDGSTS.E [R4+-0x21200], [R10.64], P5 ;  /* 0xdee000000a047fae */ /* 0x0003e4000a921844 */
[----:B-1----:R-:W-:-:S02]  /*56c40*/  IMAD.WIDE R8, R175, 0x4, R232 ;  /* 0x00000004af087825 */ /* 0x002fc400078e02e8 */
[----:B------:R-:W3:Y:S02]  /*56c50*/  LDL.LU.64 R232, [R1+0x350] ;  /* 0x0003500001e87983 */ /* 0x000ee40000300a00 */
[----:B------:R-:W-:-:S04]  /*56c60*/  IMAD.WIDE R10, R175, 0x4, R230 ;  /* 0x00000004af0a7825 */ /* 0x000fc800078e02e6 */
[----:B------:R4:W-:Y:S01]  /*56c70*/  STL.64 [R1+0x218], R8 ;  /* 0x0002180801007387 */ /* 0x0009e20000100a00 */
[----:B------:R4:W-:Y:S01]  /*56c80*/  LDGSTS.E [R0+-0x20200], [R8.64], P5 ;  /* 0xdfe0000008007fae */ /* 0x0009e2000a921844 */
[----:B------:R-:W-:-:S04]  /*56c90*/  IMAD.WIDE R12, R175, 0x4, R242 ;  /* 0x00000004af0c7825 */ /* 0x000fc800078e02f2 */
[----:B------:R-:W3:Y:S02]  /*56ca0*/  LDL.LU.64 R230, [R1+0x310] ;  /* 0x0003100001e67983 */ /* 0x000ee40000300a00 */
[----:B------:R5:W-:Y:S01]  /*56cb0*/  STL.64 [R1+0x258], R10 ;  /* 0x0002580a01007387 */ /* 0x000be20000100a00 */
[----:B------:R5:W-:Y:S04]  /*56cc0*/  LDGSTS.E [R6+-0x1f200], [R10.64], P5 ;  /* 0xe0e000000a067fae */ /* 0x000be8000a921844 */
[----:B------:R-:W-:Y:S01]  /*56cd0*/  STL.64 [R1+0x298], R12 ;  /* 0x0002980c01007387 */ /* 0x000fe20000100a00 */
[----:B------:R2:W-:Y:S02]  /*56ce0*/  LDGSTS.E [R5+-0x1e200], [R12.64], P5 ;  /* 0xe1e000000c057fae */ /* 0x0005e4000a921844 */
[----:B----4-:R-:W-:-:S04]  /*56cf0*/  IMAD.WIDE R8, R175, 0x4, R240 ;  /* 0x00000004af087825 */ /* 0x010fc800078e02f0 */
[C---:B-----5:R-:W-:Y:S01]  /*56d00*/  IMAD.WIDE R10, R175.reuse, 0x4, R228 ;  /* 0x00000004af0a7825 */ /* 0x060fe200078e02e4 */
[----:B------:R1:W-:Y:S03]  /*56d10*/  STL.64 [R1+0x2d8], R8 ;  /* 0x0002d80801007387 */ /* 0x0003e60000100a00 */
[----:B------:R-:W4:Y:S02]  /*56d20*/  LDL.LU.64 R44, [R1+0x2d0] ;  /* 0x0002d000012c7983 */ /* 0x000f240000300a00 */
[----:B------:R-:W5:Y:S01]  /*56d30*/  LDL.LU.64 R228, [R1+0x290] ;  /* 0x0002900001e47983 */ /* 0x000f620000300a00 */
[----:B------:R1:W-:Y:S01]  /*56d40*/  LDGSTS.E [R4+-0x1d200], [R8.64], P5 ;  /* 0xe2e0000008047fae */ /* 0x0003e2000a921844 */
[----:B------:R3:W-:Y:S02]  /*56d50*/  STL.64 [R1+0x2e0], R10 ;  /* 0x0002e00a01007387 */ /* 0x0007e40000100a00 */
[----:B------:R-:W4:Y:S02]  /*56d60*/  LDL.LU.64 R46, [R1+0x250] ;  /* 0x00025000012e7983 */ /* 0x000f240000300a00 */
[----:B------:R3:W-:Y:S01]  /*56d70*/  LDGSTS.E [R0+-0x1c200], [R10.64], P5 ;  /* 0xe3e000000a007fae */ /* 0x0007e2000a921844 */
[----:B------:R-:W4:Y:S01]  /*56d80*/  LDL.LU.64 R248, [R1+0x210] ;  /* 0x0002100001f87983 */ /* 0x000f220000300a00 */
[----:B-1----:R-:W-:-:S04]  /*56d90*/  IMAD.WIDE R8, R175, 0x4, R238 ;  /* 0x00000004af087825 */ /* 0x002fc800078e02ee */
[----:B--2---:R-:W-:-:S04]  /*56da0*/  IMAD.WIDE R12, R175, 0x4, R236 ;  /* 0x00000004af0c7825 */ /* 0x004fc800078e02ec */
[C---:B---3--:R-:W-:Y:S01]  /*56db0*/  IMAD.WIDE R10, R175.reuse, 0x4, R234 ;  /* 0x00000004af0a7825 */ /* 0x048fe200078e02ea */
        /* <DEDUP_REMOVED lines=9> */
[----:B------:R1:W-:Y:S02]  /*56e50*/  LDGSTS.E [R4+-0x19200], [R10.64], P5 ;  /* 0xe6e000000a047fae */ /* 0x0003e4000a921844 */
[----:B-1----:R-:W-:-:S05]  /*56e60*/  IMAD.WIDE R8, R175, 0x4, R232 ;  /* 0x00000004af087825 */ /* 0x002fca00078e02e8 */
[----:B------:R5:W-:Y:S01]  /*56e70*/  STL.64 [R1+0x350], R8 ;  /* 0x0003500801007387 */ /* 0x000be20000100a00 */
[----:B------:R-:W-:-:S04]  /*56e80*/  IMAD.WIDE R10, R175, 0x4, R230 ;  /* 0x00000004af0a7825 */ /* 0x000fc800078e02e6 */
[----:B------:R-:W3:Y:S02]  /*56e90*/  LDL.LU.64 R234, [R1+0xd0] ;  /* 0x0000d00001ea7983 */ /* 0x000ee40000300a00 */
[----:B------:R-:W3:Y:S01]  /*56ea0*/  LDL.LU.64 R232, [R1+0x90] ;  /* 0x0000900001e87983 */ /* 0x000ee20000300a00 */
[----:B------:R5:W-:Y:S04]  /*56eb0*/  LDGSTS.E [R0+-0x18200], [R8.64], P5 ;  /* 0xe7e0000008007fae */ /* 0x000be8000a921844 */
[----:B------:R1:W-:Y:S01]  /*56ec0*/  STL.64 [R1+0x310], R10 ;  /* 0x0003100a01007387 */ /* 0x0003e20000100a00 */
[----:B------:R-:W3:Y:S02]  /*56ed0*/  LDL.LU.64 R230, [R1+0x50] ;  /* 0x0000500001e67983 */ /* 0x000ee40000300a00 */
[----:B------:R1:W-:Y:S02]  /*56ee0*/  LDGSTS.E [R6+-0x17200], [R10.64], P5 ;  /* 0xe8e000000a067fae */ /* 0x0003e4000a921844 */
[----:B-----5:R-:W-:-:S02]  /*56ef0*/  IMAD.WIDE R8, R175, 0x4, R228 ;  /* 0x00000004af087825 */ /* 0x020fc400078e02e4 */
[----:B------:R-:W5:Y:S02]  /*56f00*/  LDL.LU.64 R228, [R1+0x10] ;  /* 0x0000100001e47983 */ /* 0x000f640000300a00 */
        /* <DEDUP_REMOVED lines=13> */
[----:B------:R-:W-:Y:S02]  /*56fe0*/  STL.64 [R1+0x398], R12 ;  /* 0x0003980c01007387 */ /* 0x000fe40000100a00 */
[----:B------:R2:W-:Y:S02]  /*56ff0*/  LDGSTS.E [R5+-0x12200], [R12.64], P5 ;  /* 0xede000000c057fae */ /* 0x0005e4000a921844 */
[----:B------:R3:W-:Y:S01]  /*57000*/  STL.64 [R1+0x3d0], R10 ;  /* 0x0003d00a01007387 */ /* 0x0007e20000100a00 */
[----:B------:R3:W-:Y:S01]  /*57010*/  LDGSTS.E [R4+-0x11200], [R10.64], P5 ;  /* 0xeee000000a047fae */ /* 0x0007e2000a921844 */
[----:B-1----:R-:W-:-:S04]  /*57020*/  IMAD.WIDE R8, R175, 0x4, R238 ;  /* 0x00000004af087825 */ /* 0x002fc800078e02ee */
[C---:B---3--:R-:W-:Y:S01]  /*57030*/  IMAD.WIDE R10, R175.reuse, 0x4, R236 ;  /* 0x00000004af0a7825 */ /* 0x048fe200078e02ec */
[----:B------:R1:W-:Y:S04]  /*57040*/  STL.64 [R1+0x3d8], R8 ;  /* 0x0003d80801007387 */ /* 0x0003e80000100a00 */
[----:B------:R1:W-:Y:S01]  /*57050*/  LDGSTS.E [R0+-0x10200], [R8.64], P5 ;  /* 0xefe0000008007fae */ /* 0x0003e2000a921844 */
[----:B--2---:R-:W-:-:S03]  /*57060*/  IMAD.WIDE R12, R175, 0x4, R234 ;  /* 0x00000004af0c7825 */ /* 0x004fc600078e02ea */
[----:B------:R2:W-:Y:S01]  /*57070*/  STL.64 [R1+0x110], R10 ;  /* 0x0001100a01007387 */ /* 0x0005e20000100a00 */
[----:B------:R2:W-:Y:S03]  /*57080*/  LDGSTS.E [R6+-0xf200], [R10.64], P5 ;  /* 0xf0e000000a067fae */ /* 0x0005e6000a921844 */
[----:B------:R3:W-:Y:S04]  /*57090*/  STL.64 [R1+0xd0], R12 ;  /* 0x0000d00c01007387 */ /* 0x0007e80000100a00 */
        /* <DEDUP_REMOVED lines=12> */
[----:B------:R2:W-:Y:S02]  /*57160*/  STL.64 [R1+0x1968], R12 ;  /* 0x0019680c01007387 */ /* 0x0005e40000100a00 */
[----:B------:R-:W-:Y:S02]  /*57170*/  STL.64 [R1+0x1960], R10 ;  /* 0x0019600a01007387 */ /* 0x000fe40000100a00 */
[----:B-1----:R-:W-:-:S05]  /*57180*/  IMAD.WIDE R8, R175, 0x4, R80 ;  /* 0x00000004af087825 */ /* 0x002fca00078e0250 */
[----:B------:R1:W-:Y:S01]  /*57190*/  STL.64 [R1+0x1958], R8 ;  /* 0x0019580801007387 */ /* 0x0003e20000100a00 */
[----:B------:R3:W-:Y:S02]  /*571a0*/  STL [R1+0x2c70], RZ ;  /* 0x002c70ff01007387 */ /* 0x0007e40000100800 */
[----:B------:R3:W-:Y:S02]  /*571b0*/  STL [R1+0x2c74], RZ ;  /* 0x002c74ff01007387 */ /* 0x0007e40000100800 */
[----:B------:R3:W-:Y:S01]  /*571c0*/  STL [R1+0x2c78], RZ ;  /* 0x002c78ff01007387 */ /* 0x0007e20000100800 */
[----:B------:R3:W-:Y:S01]  /*571d0*/  STL [R1+0x2c7c], RZ ;  /* 0x002c7cff01007387 */ /* 0x0007e20000100800 */
        /* <DEDUP_REMOVED lines=1676> */
[----:B------:R3:W-:Y:S02]  /*5daa0*/  STL [R1], RZ ;  /* 0x000000ff01007387 */ /* 0x0007e40000100800 */
        /* <DEDUP_REMOVED lines=295> */
[----:B------:R-:W-:Y:S01]  /*5ed20*/  MOV R229, c[0x0][0x180] ;  /* 0x0000600000e57a02 */ /* 0x000fe20000000f00 */
[----:B------:R3:W-:Y:S02]  /*5ed30*/  STL [R1+0x810], RZ ;  /* 0x000810ff01007387 */ /* 0x0007e40000100800 */
[----:B------:R3:W-:Y:S01]  /*5ed40*/  STL [R1+0x814], RZ ;  /* 0x000814ff01007387 */ /* 0x0007e20000100800 */
[----:B------:R3:W-:Y:S01]  /*5ed50*/  STL [R1+0x818], RZ ;  /* 0x000818ff01007387 */ /* 0x0007e20000100800 */
[----:B------:R3:W-:Y:S02]  /*5ed60*/  STL [R1+0x81c], RZ ;  /* 0x00081cff01007387 */ /* 0x0007e40000100800 */
[----:B------:R-:W-:Y:S01]  /*5ed70*/  IMAD.WIDE R160, R175, 0x4, R160 ;  /* 0x00000004afa07825 */ /* 0x000fe200078e02a0 */
[----:B------:R-:W-:-:S03]  /*5ed80*/  IADD3 R229, R229, 0x7f, RZ ;  /* 0x0000007fe5e57810 */ /* 0x000fc60007ffe0ff */
[----:B------:R-:W-:-:S04]  /*5ed90*/  IMAD.WIDE R144, R175, 0x4, R144 ;  /* 0x00000004af907825 */ /* 0x000fc800078e0290 */
[----:B------:R-:W-:Y:S01]  /*5eda0*/  IMAD.WIDE R128, R175, 0x4, R128 ;  /* 0x00000004af807825 */ /* 0x000fe200078e0280 */
[----:B------:R-:W-:Y:S01]  /*5edb0*/  ISETP.GE.AND P0, PT, R229, 0x80, PT ;  /* 0x00000080e500780c */ /* 0x000fe20003f06270 */
[----:B------:R4:W-:Y:S02]  /*5edc0*/  LDGSTS.E [R5+-0xa200], [R160.64], P5 ;  /* 0xf5e00000a0057fae */ /* 0x0009e4000a921844 */
[----:B------:R4:W-:Y:S02]  /*5edd0*/  LDGSTS.E [R4+-0x9200], [R144.64], P5 ;  /* 0xf6e0000090047fae */ /* 0x0009e4000a921844 */
[----:B------:R-:W-:-:S04]  /*5ede0*/  IMAD.WIDE R112, R175, 0x4, R64 ;  /* 0x00000004af707825 */ /* 0x000fc800078e0240 */
[----:B------:R3:W-:Y:S02]  /*5edf0*/  LDGSTS.E [R0+-0x8200], [R128.64], P5 ;  /* 0xf7e0000080007fae */ /* 0x0007e4000a921844 */
[C---:B------:R-:W-:Y:S01]  /*5ee00*/  IMAD.WIDE R96, R175.reuse, 0x4, R48 ;  /* 0x00000004af607825 */ /* 0x040fe200078e0230 */
[----:B------:R2:W-:Y:S03]  /*5ee10*/  LDGSTS.E [R6+-0x7200], [R12.64], P5 ;  /* 0xf8e000000c067fae */ /* 0x0005e6000a921844 */
[----:B------:R-:W-:-:S04]  /*5ee20*/  IMAD.WIDE R80, R175, 0x4, R32 ;  /* 0x00000004af507825 */ /* 0x000fc800078e0220 */
[----:B------:R5:W-:Y:S02]  /*5ee30*/  LDGSTS.E [R5+-0x6200], [R10.64], P5 ;  /* 0xf9e000000a057fae */ /* 0x000be4000a921844 */
[C---:B------:R-:W-:Y:S01]  /*5ee40*/  IMAD.WIDE R64, R175.reuse, 0x4, R16 ;  /* 0x00000004af407825 */ /* 0x040fe200078e0210 */
[----:B------:R1:W-:Y:S03]  /*5ee50*/  LDGSTS.E [R4+-0x5200], [R8.64], P5 ;  /* 0xfae0000008047fae */ /* 0x0003e6000a921844 */
[----:B------:R-:W-:-:S04]  /*5ee60*/  IMAD.WIDE R172, R175, 0x4, R172 ;  /* 0x00000004afac7825 */ /* 0x000fc800078e02ac */
[----:B------:R3:W-:Y:S02]  /*5ee70*/  LDGSTS.E [R0+-0x4200], [R112.64], P5 ;  /* 0xfbe0000070007fae */ /* 0x0007e4000a921844 */
[----:B------:R1:W-:Y:S01]  /*5ee80*/  LDGSTS.E [R6+-0x3200], [R96.64], P5 ;  /* 0xfce0000060067fae */ /* 0x0003e2000a921844 */
[----:B------:R4:W-:Y:S01]  /*5ee90*/  LDGSTS.E [R5+-0x2200], [R80.64], P5 ;  /* 0xfde0000050057fae */ /* 0x0009e2000a921844 */
[----:B------:R4:W-:Y:S02]  /*5eea0*/  LDGSTS.E [R4+-0x1200], [R64.64], P5 ;  /* 0xfee0000040047fae */ /* 0x0009e4000a921844 */
[----:B------:R3:W-:Y:S02]  /*5eeb0*/  LDGSTS.E [R0+-0x200], [R172.64], P5 ;  /* 0xffe00000ac007fae */ /* 0x0007e4000a921844 */
[----:B------:R-:W0:Y:S01]  /*5eec0*/  LDGDEPBAR ;  /* 0x00000000000079af */ /* 0x000e220000000000 */
[----:B------:R-:W-:Y:S01]  /*5eed0*/  CS2R R248, SRZ ;  /* 0x0000000000f87805 */ /* 0x000fe2000001ff00 */
        /* <DEDUP_REMOVED lines=27> */
[----:B--2---:R-:W-:Y:S01]  /*5f090*/  CS2R R12, SRZ ;  /* 0x00000000000c7805 */ /* 0x004fe2000001ff00 */
[----:B------:R-:W-:Y:S01]  /*5f0a0*/  CS2R R14, SRZ ;  /* 0x00000000000e7805 */ /* 0x000fe2000001ff00 */
[----:B-1----:R-:W-:Y:S01]  /*5f0b0*/  CS2R R8, SRZ ;  /* 0x0000000000087805 */ /* 0x002fe2000001ff00 */
[----:B-----5:R-:W-:Y:S01]  /*5f0c0*/  CS2R R10, SRZ ;  /* 0x00000000000a7805 */ /* 0x020fe2000001ff00 */
[----:B----4-:R-:W-:Y:S01]  /*5f0d0*/  CS2R R4, SRZ ;  /* 0x0000000000047805 */ /* 0x010fe2000001ff00 */
[----:B------:R-:W-:Y:S01]  /*5f0e0*/  CS2R R6, SRZ ;  /* 0x0000000000067805 */ /* 0x000fe2000001ff00 */
[----:B------:R-:W-:Y:S05]  /*5f0f0*/  @!P0 BRA `(.L_x_0) ;  /* 0x000fbc2000008947 */ /* 0x000fea0003800000 */
[----:B---3--:R-:W2:Y:S04]  /*5f100*/  LDL.LU.64 R8, [R1+0x35d0] ;  /* 0x0035d00001087983 */ /* 0x008ea80000300a00 */
[----:B------:R-:W3:Y:S04]  /*5f110*/  LDL.LU.64 R10, [R1+0x35c8] ;  /* 0x0035c800010a7983 */ /* 0x000ee80000300a00 */
[----:B------:R-:W4:Y:S04]  /*5f120*/  LDL.LU.64 R18, [R1+0x35d8] ;  /* 0x0035d80001127983 */ /* 0x000f280000300a00 */
[----:B------:R-:W5:Y:S04]  /*5f130*/  LDL.LU.64 R26, [R1+0x35e0] ;  /* 0x0035e000011a7983 */ /* 0x000f680000300a00 */
[----:B------:R-:W3:Y:S04]  /*5f140*/  LDL.LU.64 R12, [R1+0x31d0] ;  /* 0x0031d000010c7983 */ /* 0x000ee80000300a00 */
[----:B------:R-:W3:Y:S04]  /*5f150*/  LDL.LU.64 R20, [R1+0x31c8] ;  /* 0x0031c80001147983 */ /* 0x000ee80000300a00 */
[----:B------:R-:W4:Y:S04]  /*5f160*/  LDL.LU.64 R4, [R1+0x31c0] ;  /* 0x0031c00001047983 */ /* 0x000f280000300a00 */
[----:B------:R-:W4:Y:S04]  /*5f170*/  LDL.LU.64 R6, [R1+0x31b8] ;  /* 0x0031b80001067983 */ /* 0x000f280000300a00 */
[----:B------:R-:W4:Y:S04]  /*5f180*/  LDL.LU.64 R14, [R1+0x2e10] ;  /* 0x002e1000010e7983 */ /* 0x000f280000300a00 */
[----:B------:R-:W4:Y:S04]  /*5f190*/  LDL.LU.64 R22, [R1+0x2e08] ;  /* 0x002e080001167983 */ /* 0x000f280000300a00 */
[----:B------:R-:W4:Y:S04]  /*5f1a0*/  LDL.LU.64 R16, [R1+0x2e00] ;  /* 0x002e000001107983 */ /* 0x000f280000300a00 */
[----:B--2---:R1:W-:Y:S01]  /*5f1b0*/  STL [R1+0x5854], R8 ;  /* 0x0058540801007387 */ /* 0x0043e20000100800 */
[----:B------:R-:W-:-:S03]  /*5f1c0*/  IMAD.MOV.U32 R0, RZ, RZ, R9 ;  /* 0x000000ffff007224 */ /* 0x000fc600078e0009 */
[----:B-1----:R-:W2:Y:S04]  /*5f1d0*/  LDL.LU.64 R8, [R1+0x2df8] ;  /* 0x002df80001087983 */ /* 0x002ea80000300a00 */
[----:B------:R1:W-:Y:S04]  /*5f1e0*/  STL [R1+0x5850], R0 ;  /* 0x0058500001007387 */ /* 0x0003e80000100800 */
[----:B---3--:R3:W-:Y:S01]  /*5f1f0*/  STL [R1+0x585c], R10 ;  /* 0x00585c0a01007387 */ /* 0x0087e20000100800 */
[----:B-1----:R-:W-:-:S03]  /*5f200*/  IMAD.MOV.U32 R0, RZ, RZ, R11 ;  /* 0x000000ffff007224 */ /* 0x002fc600078e000b */
[----:B---3--:R-:W3:Y:S04]  /*5f210*/  LDL.LU.64 R10, [R1+0x1280] ;  /* 0x00128000010a7983 */ /* 0x008ee80000300a00 */
[----:B------:R1:W-:Y:S04]  /*5f220*/  STL [R1+0x5858], R0 ;  /* 0x0058580001007387 */ /* 0x0003e80000100800 */
[----:B----4-:R4:W-:Y:S01]  /*5f230*/  STL [R1+0x5864], R18 ;  /* 0x0058641201007387 */ /* 0x0109e20000100800 */
[----:B-1----:R-:W-:-:S03]  /*5f240*/  MOV R0, R19 ;  /* 0x0000001300007202 */ /* 0x002fc60000000f00 */
[----:B----4-:R-:W4:Y:S04]  /*5f250*/  LDL.LU.64 R18, [R1+0x1278] ;  /* 0x0012780001127983 */ /* 0x010f280000300a00 */
[----:B------:R1:W-:Y:S04]  /*5f260*/  STL [R1+0x5860], R0 ;  /* 0x0058600001007387 */ /* 0x0003e80000100800 */
[----:B-----5:R5:W-:Y:S01]  /*5f270*/  STL [R1+0x586c], R26 ;  /* 0x00586c1a01007387 */ /* 0x020be20000100800 */
[----:B-1----:R-:W-:-:S03]  /*5f280*/  IMAD.MOV.U32 R0, RZ, RZ, R27 ;  /* 0x000000ffff007224 */ /* 0x002fc600078e001b */
[----:B-----5:R-:W5:Y:S04]  /*5f290*/  LDL.LU.64 R26, [R1+0x1270] ;  /* 0x00127000011a7983 */ /* 0x020f680000300a00 */
[----:B------:R1:W-:Y:S04]  /*5f2a0*/  STL [R1+0x5868], R0 ;  /* 0x0058680001007387 */ /* 0x0003e80000100800 */
[----:B------:R1:W-:Y:S02]  /*5f2b0*/  STL [R1+0x5870], R12 ;  /* 0x0058700c01007387 */ /* 0x0003e40000100800 */
[----:B-1----:R-:W-:-:S02]  /*5f2c0*/  IMAD.MOV.U32 R0, RZ, RZ, R13 ;  /* 0x000000ffff007224 */ /* 0x002fc400078e000d */
[----:B------:R-:W5:Y:S04]  /*5f2d0*/  LDL.LU.64 R12, [R1+0x1268] ;  /* 0x00126800010c7983 */ /* 0x000f680000300a00 */
[----:B------:R1:W-:Y:S04]  /*5f2e0*/  STL [R1+0x5848], R0 ;  /* 0x0058480001007387 */ /* 0x0003e80000100800 */
[----:B------:R1:W-:Y:S02]  /*5f2f0*/  STL [R1+0x584c], R20 ;  /* 0x00584c1401007387 */ /* 0x0003e40000100800 */
[----:B-1----:R-:W-:-:S02]  /*5f300*/  MOV R0, R21 ;  /* 0x0000001500007202 */ /* 0x002fc40000000f00 */
[----:B------:R-:W5:Y:S04]  /*5f310*/  LDL.LU.64 R20, [R1+0x34f0] ;  /* 0x0034f00001147983 */ /* 0x000f680000300a00 */
[----:B------:R1:W-:Y:S04]  /*5f320*/  STL [R1+0x5840], R0 ;  /* 0x0058400001007387 */ /* 0x0003e80000100800 */
[----:B------:R1:W-:Y:S02]  /*5f330*/  STL [R1+0x5844], R4 ;  /* 0x0058440401007387 */ /* 0x0003e40000100800 */
[----:B-1----:R-:W-:-:S02]  /*5f340*/  IMAD.MOV.U32 R0, RZ, RZ, R5 ;  /* 0x000000ffff007224 */ /* 0x002fc400078e0005 */
[----:B------:R-:W5:Y:S04]  /*5f350*/  LDL.LU.64 R4, [R1+0x34e8] ;  /* 0x0034e80001047983 */ /* 0x000f680000300a00 */
        /* <DEDUP_REMOVED lines=17> */
[----:B--2---:R2:W-:Y:S01]  /*5f470*/  STL [R1+0x581c], R8 ;  /* 0x00581c0801007387 */ /* 0x0045e20000100800 */
[----:B-1----:R-:W-:-:S03]  /*5f480*/  MOV R0, R9 ;  /* 0x0000000900007202 */ /* 0x002fc60000000f00 */
[----:B--2---:R-:W2:Y:S04]  /*5f490*/  LDL.LU.64 R8, [R1+0x31a0] ;  /* 0x0031a00001087983 */ /* 0x004ea80000300a00 */
[----:B------:R1:W-:Y:S04]  /*5f4a0*/  STL [R1+0x5810], R0 ;  /* 0x0058100001007387 */ /* 0x0003e80000100800 */
[----:B---3--:R3:W-:Y:S01]  /*5f4b0*/  STL [R1+0x5814], R10 ;  /* 0x0058140a01007387 */ /* 0x0087e20000100800 */
[----:B-1----:R-:W-:-:S03]  /*5f4c0*/  IMAD.MOV.U32 R0, RZ, RZ, R11 ;  /* 0x000000ffff007224 */ /* 0x002fc600078e000b */
[----:B---3--:R-:W3:Y:S04]  /*5f4d0*/  LDL.LU.64 R10, [R1+0x3198] ;  /* 0x00319800010a7983 */ /* 0x008ee80000300a00 */
[----:B------:R1:W-:Y:S04]  /*5f4e0*/  STL [R1+0x5808], R0 ;  /* 0x0058080001007387 */ /* 0x0003e80000100800 */
[----:B----4-:R4:W-:Y:S01]  /*5f4f0*/  STL [R1+0x580c], R18 ;  /* 0x00580c1201007387 */ /* 0x0109e20000100800 */
[----:B-1----:R-:W-:-:S03]  /*5f500*/  IMAD.MOV.U32 R0, RZ, RZ, R19 ;  /* 0x000000ffff007224 */ /* 0x002fc600078e0013 */
[----:B----4-:R-:W4:Y:S04]  /*5f510*/  LDL.LU.64 R18, [R1+0x2df0] ;  /* 0x002df00001127983 */ /* 0x010f280000300a00 */
[----:B------:R1:W-:Y:S04]  /*5f520*/  STL [R1+0x5800], R0 ;  /* 0x0058000001007387 */ /* 0x0003e80000100800 */
[----:B-----5:R5:W-:Y:S01]  /*5f530*/  STL [R1+0x5804], R26 ;  /* 0x0058041a01007387 */ /* 0x020be20000100800 */
[----:B-1----:R-:W-:-:S03]  /*5f540*/  MOV R0, R27 ;  /* 0x0000001b00007202 */ /* 0x002fc60000000f00 */
[----:B-----5:R-:W5:Y:S04]  /*5f550*/  LDL.LU.64 R26, [R1+0x2de8] ;  /* 0x002de800011a7983 */ /* 0x020f680000300a00 */
        /* <DEDUP_REMOVED lines=29> */
[----:B--2---:R2:W-:Y:S01]  /*5f730*/  STL [R1+0x57c4], R8 ;  /* 0x0057c40801007387 */ /* 0x0045e20000100800 */
[----:B-1----:R-:W-:-:S03]  /*5f740*/  IMAD.MOV.U32 R0, RZ, RZ, R9 ;  /* 0x000000ffff007224 */ /* 0x002fc600078e0009 */
[----:B--2---:R-:W2:Y:S04]  /*5f750*/  LDL.LU.64 R8, [R1+0x34c8] ;  /* 0x0034c80001087983 */ /* 0x004ea80000300a00 */
[----:B------:R1:W-:Y:S04]  /*5f760*/  STL [R1+0x57b8], R0 ;  /* 0x0057b80001007387 */ /* 0x0003e80000100800 */
[----:B---3--:R3:W-:Y:S01]  /*5f770*/  STL [R1+0x57bc], R10 ;  /* 0x0057bc0a01007387 */ /* 0x0087e20000100800 */
[----:B-1----:R-:W-:-:S03]  /*5f780*/  MOV R0, R11 ;  /* 0x0000000b00007202 */ /* 0x002fc60000000f00 */
[----:B---3--:R-:W3:Y:S04]  /*5f790*/  LDL.LU.64 R10, [R1+0x34c0] ;  /* 0x0034c000010a7983 */ /* 0x008ee80000300a00 */
[----:B------:R1:W-:Y:S04]  /*5f7a0*/  STL [R1+0x57b0], R0 ;  /* 0x0057b00001007387 */ /* 0x0003e80000100800 */
[----:B----4-:R4:W-:Y:S01]  /*5f7b0*/  STL [R1+0x57b4], R18 ;  /* 0x0057b41201007387 */ /* 0x0109e20000100800 */
[----:B-1----:R-:W-:-:S03]  /*5f7c0*/  IMAD.MOV.U32 R0, RZ, RZ, R19 ;  /* 0x000000ffff007224 */ /* 0x002fc600078e0013 */
[----:B----4-:R-:W4:Y:S04]  /*5f7d0*/  LDL.LU.64 R18, [R1+0x34b8] ;  /* 0x0034b80001127983 */ /* 0x010f280000300a00 */
[----:B------:R1:W-:Y:S04]  /*5f7e0*/  STL [R1+0x57a8], R0 ;  /* 0x0057a80001007387 */ /* 0x0003e80000100800 */
[----:B-----5:R5:W-:Y:S01]  /*5f7f0*/  STL [R1+0x57ac], R26 ;  /* 0x0057ac1a01007387 */ /* 0x020be20000100800 */
[----:B-1----:R-:W-:-:S03]  /*5f800*/  IMAD.MOV.U32 R0, RZ, RZ, R27 ;  /* 0x000000ffff007224 */ /* 0x002fc600078e001b */
[----:B-----5:R-:W5:Y:S04]  /*5f810*/  LDL.LU.64 R26, [R1+0x3190] ;  /* 0x00319000011a7983 */ /* 0x020f680000300a00 */
        /* <DEDUP_REMOVED lines=29> */
[----:B--2---:R2:W-:Y:S01]  /*5f9f0*/  STL [R1+0x576c], R8 ;  /* 0x00576c0801007387 */ /* 0x0045e20000100800 */
[----:B-1----:R-:W-:-:S03]  /*5fa00*/  IMAD.MOV.U32 R0, RZ, RZ, R9 ;  /* 0x000000ffff007224 */ /* 0x002fc600078e0009 */
[----:B--2---:R-:W2:Y:S04]  /*5fa10*/  LDL.LU.64 R8, [R1+0x1240] ;  /* 0x0012400001087983 */ /* 0x004ea80000300a00 */
        /* <DEDUP_REMOVED lines=1637> */
[----:B-----5:R-:W-:Y:S04]  /*66070*/  STL [R1+0x4a9c], R26 ;  /* 0x004a9c1a01007387 */ /* 0x020fe80000100800 */
[----:B------:R-:W5:Y:S01]  /*66080*/  LDL.LU.64 R24, [R1+0x2e40] ;  /* 0x002e400001187983 */ /* 0x000f620000300a00 */
[----:B-1----:R-:W-:-:S05]  /*66090*/  MOV R0, R27 ;  /* 0x0000001b00007202 */ /* 0x002fca0000000f00 */
[----:B------:R1:W-:Y:S04]  /*660a0*/  STL [R1+0x4a90], R0 ;  /* 0x004a900001007387 */ /* 0x0003e80000100800 */
[----:B------:R1:W-:Y:S02]  /*660b0*/  STL [R1+0x4a94], R12 ;  /* 0x004a940c01007387 */ /* 0x0003e40000100800 */
[----:B-1----:R-:W-:Y:S02]  /*660c0*/  IMAD.MOV.U32 R0, RZ, RZ, R13 ;  /* 0x000000ffff007224 */ /* 0x002fe400078e000d */
[----:B------:R-:W5:Y:S04]  /*660d0*/  LDL.LU.64 R12, [R1+0x2e38] ;  /* 0x002e3800010c7983 */ /* 0x000f680000300a00 */
[----:B------:R1:W-:Y:S04]  /*660e0*/  STL [R1+0x4a88], R0 ;  /* 0x004a880001007387 */ /* 0x0003e80000100800 */
[----:B------:R-:W-:Y:S04]  /*660f0*/  STL [R1+0x4a8c], R20 ;  /* 0x004a8c1401007387 */ /* 0x000fe80000100800 */
[----:B------:R-:W5:Y:S01]  /*66100*/  LDL.LU.64 R26, [R1+0x1300] ;  /* 0x00130000011a7983 */ /* 0x000f620000300a00 */
[----:B-1----:R-:W-:-:S05]  /*66110*/  IMAD.MOV.U32 R0, RZ, RZ, R21 ;  /* 0x000000ffff007224 */ /* 0x002fca00078e0015 */
[----:B------:R1:W-:Y:S04]  /*66120*/  STL [R1+0x4a80], R0 ;  /* 0x004a800001007387 */ /* 0x0003e80000100800 */
[----:B------:R1:W-:Y:S02]  /*66130*/  STL [R1+0x4a84], R4 ;  /* 0x004a840401007387 */ /* 0x0003e40000100800 */
[----:B-1----:R-:W-:Y:S02]  /*66140*/  MOV R0, R5 ;  /* 0x0000000500007202 */ /* 0x002fe40000000f00 */
        /* <DEDUP_REMOVED lines=10> */
[----:B------:R1:W-:Y:S04]  /*661f0*/  STL [R1+0x4a60], R22 ;  /* 0x004a601601007387 */ /* 0x0003e80000100800 */
[----:B------:R-:W5:Y:S01]  /*66200*/  LDL.LU.64 R20, [R1+0xd30] ;  /* 0x000d300001147983 */ /* 0x000f620000300a00 */
[----:B-1----:R-:W-:-:S05]  /*66210*/  MOV R0, R23 ;  /* 0x0000001700007202 */ /* 0x002fca0000000f00 */
[----:B------:R1:W-:Y:S04]  /*66220*/  STL [R1+0x4a5c], R0 ;  /* 0x004a5c0001007387 */ /* 0x0003e80000100800 */
[----:B------:R-:W-:Y:S04]  /*66230*/  STL [R1+0x4a68], R16 ;  /* 0x004a681001007387 */ /* 0x000fe80000100800 */
[----:B------:R-:W5:Y:S01]  /*66240*/  LDL.LU.64 R22, [R1+0xc90] ;  /* 0x000c900001167983 */ /* 0x000f620000300a00 */
[----:B-1----:R-:W-:-:S05]  /*66250*/  IMAD.MOV.U32 R0, RZ, RZ, R17 ;  /* 0x000000ffff007224 */ /* 0x002fca00078e0011 */
        /* <DEDUP_REMOVED lines=9> */
[----:B----4-:R4:W-:Y:S04]  /*662f0*/  STL [R1+0x4a4c], R18 ;  /* 0x004a4c1201007387 */ /* 0x0109e80000100800 */
[----:B------:R-:W3:Y:S01]  /*66300*/  LDL.LU.64 R16, [R1+0x35a0] ;  /* 0x0035a00001107983 */ /* 0x000ee20000300a00 */
[----:B-1----:R-:W-:-:S03]  /*66310*/  IMAD.MOV.U32 R0, RZ, RZ, R19 ;  /* 0x000000ffff007224 */ /* 0x002fc600078e0013 */
[----:B-----5:R-:W-:Y:S04]  /*66320*/  STL [R1+0x4a44], R24 ;  /* 0x004a441801007387 */ /* 0x020fe80000100800 */
[----:B------:R1:W-:Y:S04]  /*66330*/  STL [R1+0x4a40], R0 ;  /* 0x004a400001007387 */ /* 0x0003e80000100800 */
[----:B----4-:R-:W4:Y:S01]  /*66340*/  LDL.LU.64 R18, [R1+0x2e30] ;  /* 0x002e300001127983 */ /* 0x010f220000300a00 */
[----:B-1----:R-:W-:-:S03]  /*66350*/  IMAD.MOV.U32 R0, RZ, RZ, R25 ;  /* 0x000000ffff007224 */ /* 0x002fc600078e0019 */
[----:B------:R-:W-:Y:S04]  /*66360*/  STL [R1+0x4a3c], R12 ;  /* 0x004a3c0c01007387 */ /* 0x000fe80000100800 */
        /* <DEDUP_REMOVED lines=34> */
[----:B------:R-:W-:Y:S04]  /*66590*/  STL [R1+0x49f8], R16 ;  /* 0x0049f81001007387 */ /* 0x000fe80000100800 */
[----:B------:R1:W-:Y:S04]  /*665a0*/  STL [R1+0x49ec], R0 ;  /* 0x0049ec0001007387 */ /* 0x0003e80000100800 */
[----:B---3--:R-:W3:Y:S01]  /*665b0*/  LDL.LU.64 R10, [R1+0xc70] ;  /* 0x000c7000010a7983 */ /* 0x008ee20000300a00 */
[----:B-1----:R-:W-:-:S03]  /*665c0*/  MOV R0, R17 ;  /* 0x0000001100007202 */ /* 0x002fc60000000f00 */
[----:B----4-:R-:W-:Y:S04]  /*665d0*/  STL [R1+0x49fc], R18 ;  /* 0x0049fc1201007387 */ /* 0x010fe80000100800 */
[----:B------:R1:W-:Y:S04]  /*665e0*/  STL [R1+0x49f4], R0 ;  /* 0x0049f40001007387 */ /* 0x0003e80000100800 */
[----:B------:R-:W4:Y:S01]  /*665f0*/  LDL.LU.64 R16, [R1+0xc68] ;  /* 0x000c680001107983 */ /* 0x000f220000300a00 */
[----:B-1----:R-:W-:-:S03]  /*66600*/  IMAD.MOV.U32 R0, RZ, RZ, R19 ;  /* 0x000000ffff007224 */ /* 0x002fc600078e0013 */
[----:B------:R-:W4:Y:S04]  /*66610*/  LDL.LU.64 R18, [R1+0xc60] ;  /* 0x000c600001127983 */ /* 0x000f280000300a00 */
[----:B------:R1:W-:Y:S04]  /*66620*/  STL [R1+0x49e0], R0 ;  /* 0x0049e00001007387 */ /* 0x0003e80000100800 */
[----:B-----5:R5:W-:Y:S01]  /*66630*/  STL [R1+0x49e4], R12 ;  /* 0x0049e40c01007387 */ /* 0x020be20000100800 */
[----:B-1----:R-:W-:-:S03]  /*66640*/  IMAD.MOV.U32 R0, RZ, RZ, R13 ;  /* 0x000000ffff007224 */ /* 0x002fc600078e000d */
[----:B-----5:R-:W5:Y:S04]  /*66650*/  LDL.LU.64 R12, [R1+0x35a8] ;  /* 0x0035a800010c7983 */ /* 0x020f680000300a00 */
[----:B------:R1:W-:Y:S04]  /*66660*/  STL [R1+0x49d8], R0 ;  /* 0x0049d80001007387 */ /* 0x0003e80000100800 */
[----:B------:R-:W-:Y:S04]  /*66670*/  STL [R1+0x49dc], R26 ;  /* 0x0049dc1a01007387 */ /* 0x000fe80000100800 */
[----:B------:R-:W5:Y:S01]  /*66680*/  LDL.LU.64 R24, [R1+0x35b0] ;  /* 0x0035b00001187983 */ /* 0x000f620000300a00 */
[----:B-1----:R-:W-:-:S05]  /*66690*/  MOV R0, R27 ;  /* 0x0000001b00007202 */ /* 0x002fca0000000f00 */
[----:B------:R1:W-:Y:S04]  /*666a0*/  STL [R1+0x49d0], R0 ;  /* 0x0049d00001007387 */ /* 0x0003e80000100800 */
[----:B------:R1:W-:Y:S02]  /*666b0*/  STL [R1+0x49d4], R4 ;  /* 0x0049d40401007387 */ /* 0x0003e40000100800 */
[----:B-1----:R-:W-:Y:S02]  /*666c0*/  IMAD.MOV.U32 R0, RZ, RZ, R5 ;  /* 0x000000ffff007224 */ /* 0x002fe400078e0005 */
        /* <DEDUP_REMOVED lines=8> */
[----:B-1----:R-:W-:-:S03]  /*66750*/  MOV R0, R15 ;  /* 0x0000000f00007202 */ /* 0x002fc60000000f00 */
[----:B------:R-:W-:Y:S04]  /*66760*/  STL [R1+0x49bc], R20 ;  /* 0x0049bc1401007387 */ /* 0x000fe80000100800 */
[----:B------:R1:W-:Y:S04]  /*66770*/  STL [R1+0x49b8], R0 ;  /* 0x0049b80001007387 */ /* 0x0003e80000100800 */
[----:B------:R-:W5:Y:S01]  /*66780*/  LDL.LU.64 R14, [R1+0x3500] ;  /* 0x00350000010e7983 */ /* 0x000f620000300a00 */
[----:B-1----:R-:W-:-:S03]  /*66790*/  IMAD.MOV.U32 R0, RZ, RZ, R21 ;  /* 0x000000ffff007224 */ /* 0x002fc600078e0015 */
[----:B------:R-:W-:Y:S04]  /*667a0*/  STL [R1+0x49b4], R22 ;  /* 0x0049b41601007387 */ /* 0x000fe80000100800 */
[----:B------:R1:W-:Y:S04]  /*667b0*/  STL [R1+0x49b0], R0 ;  /* 0x0049b00001007387 */ /* 0x0003e80000100800 */
[----:B------:R-:W5:Y:S01]  /*667c0*/  LDL.LU.64 R20, [R1+0x3508] ;  /* 0x0035080001147983 */ /* 0x000f620000300a00 */
[----:B-1----:R-:W-:-:S03]  /*667d0*/  IMAD.MOV.U32 R0, RZ, RZ, R23 ;  /* 0x000000ffff007224 */ /* 0x002fc600078e0017 */
[----:B--2---:R-:W-:Y:S04]  /*667e0*/  STL [R1+0x49ac], R8 ;  /* 0x0049ac0801007387 */ /* 0x004fe80000100800 */
[----:B------:R1:W-:Y:S04]  /*667f0*/  STL [R1+0x49a8], R0 ;  /* 0x0049a80001007387 */ /* 0x0003e80000100800 */
[----:B------:R-:W2:Y:S01]  /*66800*/  LDL.LU.64 R22, [R1+0x3510] ;  /* 0x0035100001167983 */ /* 0x000ea20000300a00 */
[----:B-1----:R-:W-:-:S03]  /*66810*/  MOV R0, R9 ;  /* 0x0000000900007202 */ /* 0x002fc60000000f00 */
[----:B------:R-:W2:Y:S04]  /*66820*/  LDL.LU.64 R8, [R1+0x12c0] ;  /* 0x0012c00001087983 */ /* 0x000ea80000300a00 */
[----:B------:R1:W-:Y:S04]  /*66830*/  STL [R1+0x49a0], R0 ;  /* 0x0049a00001007387 */ /* 0x0003e80000100800 */
[----:B---3--:R3:W-:Y:S01]  /*66840*/  STL [R1+0x49a4], R10 ;  /* 0x0049a40a01007387 */ /* 0x0087e20000100800 */
[----:B-1----:R-:W-:-:S03]  /*66850*/  IMAD.MOV.U32 R0, RZ, RZ, R11 ;  /* 0x000000ffff007224 */ /* 0x002fc600078e000b */
[----:B---3--:R-:W3:Y:S04]  /*66860*/  LDL.LU.64 R10, [R1+0x12b8] ;  /* 0x0012b800010a7983 */ /* 0x008ee80000300a00 */
[----:B------:R1:W-:Y:S04]  /*66870*/  STL [R1+0x4998], R0 ;  /* 0x0049980001007387 */ /* 0x0003e80000100800 */
[----:B----4-:R4:W-:Y:S01]  /*66880*/  STL [R1+0x499c], R16 ;  /* 0x00499c1001007387 */ /* 0x0109e20000100800 */
[----:B-1----:R-:W-:-:S03]  /*66890*/  IMAD.MOV.U32 R0, RZ, RZ, R17 ;  /* 0x000000ffff007224 */ /* 0x002fc600078e0011 */
[----:B------:R-:W-:Y:S04]  /*668a0*/  STL [R1+0x4994], R18 ;  /* 0x0049941201007387 */ /* 0x000fe80000100800 */
[----:B------:R1:W-:Y:S04]  /*668b0*/  STL [R1+0x4990], R0 ;  /* 0x0049900001007387 */ /* 0x0003e80000100800 */
[----:B----4-:R-:W4:Y:S01]  /*668c0*/  LDL.LU.64 R16, [R1+0x12b0] ;  /* 0x0012b00001107983 */ /* 0x010f220000300a00 */
[----:B-1----:R-:W-:-:S03]  /*668d0*/  MOV R0, R19 ;  /* 0x0000001300007202 */ /* 0x002fc60000000f00 */
[----:B-----5:R-:W-:Y:S04]  /*668e0*/  STL [R1+0x4950], R12 ;  /* 0x0049500c01007387 */ /* 0x020fe80000100800 */
[----:B------:R1:W-:Y:S04]  /*668f0*/  STL [R1+0x4948], R0 ;  /* 0x0049480001007387 */ /* 0x0003e80000100800 */
[----:B------:R-:W5:Y:S01]  /*66900*/  LDL.LU.64 R18, [R1+0x12a8] ;  /* 0x0012a80001127983 */ /* 0x000f620000300a00 */
[----:B-1----:R-:W-:-:S03]  /*66910*/  IMAD.MOV.U32 R0, RZ, RZ, R13 ;  /* 0x000000ffff007224 */ /* 0x002fc600078e000d */
[----:B------:R-:W-:Y:S04]  /*66920*/  STL [R1+0x4958], R24 ;  /* 0x0049581801007387 */ /* 0x000fe80000100800 */
[----:B------:R1:W-:Y:S04]  /*66930*/  STL [R1+0x494c], R0 ;  /* 0x00494c0001007387 */ /* 0x0003e80000100800 */
[----:B------:R-:W5:Y:S01]  /*66940*/  LDL.LU.64 R12, [R1+0xd10] ;  /* 0x000d1000010c7983 */ /* 0x000f620000300a00 */
        /* <DEDUP_REMOVED lines=17> */
[----:B------:R-:W-:Y:S04]  /*66a60*/  STL [R1+0x4980], R20 ;  /* 0x0049801401007387 */ /* 0x000fe80000100800 */
[----:B------:R-:W5:Y:S01]  /*66a70*/  LDL.LU.64 R28, [R1+0x3610] ;  /* 0x00361000011c7983 */ /* 0x000f620000300a00 */
[----:B-1----:R-:W-:-:S05]  /*66a80*/  IMAD.MOV.U32 R0, RZ, RZ, R21 ;  /* 0x000000ffff007224 */ /* 0x002fca00078e0015 */
[----:B------:R2:W-:Y:S02]  /*66a90*/  STL [R1+0x497c], R0 ;  /* 0x00497c0001007387 */ /* 0x0005e40000100800 */
[----:B--2---:R-:W-:Y:S02]  /*66aa0*/  IMAD.MOV.U32 R0, RZ, RZ, R23 ;  /* 0x000000ffff007224 */ /* 0x004fe400078e0017 */
[----:B------:R-:W-:Y:S04]  /*66ab0*/  STL [R1+0x4988], R22 ;  /* 0x0049881601007387 */ /* 0x000fe80000100800 */
[----:B------:R-:W-:Y:S04]  /*66ac0*/  STL [R1+0x498c], R8 ;  /* 0x00498c0801007387 */ /* 0x000fe80000100800 */
[----:B------:R1:W-:Y:S04]  /*66ad0*/  STL [R1+0x4984], R0 ;  /* 0x0049840001007387 */ /* 0x0003e80000100800 */
[----:B------:R-:W2:Y:S01]  /*66ae0*/  LDL.LU.64 R30, [R1+0x35e8] ;  /* 0x0035e800011e7983 */ /* 0x000ea20000300a00 */
[----:B-1----:R-:W-:-:S05]  /*66af0*/  MOV R0, R9 ;  /* 0x0000000900007202 */ /* 0x002fca0000000f00 */
[----:B------:R1:W-:Y:S04]  /*66b00*/  STL [R1+0x4940], R0 ;  /* 0x0049400001007387 */ /* 0x0003e80000100800 */
[----:B---3--:R-:W-:Y:S04]  /*66b10*/  STL [R1+0x4944], R10 ;  /* 0x0049440a01007387 */ /* 0x008fe80000100800 */
[----:B------:R-:W3:Y:S01]  /*66b20*/  LDL.LU.64 R24, [R1+0x35f0] ;  /* 0x0035f00001187983 */ /* 0x000ee20000300a00 */
[----:B-1----:R-:W-:-:S03]  /*66b30*/  IMAD.MOV.U32 R0, RZ, RZ, R11 ;  /* 0x000000ffff007224 */ /* 0x002fc600078e000b */
[----:B------:R-:W3:Y:S04]  /*66b40*/  LDL.LU.64 R8, [R1+0x35f8] ;  /* 0x0035f80001087983 */ /* 0x000ee80000300a00 */
[----:B------:R1:W-:Y:S04]  /*66b50*/  STL [R1+0x4938], R0 ;  /* 0x0049380001007387 */ /* 0x0003e80000100800 */
[----:B----4-:R-:W-:Y:S01]  /*66b60*/  STL [R1+0x493c], R16 ;  /* 0x00493c1001007387 */ /* 0x010fe20000100800 */
[----:B-1----:R-:W-:-:S03]  /*66b70*/  IMAD.MOV.U32 R0, RZ, RZ, R17 ;  /* 0x000000ffff007224 */ /* 0x002fc600078e0011 */
[----:B------:R-:W4:Y:S04]  /*66b80*/  LDL.LU.64 R10, [R1+0x3608] ;  /* 0x00360800010a7983 */ /* 0x000f280000300a00 */
[----:B-----5:R-:W-:Y:S04]  /*66b90*/  STL [R1+0x4934], R18 ;  /* 0x0049341201007387 */ /* 0x020fe80000100800 */
[----:B------:R1:W-:Y:S04]  /*66ba0*/  STL [R1+0x4930], R0 ;  /* 0x0049300001007387 */ /* 0x0003e80000100800 */
[----:B------:R-:W5:Y:S01]  /*66bb0*/  LDL.LU.64 R26, [R1+0x3538] ;  /* 0x00353800011a7983 */ /* 0x000f620000300a00 */
[----:B-1----:R-:W-:-:S05]  /*66bc0*/  MOV R0, R19 ;  /* 0x0000001300007202 */ /* 0x002fca0000000f00 */
[----:B------:R1:W-:Y:S04]  /*66bd0*/  STL [R1+0x4928], R0 ;  /* 0x0049280001007387 */ /* 0x0003e80000100800 */
[----:B------:R-:W-:Y:S04]  /*66be0*/  STL [R1+0x492c], R12 ;  /* 0x00492c0c01007387 */ /* 0x000fe80000100800 */
[----:B------:R-:W5:Y:S01]  /*66bf0*/  LDL.LU.64 R20, [R1+0x3540] ;  /* 0x0035400001147983 */ /* 0x000f620000300a00 */
[----:B-1----:R-:W-:-:S03]  /*66c00*/  IMAD.MOV.U32 R0, RZ, RZ, R13 ;  /* 0x000000ffff007224 */ /* 0x002fc600078e000d */
[----:B------:R-:W5:Y:S04]  /*66c10*/  LDL.LU.64 R22, [R1+0x3548] ;  /* 0x0035480001167983 */ /* 0x000f680000300a00 */
        /* <DEDUP_REMOVED lines=8> */
[----:B-1----:R-:W-:-:S03]  /*66ca0*/  MOV R0, R7 ;  /* 0x0000000700007202 */ /* 0x002fc60000000f00 */
[----:B------:R-:W5:Y:S04]  /*66cb0*/  LDL.LU.64 R4, [R1+0x1290] ;  /* 0x0012900001047983 */ /* 0x000f680000300a00 */
[----:B------:R1:W-:Y:S04]  /*66cc0*/  STL [R1+0x4900], R0 ;  /* 0x0049000001007387 */ /* 0x0003e80000100800 */
[----:B------:R1:W-:Y:S02]  /*66cd0*/  STL [R1+0x4908], R14 ;  /* 0x0049080e01007387 */ /* 0x0003e40000100800 */
[----:B-1----:R-:W-:-:S02]  /*66ce0*/  IMAD.MOV.U32 R0, RZ, RZ, R15 ;  /* 0x000000ffff007224 */ /* 0x002fc400078e000f */
[----:B------:R-:W5:Y:S04]  /*66cf0*/  LDL.LU.64 R6, [R1+0x1288] ;  /* 0x0012880001067983 */ /* 0x000f680000300a00 */
[----:B------:R-:W-:Y:S04]  /*66d00*/  STL [R1+0x4910], R28 ;  /* 0x0049101c01007387 */ /* 0x000fe80000100800 */
[----:B------:R1:W-:Y:S04]  /*66d10*/  STL [R1+0x4904], R0 ;  /* 0x0049040001007387 */ /* 0x0003e80000100800 */
[----:B------:R-:W5:Y:S01]  /*66d20*/  LDL.LU.64 R14, [R1+0xcf8] ;  /* 0x000cf800010e7983 */ /* 0x000f620000300a00 */
[----:B-1----:R-:W-:-:S03]  /*66d30*/  IMAD.MOV.U32 R0, RZ, RZ, R29 ;  /* 0x000000ffff007224 */ /* 0x002fc600078e001d */
[----:B------:R-:W-:Y:S04]  /*66d40*/  STL [R1+0x4914], R184 ;  /* 0x004914b801007387 */ /* 0x000fe80000100800 */
[----:B------:R2:W-:Y:S04]  /*66d50*/  STL [R1+0x490c], R0 ;  /* 0x00490c0001007387 */ /* 0x0005e80000100800 */
[----:B------:R-:W-:Y:S01]  /*66d60*/  STL [R1+0x48b8], R185 ;  /* 0x0048b8b901007387 */ /* 0x000fe20000100800 */
[----:B--2---:R-:W-:-:S03]  /*66d70*/  MOV R0, R31 ;  /* 0x0000001f00007202 */ /* 0x004fc60000000f00 */
[----:B------:R-:W-:Y:S04]  /*66d80*/  STL [R1+0x48c0], R30 ;  /* 0x0048c01e01007387 */ /* 0x000fe80000100800 */
[----:B---3--:R-:W-:Y:S04]  /*66d90*/  STL [R1+0x48c8], R24 ;  /* 0x0048c81801007387 */ /* 0x008fe80000100800 */
[----:B------:R1:W-:Y:S04]  /*66da0*/  STL [R1+0x48bc], R0 ;  /* 0x0048bc0001007387 */ /* 0x0003e80000100800 */
[----:B------:R-:W-:Y:S01]  /*66db0*/  STL [R1+0x48d0], R8 ;  /* 0x0048d00801007387 */ /* 0x000fe20000100800 */
[----:B-1----:R-:W-:-:S05]  /*66dc0*/  IMAD.MOV.U32 R0, RZ, RZ, R25 ;  /* 0x000000ffff007224 */ /* 0x002fca00078e0019 */
[----:B------:R1:W-:Y:S04]  /*66dd0*/  STL [R1+0x48c4], R0 ;  /* 0x0048c40001007387 */ /* 0x0003e80000100800 */
[----:B----4-:R-:W-:Y:S01]  /*66de0*/  STL [R1+0x48d8], R10 ;  /* 0x0048d80a01007387 */ /* 0x010fe20000100800 */
[----:B-1----:R-:W-:-:S05]  /*66df0*/  IMAD.MOV.U32 R0, RZ, RZ, R9 ;  /* 0x000000ffff007224 */ /* 0x002fca00078e0009 */
[----:B------:R1:W-:Y:S04]  /*66e00*/  STL [R1+0x48cc], R0 ;  /* 0x0048cc0001007387 */ /* 0x0003e80000100800 */
[----:B------:R-:W2:Y:S01]  /*66e10*/  LDL.LU.64 R8, [R1+0x1630] ;  /* 0x0016300001087983 */ /* 0x000ea20000300a00 */
[----:B-1----:R-:W-:-:S03]  /*66e20*/  MOV R0, R11 ;  /* 0x0000000b00007202 */ /* 0x002fc60000000f00 */
[----:B------:R-:W3:Y:S04]  /*66e30*/  LDL.LU.64 R10, [R1+0x208] ;  /* 0x00020800010a7983 */ /* 0x000ee80000300a00 */
[----:B------:R1:W-:Y:S04]  /*66e40*/  STL [R1+0x48d4], R0 ;  /* 0x0048d40001007387 */ /* 0x0003e80000100800 */
[----:B-----5:R-:W-:Y:S01]  /*66e50*/  STL [R1+0x48e0], R26 ;  /* 0x0048e01a01007387 */ /* 0x020fe20000100800 */
[----:B-1----:R-:W-:-:S03]  /*66e60*/  IMAD.MOV.U32 R0, RZ, RZ, R27 ;  /* 0x000000ffff007224 */ /* 0x002fc600078e001b */
[----:B------:R-:W-:Y:S04]  /*66e70*/  STL [R1+0x48e8], R20 ;  /* 0x0048e81401007387 */ /* 0x000fe80000100800 */
[----:B------:R1:W-:Y:S04]  /*66e80*/  STL [R1+0x48dc], R0 ;  /* 0x0048dc0001007387 */ /* 0x0003e80000100800 */
[----:B------:R-:W-:Y:S01]  /*66e90*/  STL [R1+0x48f0], R22 ;  /* 0x0048f01601007387 */ /* 0x000fe20000100800 */
[----:B-1----:R-:W-:-:S05]  /*66ea0*/  IMAD.MOV.U32 R0, RZ, RZ, R21 ;  /* 0x000000ffff007224 */ /* 0x002fca00078e0015 */
[----:B------:R1:W-:Y:S04]  /*66eb0*/  STL [R1+0x48e4], R0 ;  /* 0x0048e40001007387 */ /* 0x0003e80000100800 */
[----:B------:R-:W-:Y:S01]  /*66ec0*/  STL [R1+0x48f8], R16 ;  /* 0x0048f81001007387 */ /* 0x000fe20000100800 */
[----:B-1----:R-:W-:-:S05]  /*66ed0*/  MOV R0, R23 ;  /* 0x0000001700007202 */ /* 0x002fca0000000f00 */
[----:B------:R1:W-:Y:S04]  /*66ee0*/  STL [R1+0x48ec], R0 ;  /* 0x0048ec0001007387 */ /* 0x0003e80000100800 */
[----:B------:R-:W-:Y:S01]  /*66ef0*/  STL [R1+0x48fc], R18 ;  /* 0x0048fc1201007387 */ /* 0x000fe20000100800 */
[----:B-1----:R-:W-:-:S05]  /*66f00*/  IMAD.MOV.U32 R0, RZ, RZ, R17 ;  /* 0x000000ffff007224 */ /* 0x002fca00078e0011 */
        /* <DEDUP_REMOVED lines=10> */
[----:B------:R-:W4:Y:S01]  /*66fb0*/  LDL.LU.64 R4, [R1+0x1640] ;  /* 0x0016400001047983 */ /* 0x000f220000300a00 */
[----:B-1----:R-:W-:-:S05]  /*66fc0*/  IMAD.MOV.U32 R0, RZ, RZ, R7 ;  /* 0x000000ffff007224 */ /* 0x002fca00078e0007 */
[----:B------:R1:W-:Y:S04]  /*66fd0*/  STL [R1+0x4898], R0 ;  /* 0x0048980001007387 */ /* 0x0003e80000100800 */
[----:B------:R-:W-:Y:S04]  /*66fe0*/  STL [R1+0x489c], R14 ;  /* 0x00489c0e01007387 */ /* 0x000fe80000100800 */
[----:B------:R-:W5:Y:S01]  /*66ff0*/  LDL.LU.64 R6, [R1+0x288] ;  /* 0x0002880001067983 */ /* 0x000f620000300a00 */
[----:B-1----:R-:W-:-:S03]  /*67000*/  MOV R0, R15 ;  /* 0x0000000f00007202 */ /* 0x002fc60000000f00 */
[----:B------:R-:W-:Y:S04]  /*67010*/  STL [R1+0x4894], R182 ;  /* 0x004894b601007387 */ /* 0x000fe80000100800 */
[----:B------:R2:W-:Y:S04]  /*67020*/  STL [R1+0x4890], R0 ;  /* 0x0048900001007387 */ /* 0x0005e80000100800 */
[----:B------:R-:W-:Y:S04]  /*67030*/  STL [R1+0x4888], R183 ;  /* 0x004888b701007387 */ /* 0x000fe80000100800 */
[----:B------:R-:W-:Y:S04]  /*67040*/  STL [R1+0x488c], R180 ;  /* 0x00488cb401007387 */ /* 0x000fe80000100800 */
[----:B------:R-:W-:Y:S04]  /*67050*/  STL [R1+0x4880], R181 ;  /* 0x004880b501007387 */ /* 0x000fe80000100800 */
[----:B------:R-:W-:Y:S04]  /*67060*/  STL [R1+0x4884], R178 ;  /* 0x004884b201007387 */ /* 0x000fe80000100800 */
[----:B------:R-:W-:Y:S04]  /*67070*/  STL [R1+0x4878], R179 ;  /* 0x004878b301007387 */ /* 0x000fe80000100800 */
[----:B------:R-:W-:Y:S04]  /*67080*/  STL [R1+0x487c], R176 ;  /* 0x00487cb001007387 */ /* 0x000fe80000100800 */
[----:B------:R-:W-:Y:S01]  /*67090*/  STL [R1+0x445c], R177 ;  /* 0x00445cb101007387 */ /* 0x000fe20000100800 */
[----:B--2---:R-:W-:-:S03]  /*670a0*/  IMAD.MOV.U32 R0, RZ, RZ, R9 ;  /* 0x000000ffff007224 */ /* 0x004fc600078e0009 */
[----:B------:R-:W-:Y:S04]  /*670b0*/  STL [R1+0x4464], R8 ;  /* 0x0044640801007387 */ /* 0x000fe80000100800 */
[----:B---3--:R-:W-:Y:S04]  /*670c0*/  STL [R1+0x446c], R10 ;  /* 0x00446c0a01007387 */ /* 0x008fe80000100800 */
[----:B------:R1:W-:Y:S04]  /*670d0*/  STL [R1+0x4460], R0 ;  /* 0x0044600001007387 */ /* 0x0003e80000100800 */
[----:B------:R-:W-:Y:S01]  /*670e0*/  STL [R1+0x4474], R218 ;  /* 0x004474da01007387 */ /* 0x000fe20000100800 */
[----:B-1----:R-:W-:-:S05]  /*670f0*/  IMAD.MOV.U32 R0, RZ, RZ, R11 ;  /* 0x000000ffff007224 */ /* 0x002fca00078e000b */
[----:B------:R4:W-:Y:S04]  /*67100*/  STL [R1+0x4468], R0 ;  /* 0x0044680001007387 */ /* 0x0009e80000100800 */
[----:B------:R-:W-:Y:S04]  /*67110*/  STL [R1+0x4470], R219 ;  /* 0x004470db01007387 */ /* 0x000fe80000100800 */
[----:B------:R-:W-:Y:S04]  /*67120*/  STL [R1+0x447c], R154 ;  /* 0x00447c9a01007387 */ /* 0x000fe80000100800 */
[----:B------:R-:W2:Y:S04]  /*67130*/  LDL.LU.64 R12, [R1+0x1660] ;  /* 0x00166000010c7983 */ /* 0x000ea80000300a00 */
[----:B------:R-:W-:Y:S04]  /*67140*/  STL [R1+0x4478], R155 ;  /* 0x0044789b01007387 */ /* 0x000fe80000100800 */
[----:B------:R-:W3:Y:S04]  /*67150*/  LDL.LU.64 R14, [R1+0x2c8] ;  /* 0x0002c800010e7983 */ /* 0x000ee80000300a00 */
[----:B------:R-:W-:Y:S04]  /*67160*/  STL [R1+0x4484], R110 ;  /* 0x0044846e01007387 */ /* 0x000fe80000100800 */
[----:B------:R-:W3:Y:S04]  /*67170*/  LDL.LU.64 R8, [R1+0xc0] ;  /* 0x0000c00001087983 */ /* 0x000ee80000300a00 */
[----:B------:R-:W-:Y:S04]  /*67180*/  STL [R1+0x4480], R111 ;  /* 0x0044806f01007387 */ /* 0x000fe80000100800 */
[----:B------:R-:W-:Y:S04]  /*67190*/  STL [R1+0x448c], R86 ;  /* 0x00448c5601007387 */ /* 0x000fe80000100800 */
[----:B------:R-:W-:Y:S04]  /*671a0*/  STL [R1+0x4488], R87 ;  /* 0x0044885701007387 */ /* 0x000fe80000100800 */
[----:B------:R-:W-:Y:S04]  /*671b0*/  STL [R1+0x4494], R60 ;  /* 0x0044943c01007387 */ /* 0x000fe80000100800 */
[----:B------:R-:W-:Y:S04]  /*671c0*/  STL [R1+0x4490], R61 ;  /* 0x0044903d01007387 */ /* 0x000fe80000100800 */
[----:B------:R-:W-:Y:S04]  /*671d0*/  STL [R1+0x449c], R2 ;  /* 0x00449c0201007387 */ /* 0x000fe80000100800 */
[----:B------:R-:W-:Y:S01]  /*671e0*/  STL [R1+0x4498], R3 ;  /* 0x0044980301007387 */ /* 0x000fe20000100800 */
[----:B----4-:R-:W-:-:S03]  /*671f0*/  MOV R0, R5 ;  /* 0x0000000500007202 */ /* 0x010fc60000000f00 */
[----:B------:R-:W-:Y:S04]  /*67200*/  STL [R1+0x44a4], R4 ;  /* 0x0044a40401007387 */ /* 0x000fe80000100800 */
[----:B-----5:R-:W-:Y:S04]  /*67210*/  STL [R1+0x44ac], R6 ;  /* 0x0044ac0601007387 */ /* 0x020fe80000100800 */
[----:B------:R1:W-:Y:S04]  /*67220*/  STL [R1+0x44a0], R0 ;  /* 0x0044a00001007387 */ /* 0x0003e80000100800 */
[----:B------:R-:W-:Y:S01]  /*67230*/  STL [R1+0x44b4], R246 ;  /* 0x0044b4f601007387 */ /* 0x000fe20000100800 */
[----:B-1----:R-:W-:-:S05]  /*67240*/  IMAD.MOV.U32 R0, RZ, RZ, R7 ;  /* 0x000000ffff007224 */ /* 0x002fca00078e0007 */
[----:B------:R2:W-:Y:S04]  /*67250*/  STL [R1+0x44a8], R0 ;  /* 0x0044a80001007387 */ /* 0x0005e80000100800 */
[----:B------:R-:W-:Y:S04]  /*67260*/  STL [R1+0x44b0], R247 ;  /* 0x0044b0f701007387 */ /* 0x000fe80000100800 */
[----:B------:R-:W-:Y:S04]  /*67270*/  STL [R1+0x44bc], R170 ;  /* 0x0044bcaa01007387 */ /* 0x000fe80000100800 */
[----:B------:R-:W4:Y:S04]  /*67280*/  LDL.LU.64 R10, [R1+0x1650] ;  /* 0x00165000010a7983 */ /* 0x000f280000300a00 */
[----:B------:R-:W-:Y:S04]  /*67290*/  STL [R1+0x44b8], R171 ;  /* 0x0044b8ab01007387 */ /* 0x000fe80000100800 */
[----:B------:R-:W5:Y:S04]  /*672a0*/  LDL.LU.64 R4, [R1+0x308] ;  /* 0x0003080001047983 */ /* 0x000f680000300a00 */
[----:B------:R-:W-:Y:S04]  /*672b0*/  STL [R1+0x44c4], R120 ;  /* 0x0044c47801007387 */ /* 0x000fe80000100800 */
[----:B------:R-:W5:Y:S04]  /*672c0*/  LDL.LU.64 R6, [R1+0x108] ;  /* 0x0001080001067983 */ /* 0x000f680000300a00 */
        /* <DEDUP_REMOVED lines=12> */
[----:B-1----:R-:W-:-:S05]  /*67390*/  MOV R0, R15 ;  /* 0x0000000f00007202 */ /* 0x002fca0000000f00 */
[----:B------:R1:W-:Y:S04]  /*673a0*/  STL [R1+0x44e8], R0 ;  /* 0x0044e80001007387 */ /* 0x0003e80000100800 */
[----:B------:R-:W-:Y:S01]  /*673b0*/  STL [R1+0x44fc], R194 ;  /* 0x0044fcc201007387 */ /* 0x000fe20000100800 */
[----:B-1----:R-:W-:-:S05]  /*673c0*/  IMAD.MOV.U32 R0, RZ, RZ, R9 ;  /* 0x000000ffff007224 */ /* 0x002fca00078e0009 */
[----:B------:R4:W-:Y:S04]  /*673d0*/  STL [R1+0x44f0], R0 ;  /* 0x0044f00001007387 */ /* 0x0009e80000100800 */
        /* <DEDUP_REMOVED lines=12> */
[----:B----4-:R-:W-:-:S03]  /*674a0*/  IMAD.MOV.U32 R0, RZ, RZ, R11 ;  /* 0x000000ffff007224 */ /* 0x010fc600078e000b */
[----:B------:R-:W-:Y:S04]  /*674b0*/  STL [R1+0x4524], R10 ;  /* 0x0045240a01007387 */ /* 0x000fe80000100800 */
[----:B-----5:R-:W-:Y:S04]  /*674c0*/  STL [R1+0x452c], R4 ;  /* 0x00452c0401007387 */ /* 0x020fe80000100800 */
[----:B------:R1:W-:Y:S04]  /*674d0*/  STL [R1+0x4520], R0 ;  /* 0x0045200001007387 */ /* 0x0003e80000100800 */
[----:B------:R-:W-:Y:S01]  /*674e0*/  STL [R1+0x4534], R6 ;  /* 0x0045340601007387 */ /* 0x000fe20000100800 */
[----:B-1----:R-:W-:-:S05]  /*674f0*/  MOV R0, R5 ;  /* 0x0000000500007202 */ /* 0x002fca0000000f00 */
[----:B------:R1:W-:Y:S04]  /*67500*/  STL [R1+0x4528], R0 ;  /* 0x0045280001007387 */ /* 0x0003e80000100800 */
[----:B------:R-:W-:Y:S01]  /*67510*/  STL [R1+0x453c], R206 ;  /* 0x00453cce01007387 */ /* 0x000fe20000100800 */
[----:B-1----:R-:W-:-:S05]  /*67520*/  IMAD.MOV.U32 R0, RZ, RZ, R7 ;  /* 0x000000ffff007224 */ /* 0x002fca00078e0007 */
[----:B------:R2:W-:Y:S04]  /*67530*/  STL [R1+0x4530], R0 ;  /* 0x0045300001007387 */ /* 0x0005e80000100800 */
        /* <DEDUP_REMOVED lines=30> */
[----:B------:R-:W3:Y:S04]  /*67720*/  LDL.LU.64 R8, [R1+0xb8] ;  /* 0x0000b80001087983 */ /* 0x000ee80000300a00 */
        /* <DEDUP_REMOVED lines=22> */
[----:B------:R-:W5:Y:S04]  /*67890*/  LDL.LU.64 R6, [R1+0xf8] ;  /* 0x0000f80001067983 */ /* 0x000f680000300a00 */
        /* <DEDUP_REMOVED lines=75> */
[----:B------:R-:W3:Y:S04]  /*67d50*/  LDL.LU.64 R8, [R1+0xb0] ;  /* 0x0000b00001087983 */ /* 0x000ee80000300a00 */
        /* <DEDUP_REMOVED lines=24> */
[----:B------:R-:W5:Y:S04]  /*67ee0*/  LDL.LU.64 R6, [R1+0xf0] ;  /* 0x0000f00001067983 */ /* 0x000f680000300a00 */
        /* <DEDUP_REMOVED lines=40> */
[----:B------:R-:W4:Y:S01]  /*68170*/  LDL.LU.64 R10, [R1+0x1b38] ;  /* 0x001b3800010a7983 */ /* 0x000f220000300a00 */
[----:B-1----:R-:W-:-:S03]  /*68180*/  MOV R0, R7 ;  /* 0x0000000700007202 */ /* 0x002fc60000000f00 */
[----:B------:R-:W-:Y:S04]  /*68190*/  STL [R1+0x474c], R200 ;  /* 0x00474cc801007387 */ /* 0x000fe80000100800 */
[----:B------:R2:W-:Y:S04]  /*681a0*/  STL [R1+0x4740], R0 ;  /* 0x0047400001007387 */ /* 0x0005e80000100800 */
[----:B------:R-:W-:Y:S04]  /*681b0*/  STL [R1+0x4748], R201 ;  /* 0x004748c901007387 */ /* 0x000fe80000100800 */
[----:B------:R-:W5:Y:S04]  /*681c0*/  LDL.LU.64 R4, [R1+0x1980] ;  /* 0x0019800001047983 */ /* 0x000f680000300a00 */
[----:B------:R-:W-:Y:S04]  /*681d0*/  STL [R1+0x4754], R132 ;  /* 0x0047548401007387 */ /* 0x000fe80000100800 */
[----:B------:R-:W-:Y:S04]  /*681e0*/  STL [R1+0x4750], R133 ;  /* 0x0047508501007387 */ /* 0x000fe80000100800 */
[----:B------:R-:W5:Y:S04]  /*681f0*/  LDL.LU.64 R12, [R1+0x1690] ;  /* 0x00169000010c7983 */ /* 0x000f680000300a00 */
[----:B------:R-:W-:Y:S04]  /*68200*/  STL [R1+0x475c], R98 ;  /* 0x00475c6201007387 */ /* 0x000fe80000100800 */
[----:B------:R-:W5:Y:S04]  /*68210*/  LDL.LU.64 R14, [R1+0x378] ;  /* 0x00037800010e7983 */ /* 0x000f680000300a00 */
[----:B------:R-:W-:Y:S04]  /*68220*/  STL [R1+0x4758], R99 ;  /* 0x0047586301007387 */ /* 0x000fe80000100800 */
[----:B------:R-:W5:Y:S01]  /*68230*/  LDL.LU.64 R6, [R1+0x230] ;  /* 0x0002300001067983 */ /* 0x000f620000300a00 */
        /* <DEDUP_REMOVED lines=24> */
[----:B----4-:R4:W-:Y:S01]  /*683c0*/  STL [R1+0x47a4], R10 ;  /* 0x0047a40a01007387 */ /* 0x0109e20000100800 */
[----:B-1----:R-:W-:-:S03]  /*683d0*/  MOV R0, R11 ;  /* 0x0000000b00007202 */ /* 0x002fc60000000f00 */
[----:B------:R-:W3:Y:S04]  /*683e0*/  LDL.LU.64 R20, [R1+0x3b8] ;  /* 0x0003b80001147983 */ /* 0x000ee80000300a00 */
[----:B----4-:R-:W4:Y:S04]  /*683f0*/  LDL.LU.64 R10, [R1+0x270] ;  /* 0x00027000010a7983 */ /* 0x010f280000300a00 */
[----:B------:R1:W-:Y:S04]  /*68400*/  STL [R1+0x47a0], R0 ;  /* 0x0047a00001007387 */ /* 0x0003e80000100800 */
[----:B-----5:R5:W-:Y:S01]  /*68410*/  STL [R1+0x47ac], R4 ;  /* 0x0047ac0401007387 */ /* 0x020be20000100800 */
[----:B-1----:R-:W-:-:S03]  /*68420*/  IMAD.MOV.U32 R0, RZ, RZ, R5 ;  /* 0x000000ffff007224 */ /* 0x002fc600078e0005 */
[----:B-----5:R-:W5:Y:S04]  /*68430*/  LDL.LU.64 R4, [R1+0xa8] ;  /* 0x0000a80001047983 */ /* 0x020f680000300a00 */
[----:B------:R1:W-:Y:S04]  /*68440*/  STL [R1+0x47a8], R0 ;  /* 0x0047a80001007387 */ /* 0x0003e80000100800 */
[----:B------:R-:W-:Y:S01]  /*68450*/  STL [R1+0x47b4], R12 ;  /* 0x0047b40c01007387 */ /* 0x000fe20000100800 */
[----:B-1----:R-:W-:-:S03]  /*68460*/  IMAD.MOV.U32 R0, RZ, RZ, R13 ;  /* 0x000000ffff007224 */ /* 0x002fc600078e000d */
[----:B------:R-:W-:Y:S04]  /*68470*/  STL [R1+0x47bc], R14 ;  /* 0x0047bc0e01007387 */ /* 0x000fe80000100800 */
[----:B------:R1:W-:Y:S04]  /*68480*/  STL [R1+0x47b0], R0 ;  /* 0x0047b00001007387 */ /* 0x0003e80000100800 */
[----:B------:R-:W-:Y:S01]  /*68490*/  STL [R1+0x47c4], R6 ;  /* 0x0047c40601007387 */ /* 0x000fe20000100800 */
[----:B-1----:R-:W-:-:S05]  /*684a0*/  MOV R0, R15 ;  /* 0x0000000f00007202 */ /* 0x002fca0000000f00 */
[----:B------:R1:W-:Y:S04]  /*684b0*/  STL [R1+0x47b8], R0 ;  /* 0x0047b80001007387 */ /* 0x0003e80000100800 */
[----:B------:R-:W5:Y:S01]  /*684c0*/  LDL.LU.64 R22, [R1+0x1be0] ;  /* 0x001be00001167983 */ /* 0x000f620000300a00 */
[----:B-1----:R-:W-:-:S05]  /*684d0*/  IMAD.MOV.U32 R0, RZ, RZ, R7 ;  /* 0x000000ffff007224 */ /* 0x002fca00078e0007 */
[----:B------:R2:W-:Y:S04]  /*684e0*/  STL [R1+0x47c0], R0 ;  /* 0x0047c00001007387 */ /* 0x0005e80000100800 */
        /* <DEDUP_REMOVED lines=10> */
[----:B------:R-:W5:Y:S01]  /*68590*/  LDL.LU.64 R6, [R1+0xe8] ;  /* 0x0000e80001067983 */ /* 0x000f620000300a00 */
[----:B--2---:R-:W-:-:S03]  /*685a0*/  IMAD.MOV.U32 R0, RZ, RZ, R25 ;  /* 0x000000ffff007224 */ /* 0x004fc600078e0019 */
[----:B------:R-:W-:Y:S04]  /*685b0*/  STL [R1+0x47e4], R24 ;  /* 0x0047e41801007387 */ /* 0x000fe80000100800 */
[----:B---3--:R-:W-:Y:S04]  /*685c0*/  STL [R1+0x47ec], R26 ;  /* 0x0047ec1a01007387 */ /* 0x008fe80000100800 */
[----:B------:R1:W-:Y:S04]  /*685d0*/  STL [R1+0x47e0], R0 ;  /* 0x0047e00001007387 */ /* 0x0003e80000100800 */
[----:B------:R-:W-:Y:S01]  /*685e0*/  STL [R1+0x47f4], R8 ;  /* 0x0047f40801007387 */ /* 0x000fe20000100800 */
[----:B-1----:R-:W-:-:S05]  /*685f0*/  MOV R0, R27 ;  /* 0x0000001b00007202 */ /* 0x002fca0000000f00 */
[----:B------:R1:W-:Y:S02]  /*68600*/  STL [R1+0x47e8], R0 ;  /* 0x0047e80001007387 */ /* 0x0003e40000100800 */
[----:B-1----:R-:W-:Y:S02]  /*68610*/  IMAD.MOV.U32 R0, RZ, RZ, R9 ;  /* 0x000000ffff007224 */ /* 0x002fe400078e0009 */
[----:B------:R-:W2:Y:S04]  /*68620*/  LDL.LU.64 R8, [R1+0x3688] ;  /* 0x0036880001087983 */ /* 0x000ea80000300a00 */
[----:B------:R1:W-:Y:S02]  /*68630*/  STL [R1+0x47f0], R0 ;  /* 0x0047f00001007387 */ /* 0x0003e40000100800 */
[----:B-1----:R-:W-:-:S02]  /*68640*/  IMAD.MOV.U32 R0, RZ, RZ, R21 ;  /* 0x000000ffff007224 */ /* 0x002fc400078e0015 */
[----:B------:R-:W-:Y:S04]  /*68650*/  STL [R1+0x47fc], R20 ;  /* 0x0047fc1401007387 */ /* 0x000fe80000100800 */
[----:B----4-:R-:W-:Y:S04]  /*68660*/  STL [R1+0x4804], R10 ;  /* 0x0048040a01007387 */ /* 0x010fe80000100800 */
[----:B------:R1:W-:Y:S02]  /*68670*/  STL [R1+0x47f8], R0 ;  /* 0x0047f80001007387 */ /* 0x0003e40000100800 */
[----:B-1----:R-:W-:-:S02]  /*68680*/  MOV R0, R11 ;  /* 0x0000000b00007202 */ /* 0x002fc40000000f00 */
[----:B------:R-:W3:Y:S04]  /*68690*/  LDL.LU.64 R10, [R1+0x1a70] ;  /* 0x001a7000010a7983 */ /* 0x000ee80000300a00 */
[----:B------:R1:W-:Y:S04]  /*686a0*/  STL [R1+0x4800], R0 ;  /* 0x0048000001007387 */ /* 0x0003e80000100800 */
[----:B-----5:R4:W-:Y:S01]  /*686b0*/  STL [R1+0x480c], R4 ;  /* 0x00480c0401007387 */ /* 0x0209e20000100800 */
[----:B-1----:R-:W-:-:S03]  /*686c0*/  IMAD.MOV.U32 R0, RZ, RZ, R5 ;  /* 0x000000ffff007224 */ /* 0x002fc600078e0005 */
[----:B------:R-:W-:Y:S04]  /*686d0*/  STL [R1+0x4814], R186 ;  /* 0x004814ba01007387 */ /* 0x000fe80000100800 */
[----:B------:R1:W-:Y:S04]  /*686e0*/  STL [R1+0x4808], R0 ;  /* 0x0048080001007387 */ /* 0x0003e80000100800 */
[----:B------:R-:W-:Y:S04]  /*686f0*/  STL [R1+0x4810], R187 ;  /* 0x004810bb01007387 */ /* 0x000fe80000100800 */
[----:B----4-:R-:W4:Y:S04]  /*68700*/  LDL.LU.64 R4, [R1+0x1918] ;  /* 0x0019180001047983 */ /* 0x010f280000300a00 */
[----:B------:R-:W-:Y:S04]  /*68710*/  STL [R1+0x481c], R122 ;  /* 0x00481c7a01007387 */ /* 0x000fe80000100800 */
[----:B------:R-:W-:Y:S01]  /*68720*/  STL [R1+0x4818], R123 ;  /* 0x0048187b01007387 */ /* 0x000fe20000100800 */
[----:B-1----:R-:W-:-:S03]  /*68730*/  IMAD.MOV.U32 R0, RZ, RZ, R23 ;  /* 0x000000ffff007224 */ /* 0x002fc600078e0017 */
[----:B------:R-:W-:Y:S04]  /*68740*/  STL [R1+0x4824], R22 ;  /* 0x0048241601007387 */ /* 0x000fe80000100800 */
[----:B------:R-:W-:Y:S04]  /*68750*/  STL [R1+0x482c], R16 ;  /* 0x00482c1001007387 */ /* 0x000fe80000100800 */
        /* <DEDUP_REMOVED lines=9> */
[----:B------:R1:W-:Y:S02]  /*687f0*/  STL [R1+0x4838], R0 ;  /* 0x0048380001007387 */ /* 0x0003e40000100800 */
[----:B-1----:R-:W-:-:S05]  /*68800*/  MOV R0, R15 ;  /* 0x0000000f00007202 */ /* 0x002fca0000000f00 */
[----:B------:R1:W-:Y:S04]  /*68810*/  STL [R1+0x4840], R0 ;  /* 0x0048400001007387 */ /* 0x0003e80000100800 */
[----:B------:R-:W-:Y:S01]  /*68820*/  STL [R1+0x484c], R6 ;  /* 0x00484c0601007387 */ /* 0x000fe20000100800 */
[----:B-1----:R-:W-:-:S03]  /*68830*/  IMAD.MOV.U32 R0, RZ, RZ, R7 ;  /* 0x000000ffff007224 */ /* 0x002fc600078e0007 */
[----:B------:R-:W-:Y:S04]  /*68840*/  STL [R1+0x4854], R198 ;  /* 0x004854c601007387 */ /* 0x000fe80000100800 */
[----:B------:R-:W-:Y:S04]  /*68850*/  STL [R1+0x4848], R0 ;  /* 0x0048480001007387 */ /* 0x000fe80000100800 */
[----:B------:R-:W-:Y:S04]  /*68860*/  STL [R1+0x4850], R199 ;  /* 0x004850c701007387 */ /* 0x000fe80000100800 */
[----:B------:R-:W-:Y:S04]  /*68870*/  STL [R1+0x485c], R130 ;  /* 0x00485c8201007387 */ /* 0x000fe80000100800 */
[----:B------:R-:W-:Y:S01]  /*68880*/  STL [R1+0x4858], R131 ;  /* 0x0048588301007387 */ /* 0x000fe20000100800 */
[----:B--2---:R-:W-:-:S03]  /*68890*/  IMAD.MOV.U32 R3, RZ, RZ, R9 ;  /* 0x000000ffff037224 */ /* 0x004fc600078e0009 */
[----:B------:R-:W-:Y:S04]  /*688a0*/  STL [R1+0x4864], R8 ;  /* 0x0048640801007387 */ /* 0x000fe80000100800 */
[----:B------:R3:W-:Y:S02]  /*688b0*/  STL [R1+0x4860], R3 ;  /* 0x0048600301007387 */ /* 0x0007e40000100800 */
[----:B---3--:R-:W-:Y:S02]  /*688c0*/  IMAD.MOV.U32 R3, RZ, RZ, R11 ;  /* 0x000000ffff037224 */ /* 0x008fe400078e000b */
[----:B------:R-:W-:Y:S04]  /*688d0*/  STL [R1+0x486c], R10 ;  /* 0x00486c0a01007387 */ /* 0x000fe80000100800 */
[----:B------:R-:W-:Y:S04]  /*688e0*/  STL [R1+0x4868], R3 ;  /* 0x0048680301007387 */ /* 0x000fe80000100800 */
[----:B----4-:R1:W-:Y:S02]  /*688f0*/  STL [R1+0x4874], R4 ;  /* 0x0048740401007387 */ /* 0x0103e40000100800 */
[----:B-1----:R-:W-:-:S05]  /*68900*/  IMAD.MOV.U32 R4, RZ, RZ, R5 ;  /* 0x000000ffff047224 */ /* 0x002fca00078e0005 */
[----:B------:R1:W-:Y:S04]  /*68910*/  STL [R1+0x4870], R4 ;  /* 0x0048700401007387 */ /* 0x0003e80000100800 */
[----:B-1----:R-:W2:Y:S04]  /*68920*/  LDL.LU.64 R4, [R1+0x1658] ;  /* 0x0016580001047983 */ /* 0x002ea80000300a00 */
[----:B------:R-:W1:Y:S01]  /*68930*/  S2R R174, SR_TID.X ;  /* 0x0000000000ae7919 */ /* 0x000e620000002100 */
[----:B------:R-:W-:-:S05]  /*68940*/  IMAD.MOV.U32 R7, RZ, RZ, c[0x0][0x180] ;  /* 0x00006000ff077624 */ /* 0x000fca00078e00ff */
[----:B------:R-:W-:Y:S02]  /*68950*/  IADD3 R7, R7, 0x7f, RZ ;  /* 0x0000007f07077810 */ /* 0x000fe40007ffe0ff */
[C---:B-1----:R-:W-:Y:S02]  /*68960*/  LOP3.LUT R0, R174.reuse, 0x7, RZ, 0xc0, !PT ;  /* 0x00000007ae007812 */ /* 0x042fe400078ec0ff */
[----:B------:R-:W-:-:S03]  /*68970*/  SHF.L.U32 R2, R174, 0x1, RZ ;  /* 0x00000001ae027819 */ /* 0x000fc600000006ff */
[----:B------:R-:W-:-:S05]  /*68980*/  IMAD R0, R0, 0x210, RZ ;  /* 0x0000021000007824 */ /* 0x000fca00078e02ff */
[----:B------:R-:W-:Y:S02]  /*68990*/  LOP3.LUT R0, R0, 0x30, R2, 0x78, !PT ;  /* 0x0000003000007812 */ /* 0x000fe400078e7802 */
[----:B------:R-:W-:-:S04]  /*689a0*/  SHF.R.S32.HI R2, RZ, 0x1f, R7 ;  /* 0x0000001fff027819 */ /* 0x000fc80000011407 */
[----:B------:R-:W-:Y:S02]  /*689b0*/  LEA.HI R2, R2, R7, RZ, 0x7 ;  /* 0x0000000702027211 */ /* 0x000fe400078f38ff */
[----:B------:R-:W3:Y:S04]  /*689c0*/  LDL.LU.64 R6, [R1+0x2f0] ;  /* 0x0002f00001067983 */ /* 0x000ee80000300a00 */
[----:B--2---:R1:W-:Y:S04]  /*689d0*/  STL.64 [R1+0x3a28], R4 ;  /* 0x003a280401007387 */ /* 0x0043e80000100a00 */
[----:B-1----:R-:W2:Y:S01]  /*689e0*/  LDL.LU.64 R4, [R1+0x128] ;  /* 0x0001280001047983 */ /* 0x002ea20000300a00 */
[----:B------:R-:W-:-:S04]  /*689f0*/  SHF.L.U32 R3, R174, 0x7, RZ ;  /* 0x00000007ae037819 */ /* 0x000fc800000006ff */
[----:B------:R-:W-:Y:S01]  /*68a00*/  LOP3.LUT R52, R0, 0x1000, R3, 0xf8, !PT ;  /* 0x0000100000347812 */ /* 0x000fe200078ef803 */
[----:B---3--:R1:W-:Y:S04]  /*68a10*/  STL.64 [R1+0x39b8], R6 ;  /* 0x0039b80601007387 */ /* 0x0083e80000100a00 */
[----:B------:R-:W-:Y:S04]  /*68a20*/  STL [R1+0x588c], R52 ;  /* 0x00588c3401007387 */ /* 0x000fe80000100800 */
[----:B--2---:R2:W-:Y:S04]  /*68a30*/  STL.64 [R1+0x3948], R4 ;  /* 0x0039480401007387 */ /* 0x0045e80000100a00 */
[----:B------:R-:W-:Y:S04]  /*68a40*/  STL.64 [R1+0x38d8], R208 ;  /* 0x0038d8d001007387 */ /* 0x000fe80000100a00 */
[----:B------:R-:W-:Y:S04]  /*68a50*/  STL.64 [R1+0x3870], R140 ;  /* 0x0038708c01007387 */ /* 0x000fe80000100a00 */
[----:B-1----:R-:W3:Y:S04]  /*68a60*/  LDL.LU.64 R6, [R1+0x36a0] ;  /* 0x0036a00001067983 */ /* 0x002ee80000300a00 */
[----:B--2---:R-:W2:Y:S04]  /*68a70*/  LDL.LU.64 R4, [R1+0x1b10] ;  /* 0x001b100001047983 */ /* 0x004ea80000300a00 */
[----:B---3--:R1:W-:Y:S04]  /*68a80*/  STL.64 [R1+0x3bc8], R6 ;  /* 0x003bc80601007387 */ /* 0x0083e80000100a00 */
[----:B-1----:R-:W3:Y:S04]  /*68a90*/  LDL.LU.64 R6, [R1+0x1940] ;  /* 0x0019400001067983 */ /* 0x002ee80000300a00 */
[----:B--2---:R1:W-:Y:S04]  /*68aa0*/  STL.64 [R1+0x3b00], R4 ;  /* 0x003b000401007387 */ /* 0x0043e80000100a00 */
[----:B-1----:R-:W2:Y:S04]  /*68ab0*/  LDL.LU.64 R4, [R1+0x1680] ;  /* 0x0016800001047983 */ /* 0x002ea80000300a00 */
[----:B---3--:R1:W-:Y:S04]  /*68ac0*/  STL.64 [R1+0x3a98], R6 ;  /* 0x003a980601007387 */ /* 0x0083e80000100a00 */
[----:B-1----:R-:W3:Y:S04]  /*68ad0*/  LDL.LU.64 R6, [R1+0x330] ;  /* 0x0003300001067983 */ /* 0x002ee80000300a00 */
[----:B--2---:R1:W-:Y:S04]  /*68ae0*/  STL.64 [R1+0x3a30], R4 ;  /* 0x003a300401007387 */ /* 0x0043e80000100a00 */
[----:B-1----:R-:W2:Y:S04]  /*68af0*/  LDL.LU.64 R4, [R1+0x1e8] ;  /* 0x0001e80001047983 */ /* 0x002ea80000300a00 */
[----:B---3--:R1:W-:Y:S04]  /*68b00*/  STL.64 [R1+0x39c0], R6 ;  /* 0x0039c00601007387 */ /* 0x0083e80000100a00 */
[----:B------:R-:W-:Y:S04]  /*68b10*/  STL.64 [R1+0x38e0], R212 ;  /* 0x0038e0d401007387 */ /* 0x000fe80000100a00 */
[----:B--2---:R2:W-:Y:S04]  /*68b20*/  STL.64 [R1+0x3950], R4 ;  /* 0x0039500401007387 */ /* 0x0045e80000100a00 */
        /* <DEDUP_REMOVED lines=25> */
[----:B---3--:R-:W-:Y:S04]  /*68cc0*/  STL.64 [R1+0x39d0], R6 ;  /* 0x0039d00601007387 */ /* 0x008fe80000100a00 */
[----:B------:R-:W-:Y:S04]  /*68cd0*/  STL.64 [R1+0x38f0], R224 ;  /* 0x0038f0e001007387 */ /* 0x000fe80000100a00 */
[----:B--2---:R1:W-:Y:S04]  /*68ce0*/  STL.64 [R1+0x3960], R4 ;  /* 0x0039600401007387 */ /* 0x0043e80000100a00 */
[----:B------:R-:W-:Y:S04]  /*68cf0*/  STL.64 [R1+0x3888], R156 ;  /* 0x0038889c01007387 */ /* 0x000fe80000100a00 */
[----:B-1----:R-:W2:Y:S04]  /*68d00*/  LDL.LU.64 R4, [R1+0x37b0] ;  /* 0x0037b00001047983 */ /* 0x002ea80000300a00 */
[----:B------:R-:W3:Y:S04]  /*68d10*/  LDL.LU.64 R6, [R1+0x1b60] ;  /* 0x001b600001067983 */ /* 0x000ee80000300a00 */
[----:B--2---:R1:W-:Y:S04]  /*68d20*/  STL.64 [R1+0x3bb0], R4 ;  /* 0x003bb00401007387 */ /* 0x0043e80000100a00 */
[----:B-1----:R-:W2:Y:S04]  /*68d30*/  LDL.LU.64 R4, [R1+0x19b0] ;  /* 0x0019b00001047983 */ /* 0x002ea80000300a00 */
        /* <DEDUP_REMOVED lines=655> */
[----:B------:R-:W-:Y:S04]  /*6b630*/  STL.64 [R1+0x3df8], R144 ;  /* 0x003df89001007387 */ /* 0x000fe80000100a00 */
[----:B--2---:R1:W-:Y:S04]  /*6b640*/  STL.64 [R1+0x3e00], R4 ;  /* 0x003e000401007387 */ /* 0x0043e80000100a00 */
[----:B-1----:R-:W2:Y:S04]  /*6b650*/  LDL.LU.64 R4, [R1+0x1ac8] ;  /* 0x001ac80001047983 */ /* 0x002ea80000300a00 */
        /* <DEDUP_REMOVED lines=26> */
[----:B------:R-:W-:Y:S01]  /*6b800*/  STL.64 [R1+0x3c38], R80 ;  /* 0x003c385001007387 */ /* 0x000fe20000100a00 */
[----:B-1----:R-:W-:-:S03]  /*6b810*/  IMAD.MOV.U32 R4, RZ, RZ, 0x1 ;  /* 0x00000001ff047424 */ /* 0x002fc600078e00ff */
[----:B------:R-:W-:Y:S04]  /*6b820*/  STL.64 [R1+0x3bf8], R64 ;  /* 0x003bf84001007387 */ /* 0x000fe80000100a00 */
[----:B------:R-:W-:Y:S04]  /*6b830*/  STL.64 [R1+0x3bd8], R172 ;  /* 0x003bd8ac01007387 */ /* 0x000fe80000100a00 */
[----:B------:R-:W-:Y:S04]  /*6b840*/  STL [R1+0x4458], RZ ;  /* 0x004458ff01007387 */ /* 0x000fe80000100800 */
[----:B------:R1:W-:Y:S04]  /*6b850*/  STL [R1+0x3710], R4 ;  /* 0x0037100401007387 */ /* 0x0003e80000100800 */
[----:B------:R2:W-:Y:S04]  /*6b860*/  STL [R1+0x2c70], RZ ;  /* 0x002c70ff01007387 */ /* 0x0005e80000100800 */
        /* <DEDUP_REMOVED lines=1679> */
[----:B------:R2:W-:Y:S04]  /*72160*/  STL [R1], RZ ;  /* 0x000000ff01007387 */ /* 0x0005e80000100800 */
        /* <DEDUP_REMOVED lines=279> */
[----:B------:R2:W-:Y:S01]  /*732e0*/  STL [R1+0x970], RZ ;  /* 0x000970ff01007387 */ /* 0x0005e20000100800 */
[----:B------:R-:W-:-:S03]  /*732f0*/  LOP3.LUT R0, R174, 0x3, RZ, 0xc0, !PT ;  /* 0x00000003ae007812 */ /* 0x000fc600078ec0ff */
[----:B------:R2:W-:Y:S04]  /*73300*/  STL [R1+0x974], RZ ;  /* 0x000974ff01007387 */ /* 0x0005e80000100800 */
[----:B------:R2:W-:Y:S04]  /*73310*/  STL [R1+0x978], RZ ;  /* 0x000978ff01007387 */ /* 0x0005e80000100800 */
[----:B------:R2:W-:Y:S04]  /*73320*/  STL [R1+0x97c], RZ ;  /* 0x00097cff01007387 */ /* 0x0005e80000100800 */
[----:B------:R2:W-:Y:S04]  /*73330*/  STL [R1+0x940], RZ ;  /* 0x000940ff01007387 */ /* 0x0005e80000100800 */
[----:B------:R2:W-:Y:S01]  /*73340*/  STL [R1+0x944], RZ ;  /* 0x000944ff01007387 */ /* 0x0005e20000100800 */
[----:B------:R-:W-:-:S03]  /*73350*/  IMAD R0, R0, 0x820, RZ ;  /* 0x0000082000007824 */ /* 0x000fc600078e02ff */
[----:B------:R2:W-:Y:S04]  /*73360*/  STL [R1+0x948], RZ ;  /* 0x000948ff01007387 */ /* 0x0005e80000100800 */
[----:B------:R2:W-:Y:S04]  /*73370*/  STL [R1+0x94c], RZ ;  /* 0x00094cff01007387 */ /* 0x0005e80000100800 */
[----:B------:R2:W-:Y:S04]  /*73380*/  STL [R1+0x920], RZ ;  /* 0x000920ff01007387 */ /* 0x0005e80000100800 */
[----:B------:R2:W-:Y:S04]  /*73390*/  STL [R1+0x924], RZ ;  /* 0x000924ff01007387 */ /* 0x0005e80000100800 */
[----:B------:R2:W-:Y:S01]  /*733a0*/  STL [R1+0x928], RZ ;  /* 0x000928ff01007387 */ /* 0x0005e20000100800 */
[----:B------:R-:W-:-:S03]  /*733b0*/  LOP3.LUT R53, R0, 0x5c, R174, 0x78, !PT ;  /* 0x0000005c00357812 */ /* 0x000fc600078e78ae */
[----:B------:R2:W-:Y:S01]  /*733c0*/  STL [R1+0x92c], RZ ;  /* 0x00092cff01007387 */ /* 0x0005e20000100800 */
[----:B------:R-:W-:-:S03]  /*733d0*/  LOP3.LUT R0, R52, 0x40, RZ, 0x3c, !PT ;  /* 0x0000004034007812 */ /* 0x000fc600078e3cff */
        /* <DEDUP_REMOVED lines=8> */
[----:B------:R2:W-:Y:S01]  /*73460*/  STL [R1+0x6094], R0 ;  /* 0x0060940001007387 */ /* 0x0005e20000100800 */
[----:B------:R-:W-:-:S02]  /*73470*/  SHF.R.S32.HI R244, RZ, 0x1f, R252 ;  /* 0x0000001ffff47819 */ /* 0x000fc400000114fc */
[----:B------:R-:W-:Y:S02]  /*73480*/  SHF.R.S32.HI R2, RZ, 0x7, R2 ;  /* 0x00000007ff027819 */ /* 0x000fe40000011402 */
[----:B------:R-:W-:Y:S01]  /*73490*/  SHF.R.S32.HI R3, RZ, 0x1f, R175 ;  /* 0x0000001fff037819 */ /* 0x000fe200000114af */
[C---:B------:R-:W-:Y:S01]  /*734a0*/  IMAD.SHL.U32 R246, R252.reuse, 0x4, RZ ;  /* 0x00000004fcf67824 */ /* 0x040fe200078e00ff */
[----:B------:R-:W-:Y:S01]  /*734b0*/  SHF.L.U64.HI R244, R252, 0x2, R244 ;  /* 0x00000002fcf47819 */ /* 0x000fe200000102f4 */
[----:B------:R-:W-:Y:S01]  /*734c0*/  IMAD.MOV.U32 R252, RZ, RZ, -0x1 ;  /* 0xfffffffffffc7424 */ /* 0x000fe200078e00ff */
[----:B------:R-:W-:Y:S01]  /*734d0*/  IADD3 R54, R2, -0x2, RZ ;  /* 0xfffffffe02367810 */ /* 0x000fe20007ffe0ff */
[----:B------:R-:W-:Y:S01]  /*734e0*/  CS2R R248, SRZ ;  /* 0x0000000000f87805 */ /* 0x000fe2000001ff00 */
[C---:B------:R-:W-:Y:S01]  /*734f0*/  SHF.L.U64.HI R3, R175.reuse, 0x2, R3 ;  /* 0x00000002af037819 */ /* 0x040fe20000010203 */
[----:B------:R-:W-:Y:S01]  /*73500*/  CS2R R250, SRZ ;  /* 0x0000000000fa7805 */ /* 0x000fe2000001ff00 */
[----:B------:R-:W-:Y:S01]  /*73510*/  SHF.L.U32 R247, R175, 0x2, RZ ;  /* 0x00000002aff77819 */ /* 0x000fe200000006ff */
        /* <DEDUP_REMOVED lines=30> */
[----:B-1----:R-:W-:Y:S01]  /*73700*/  CS2R R4, SRZ ;  /* 0x0000000000047805 */ /* 0x002fe2000001ff00 */
[----:B------:R-:W-:Y:S01]  /*73710*/  CS2R R6, SRZ ;  /* 0x0000000000067805 */ /* 0x000fe2000001ff00 */
[----:B--2---:R-:W-:-:S02]  /*73720*/  LOP3.LUT R2, R53, 0x20, RZ, 0x3c, !PT ;  /* 0x0000002035027812 */ /* 0x004fc400078e3cff */
.L_x_1:
[----:B------:R-:W2:Y:S01]  /*73730*/  LDL R52, [R1+0x588c] ;  /* 0x00588c0001347983 */ /* 0x000ea20000100800 */
[----:B------:R-:W-:-:S04]  /*73740*/  DEPBAR.LE SB0, 0x2 ;  /* 0x000080800000791a */ /* 0x000fc80000000000 */
[----:B------:R-:W-:Y:S01]  /*73750*/  STL.64 [R1+0x7560], R50 ;  /* 0x0075603201007387 */ /* 0x000fe20000100a00 */
[----:B-----5:R-:W-:-:S03]  /*73760*/  IADD3 R0, R252, 0x1, RZ ;  /* 0x00000001fc007810 */ /* 0x020fc60007ffe0ff */
[----:B------:R-:W-:Y:S04]  /*73770*/  STL.64 [R1+0x7558], R48 ;  /* 0x0075583001007387 */ /* 0x000fe80000100a00 */
[----:B------:R-:W-:Y:S01]  /*73780*/  BAR.SYNC.DEFER_BLOCKING 0x0 ;  /* 0x0000000000007b1d */ /* 0x000fe20000010000 */
[----:B------:R-:W-:-:S04]  /*73790*/  ISETP.GT.AND P0, PT, R0, 0x1, PT ;  /* 0x000000010000780c */ /* 0x000fc80003f04270 */
[----:B------:R-:W-:Y:S01]  /*737a0*/  SEL R252, R0, RZ, !P0 ;  /* 0x000000ff00fc7207 */ /* 0x000fe20004000000 */
[----:B------:R-:W-:Y:S04]  /*737b0*/  STL.64 [R1+0x7550], R46 ;  /* 0x0075502e01007387 */ /* 0x000fe80000100a00 */
        /* <DEDUP_REMOVED lines=28> */
[----:B------:R1:W-:Y:S04]  /*73980*/  STL [R1+0x74b0], R5 ;  /* 0x0074b00501007387 */ /* 0x0003e80000100800 */
[----:B------:R-:W-:Y:S04]  /*73990*/  STL [R1+0x74ac], R6 ;  /* 0x0074ac0601007387 */ /* 0x000fe80000100800 */
[----:B------:R3:W-:Y:S04]  /*739a0*/  STL [R1+0x74a8], R7 ;  /* 0x0074a80701007387 */ /* 0x0007e80000100800 */
[----:B------:R-:W-:Y:S04]  /*739b0*/  STL [R1+0x60b4], R244 ;  /* 0x0060b4f401007387 */ /* 0x000fe80000100800 */
[----:B------:R-:W-:Y:S04]  /*739c0*/  STL [R1+0x60b0], R3 ;  /* 0x0060b00301007387 */ /* 0x000fe80000100800 */
[----:B-1----:R-:W4:Y:S04]  /*739d0*/  LDL.LU.64 R4, [R1+0x2c70] ;  /* 0x002c700001047983 */ /* 0x002f280000300a00 */
[----:B---3--:R-:W4:Y:S04]  /*739e0*/  LDL.LU.64 R6, [R1+0x2c78] ;  /* 0x002c780001067983 */ /* 0x008f280000300a00 */
[----:B------:R-:W3:Y:S04]  /*739f0*/  LDL.LU.64 R8, [R1+0x2c60] ;  /* 0x002c600001087983 */ /* 0x000ee80000300a00 */
[----:B------:R-:W3:Y:S04]  /*73a00*/  LDL.LU.64 R10, [R1+0x2c68] ;  /* 0x002c6800010a7983 */ /* 0x000ee80000300a00 */
[----:B------:R-:W3:Y:S04]  /*73a10*/  LDL.LU.64 R12, [R1+0x2c50] ;  /* 0x002c5000010c7983 */ /* 0x000ee80000300a00 */
[----:B------:R-:W3:Y:S04]  /*73a20*/  LDL.LU.64 R14, [R1+0x2c58] ;  /* 0x002c5800010e7983 */ /* 0x000ee80000300a00 */
[----:B------:R-:W3:Y:S04]  /*73a30*/  LDL.LU.64 R16, [R1+0x2c40] ;  /* 0x002c400001107983 */ /* 0x000ee80000300a00 */
[----:B------:R-:W3:Y:S04]  /*73a40*/  LDL.LU.64 R18, [R1+0x2c48] ;  /* 0x002c480001127983 */ /* 0x000ee80000300a00 */
[----:B------:R-:W1:Y:S04]  /*73a50*/  S2R R54, SR_TID.X ;  /* 0x0000000000367919 */ /* 0x000e680000002100 */
[----:B------:R-:W3:Y:S04]  /*73a60*/  LDL.LU.64 R20, [R1+0x2c30] ;  /* 0x002c300001147983 */ /* 0x000ee80000300a00 */
[----:B------:R-:W3:Y:S04]  /*73a70*/  LDL.LU.64 R22, [R1+0x2c38] ;  /* 0x002c380001167983 */ /* 0x000ee80000300a00 */
[----:B------:R-:W3:Y:S04]  /*73a80*/  LDL.LU.64 R32, [R1+0x2c20] ;  /* 0x002c200001207983 */ /* 0x000ee80000300a00 */
[----:B------:R-:W3:Y:S01]  /*73a90*/  LDL.LU.64 R34, [R1+0x2c28] ;  /* 0x002c280001227983 */ /* 0x000ee20000300a00 */
[----:B-1----:R-:W-:-:S02]  /*73aa0*/  LOP3.LUT R53, R54, 0x3, RZ, 0xc0, !PT ;  /* 0x0000000336357812 */ /* 0x002fc400078ec0ff */
[----:B------:R-:W-:-:S03]  /*73ab0*/  LOP3.LUT R2, R54, 0x3, RZ, 0xc0, !PT ;  /* 0x0000000336027812 */ /* 0x000fc600078ec0ff */
[----:B------:R-:W-:Y:S02]  /*73ac0*/  IMAD R53, R53, 0x820, RZ ;  /* 0x0000082035357824 */ /* 0x000fe400078e02ff */
[----:B------:R-:W-:-:S03]  /*73ad0*/  IMAD R2, R2, 0x820, RZ ;  /* 0x0000082002027824 */ /* 0x000fc600078e02ff */
[--C-:B------:R-:W-:Y:S02]  /*73ae0*/  LOP3.LUT R53, R53, 0x5c, R54.reuse, 0x78, !PT ;  /* 0x0000005c35357812 */ /* 0x100fe400078e7836 */
[----:B------:R-:W-:Y:S02]  /*73af0*/  LOP3.LUT R2, R2, 0x5c, R54, 0x78, !PT ;  /* 0x0000005c02027812 */ /* 0x000fe400078e7836 */
[----:B------:R-:W-:Y:S02]  /*73b00*/  LOP3.LUT R53, R53, 0x20, RZ, 0x3c, !PT ;  /* 0x0000002035357812 */ /* 0x000fe400078e3cff */
[----:B------:R-:W-:-:S03]  /*73b10*/  LEA R2, R252, R2, 0x12 ;  /* 0x00000002fc027211 */ /* 0x000fc600078e90ff */
[C---:B------:R-:W-:Y:S02]  /*73b20*/  IMAD R0, R252.reuse, 0x40000, R53 ;  /* 0x00040000fc007824 */ /* 0x040fe400078e0235 */
[----:B------:R-:W-:Y:S04]  /*73b30*/  LDS R184, [R2] ;  /* 0x0000000002b87984 */ /* 0x000fe80000000800 */
[----:B------:R-:W-:Y:S04]  /*73b40*/  LDS R186, [R2+0x2000] ;  /* 0x0020000002ba7984 */ /* 0x000fe80000000800 */
[----:B------:R-:W-:Y:S04]  /*73b50*/  LDS R185, [R0] ;  /* 0x0000000000b97984 */ /* 0x000fe80000000800 */
[----:B------:R-:W-:Y:S01]  /*73b60*/  LDS R187, [R0+0x2000] ;  /* 0x0020000000bb7984 */ /* 0x000fe20000000800 */
[----:B--2---:R-:W-:-:S03]  /*73b70*/  IMAD R245, R252, 0x40000, R52 ;  /* 0x00040000fcf57824 */ /* 0x004fc600078e0234 */
[----:B------:R-:W-:Y:S04]  /*73b80*/  STL [R1+0x6f40], R252 ;  /* 0x006f40fc01007387 */ /* 0x000fe80000100800 */
[----:B------:R-:W-:Y:S04]  /*73b90*/  LDSM.16.M88.4 R52, [R245+0x80000] ;  /* 0x08000000f534783b */ /* 0x000fe80000000200 */
[----:B------:R-:W1:Y:S04]  /*73ba0*/  LDSM.16.M88.4 R72, [R245+0x8a000] ;  /* 0x08a00000f548783b */ /* 0x000e680000000200 */
[----:B------:R-:W2:Y:S04]  /*73bb0*/  LDSM.16.M88.4 R76, [R245+0x8c000] ;  /* 0x08c00000f54c783b */ /* 0x000ea80000000200 */
[----:B------:R-:W-:Y:S04]  /*73bc0*/  LDSM.16.M88.4 R56, [R245+0x82000] ;  /* 0x08200000f538783b */ /* 0x000fe80000000200 */
[----:B------:R-:W1:Y:S04]  /*73bd0*/  LDSM.16.M88.4 R80, [R245+0x8e000] ;  /* 0x08e00000f550783b */ /* 0x000e680000000200 */
        /* <DEDUP_REMOVED lines=9> */
[----:B------:R-:W2:Y:S04]  /*73c70*/  LDSM.16.M88.4 R132, [R245+0xa8000] ;  /* 0x0a800000f584783b */ /* 0x000ea80000000200 */
[----:B------:R-:W2:Y:S04]  /*73c80*/  LDSM.16.M88.4 R136, [R245+0xaa000] ;  /* 0x0aa00000f588783b */ /* 0x000ea80000000200 */
[----:B------:R-:W2:Y:S04]  /*73c90*/  LDSM.16.M88.4 R60, [R245+0x84000] ;  /* 0x08400000f53c783b */ /* 0x000ea80000000200 */
[----:B------:R-:W3:Y:S04]  /*73ca0*/  LDSM.16.M88.4 R140, [R245+0xac000] ;  /* 0x0ac00000f58c783b */ /* 0x000ee80000000200 */
[----:B------:R-:W3:Y:S04]  /*73cb0*/  LDSM.16.M88.4 R144, [R245+0xae000] ;  /* 0x0ae00000f590783b */ /* 0x000ee80000000200 */
[----:B------:R-:W3:Y:S04]  /*73cc0*/  LDSM.16.M88.4 R148, [R245+0xb0000] ;  /* 0x0b000000f594783b */ /* 0x000ee80000000200 */
[----:B------:R-:W3:Y:S04]  /*73cd0*/  LDSM.16.M88.4 R152, [R245+0xb2000] ;  /* 0x0b200000f598783b */ /* 0x000ee80000000200 */
[----:B------:R-:W3:Y:S04]  /*73ce0*/  LDSM.16.M88.4 R156, [R245+0xb4000] ;  /* 0x0b400000f59c783b */ /* 0x000ee80000000200 */
[----:B------:R-:W3:Y:S04]  /*73cf0*/  LDSM.16.M88.4 R160, [R245+0xb6000] ;  /* 0x0b600000f5a0783b */ /* 0x000ee80000000200 */
[----:B-1----:R-:W-:Y:S04]  /*73d00*/  STL [R1+0x72d0], R74 ;  /* 0x0072d04a01007387 */ /* 0x002fe80000100800 */
[----:B------:R-:W1:Y:S04]  /*73d10*/  LDSM.16.M88.4 R164, [R245+0xb8000] ;  /* 0x0b800000f5a4783b */ /* 0x000e680000000200 */
[----:B------:R-:W-:Y:S04]  /*73d20*/  STL [R1+0x72cc], R75 ;  /* 0x0072cc4b01007387 */ /* 0x000fe80000100800 */
[----:B--2---:R-:W-:Y:S04]  /*73d30*/  STL [R1+0x72c8], R78 ;  /* 0x0072c84e01007387 */ /* 0x004fe80000100800 */
[----:B------:R-:W2:Y:S04]  /*73d40*/  LDSM.16.M88.4 R168, [R245+0xba000] ;  /* 0x0ba00000f5a8783b */ /* 0x000ea80000000200 */
[----:B------:R-:W-:Y:S04]  /*73d50*/  STL [R1+0x72c4], R79 ;  /* 0x0072c44f01007387 */ /* 0x000fe80000100800 */
[----:B------:R-:W-:Y:S04]  /*73d60*/  STL [R1+0x72bc], R82 ;  /* 0x0072bc5201007387 */ /* 0x000fe80000100800 */
[----:B------:R-:W1:Y:S04]  /*73d70*/  LDSM.16.M88.4 R172, [R245+0xbc000] ;  /* 0x0bc00000f5ac783b */ /* 0x000e680000000200 */
[----:B------:R-:W-:Y:S04]  /*73d80*/  STL [R1+0x72b8], R83 ;  /* 0x0072b85301007387 */ /* 0x000fe80000100800 */
[----:B------:R-:W1:Y:S04]  /*73d90*/  LDSM.16.M88.4 R176, [R245+0xbe000] ;  /* 0x0be00000f5b0783b */ /* 0x000e680000000200 */
[----:B------:R-:W1:Y:S04]  /*73da0*/  LDSM.16.M88.4 R64, [R245+0x86000] ;  /* 0x08600000f540783b */ /* 0x000e680000000200 */
[----:B------:R-:W1:Y:S04]  /*73db0*/  LDSM.16.M88.4 R108, [R245+0x9c000] ;  /* 0x09c00000f56c783b */ /* 0x000e680000000200 */
[----:B------:R-:W1:Y:S04]  /*73dc0*/  LDSM.16.M88.4 R112, [R245+0x9e000] ;  /* 0x09e00000f570783b */ /* 0x000e680000000200 */
[----:B------:R-:W1:Y:S04]  /*73dd0*/  LDSM.16.M88.4 R116, [R245+0xa0000] ;  /* 0x0a000000f574783b */ /* 0x000e680000000200 */
[----:B------:R-:W1:Y:S04]  /*73de0*/  LDSM.16.M88.4 R68, [R245+0x88000] ;  /* 0x08800000f544783b */ /* 0x000e680000000200 */
[----:B------:R-:W-:Y:S01]  /*73df0*/  LDS R180, [R2+0x80] ;  /* 0x0000800002b47984 */ /* 0x000fe20000000800 */
[C---:B----4-:R-:W-:Y:S03]  /*73e00*/  HMMA.1688.F32.TF32 R24, R184.reuse, R52, R4 ;  /* 0x00000034b818723c */ /* 0x050fe60000081004 */
[----:B------:R-:W-:Y:S04]  /*73e10*/  STL [R1+0x72d4], R86 ;  /* 0x0072d45601007387 */ /* 0x000fe80000100800 */
[----:B------:R-:W-:Y:S04]  /*73e20*/  STL [R1+0x72c0], R87 ;  /* 0x0072c05701007387 */ /* 0x000fe80000100800 */
[----:B------:R-:W-:Y:S04]  /*73e30*/  STL [R1+0x72dc], R90 ;  /* 0x0072dc5a01007387 */ /* 0x000fe80000100800 */
[----:B------:R-:W-:Y:S04]  /*73e40*/  STL [R1+0x72d8], R91 ;  /* 0x0072d85b01007387 */ /* 0x000fe80000100800 */
[----:B------:R-:W-:Y:S04]  /*73e50*/  LDS R182, [R2+0x2080] ;  /* 0x0020800002b67984 */ /* 0x000fe80000000800 */
[----:B------:R-:W-:Y:S01]  /*73e60*/  LDS R181, [R0+0x80] ;  /* 0x0000800000b57984 */ /* 0x000fe20000000800 */
[----:B------:R-:W-:Y:S01]  /*73e70*/  MOV R4, R24 ;  /* 0x0000001800047202 */ /* 0x000fe20000000f00 */
[----:B------:R-:W-:Y:S01]  /*73e80*/  IMAD.MOV.U32 R5, RZ, RZ, R25 ;  /* 0x000000ffff057224 */ /* 0x000fe200078e0019 */
[----:B------:R-:W-:Y:S01]  /*73e90*/  MOV R7, R27 ;  /* 0x0000001b00077202 */ /* 0x000fe20000000f00 */
[----:B------:R-:W-:Y:S01]  /*73ea0*/  IMAD.MOV.U32 R6, RZ, RZ, R26 ;  /* 0x000000ffff067224 */ /* 0x000fe200078e001a */
[----:B------:R-:W4:Y:S01]  /*73eb0*/  LDS R183, [R0+0x2080] ;  /* 0x0020800000b77984 */ /* 0x000f220000000800 */
[----:B---3--:R-:W-:Y:S03]  /*73ec0*/  HMMA.1688.F32.TF32 R24, R184, R56, R8 ;  /* 0x00000038b818723c */ /* 0x008fe60000081008 */
        /* <DEDUP_REMOVED lines=14> */
[----:B------:R-:W-:-:S03]  /*73fb0*/  IMAD.MOV.U32 R8, RZ, RZ, R24 ;  /* 0x000000ffff087224 */ /* 0x000fc600078e0018 */
[----:B------:R-:W-:Y:S01]  /*73fc0*/  STL [R1+0x731c], R134 ;  /* 0x00731c8601007387 */ /* 0x000fe20000100800 */
[----:B------:R-:W-:Y:S01]  /*73fd0*/  IMAD.MOV.U32 R9, RZ, RZ, R25 ;  /* 0x000000ffff097224 */ /* 0x000fe200078e0019 */
[----:B------:R-:W-:Y:S02]  /*73fe0*/  MOV R10, R26 ;  /* 0x0000001a000a7202 */ /* 0x000fe40000000f00 */
[----:B------:R-:W-:Y:S01]  /*73ff0*/  STL [R1+0x7318], R135 ;  /* 0x0073188701007387 */ /* 0x000fe20000100800 */
[----:B------:R-:W-:-:S03]  /*74000*/  IMAD.MOV.U32 R11, RZ, RZ, R27 ;  /* 0x000000ffff0b7224 */ /* 0x000fc600078e001b */
[----:B------:R-:W-:Y:S01]  /*74010*/  STL [R1+0x7324], R138 ;  /* 0x0073248a01007387 */ /* 0x000fe20000100800 */
[----:B------:R-:W-:Y:S03]  /*74020*/  HMMA.1688.F32.TF32 R24, R184, R60, R12 ;  /* 0x0000003cb818723c */ /* 0x000fe6000008100c */
        /* <DEDUP_REMOVED lines=8> */
[----:B------:R1:W-:Y:S04]  /*740b0*/  STL [R1+0x7340], R155 ;  /* 0x0073409b01007387 */ /* 0x0003e80000100800 */
[----:B------:R-:W-:Y:S04]  /*740c0*/  STL [R1+0x734c], R158 ;  /* 0x00734c9e01007387 */ /* 0x000fe80000100800 */
[----:B------:R-:W-:Y:S04]  /*740d0*/  STL [R1+0x7348], R159 ;  /* 0x0073489f01007387 */ /* 0x000fe80000100800 */
[----:B------:R2:W-:Y:S04]  /*740e0*/  STL [R1+0x7354], R162 ;  /* 0x007354a201007387 */ /* 0x0005e80000100800 */
[----:B------:R2:W-:Y:S04]  /*740f0*/  STL [R1+0x7350], R163 ;  /* 0x007350a301007387 */ /* 0x0005e80000100800 */
[----:B-1----:R-:W-:Y:S04]  /*74100*/  STL [R1+0x735c], R166 ;  /* 0x00735ca601007387 */ /* 0x002fe80000100800 */
[----:B------:R-:W-:Y:S04]  /*74110*/  STL [R1+0x7358], R167 ;  /* 0x007358a701007387 */ /* 0x000fe80000100800 */
[----:B--2---:R1:W-:Y:S04]  /*74120*/  STL [R1+0x7364], R170 ;  /* 0x007364aa01007387 */ /* 0x0043e80000100800 */
[----:B------:R2:W-:Y:S04]  /*74130*/  STL [R1+0x7360], R171 ;  /* 0x007360ab01007387 */ /* 0x0005e80000100800 */
[----:B------:R-:W-:Y:S04]  /*74140*/  STL [R1+0x736c], R174 ;  /* 0x00736cae01007387 */ /* 0x000fe80000100800 */
[----:B------:R-:W-:Y:S04]  /*74150*/  STL [R1+0x7368], R175 ;  /* 0x007368af01007387 */ /* 0x000fe80000100800 */
[----:B------:R1:W-:Y:S04]  /*74160*/  STL [R1+0x7374], R178 ;  /* 0x007374b201007387 */ /* 0x0003e80000100800 */
[----:B------:R1:W-:Y:S04]  /*74170*/  STL [R1+0x7370], R179 ;  /* 0x007370b301007387 */ /* 0x0003e80000100800 */
[----:B------:R-:W-:Y:S01]  /*74180*/  STL [R1+0x68d8], R245 ;  /* 0x0068d8f501007387 */ /* 0x000fe20000100800 */
[----:B------:R-:W-:-:S03]  /*74190*/  IMAD.MOV.U32 R12, RZ, RZ, R24 ;  /* 0x000000ffff0c7224 */ /* 0x000fc600078e0018 */
[----:B------:R-:W2:Y:S01]  /*741a0*/  LDL.LU.64 R28, [R1+0x2c10] ;  /* 0x002c1000011c7983 */ /* 0x000ea20000300a00 */
[----:B------:R-:W-:Y:S01]  /*741b0*/  MOV R13, R25 ;  /* 0x00000019000d7202 */ /* 0x000fe20000000f00 */
[----:B------:R-:W-:Y:S02]  /*741c0*/  IMAD.MOV.U32 R14, RZ, RZ, R26 ;  /* 0x000000ffff0e7224 */ /* 0x000fe400078e001a */
[----:B------:R-:W2:Y:S01]  /*741d0*/  LDL.LU.64 R30, [R1+0x2c18] ;  /* 0x002c1800011e7983 */ /* 0x000ea20000300a00 */
[----:B------:R-:W-:Y:S02]  /*741e0*/  IMAD.MOV.U32 R15, RZ, RZ, R27 ;  /* 0x000000ffff0f7224 */ /* 0x000fe400078e001b */
[C---:B------:R-:W-:Y:S11]  /*741f0*/  HMMA.1688.F32.TF32 R24, R184.reuse, R64, R16 ;  /* 0x00000040b818723c */ /* 0x040ff60000081010 */
[----:B------:R-:W-:Y:S11]  /*74200*/  @!UPT UIADD3 URZ, URZ, URZ, URZ ;  /* 0x0000003f3f3ff290 */ /* 0x000ff6000fffe03f */
[----:B------:R-:W-:Y:S02]  /*74210*/  @!UPT UIADD3 URZ, URZ, URZ, URZ ;  /* 0x0000003f3f3ff290 */ /* 0x000fe4000fffe03f */
[----:B------:R-:W-:Y:S01]  /*74220*/  MOV R16, R24 ;  /* 0x0000001800107202 */ /* 0x000fe20000000f00 */
[----:B------:R-:W-:Y:S01]  /*74230*/  IMAD.MOV.U32 R17, RZ, RZ, R25 ;  /* 0x000000ffff117224 */ /* 0x000fe200078e0019 */
[----:B------:R-:W-:Y:S01]  /*74240*/  MOV R19, R27 ;  /* 0x0000001b00137202 */ /* 0x000fe20000000f00 */
[----:B------:R-:W-:Y:S01]  /*74250*/  IMAD.MOV.U32 R18, RZ, RZ, R26 ;  /* 0x000000ffff127224 */ /* 0x000fe200078e001a */
[----:B------:R-:W4:Y:S04]  /*74260*/  LDL.LU.64 R24, [R1+0x2c00] ;  /* 0x002c000001187983 */ /* 0x000f280000300a00 */
[----:B------:R-:W4:Y:S01]  /*74270*/  LDL.LU.64 R26, [R1+0x2c08] ;  /* 0x002c0800011a7983 */ /* 0x000f220000300a00 */
[----:B------:R-:W-:Y:S11]  /*74280*/  HMMA.1688.F32.TF32 R32, R184, R72, R32 ;  /* 0x00000048b820723c */ /* 0x000ff60000081020 */
[----:B------:R-:W-:Y:S11]  /*74290*/  @!UPT UIADD3 URZ, URZ, URZ, URZ ;  /* 0x0000003f3f3ff290 */ /* 0x000ff6000fffe03f */
[----:B------:R-:W-:Y:S02]  /*742a0*/  @!UPT UIADD3 URZ, URZ, URZ, URZ ;  /* 0x0000003f3f3ff290 */ /* 0x000fe4000fffe03f */
[----:B---3--:R-:W-:Y:S01]  /*742b0*/  IMAD.MOV.U32 R154, RZ, RZ, R32 ;  /* 0x000000ffff9a7224 */ /* 0x008fe200078e0020 */
[----:B------:R-:W-:Y:S01]  /*742c0*/  MOV R155, R33 ;  /* 0x00000021009b7202 */ /* 0x000fe20000000f00 */
[----:B------:R-:W-:Y:S01]  /*742d0*/  IMAD.MOV.U32 R151, RZ, RZ, R35 ;  /* 0x000000ffff977224 */ /* 0x000fe200078e0023 */
[----:B------:R-:W3:Y:S01]  /*742e0*/  LDL.LU.64 R32, [R1+0x2bf0] ;  /* 0x002bf00001207983 */ /* 0x000ee20000300a00 */
[----:B------:R-:W-:-:S03]  /*742f0*/  IMAD.MOV.U32 R150, RZ, RZ, R34 ;  /* 0x000000ffff967224 */ /* 0x000fc600078e0022 */
[----:B------:R-:W3:Y:S04]  /*74300*/  LDL.LU.64 R34, [R1+0x2bf8] ;  /* 0x002bf80001227983 */ /* 0x000ee80000300a00 */
[----:B------:R1:W-:Y:S04]  /*74310*/  STL [R1+0x7384], R151 ;  /* 0x0073849701007387 */ /* 0x0003e80000100800 */
[----:B------:R-:W-:Y:S04]  /*74320*/  STL [R1+0x7380], R150 ;  /* 0x0073809601007387 */ /* 0x000fe80000100800 */
[----:B------:R1:W-:Y:S04]  /*74330*/  STL [R1+0x737c], R155 ;  /* 0x00737c9b01007387 */ /* 0x0003e80000100800 */
[----:B------:R1:W-:Y:S01]  /*74340*/  STL [R1+0x7378], R154 ;  /* 0x0073789a01007387 */ /* 0x0003e20000100800 */
[C---:B--2---:R-:W-:Y:S11]  /*74350*/  HMMA.1688.F32.TF32 R28, R184.reuse, R76, R28 ;  /* 0x0000004cb81c723c */ /* 0x044ff6000008101c */
[----:B------:R-:W-:Y:S11]  /*74360*/  @!UPT UIADD3 URZ, URZ, URZ, URZ ;  /* 0x0000003f3f3ff290 */ /* 0x000ff6000fffe03f */
[----:B------:R-:W-:Y:S02]  /*74370*/  @!UPT UIADD3 URZ, URZ, URZ, URZ ;  /* 0x0000003f3f3ff290 */ /* 0x000fe4000fffe03f */
[----:B------:R-:W-:Y:S01]  /*74380*/  MOV R162, R28 ;  /* 0x0000001c00a27202 */ /* 0x000fe20000000f00 */
[----:B------:R-:W-:Y:S01]  /*74390*/  IMAD.MOV.U32 R163, RZ, RZ, R29 ;  /* 0x000000ffffa37224 */ /* 0x000fe200078e001d */
[----:B------:R-:W-:Y:S01]  /*743a0*/  MOV R159, R31 ;  /* 0x0000001f009f7202 */ /* 0x000fe20000000f00 */
[----:B------:R-:W-:Y:S01]  /*743b0*/  IMAD.MOV.U32 R158, RZ, RZ, R30 ;  /* 0x000000ffff9e7224 */ /* 0x000fe200078e001e */
[----:B------:R-:W2:Y:S04]  /*743c0*/  LDL.LU.64 R28, [R1+0x2be0] ;  /* 0x002be000011c7983 */ /* 0x000ea80000300a00 */
[----:B------:R-:W2:Y:S01]  /*743d0*/  LDL.LU.64 R30, [R1+0x2be8] ;  /* 0x002be800011e7983 */ /* 0x000ea20000300a00 */
[----:B----4-:R-:W-:Y:S03]  /*743e0*/  HMMA.1688.F32.TF32 R24, R184, R80, R24 ;  /* 0x00000050b818723c */ /* 0x010fe60000081018 */
[----:B------:R4:W-:Y:S04]  /*743f0*/  STL [R1+0x7394], R159 ;  /* 0x0073949f01007387 */ /* 0x0009e80000100800 */
[----:B------:R1:W-:Y:S04]  /*74400*/  STL [R1+0x7390], R158 ;  /* 0x0073909e01007387 */ /* 0x0003e80000100800 */
[----:B------:R-:W-:Y:S04]  /*74410*/  STL [R1+0x738c], R163 ;  /* 0x00738ca301007387 */ /* 0x000fe80000100800 */
[----:B------:R1:W-:Y:S09]  /*74420*/  STL [R1+0x7388], R162 ;  /* 0x007388a201007387 */ /* 0x0003f20000100800 */
[----:B------:R-:W-:Y:S01]  /*74430*/  IMAD.MOV.U32 R146, RZ, RZ, R24 ;  /* 0x000000ffff927224 */ /* 0x000fe200078e0018 */
[----:B------:R-:W-:Y:S01]  /*74440*/  MOV R142, R26 ;  /* 0x0000001a008e7202 */ /* 0x000fe20000000f00 */
[----:B------:R-:W-:-:S02]  /*74450*/  IMAD.MOV.U32 R147, RZ, RZ, R25 ;  /* 0x000000ffff937224 */ /* 0x000fc400078e0019 */
[----:B------:R-:W-:Y:S01]  /*74460*/  IMAD.MOV.U32 R143, RZ, RZ, R27 ;  /* 0x000000ffff8f7224 */ /* 0x000fe200078e001b */
[----:B------:R-:W4:Y:S04]  /*74470*/  LDL.LU.64 R24, [R1+0x2bd0] ;  /* 0x002bd00001187983 */ /* 0x000f280000300a00 */
[----:B------:R-:W4:Y:S01]  /*74480*/  LDL.LU.64 R26, [R1+0x2bd8] ;  /* 0x002bd800011a7983 */ /* 0x000f220000300a00 */
[----:B---3--:R-:W-:Y:S03]  /*74490*/  HMMA.1688.F32.TF32 R32, R184, R84, R32 ;  /* 0x00000054b820723c */ /* 0x008fe60000081020 */
[----:B------:R3:W-:Y:S04]  /*744a0*/  STL [R1+0x73a4], R143 ;  /* 0x0073a48f01007387 */ /* 0x0007e80000100800 */
[----:B------:R-:W-:Y:S04]  /*744b0*/  STL [R1+0x73a0], R142 ;  /* 0x0073a08e01007387 */ /* 0x000fe80000100800 */
[----:B------:R1:W-:Y:S04]  /*744c0*/  STL [R1+0x739c], R147 ;  /* 0x00739c9301007387 */ /* 0x0003e80000100800 */
[----:B------:R2:W-:Y:S09]  /*744d0*/  STL [R1+0x7398], R146 ;  /* 0x0073989201007387 */ /* 0x0005f20000100800 */
[----:B-1----:R-:W-:Y:S01]  /*744e0*/  IMAD.MOV.U32 R170, RZ, RZ, R32 ;  /* 0x000000ffffaa7224 */ /* 0x002fe200078e0020 */
[----:B------:R-:W-:Y:S01]  /*744f0*/  MOV R171, R33 ;  /* 0x0000002100ab7202 */ /* 0x000fe20000000f00 */
[----:B------:R-:W-:Y:S01]  /*74500*/  IMAD.MOV.U32 R167, RZ, RZ, R35 ;  /* 0x000000ffffa77224 */ /* 0x000fe200078e0023 */
[----:B------:R-:W3:Y:S01]  /*74510*/  LDL.LU.64 R32, [R1+0x2bc0] ;  /* 0x002bc00001207983 */ /* 0x000ee20000300a00 */
[----:B------:R-:W-:-:S03]  /*74520*/  IMAD.MOV.U32 R166, RZ, RZ, R34 ;  /* 0x000000ffffa67224 */ /* 0x000fc600078e0022 */
[----:B------:R-:W3:Y:S04]  /*74530*/  LDL.LU.64 R34, [R1+0x2bc8] ;  /* 0x002bc80001227983 */ /* 0x000ee80000300a00 */
[----:B------:R1:W-:Y:S04]  /*74540*/  STL [R1+0x73b4], R167 ;  /* 0x0073b4a701007387 */ /* 0x0003e80000100800 */
[----:B------:R1:W-:Y:S04]  /*74550*/  STL [R1+0x73b0], R166 ;  /* 0x0073b0a601007387 */ /* 0x0003e80000100800 */
[----:B------:R-:W-:Y:S04]  /*74560*/  STL [R1+0x73ac], R171 ;  /* 0x0073acab01007387 */ /* 0x000fe80000100800 */
        /* <DEDUP_REMOVED lines=12> */
[----:B------:R-:W-:Y:S04]  /*74630*/  STL [R1+0x73c0], R174 ;  /* 0x0073c0ae01007387 */ /* 0x000fe80000100800 */
[----:B------:R1:W-:Y:S04]  /*74640*/  STL [R1+0x73bc], R179 ;  /* 0x0073bcb301007387 */ /* 0x0003e80000100800 */
        /* <DEDUP_REMOVED lines=8> */
[----:B------:R-:W-:Y:S04]  /*746d0*/  STL [R1+0x73d4], R154 ;  /* 0x0073d49a01007387 */ /* 0x000fe80000100800 */
[----:B------:R-:W-:Y:S04]  /*746e0*/  STL [R1+0x73d0], R155 ;  /* 0x0073d09b01007387 */ /* 0x000fe80000100800 */
[----:B------:R-:W-:Y:S04]  /*746f0*/  STL [R1+0x73cc], R150 ;  /* 0x0073cc9601007387 */ /* 0x000fe80000100800 */
[----:B------:R3:W-:Y:S09]  /*74700*/  STL [R1+0x73c8], R151 ;  /* 0x0073c89701007387 */ /* 0x0007f20000100800 */
[----:B------:R-:W-:Y:S01]  /*74710*/  IMAD.MOV.U32 R138, RZ, RZ, R32 ;  /* 0x000000ffff8a7224 */ /* 0x000fe200078e0020 */
        /* <DEDUP_REMOVED lines=19> */
[----:B------:R-:W-:Y:S04]  /*74850*/  STL [R1+0x73f4], R162 ;  /* 0x0073f4a201007387 */ /* 0x000fe80000100800 */
[----:B------:R-:W-:Y:S04]  /*74860*/  STL [R1+0x73f0], R163 ;  /* 0x0073f0a301007387 */ /* 0x000fe80000100800 */
        /* <DEDUP_REMOVED lines=36> */
[----:B------:R-:W-:Y:S09]  /*74ab0*/  STL [R1+0x7418], R130 ;  /* 0x0074188201007387 */ /* 0x000ff20000100800 */
        /* <DEDUP_REMOVED lines=11> */
[----:B------:R-:W-:Y:S01]  /*74b70*/  IMAD.MOV.U32 R151, RZ, RZ, R35 ;  /* 0x000000ffff977224 */ /* 0x000fe200078e0023 */
[----:B------:R-:W-:Y:S01]  /*74b80*/  MOV R155, R33 ;  /* 0x00000021009b7202 */ /* 0x000fe20000000f00 */
[----:B------:R-:W-:-:S02]  /*74b90*/  IMAD.MOV.U32 R150, RZ, RZ, R34 ;  /* 0x000000ffff967224 */ /* 0x000fc400078e0022 */
[----:B------:R-:W-:Y:S02]  /*74ba0*/  IMAD.MOV.U32 R154, RZ, RZ, R32 ;  /* 0x000000ffff9a7224 */ /* 0x000fe400078e0020 */
[----:B------:R-:W3:Y:S04]  /*74bb0*/  LDL.LU.64 R32, [R1+0x2b30] ;  /* 0x002b300001207983 */ /* 0x000ee80000300a00 */
[----:B------:R-:W3:Y:S04]  /*74bc0*/  LDL.LU.64 R34, [R1+0x2b38] ;  /* 0x002b380001227983 */ /* 0x000ee80000300a00 */
[----:B------:R1:W-:Y:S04]  /*74bd0*/  STL [R1+0x7444], R151 ;  /* 0x0074449701007387 */ /* 0x0003e80000100800 */
[----:B------:R1:W-:Y:S04]  /*74be0*/  STL [R1+0x7440], R150 ;  /* 0x0074409601007387 */ /* 0x0003e80000100800 */
        /* <DEDUP_REMOVED lines=22> */
[C---:B---3--:R-:W-:Y:S08]  /*74d50*/  HMMA.1688.F32.TF32 R32, R184.reuse, R132, R32 ;  /* 0x00000084b820723c */ /* 0x048ff00000081020 */
[----:B------:R-:W-:Y:S01]  /*74d60*/  HMMA.1688.F32.TF32 R36, R184, R68, R20 ;  /* 0x00000044b824723c */ /* 0x000fe20000081014 */
[----:B------:R-:W-:Y:S04]  /*74d70*/  STL [R1+0x7464], R107 ;  /* 0x0074646b01007387 */ /* 0x000fe80000100800 */
[----:B------:R-:W-:Y:S04]  /*74d80*/  STL [R1+0x7460], R106 ;  /* 0x0074606a01007387 */ /* 0x000fe80000100800 */
[----:B------:R-:W-:Y:S04]  /*74d90*/  STL [R1+0x745c], R123 ;  /* 0x00745c7b01007387 */ /* 0x000fe80000100800 */
[----:B------:R-:W-:Y:S03]  /*74da0*/  STL [R1+0x7458], R122 ;  /* 0x0074587a01007387 */ /* 0x000fe60000100800 */
[----:B------:R-:W-:Y:S01]  /*74db0*/  IMAD.MOV.U32 R159, RZ, RZ, R35 ;  /* 0x000000ffff9f7224 */ /* 0x000fe200078e0023 */
[----:B------:R-:W-:Y:S01]  /*74dc0*/  MOV R163, R33 ;  /* 0x0000002100a37202 */ /* 0x000fe20000000f00 */
[----:B------:R-:W-:-:S02]  /*74dd0*/  IMAD.MOV.U32 R158, RZ, RZ, R34 ;  /* 0x000000ffff9e7224 */ /* 0x000fc400078e0022 */
[----:B------:R-:W-:Y:S02]  /*74de0*/  IMAD.MOV.U32 R162, RZ, RZ, R32 ;  /* 0x000000ffffa27224 */ /* 0x000fe400078e0020 */
[----:B------:R-:W3:Y:S04]  /*74df0*/  LDL.LU.64 R32, [R1+0x2b00] ;  /* 0x002b000001207983 */ /* 0x000ee80000300a00 */
[----:B------:R-:W3:Y:S01]  /*74e00*/  LDL.LU.64 R34, [R1+0x2b08] ;  /* 0x002b080001227983 */ /* 0x000ee20000300a00 */
[----:B------:R-:W-:-:S03]  /*74e10*/  IMAD.MOV.U32 R20, RZ, RZ, R36 ;  /* 0x000000ffff147224 */ /* 0x000fc600078e0024 */
[----:B------:R1:W-:Y:S01]  /*74e20*/  STL [R1+0x7474], R159 ;  /* 0x0074749f01007387 */ /* 0x0003e20000100800 */
[----:B------:R-:W-:-:S03]  /*74e30*/  IMAD.MOV.U32 R21, RZ, RZ, R37 ;  /* 0x000000ffff157224 */ /* 0x000fc600078e0025 */
[----:B------:R1:W-:Y:S01]  /*74e40*/  STL [R1+0x7470], R158 ;  /* 0x0074709e01007387 */ /* 0x0003e20000100800 */
[----:B------:R-:W-:Y:S01]  /*74e50*/  MOV R22, R38 ;  /* 0x0000002600167202 */ /* 0x000fe20000000f00 */
[----:B------:R-:W-:Y:S02]  /*74e60*/  IMAD.MOV.U32 R23, RZ, RZ, R39 ;  /* 0x000000ffff177224 */ /* 0x000fe400078e0027 */
[----:B------:R-:W-:Y:S04]  /*74e70*/  STL [R1+0x746c], R163 ;  /* 0x00746ca301007387 */ /* 0x000fe80000100800 */
[----:B------:R1:W-:Y:S04]  /*74e80*/  STL [R1+0x7468], R162 ;  /* 0x007468a201007387 */ /* 0x0003e80000100800 */
[----:B------:R-:W3:Y:S04]  /*74e90*/  LDL.LU.64 R36, [R1+0x2af0] ;  /* 0x002af00001247983 */ /* 0x000ee80000300a00 */
[----:B------:R-:W3:Y:S01]  /*74ea0*/  LDL.LU.64 R38, [R1+0x2af8] ;  /* 0x002af80001267983 */ /* 0x000ee20000300a00 */
[C---:B--2---:R-:W-:Y:S11]  /*74eb0*/  HMMA.1688.F32.TF32 R28, R184.reuse, R136, R28 ;  /* 0x00000088b81c723c */ /* 0x044ff6000008101c */
[----:B------:R-:W-:Y:S11]  /*74ec0*/  @!UPT UIADD3 URZ, URZ, URZ, URZ ;  /* 0x0000003f3f3ff290 */ /* 0x000ff6000fffe03f */
[----:B------:R-:W-:Y:S02]  /*74ed0*/  @!UPT UIADD3 URZ, URZ, URZ, URZ ;  /* 0x0000003f3f3ff290 */ /* 0x000fe4000fffe03f */
[----:B------:R-:W-:Y:S01]  /*74ee0*/  MOV R143, R31 ;  /* 0x0000001f008f7202 */ /* 0x000fe20000000f00 */
[----:B------:R-:W-:Y:S01]  /*74ef0*/  IMAD.MOV.U32 R142, RZ, RZ, R30 ;  /* 0x000000ffff8e7224 */ /* 0x000fe200078e001e */
[----:B------:R-:W-:Y:S01]  /*74f00*/  MOV R146, R28 ;  /* 0x0000001c00927202 */ /* 0x000fe20000000f00 */
[----:B------:R-:W-:Y:S02]  /*74f10*/  IMAD.MOV.U32 R147, RZ, RZ, R29 ;  /* 0x000000ffff937224 */ /* 0x000fe400078e001d */
[----:B------:R2:W-:Y:S04]  /*74f20*/  STL [R1+0x7484], R143 ;  /* 0x0074848f01007387 */ /* 0x0005e80000100800 */
[----:B------:R1:W-:Y:S04]  /*74f30*/  STL [R1+0x7480], R142 ;  /* 0x0074808e01007387 */ /* 0x0003e80000100800 */
[----:B------:R1:W-:Y:S01]  /*74f40*/  STL [R1+0x747c], R147 ;  /* 0x00747c9301007387 */ /* 0x0003e20000100800 */
[C---:B----4-:R-:W-:Y:S03]  /*74f50*/  HMMA.1688.F32.TF32 R24, R184.reuse, R140, R24 ;  /* 0x0000008cb818723c */ /* 0x050fe60000081018 */
[----:B------:R4:W-:Y:S04]  /*74f60*/  STL [R1+0x7478], R146 ;  /* 0x0074789201007387 */ /* 0x0009e80000100800 */
[----:B------:R-:W2:Y:S04]  /*74f70*/  LDL.LU.64 R28, [R1+0x2ae0] ;  /* 0x002ae000011c7983 */ /* 0x000ea80000300a00 */
[----:B------:R-:W2:Y:S11]  /*74f80*/  LDL.LU.64 R30, [R1+0x2ae8] ;  /* 0x002ae800011e7983 */ /* 0x000eb60000300a00 */
[----:B------:R-:W-:Y:S02]  /*74f90*/  @!UPT UIADD3 URZ, URZ, URZ, URZ ;  /* 0x0000003f3f3ff290 */ /* 0x000fe4000fffe03f */
[----:B-1----:R-:W-:Y:S01]  /*74fa0*/  IMAD.MOV.U32 R170, RZ, RZ, R24 ;  /* 0x000000ffffaa7224 */ /* 0x002fe200078e0018 */
[----:B------:R-:W-:Y:S01]  /*74fb0*/  MOV R166, R26 ;  /* 0x0000001a00a67202 */ /* 0x000fe20000000f00 */
[----:B------:R-:W-:Y:S02]  /*74fc0*/  IMAD.MOV.U32 R171, RZ, RZ, R25 ;  /* 0x000000ffffab7224 */ /* 0x000fe400078e0019 */
[----:B------:R-:W-:Y:S01]  /*74fd0*/  IMAD.MOV.U32 R167, RZ, RZ, R27 ;  /* 0x000000ffffa77224 */ /* 0x000fe200078e001b */
[----:B------:R-:W4:Y:S04]  /*74fe0*/  LDL.LU.64 R24, [R1+0x2ad0] ;  /* 0x002ad00001187983 */ /* 0x000f280000300a00 */
[----:B------:R-:W4:Y:S01]  /*74ff0*/  LDL.LU.64 R26, [R1+0x2ad8] ;  /* 0x002ad800011a7983 */ /* 0x000f220000300a00 */
[----:B---3--:R-:W-:Y:S03]  /*75000*/  HMMA.1688.F32.TF32 R32, R184, R144, R32 ;  /* 0x00000090b820723c */ /* 0x008fe60000081020 */
[----:B------:R1:W-:Y:S04]  /*75010*/  STL [R1+0x7494], R167 ;  /* 0x007494a701007387 */ /* 0x0003e80000100800 */
[----:B------:R3:W-:Y:S04]  /*75020*/  STL [R1+0x7490], R166 ;  /* 0x007490a601007387 */ /* 0x0007e80000100800 */
[----:B------:R1:W-:Y:S04]  /*75030*/  STL [R1+0x748c], R171 ;  /* 0x00748cab01007387 */ /* 0x0003e80000100800 */
[----:B------:R1:W-:Y:S09]  /*75040*/  STL [R1+0x7488], R170 ;  /* 0x007488aa01007387 */ /* 0x0003f20000100800 */
[----:B------:R-:W-:Y:S01]  /*75050*/  IMAD.MOV.U32 R102, RZ, RZ, R32 ;  /* 0x000000ffff667224 */ /* 0x000fe200078e0020 */
[----:B------:R-:W-:Y:S01]  /*75060*/  MOV R103, R33 ;  /* 0x0000002100677202 */ /* 0x000fe20000000f00 */
[----:B------:R-:W-:Y:S01]  /*75070*/  IMAD.MOV.U32 R99, RZ, RZ, R35 ;  /* 0x000000ffff637224 */ /* 0x000fe200078e0023 */
[----:B------:R-:W3:Y:S01]  /*75080*/  LDL.LU.64 R32, [R1+0x2ac0] ;  /* 0x002ac00001207983 */ /* 0x000ee20000300a00 */
[----:B------:R-:W-:-:S03]  /*75090*/  IMAD.MOV.U32 R98, RZ, RZ, R34 ;  /* 0x000000ffff627224 */ /* 0x000fc600078e0022 */
[----:B------:R-:W3:Y:S04]  /*750a0*/  LDL.LU.64 R34, [R1+0x2ac8] ;  /* 0x002ac80001227983 */ /* 0x000ee80000300a00 */
[----:B------:R-:W3:Y:S04]  /*750b0*/  LDL.LU.64 R44, [R1+0x2ab0] ;  /* 0x002ab000012c7983 */ /* 0x000ee80000300a00 */
[----:B------:R-:W3:Y:S04]  /*750c0*/  LDL.LU.64 R46, [R1+0x2ab8] ;  /* 0x002ab800012e7983 */ /* 0x000ee80000300a00 */
[----:B------:R1:W-:Y:S04]  /*750d0*/  STL [R1+0x74a4], R99 ;  /* 0x0074a46301007387 */ /* 0x0003e80000100800 */
[----:B------:R-:W-:Y:S04]  /*750e0*/  STL [R1+0x74a0], R98 ;  /* 0x0074a06201007387 */ /* 0x000fe80000100800 */
[----:B------:R1:W-:Y:S04]  /*750f0*/  STL [R1+0x749c], R103 ;  /* 0x00749c6701007387 */ /* 0x0003e80000100800 */
[----:B------:R1:W-:Y:S04]  /*75100*/  STL [R1+0x7498], R102 ;  /* 0x0074986601007387 */ /* 0x0003e80000100800 */
[----:B------:R-:W3:Y:S04]  /*75110*/  LDL.LU.64 R40, [R1+0x2aa0] ;  /* 0x002aa00001287983 */ /* 0x000ee80000300a00 */
[----:B------:R-:W3:Y:S01]  /*75120*/  LDL.LU.64 R42, [R1+0x2aa8] ;  /* 0x002aa800012a7983 */ /* 0x000ee20000300a00 */
[C---:B--2---:R-:W-:Y:S08]  /*75130*/  HMMA.1688.F32.TF32 R28, R184.reuse, R152, R28 ;  /* 0x00000098b81c723c */ /* 0x044ff0000008101c */
[----:B----4-:R-:W-:Y:S11]  /*75140*/  HMMA.1688.F32.TF32 R24, R184, R156, R24 ;  /* 0x0000009cb818723c */ /* 0x010ff60000081018 */
[----:B------:R-:W-:Y:S05]  /*75150*/  @!UPT UIADD3 URZ, URZ, URZ, URZ ;  /* 0x0000003f3f3ff290 */ /* 0x000fea000fffe03f */
[----:B------:R-:W-:Y:S01]  /*75160*/  IMAD.MOV.U32 R178, RZ, RZ, R28 ;  /* 0x000000ffffb27224 */ /* 0x000fe200078e001c */
[----:B------:R-:W-:Y:S01]  /*75170*/  MOV R174, R30 ;  /* 0x0000001e00ae7202 */ /* 0x000fe20000000f00 */
[----:B------:R-:W-:Y:S02]  /*75180*/  IMAD.MOV.U32 R179, RZ, RZ, R29 ;  /* 0x000000ffffb37224 */ /* 0x000fe400078e001d */
[----:B------:R-:W-:Y:S01]  /*75190*/  IMAD.MOV.U32 R175, RZ, RZ, R31 ;  /* 0x000000ffffaf7224 */ /* 0x000fe200078e001f */
[----:B------:R-:W2:Y:S04]  /*751a0*/  LDL.LU.64 R28, [R1+0x2cc0] ;  /* 0x002cc000011c7983 */ /* 0x000ea80000300a00 */
[----:B------:R-:W2:Y:S01]  /*751b0*/  LDL.LU.64 R30, [R1+0x2cc8] ;  /* 0x002cc800011e7983 */ /* 0x000ea20000300a00 */
[----:B------:R-:W-:Y:S01]  /*751c0*/  IMAD.MOV.U32 R151, RZ, RZ, R24 ;  /* 0x000000ffff977224 */ /* 0x000fe200078e0018 */
[----:B------:R-:W-:Y:S01]  /*751d0*/  MOV R150, R25 ;  /* 0x0000001900967202 */ /* 0x000fe20000000f00 */
[----:B------:R-:W-:Y:S01]  /*751e0*/  IMAD.MOV.U32 R155, RZ, RZ, R26 ;  /* 0x000000ffff9b7224 */ /* 0x000fe200078e001a */
[----:B------:R-:W4:Y:S01]  /*751f0*/  LDL.LU.64 R24, [R1+0x5c0] ;  /* 0x0005c00001187983 */ /* 0x000f220000300a00 */
[----:B------:R-:W-:-:S03]  /*75200*/  IMAD.MOV.U32 R154, RZ, RZ, R27 ;  /* 0x000000ffff9a7224 */ /* 0x000fc600078e001b */
[----:B------:R-:W4:Y:S01]  /*75210*/  LDL.LU.64 R26, [R1+0x5c8] ;  /* 0x0005c800011a7983 */ /* 0x000f220000300a00 */
[C---:B------:R-:W-:Y:S08]  /*75220*/  HMMA.1688.F32.TF32 R36, R184.reuse, R148, R36 ;  /* 0x00000094b824723c */ /* 0x040ff00000081024 */
[----:B---3--:R-:W-:Y:S11]  /*75230*/  HMMA.1688.F32.TF32 R32, R184, R160, R32 ;  /* 0x000000a0b820723c */ /* 0x008ff60000081020 */
[----:B------:R-:W-:Y:S05]  /*75240*/  @!UPT UIADD3 URZ, URZ, URZ, URZ ;  /* 0x0000003f3f3ff290 */ /* 0x000fea000fffe03f */
[----:B------:R-:W-:Y:S01]  /*75250*/  MOV R127, R36 ;  /* 0x00000024007f7202 */ /* 0x000fe20000000f00 */
[----:B------:R-:W-:Y:S01]  /*75260*/  IMAD.MOV.U32 R126, RZ, RZ, R37 ;  /* 0x000000ffff7e7224 */ /* 0x000fe200078e0025 */
[----:B------:R-:W-:Y:S01]  /*75270*/  MOV R130, R39 ;  /* 0x0000002700827202 */ /* 0x000fe20000000f00 */
[----:B------:R-:W-:Y:S01]  /*75280*/  IMAD.MOV.U32 R131, RZ, RZ, R38 ;  /* 0x000000ffff837224 */ /* 0x000fe200078e0026 */
[----:B------:R-:W3:Y:S04]  /*75290*/  LDL.LU.64 R36, [R1+0x5b0] ;  /* 0x0005b00001247983 */ /* 0x000ee80000300a00 */
[----:B------:R-:W-:Y:S01]  /*752a0*/  MOV R94, R32 ;  /* 0x00000020005e7202 */ /* 0x000fe20000000f00 */
[----:B------:R-:W-:Y:S01]  /*752b0*/  IMAD.MOV.U32 R95, RZ, RZ, R33 ;  /* 0x000000ffff5f7224 */ /* 0x000fe200078e0021 */
[----:B------:R-:W3:Y:S01]  /*752c0*/  LDL.LU.64 R38, [R1+0x5b8] ;  /* 0x0005b80001267983 */ /* 0x000ee20000300a00 */
[----:B------:R-:W-:Y:S01]  /*752d0*/  IMAD.MOV.U32 R90, RZ, RZ, R34 ;  /* 0x000000ffff5a7224 */ /* 0x000fe200078e0022 */
[----:B------:R-:W-:-:S02]  /*752e0*/  MOV R91, R35 ;  /* 0x00000023005b7202 */ /* 0x000fc40000000f00 */
[----:B------:R-:W3:Y:S04]  /*752f0*/  LDL.LU.64 R32, [R1+0x5a0] ;  /* 0x0005a00001207983 */ /* 0x000ee80000300a00 */
[----:B------:R-:W3:Y:S01]  /*75300*/  LDL.LU.64 R34, [R1+0x5a8] ;  /* 0x0005a80001227983 */ /* 0x000ee20000300a00 */
[C---:B--2---:R-:W-:Y:S08]  /*75310*/  HMMA.1688.F32.TF32 R28, R184.reuse, R172, R28 ;  /* 0x000000acb81c723c */ /* 0x044ff0000008101c */
[----:B----4-:R-:W-:Y:S11]  /*75320*/  HMMA.1688.F32.TF32 R24, R184, R176, R24 ;  /* 0x000000b0b818723c */ /* 0x010ff60000081018 */
[----:B------:R-:W-:Y:S05]  /*75330*/  @!UPT UIADD3 URZ, URZ, URZ, URZ ;  /* 0x0000003f3f3ff290 */ /* 0x000fea000fffe03f */
[----:B------:R-:W-:Y:S01]  /*75340*/  MOV R159, R28 ;  /* 0x0000001c009f7202 */ /* 0x000fe20000000f00 */
[----:B------:R-:W-:Y:S01]  /*75350*/  IMAD.MOV.U32 R158, RZ, RZ, R29 ;  /* 0x000000ffff9e7224 */ /* 0x000fe200078e001d */
[----:B------:R-:W-:Y:S01]  /*75360*/  MOV R162, R31 ;  /* 0x0000001f00a27202 */ /* 0x000fe20000000f00 */
[----:B------:R-:W-:Y:S01]  /*75370*/  IMAD.MOV.U32 R163, RZ, RZ, R30 ;  /* 0x000000ffffa37224 */ /* 0x000fe200078e001e */
[----:B------:R-:W2:Y:S04]  /*75380*/  LDL.LU.64 R28, [R1+0x590] ;  /* 0x00059000011c7983 */ /* 0x000ea80000300a00 */
[----:B------:R-:W2:Y:S01]  /*75390*/  LDL.LU.64 R30, [R1+0x598] ;  /* 0x00059800011e7983 */ /* 0x000ea20000300a00 */
[----:B------:R-:W-:Y:S01]  /*753a0*/  IMAD.MOV.U32 R86, RZ, RZ, R24 ;  /* 0x000000ffff567224 */ /* 0x000fe200078e0018 */
[----:B------:R-:W-:Y:S01]  /*753b0*/  MOV R75, R26 ;  /* 0x0000001a004b7202 */ /* 0x000fe20000000f00 */
[----:B------:R-:W-:-:S02]  /*753c0*/  IMAD.MOV.U32 R74, RZ, RZ, R25 ;  /* 0x000000ffff4a7224 */ /* 0x000fc400078e0019 */
[----:B------:R-:W-:Y:S01]  /*753d0*/  IMAD.MOV.U32 R78, RZ, RZ, R27 ;  /* 0x000000ffff4e7224 */ /* 0x000fe200078e001b */
[----:B------:R-:W4:Y:S04]  /*753e0*/  LDL.LU.64 R24, [R1+0x580] ;  /* 0x0005800001187983 */ /* 0x000f280000300a00 */
[----:B------:R-:W4:Y:S04]  /*753f0*/  LDL.LU.64 R26, [R1+0x588] ;  /* 0x00058800011a7983 */ /* 0x000f280000300a00 */
[----:B------:R-:W4:Y:S04]  /*75400*/  LDL.LU.64 R196, [R1+0x570] ;  /* 0x0005700001c47983 */ /* 0x000f280000300a00 */
[----:B------:R-:W4:Y:S01]  /*75410*/  LDL.LU.64 R198, [R1+0x578] ;  /* 0x0005780001c67983 */ /* 0x000f220000300a00 */
[C---:B------:R-:W-:Y:S03]  /*75420*/  HMMA.1688.F32.TF32 R44, R184.reuse, R164, R44 ;  /* 0x000000a4b82c723c */ /* 0x040fe6000008102c */
[----:B------:R-:W4:Y:S04]  /*75430*/  LDL.LU.64 R192, [R1+0x560] ;  /* 0x0005600001c07983 */ /* 0x000f280000300a00 */
[----:B------:R-:W4:Y:S01]  /*75440*/  LDL.LU.64 R194, [R1+0x568] ;  /* 0x0005680001c27983 */ /* 0x000f220000300a00 */
[----:B------:R-:W-:Y:S03]  /*75450*/  HMMA.1688.F32.TF32 R40, R184, R168, R40 ;  /* 0x000000a8b828723c */ /* 0x000fe60000081028 */
[----:B------:R-:W4:Y:S04]  /*75460*/  LDL.LU.64 R188, [R1+0x550] ;  /* 0x0005500001bc7983 */ /* 0x000f280000300a00 */
[----:B------:R-:W4:Y:S04]  /*75470*/  LDL.LU.64 R190, [R1+0x558] ;  /* 0x0005580001be7983 */ /* 0x000f280000300a00 */
[----:B------:R-:W4:Y:S04]  /*75480*/  LDL.LU.64 R184, [R1+0x540] ;  /* 0x0005400001b87983 */ /* 0x000f280000300a00 */
[----:B------:R-:W4:Y:S04]  /*75490*/  LDL.LU.64 R186, [R1+0x548] ;  /* 0x0005480001ba7983 */ /* 0x000f280000300a00 */
[----:B------:R-:W4:Y:S01]  /*754a0*/  LDL.LU.64 R48, [R1+0x530] ;  /* 0x0005300001307983 */ /* 0x000f220000300a00 */
[C---:B---3--:R-:W-:Y:S03]  /*754b0*/  HMMA.1688.F32.TF32 R36, R180.reuse, R52, R36 ;  /* 0x00000034b424723c */ /* 0x048fe60000081024 */
[----:B------:R-:W3:Y:S05]  /*754c0*/  LDL.LU.64 R50, [R1+0x538] ;  /* 0x0005380001327983 */ /* 0x000eea0000300a00 */
[----:B------:R-:W-:Y:S01]  /*754d0*/  HMMA.1688.F32.TF32 R32, R180, R56, R32 ;  /* 0x00000038b420723c */ /* 0x000fe20000081020 */
[----:B------:R-:W-:Y:S01]  /*754e0*/  IMAD.MOV.U32 R138, RZ, RZ, R44 ;  /* 0x000000ffff8a7224 */ /* 0x000fe200078e002c */
[----:B------:R-:W-:Y:S01]  /*754f0*/  MOV R134, R46 ;  /* 0x0000002e00867202 */ /* 0x000fe20000000f00 */
[----:B------:R-:W-:Y:S01]  /*75500*/  IMAD.MOV.U32 R139, RZ, RZ, R45 ;  /* 0x000000ffff8b7224 */ /* 0x000fe200078e002d */
[----:B------:R-:W-:Y:S01]  /*75510*/  MOV R106, R41 ;  /* 0x00000029006a7202 */ /* 0x000fe20000000f00 */
[----:B------:R-:W-:Y:S01]  /*75520*/  IMAD.MOV.U32 R135, RZ, RZ, R47 ;  /* 0x000000ffff877224 */ /* 0x000fe200078e002f */
[----:B------:R-:W3:Y:S01]  /*75530*/  LDL.LU.64 R44, [R1+0x2a90] ;  /* 0x002a9000012c7983 */ /* 0x000ee20000300a00 */
[----:B------:R-:W-:-:S02]  /*75540*/  IMAD.MOV.U32 R107, RZ, RZ, R40 ;  /* 0x000000ffff6b7224 */ /* 0x000fc400078e0028 */
[----:B------:R-:W-:Y:S01]  /*75550*/  IMAD.MOV.U32 R123, RZ, RZ, R42 ;  /* 0x000000ffff7b7224 */ /* 0x000fe200078e002a */
[----:B------:R-:W3:Y:S01]  /*75560*/  LDL.LU.64 R46, [R1+0x2a98] ;  /* 0x002a9800012e7983 */ /* 0x000ee20000300a00 */
[----:B------:R-:W-:-:S03]  /*75570*/  IMAD.MOV.U32 R122, RZ, RZ, R43 ;  /* 0x000000ffff7a7224 */ /* 0x000fc600078e002b */
[----:B------:R-:W3:Y:S02]  /*75580*/  LDL.LU.64 R40, [R1+0x2a80] ;  /* 0x002a800001287983 */ /* 0x000ee40000300a00 */
[----:B------:R-:W-:Y:S01]  /*75590*/  IMAD.MOV.U32 R143, RZ, RZ, R36 ;  /* 0x000000ffff8f7224 */ /* 0x000fe200078e0024 */
[----:B------:R-:W-:Y:S01]  /*755a0*/  MOV R142, R37 ;  /* 0x00000025008e7202 */ /* 0x000fe20000000f00 */
[----:B------:R-:W3:Y:S01]  /*755b0*/  LDL.LU.64 R42, [R1+0x2a88] ;  /* 0x002a8800012a7983 */ /* 0x000ee20000300a00 */
[----:B------:R-:W-:Y:S02]  /*755c0*/  IMAD.MOV.U32 R147, RZ, RZ, R38 ;  /* 0x000000ffff937224 */ /* 0x000fe400078e0026 */
[----:B------:R-:W-:Y:S01]  /*755d0*/  IMAD.MOV.U32 R146, RZ, RZ, R39 ;  /* 0x000000ffff927224 */ /* 0x000fe200078e0027 */
[----:B------:R-:W3:Y:S02]  /*755e0*/  LDL.LU.64 R36, [R1+0x2a70] ;  /* 0x002a700001247983 */ /* 0x000ee40000300a00 */
[----:B-1----:R-:W-:Y:S01]  /*755f0*/  MOV R167, R32 ;  /* 0x0000002000a77202 */ /* 0x002fe20000000f00 */
        /* <DEDUP_REMOVED lines=22> */
[C---:B------:R-:W-:Y:S08]  /*75760*/  HMMA.1688.F32.TF32 R196, R180.reuse, R72, R192 ;  /* 0x00000048b4c4723c */ /* 0x040ff000000810c0 */
[C---:B------:R-:W-:Y:S08]  /*75770*/  HMMA.1688.F32.TF32 R192, R180.reuse, R76, R188 ;  /* 0x0000004cb4c0723c */ /* 0x040ff000000810bc */
[C---:B------:R-:W-:Y:S08]  /*75780*/  HMMA.1688.F32.TF32 R188, R180.reuse, R80, R184 ;  /* 0x00000050b4bc723c */ /* 0x040ff000000810b8 */
[C---:B---3--:R-:W-:Y:S01]  /*75790*/  HMMA.1688.F32.TF32 R48, R180.reuse, R84, R48 ;  /* 0x00000054b430723c */ /* 0x048fe20000081030 */
        /* <DEDUP_REMOVED lines=9> */
[----:B------:R1:W-:Y:S04]  /*75830*/  STL.64 [R1+0x1898], R50 ;  /* 0x0018983201007387 */ /* 0x0003e80000100a00 */
[----:B------:R-:W-:Y:S04]  /*75840*/  LDS R184, [R2+0x100] ;  /* 0x0001000002b87984 */ /* 0x000fe80000000800 */
[----:B------:R-:W-:Y:S01]  /*75850*/  LDS R186, [R2+0x2100] ;  /* 0x0021000002ba7984 */ /* 0x000fe20000000800 */
[C---:B-1----:R-:W-:Y:S03]  /*75860*/  HMMA.1688.F32.TF32 R48, R180.reuse, R88, R44 ;  /* 0x00000058b430723c */ /* 0x042fe6000008102c */
[----:B------:R-:W-:Y:S04]  /*75870*/  LDS R185, [R0+0x100] ;  /* 0x0001000000b97984 */ /* 0x000fe80000000800 */
[----:B------:R-:W1:Y:S01]  /*75880*/  LDS R187, [R0+0x2100] ;  /* 0x0021000000bb7984 */ /* 0x000e620000000800 */
[C---:B------:R-:W-:Y:S08]  /*75890*/  HMMA.1688.F32.TF32 R44, R180.reuse, R92, R40 ;  /* 0x0000005cb42c723c */ /* 0x040ff00000081028 */
[C---:B------:R-:W-:Y:S08]  /*758a0*/  HMMA.1688.F32.TF32 R40, R180.reuse, R96, R36 ;  /* 0x00000060b428723c */ /* 0x040ff00000081024 */
[C---:B------:R-:W-:Y:S01]  /*758b0*/  HMMA.1688.F32.TF32 R36, R180.reuse, R100, R32 ;  /* 0x00000064b424723c */ /* 0x040fe20000081020 */
[----:B------:R3:W-:Y:S04]  /*758c0*/  STL.64 [R1+0x19f0], R48 ;  /* 0x0019f03001007387 */ /* 0x0007e80000100a00 */
[----:B------:R1:W-:Y:S04]  /*758d0*/  STL.64 [R1+0x19f8], R50 ;  /* 0x0019f83201007387 */ /* 0x0003e80000100a00 */
[----:B------:R1:W-:Y:S04]  /*758e0*/  STL.64 [R1+0x19e0], R44 ;  /* 0x0019e02c01007387 */ /* 0x0003e80000100a00 */
[----:B------:R1:W-:Y:S04]  /*758f0*/  STL.64 [R1+0x19e8], R46 ;  /* 0x0019e82e01007387 */ /* 0x0003e80000100a00 */
[----:B------:R1:W-:Y:S04]  /*75900*/  STL.64 [R1+0x19d0], R40 ;  /* 0x0019d02801007387 */ /* 0x0003e80000100a00 */
[----:B------:R1:W-:Y:S04]  /*75910*/  STL.64 [R1+0x19d8], R42 ;  /* 0x0019d82a01007387 */ /* 0x0003e80000100a00 */
[----:B------:R1:W-:Y:S04]  /*75920*/  STL.64 [R1+0x19c0], R36 ;  /* 0x0019c02401007387 */ /* 0x0003e80000100a00 */
[----:B------:R1:W-:Y:S01]  /*75930*/  STL.64 [R1+0x19c8], R38 ;  /* 0x0019c82601007387 */ /* 0x0003e20000100a00 */
[C---:B--2---:R-:W-:Y:S08]  /*75940*/  HMMA.1688.F32.TF32 R32, R180.reuse, R104, R28 ;  /* 0x00000068b420723c */ /* 0x044ff0000008101c */
[C---:B----4-:R-:W-:Y:S01]  /*75950*/  HMMA.1688.F32.TF32 R28, R180.reuse, R108, R24 ;  /* 0x0000006cb41c723c */ /* 0x050fe20000081018 */
[----:B------:R-:W2:Y:S11]  /*75960*/  LDL.LU.64 R24, [R1+0x2a30] ;  /* 0x002a300001187983 */ /* 0x000eb60000300a00 */
[----:B------:R-:W-:Y:S03]  /*75970*/  @!UPT UIADD3 URZ, URZ, URZ, URZ ;  /* 0x0000003f3f3ff290 */ /* 0x000fe6000fffe03f */
[----:B------:R4:W-:Y:S04]  /*75980*/  STL.64 [R1+0x19b0], R32 ;  /* 0x0019b02001007387 */ /* 0x0009e80000100a00 */
[----:B------:R1:W-:Y:S04]  /*75990*/  STL.64 [R1+0x19b8], R34 ;  /* 0x0019b82201007387 */ /* 0x0003e80000100a00 */
[----:B------:R-:W2:Y:S04]  /*759a0*/  LDL.LU.64 R26, [R1+0x2a38] ;  /* 0x002a3800011a7983 */ /* 0x000ea80000300a00 */
[----:B------:R1:W-:Y:S04]  /*759b0*/  STL.64 [R1+0x19a0], R28 ;  /* 0x0019a01c01007387 */ /* 0x0003e80000100a00 */
[----:B------:R1:W-:Y:S04]  /*759c0*/  STL.64 [R1+0x19a8], R30 ;  /* 0x0019a81e01007387 */ /* 0x0003e80000100a00 */
[----:B------:R-:W2:Y:S04]  /*759d0*/  LDL.LU.64 R216, [R1+0x2a20] ;  /* 0x002a200001d87983 */ /* 0x000ea80000300a00 */
        /* <DEDUP_REMOVED lines=15> */
[----:B---3--:R-:W3:Y:S04]  /*75ad0*/  LDL.LU.64 R48, [R1+0x18d0] ;  /* 0x0018d00001307983 */ /* 0x008ee80000300a00 */
[----:B-1----:R-:W3:Y:S04]  /*75ae0*/  LDL.LU.64 R50, [R1+0x18d8] ;  /* 0x0018d80001327983 */ /* 0x002ee80000300a00 */
[----:B------:R-:W3:Y:S04]  /*75af0*/  LDL.LU.64 R44, [R1+0x18c0] ;  /* 0x0018c000012c7983 */ /* 0x000ee80000300a00 */
[----:B------:R-:W3:Y:S04]  /*75b00*/  LDL.LU.64 R46, [R1+0x18c8] ;  /* 0x0018c800012e7983 */ /* 0x000ee80000300a00 */
[----:B------:R-:W3:Y:S04]  /*75b10*/  LDL.LU.64 R40, [R1+0x18b0] ;  /* 0x0018b00001287983 */ /* 0x000ee80000300a00 */
[----:B------:R-:W3:Y:S04]  /*75b20*/  LDL.LU.64 R42, [R1+0x18b8] ;  /* 0x0018b800012a7983 */ /* 0x000ee80000300a00 */
[----:B------:R-:W3:Y:S04]  /*75b30*/  LDL.LU.64 R36, [R1+0x18a0] ;  /* 0x0018a00001247983 */ /* 0x000ee80000300a00 */
[----:B------:R-:W3:Y:S04]  /*75b40*/  LDL.LU.64 R38, [R1+0x18a8] ;  /* 0x0018a80001267983 */ /* 0x000ee80000300a00 */
[----:B----4-:R-:W4:Y:S04]  /*75b50*/  LDL.LU.64 R32, [R1+0x2ca0] ;  /* 0x002ca00001207983 */ /* 0x010f280000300a00 */
[----:B------:R-:W4:Y:S04]  /*75b60*/  LDL.LU.64 R34, [R1+0x2ca8] ;  /* 0x002ca80001227983 */ /* 0x000f280000300a00 */
[----:B------:R-:W4:Y:S04]  /*75b70*/  LDL.LU.64 R28, [R1+0x2c90] ;  /* 0x002c9000011c7983 */ /* 0x000f280000300a00 */
[----:B------:R-:W4:Y:S01]  /*75b80*/  LDL.LU.64 R30, [R1+0x2c98] ;  /* 0x002c9800011e7983 */ /* 0x000f220000300a00 */
[C---:B--2---:R-:W-:Y:S03]  /*75b90*/  HMMA.1688.F32.TF32 R220, R180.reuse, R112, R24 ;  /* 0x00000070b4dc723c */ /* 0x044fe60000081018 */
[----:B------:R-:W4:Y:S04]  /*75ba0*/  LDL.LU.64 R24, [R1+0x2cb0] ;  /* 0x002cb00001187983 */ /* 0x000f280000300a00 */
[----:B------:R-:W4:Y:S01]  /*75bb0*/  LDL.LU.64 R26, [R1+0x2cb8] ;  /* 0x002cb800011a7983 */ /* 0x000f220000300a00 */
[C---:B------:R-:W-:Y:S08]  /*75bc0*/  HMMA.1688.F32.TF32 R216, R180.reuse, R116, R216 ;  /* 0x00000074b4d8723c */ /* 0x040ff000000810d8 */
[C---:B------:R-:W-:Y:S08]  /*75bd0*/  HMMA.1688.F32.TF32 R212, R180.reuse, R120, R212 ;  /* 0x00000078b4d4723c */ /* 0x040ff000000810d4 */
[C---:B------:R-:W-:Y:S08]  /*75be0*/  HMMA.1688.F32.TF32 R208, R180.reuse, R124, R208 ;  /* 0x0000007cb4d0723c */ /* 0x040ff000000810d0 */
[C---:B------:R-:W-:Y:S08]  /*75bf0*/  HMMA.1688.F32.TF32 R204, R180.reuse, R128, R204 ;  /* 0x00000080b4cc723c */ /* 0x040ff000000810cc */
[C---:B------:R-:W-:Y:S08]  /*75c00*/  HMMA.1688.F32.TF32 R200, R180.reuse, R132, R200 ;  /* 0x00000084b4c8723c */ /* 0x040ff000000810c8 */
[C---:B------:R-:W-:Y:S08]  /*75c10*/  HMMA.1688.F32.TF32 R196, R180.reuse, R136, R196 ;  /* 0x00000088b4c4723c */ /* 0x040ff000000810c4 */
[C---:B------:R-:W-:Y:S01]  /*75c20*/  HMMA.1688.F32.TF32 R192, R180.reuse, R140, R192 ;  /* 0x0000008cb4c0723c */ /* 0x040fe200000810c0 */
[----:B------:R-:W-:Y:S07]  /*75c30*/  STL.64 [R1+0x1990], R220 ;  /* 0x001990dc01007387 */ /* 0x000fee0000100a00 */
[C---:B------:R-:W-:Y:S01]  /*75c40*/  HMMA.1688.F32.TF32 R188, R180.reuse, R144, R188 ;  /* 0x00000090b4bc723c */ /* 0x040fe200000810bc */
[----:B------:R-:W-:Y:S07]  /*75c50*/  STL.64 [R1+0x1998], R222 ;  /* 0x001998de01007387 */ /* 0x000fee0000100a00 */
[C---:B---3--:R-:W-:Y:S01]  /*75c60*/  HMMA.1688.F32.TF32 R48, R180.reuse, R148, R48 ;  /* 0x00000094b430723c */ /* 0x048fe20000081030 */
[----:B------:R-:W-:Y:S07]  /*75c70*/  STL.64 [R1+0x1980], R216 ;  /* 0x001980d801007387 */ /* 0x000fee0000100a00 */
[C---:B------:R-:W-:Y:S01]  /*75c80*/  HMMA.1688.F32.TF32 R44, R180.reuse, R152, R44 ;  /* 0x00000098b42c723c */ /* 0x040fe2000008102c */
[----:B------:R-:W-:Y:S07]  /*75c90*/  STL.64 [R1+0x1988], R218 ;  /* 0x001988da01007387 */ /* 0x000fee0000100a00 */
[C---:B------:R-:W-:Y:S01]  /*75ca0*/  HMMA.1688.F32.TF32 R40, R180.reuse, R156, R40 ;  /* 0x0000009cb428723c */ /* 0x040fe20000081028 */
[----:B------:R-:W-:Y:S07]  /*75cb0*/  STL.64 [R1+0x1970], R212 ;  /* 0x001970d401007387 */ /* 0x000fee0000100a00 */
[C---:B------:R-:W-:Y:S01]  /*75cc0*/  HMMA.1688.F32.TF32 R36, R180.reuse, R160, R36 ;  /* 0x000000a0b424723c */ /* 0x040fe20000081024 */
[----:B------:R-:W-:Y:S04]  /*75cd0*/  STL.64 [R1+0x1978], R214 ;  /* 0x001978d601007387 */ /* 0x000fe80000100a00 */
[----:B------:R1:W-:Y:S03]  /*75ce0*/  STL.64 [R1+0x1960], R208 ;  /* 0x001960d001007387 */ /* 0x0003e60000100a00 */
[C---:B----4-:R-:W-:Y:S01]  /*75cf0*/  HMMA.1688.F32.TF32 R32, R180.reuse, R164, R32 ;  /* 0x000000a4b420723c */ /* 0x050fe20000081020 */
[----:B------:R3:W-:Y:S04]  /*75d00*/  STL.64 [R1+0x1968], R210 ;  /* 0x001968d201007387 */ /* 0x0007e80000100a00 */
        /* <DEDUP_REMOVED lines=15> */
[C---:B------:R-:W-:Y:S03]  /*75e00*/  HMMA.1688.F32.TF32 R28, R180.reuse, R168, R28 ;  /* 0x000000a8b41c723c */ /* 0x040fe6000008101c */
[----:B------:R1:W-:Y:S04]  /*75e10*/  STL.64 [R1+0x18e8], R42 ;  /* 0x0018e82a01007387 */ /* 0x0003e80000100a00 */
[----:B------:R4:W-:Y:S04]  /*75e20*/  STL.64 [R1+0x18d0], R36 ;  /* 0x0018d02401007387 */ /* 0x0009e80000100a00 */
[----:B------:R4:W-:Y:S04]  /*75e30*/  STL.64 [R1+0x18d8], R38 ;  /* 0x0018d82601007387 */ /* 0x0009e80000100a00 */
[----:B-1----:R-:W2:Y:S04]  /*75e40*/  LDL.LU.64 R208, [R1+0x520] ;  /* 0x0005200001d07983 */ /* 0x002ea80000300a00 */
[----:B------:R1:W-:Y:S04]  /*75e50*/  STL.64 [R1+0x18c0], R32 ;  /* 0x0018c02001007387 */ /* 0x0003e80000100a00 */
[----:B------:R1:W-:Y:S04]  /*75e60*/  STL.64 [R1+0x18c8], R34 ;  /* 0x0018c82201007387 */ /* 0x0003e80000100a00 */
[----:B---3--:R-:W2:Y:S04]  /*75e70*/  LDL.LU.64 R210, [R1+0x528] ;  /* 0x0005280001d27983 */ /* 0x008ea80000300a00 */
[----:B------:R3:W-:Y:S04]  /*75e80*/  STL.64 [R1+0x18b0], R28 ;  /* 0x0018b01c01007387 */ /* 0x0007e80000100a00 */
[----:B------:R1:W-:Y:S04]  /*75e90*/  STL.64 [R1+0x18b8], R30 ;  /* 0x0018b81e01007387 */ /* 0x0003e80000100a00 */
[----:B----4-:R-:W4:Y:S04]  /*75ea0*/  LDL.LU.64 R204, [R1+0x1880] ;  /* 0x0018800001cc7983 */ /* 0x010f280000300a00 */
[----:B------:R-:W4:Y:S01]  /*75eb0*/  LDL.LU.64 R206, [R1+0x1888] ;  /* 0x0018880001ce7983 */ /* 0x000f220000300a00 */
[C---:B------:R-:W-:Y:S11]  /*75ec0*/  HMMA.1688.F32.TF32 R24, R180.reuse, R172, R24 ;  /* 0x000000acb418723c */ /* 0x040ff60000081018 */
[----:B------:R-:W-:Y:S11]  /*75ed0*/  @!UPT UIADD3 URZ, URZ, URZ, URZ ;  /* 0x0000003f3f3ff290 */ /* 0x000ff6000fffe03f */
[----:B------:R-:W-:Y:S01]  /*75ee0*/  @!UPT UIADD3 URZ, URZ, URZ, URZ ;  /* 0x0000003f3f3ff290 */ /* 0x000fe2000fffe03f */
[----:B------:R1:W-:Y:S04]  /*75ef0*/  STL.64 [R1+0x18a0], R24 ;  /* 0x0018a01801007387 */ /* 0x0003e80000100a00 */
[----:B------:R1:W-:Y:S04]  /*75f00*/  STL.64 [R1+0x18a8], R26 ;  /* 0x0018a81a01007387 */ /* 0x0003e80000100a00 */
[----:B------:R-:W4:Y:S04]  /*75f10*/  LDL.LU.64 R200, [R1+0x1870] ;  /* 0x0018700001c87983 */ /* 0x000f280000300a00 */
        /* <DEDUP_REMOVED lines=15> */
[----:B-1----:R-:W4:Y:S04]  /*76010*/  LDL.LU.64 R32, [R1+0x17f0] ;  /* 0x0017f00001207983 */ /* 0x002f280000300a00 */
[----:B------:R-:W4:Y:S04]  /*76020*/  LDL.LU.64 R34, [R1+0x17f8] ;  /* 0x0017f80001227983 */ /* 0x000f280000300a00 */
[----:B---3--:R-:W3:Y:S04]  /*76030*/  LDL.LU.64 R28, [R1+0x17e0] ;  /* 0x0017e000011c7983 */ /* 0x008ee80000300a00 */
[----:B------:R-:W3:Y:S04]  /*76040*/  LDL.LU.64 R30, [R1+0x17e8] ;  /* 0x0017e800011e7983 */ /* 0x000ee80000300a00 */
[----:B------:R-:W3:Y:S04]  /*76050*/  LDL.LU.64 R24, [R1+0x17d0] ;  /* 0x0017d00001187983 */ /* 0x000ee80000300a00 */
[----:B------:R-:W3:Y:S01]  /*76060*/  LDL.LU.64 R26, [R1+0x17d8] ;  /* 0x0017d800011a7983 */ /* 0x000ee20000300a00 */
[----:B--2---:R-:W-:Y:S03]  /*76070*/  HMMA.1688.F32.TF32 R208, R180, R176, R208 ;  /* 0x000000b0b4d0723c */ /* 0x004fe600000810d0 */
[----:B------:R-:W-:Y:S04]  /*76080*/  LDS R180, [R2+0x180] ;  /* 0x0001800002b47984 */ /* 0x000fe80000000800 */
[----:B------:R-:W-:Y:S04]  /*76090*/  LDS R182, [R2+0x2180] ;  /* 0x0021800002b67984 */ /* 0x000fe80000000800 */
[----:B------:R-:W-:Y:S04]  /*760a0*/  LDS R181, [R0+0x180] ;  /* 0x0001800000b57984 */ /* 0x000fe80000000800 */
[----:B------:R-:W1:Y:S08]  /*760b0*/  LDS R183, [R0+0x2180] ;  /* 0x0021800000b77984 */ /* 0x000e700000000800 */
[----:B------:R-:W-:Y:S04]  /*760c0*/  STL.64 [R1+0x1690], R208 ;  /* 0x001690d001007387 */ /* 0x000fe80000100a00 */
[----:B------:R4:W-:Y:S02]  /*760d0*/  STL.64 [R1+0x1698], R210 ;  /* 0x001698d201007387 */ /* 0x0009e40000100a00 */
[C---:B----4-:R-:W-:Y:S11]  /*760e0*/  HMMA.1688.F32.TF32 R208, R184.reuse, R52, R204 ;  /* 0x00000034b8d0723c */ /* 0x050ff600000810cc */
[----:B------:R-:W-:Y:S11]  /*760f0*/  @!UPT UIADD3 URZ, URZ, URZ, URZ ;  /* 0x0000003f3f3ff290 */ /* 0x000ff6000fffe03f */
[----:B------:R-:W-:Y:S01]  /*76100*/  @!UPT UIADD3 URZ, URZ, URZ, URZ ;  /* 0x0000003f3f3ff290 */ /* 0x000fe2000fffe03f */
[----:B------:R2:W-:Y:S04]  /*76110*/  STL.64 [R1+0x1880], R208 ;  /* 0x001880d001007387 */ /* 0x0005e80000100a00 */
[----:B------:R4:W-:Y:S01]  /*76120*/  STL.64 [R1+0x1888], R210 ;  /* 0x001888d201007387 */ /* 0x0009e20000100a00 */
[C---:B------:R-:W-:Y:S08]  /*76130*/  HMMA.1688.F32.TF32 R204, R184.reuse, R56, R200 ;  /* 0x00000038b8cc723c */ /* 0x040ff000000810c8 */
[C---:B------:R-:W-:Y:S08]  /*76140*/  HMMA.1688.F32.TF32 R200, R184.reuse, R60, R196 ;  /* 0x0000003cb8c8723c */ /* 0x040ff000000810c4 */
[C---:B------:R-:W-:Y:S08]  /*76150*/  HMMA.1688.F32.TF32 R196, R184.reuse, R64, R192 ;  /* 0x00000040b8c4723c */ /* 0x040ff000000810c0 */
[C---:B------:R-:W-:Y:S08]  /*76160*/  HMMA.1688.F32.TF32 R192, R184.reuse, R68, R188 ;  /* 0x00000044b8c0723c */ /* 0x040ff000000810bc */
[C---:B------:R-:W-:Y:S08]  /*76170*/  HMMA.1688.F32.TF32 R188, R184.reuse, R72, R48 ;  /* 0x00000048b8bc723c */ /* 0x040ff00000081030 */
[C---:B------:R-:W-:Y:S08]  /*76180*/  HMMA.1688.F32.TF32 R48, R184.reuse, R76, R44 ;  /* 0x0000004cb830723c */ /* 0x040ff0000008102c */
[C---:B------:R-:W-:Y:S08]  /*76190*/  HMMA.1688.F32.TF32 R44, R184.reuse, R80, R40 ;  /* 0x00000050b82c723c */ /* 0x040ff00000081028 */
[C---:B------:R-:W-:Y:S01]  /*761a0*/  HMMA.1688.F32.TF32 R40, R184.reuse, R84, R36 ;  /* 0x00000054b828723c */ /* 0x040fe20000081024 */
[----:B------:R1:W-:Y:S07]  /*761b0*/  STL.64 [R1+0x1870], R204 ;  /* 0x001870cc01007387 */ /* 0x0003ee0000100a00 */
[C---:B------:R-:W-:Y:S01]  /*761c0*/  HMMA.1688.F32.TF32 R36, R184.reuse, R88, R32 ;  /* 0x00000058b824723c */ /* 0x040fe20000081020 */
[----:B------:R1:W-:Y:S07]  /*761d0*/  STL.64 [R1+0x1878], R206 ;  /* 0x001878ce01007387 */ /* 0x0003ee0000100a00 */
[C---:B---3--:R-:W-:Y:S01]  /*761e0*/  HMMA.1688.F32.TF32 R32, R184.reuse, R92, R28 ;  /* 0x0000005cb820723c */ /* 0x048fe2000008101c */
        /* <DEDUP_REMOVED lines=16> */
[----:B------:R1:W-:Y:S04]  /*762f0*/  STL.64 [R1+0x17f8], R38 ;  /* 0x0017f82601007387 */ /* 0x0003e80000100a00 */
[----:B------:R-:W3:Y:S04]  /*76300*/  LDL.LU.64 R24, [R1+0x17c0] ;  /* 0x0017c00001187983 */ /* 0x000ee80000300a00 */
[----:B------:R1:W-:Y:S04]  /*76310*/  STL.64 [R1+0x17e0], R32 ;  /* 0x0017e02001007387 */ /* 0x0003e80000100a00 */
[----:B------:R1:W-:Y:S04]  /*76320*/  STL.64 [R1+0x17e8], R34 ;  /* 0x0017e82201007387 */ /* 0x0003e80000100a00 */
[----:B------:R-:W3:Y:S04]  /*76330*/  LDL.LU.64 R26, [R1+0x17c8] ;  /* 0x0017c800011a7983 */ /* 0x000ee80000300a00 */
[----:B------:R1:W-:Y:S04]  /*76340*/  STL.64 [R1+0x17d0], R28 ;  /* 0x0017d01c01007387 */ /* 0x0003e80000100a00 */
[----:B------:R1:W-:Y:S04]  /*76350*/  STL.64 [R1+0x17d8], R30 ;  /* 0x0017d81e01007387 */ /* 0x0003e80000100a00 */
[----:B------:R-:W3:Y:S04]  /*76360*/  LDL.LU.64 R216, [R1+0x17b0] ;  /* 0x0017b00001d87983 */ /* 0x000ee80000300a00 */
[----:B------:R-:W3:Y:S04]  /*76370*/  LDL.LU.64 R218, [R1+0x17b8] ;  /* 0x0017b80001da7983 */ /* 0x000ee80000300a00 */
[----:B------:R-:W3:Y:S04]  /*76380*/  LDL.LU.64 R212, [R1+0x17a0] ;  /* 0x0017a00001d47983 */ /* 0x000ee80000300a00 */
[----:B------:R-:W3:Y:S04]  /*76390*/  LDL.LU.64 R214, [R1+0x17a8] ;  /* 0x0017a80001d67983 */ /* 0x000ee80000300a00 */
[----:B--2---:R-:W2:Y:S04]  /*763a0*/  LDL.LU.64 R208, [R1+0x1790] ;  /* 0x0017900001d07983 */ /* 0x004ea80000300a00 */
[----:B----4-:R-:W2:Y:S04]  /*763b0*/  LDL.LU.64 R210, [R1+0x1798] ;  /* 0x0017980001d27983 */ /* 0x010ea80000300a00 */
[----:B-1----:R-:W4:Y:S04]  /*763c0*/  LDL.LU.64 R204, [R1+0x1780] ;  /* 0x0017800001cc7983 */ /* 0x002f280000300a00 */
[----:B------:R-:W4:Y:S04]  /*763d0*/  LDL.LU.64 R206, [R1+0x1788] ;  /* 0x0017880001ce7983 */ /* 0x000f280000300a00 */
[----:B------:R-:W2:Y:S04]  /*763e0*/  LDL.LU.64 R200, [R1+0x1770] ;  /* 0x0017700001c87983 */ /* 0x000ea80000300a00 */
[----:B------:R-:W2:Y:S04]  /*763f0*/  LDL.LU.64 R202, [R1+0x1778] ;  /* 0x0017780001ca7983 */ /* 0x000ea80000300a00 */
[----:B------:R-:W2:Y:S04]  /*76400*/  LDL.LU.64 R196, [R1+0x1760] ;  /* 0x0017600001c47983 */ /* 0x000ea80000300a00 */
        /* <DEDUP_REMOVED lines=16> */
[----:B------:R-:W4:Y:S01]  /*76510*/  LDL.LU.64 R30, [R1+0x2978] ;  /* 0x00297800011e7983 */ /* 0x000f220000300a00 */
[C---:B---3--:R-:W-:Y:S03]  /*76520*/  HMMA.1688.F32.TF32 R220, R184.reuse, R100, R24 ;  /* 0x00000064b8dc723c */ /* 0x048fe60000081018 */
[----:B------:R-:W3:Y:S04]  /*76530*/  LDL.LU.64 R24, [R1+0x2960] ;  /* 0x0029600001187983 */ /* 0x000ee80000300a00 */
[----:B------:R-:W3:Y:S11]  /*76540*/  LDL.LU.64 R26, [R1+0x2968] ;  /* 0x00296800011a7983 */ /* 0x000ef60000300a00 */
[----:B------:R-:W-:Y:S05]  /*76550*/  @!UPT UIADD3 URZ, URZ, URZ, URZ ;  /* 0x0000003f3f3ff290 */ /* 0x000fea000fffe03f */
[----:B------:R-:W-:Y:S04]  /*76560*/  STL.64 [R1+0x17c0], R220 ;  /* 0x0017c0dc01007387 */ /* 0x000fe80000100a00 */
[----:B------:R1:W-:Y:S02]  /*76570*/  STL.64 [R1+0x17c8], R222 ;  /* 0x0017c8de01007387 */ /* 0x0003e40000100a00 */
[C---:B-1----:R-:W-:Y:S08]  /*76580*/  HMMA.1688.F32.TF32 R220, R184.reuse, R104, R216 ;  /* 0x00000068b8dc723c */ /* 0x042ff000000810d8 */
[C---:B------:R-:W-:Y:S08]  /*76590*/  HMMA.1688.F32.TF32 R216, R184.reuse, R108, R212 ;  /* 0x0000006cb8d8723c */ /* 0x040ff000000810d4 */
[C---:B--2---:R-:W-:Y:S08]  /*765a0*/  HMMA.1688.F32.TF32 R212, R184.reuse, R112, R208 ;  /* 0x00000070b8d4723c */ /* 0x044ff000000810d0 */
[C---:B----4-:R-:W-:Y:S08]  /*765b0*/  HMMA.1688.F32.TF32 R208, R184.reuse, R116, R204 ;  /* 0x00000074b8d0723c */ /* 0x050ff000000810cc */
[C---:B------:R-:W-:Y:S08]  /*765c0*/  HMMA.1688.F32.TF32 R204, R184.reuse, R120, R200 ;  /* 0x00000078b8cc723c */ /* 0x040ff000000810c8 */
[C---:B------:R-:W-:Y:S08]  /*765d0*/  HMMA.1688.F32.TF32 R200, R184.reuse, R124, R196 ;  /* 0x0000007cb8c8723c */ /* 0x040ff000000810c4 */
[C---:B------:R-:W-:Y:S08]  /*765e0*/  HMMA.1688.F32.TF32 R196, R184.reuse, R128, R192 ;  /* 0x00000080b8c4723c */ /* 0x040ff000000810c0 */
[C---:B------:R-:W-:Y:S01]  /*765f0*/  HMMA.1688.F32.TF32 R192, R184.reuse, R132, R188 ;  /* 0x00000084b8c0723c */ /* 0x040fe200000810bc */
[----:B------:R-:W-:Y:S07]  /*76600*/  STL.64 [R1+0x17b0], R220 ;  /* 0x0017b0dc01007387 */ /* 0x000fee0000100a00 */
[C---:B------:R-:W-:Y:S01]  /*76610*/  HMMA.1688.F32.TF32 R188, R184.reuse, R136, R48 ;  /* 0x00000088b8bc723c */ /* 0x040fe20000081030 */
[----:B------:R-:W-:Y:S07]  /*76620*/  STL.64 [R1+0x17b8], R222 ;  /* 0x0017b8de01007387 */ /* 0x000fee0000100a00 */
[C---:B------:R-:W-:Y:S01]  /*76630*/  HMMA.1688.F32.TF32 R48, R184.reuse, R140, R44 ;  /* 0x0000008cb830723c */ /* 0x040fe2000008102c */
[----:B------:R-:W-:Y:S07]  /*76640*/  STL.64 [R1+0x17a0], R216 ;  /* 0x0017a0d801007387 */ /* 0x000fee0000100a00 */
[C---:B------:R-:W-:Y:S01]  /*76650*/  HMMA.1688.F32.TF32 R44, R184.reuse, R144, R40 ;  /* 0x00000090b82c723c */ /* 0x040fe20000081028 */
[----:B------:R-:W-:Y:S07]  /*76660*/  STL.64 [R1+0x17a8], R218 ;  /* 0x0017a8da01007387 */ /* 0x000fee0000100a00 */
[C---:B------:R-:W-:Y:S01]  /*76670*/  HMMA.1688.F32.TF32 R40, R184.reuse, R148, R36 ;  /* 0x00000094b828723c */ /* 0x040fe20000081024 */
[----:B------:R-:W-:Y:S04]  /*76680*/  STL.64 [R1+0x1790], R212 ;  /* 0x001790d401007387 */ /* 0x000fe80000100a00 */
[----:B------:R-:W-:Y:S03]  /*76690*/  STL.64 [R1+0x1798], R214 ;  /* 0x001798d601007387 */ /* 0x000fe60000100a00 */
[C---:B------:R-:W-:Y:S01]  /*766a0*/  HMMA.1688.F32.TF32 R36, R184.reuse, R152, R32 ;  /* 0x00000098b824723c */ /* 0x040fe20000081020 */
        /* <DEDUP_REMOVED lines=13> */
[----:B------:R-:W-:Y:S01]  /*76780*/  STL.64 [R1+0x1728], R50 ;  /* 0x0017283201007387 */ /* 0x000fe20000100a00 */
[C---:B------:R-:W-:Y:S03]  /*76790*/  HMMA.1688.F32.TF32 R32, R184.reuse, R156, R28 ;  /* 0x0000009cb820723c */ /* 0x040fe6000008101c */
[----:B------:R-:W-:Y:S04]  /*767a0*/  STL.64 [R1+0x1710], R44 ;  /* 0x0017102c01007387 */ /* 0x000fe80000100a00 */
[----:B------:R-:W-:Y:S04]  /*767b0*/  STL.64 [R1+0x1718], R46 ;  /* 0x0017182e01007387 */ /* 0x000fe80000100a00 */
[----:B------:R-:W-:Y:S04]  /*767c0*/  STL.64 [R1+0x1700], R40 ;  /* 0x0017002801007387 */ /* 0x000fe80000100a00 */
[----:B------:R-:W-:Y:S04]  /*767d0*/  STL.64 [R1+0x1708], R42 ;  /* 0x0017082a01007387 */ /* 0x000fe80000100a00 */
[----:B------:R-:W2:Y:S04]  /*767e0*/  LDL.LU.64 R28, [R1+0x2c80] ;  /* 0x002c8000011c7983 */ /* 0x000ea80000300a00 */
[----:B------:R-:W-:Y:S04]  /*767f0*/  STL.64 [R1+0x16f0], R36 ;  /* 0x0016f02401007387 */ /* 0x000fe80000100a00 */
[----:B------:R-:W-:Y:S04]  /*76800*/  STL.64 [R1+0x16f8], R38 ;  /* 0x0016f82601007387 */ /* 0x000fe80000100a00 */
[----:B------:R-:W2:Y:S04]  /*76810*/  LDL.LU.64 R30, [R1+0x2c88] ;  /* 0x002c8800011e7983 */ /* 0x000ea80000300a00 */
[----:B------:R-:W-:Y:S04]  /*76820*/  STL.64 [R1+0x16e0], R32 ;  /* 0x0016e02001007387 */ /* 0x000fe80000100a00 */
[----:B------:R3:W-:Y:S02]  /*76830*/  STL.64 [R1+0x16e8], R34 ;  /* 0x0016e82201007387 */ /* 0x0007e40000100a00 */
[C---:B---3--:R-:W-:Y:S02]  /*76840*/  HMMA.1688.F32.TF32 R32, R184.reuse, R160, R24 ;  /* 0x000000a0b820723c */ /* 0x048fe40000081018 */
[----:B------:R-:W3:Y:S04]  /*76850*/  LDL.LU.64 R24, [R1+0x2950] ;  /* 0x0029500001187983 */ /* 0x000ee80000300a00 */
[----:B------:R-:W3:Y:S11]  /*76860*/  LDL.LU.64 R26, [R1+0x2958] ;  /* 0x00295800011a7983 */ /* 0x000ef60000300a00 */
[----:B------:R-:W-:Y:S06]  /*76870*/  @!UPT UIADD3 URZ, URZ, URZ, URZ ;  /* 0x0000003f3f3ff290 */ /* 0x000fec000fffe03f */
[----:B------:R1:W-:Y:S04]  /*76880*/  STL.64 [R1+0x16d0], R32 ;  /* 0x0016d02001007387 */ /* 0x0003e80000100a00 */
[----:B------:R4:W-:Y:S04]  /*76890*/  STL.64 [R1+0x16d8], R34 ;  /* 0x0016d82201007387 */ /* 0x0009e80000100a00 */
[----:B------:R-:W3:Y:S04]  /*768a0*/  LDL.LU.64 R208, [R1+0x1490] ;  /* 0x0014900001d07983 */ /* 0x000ee80000300a00 */
        /* <DEDUP_REMOVED lines=19> */
[----:B-1----:R-:W3:Y:S04]  /*769e0*/  LDL.LU.64 R32, [R1+0x480] ;  /* 0x0004800001207983 */ /* 0x002ee80000300a00 */
[----:B----4-:R-:W4:Y:S01]  /*769f0*/  LDL.LU.64 R34, [R1+0x488] ;  /* 0x0004880001227983 */ /* 0x010f220000300a00 */
[C---:B--2---:R-:W-:Y:S03]  /*76a00*/  HMMA.1688.F32.TF32 R212, R184.reuse, R164, R28 ;  /* 0x000000a4b8d4723c */ /* 0x044fe6000008101c */
[----:B------:R-:W2:Y:S11]  /*76a10*/  LDL.LU.64 R28, [R1+0x2940] ;  /* 0x00294000011c7983 */ /* 0x000eb60000300a00 */
[----:B------:R-:W-:Y:S09]  /*76a20*/  @!UPT UIADD3 URZ, URZ, URZ, URZ ;  /* 0x0000003f3f3ff290 */ /* 0x000ff2000fffe03f */
[----:B------:R-:W-:Y:S04]  /*76a30*/  STL.64 [R1+0x16c0], R212 ;  /* 0x0016c0d401007387 */ /* 0x000fe80000100a00 */
[----:B------:R-:W-:Y:S04]  /*76a40*/  STL.64 [R1+0x16c8], R214 ;  /* 0x0016c8d601007387 */ /* 0x000fe80000100a00 */
[----:B------:R-:W2:Y:S01]  /*76a50*/  LDL.LU.64 R30, [R1+0x2948] ;  /* 0x00294800011e7983 */ /* 0x000ea20000300a00 */
[C---:B---3--:R-:W-:Y:S11]  /*76a60*/  HMMA.1688.F32.TF32 R24, R184.reuse, R168, R24 ;  /* 0x000000a8b818723c */ /* 0x048ff60000081018 */
[----:B------:R-:W-:Y:S11]  /*76a70*/  @!UPT UIADD3 URZ, URZ, URZ, URZ ;  /* 0x0000003f3f3ff290 */ /* 0x000ff6000fffe03f */
[----:B------:R-:W-:Y:S01]  /*76a80*/  @!UPT UIADD3 URZ, URZ, URZ, URZ ;  /* 0x0000003f3f3ff290 */ /* 0x000fe2000fffe03f */
[----:B------:R1:W-:Y:S04]  /*76a90*/  STL.64 [R1+0x16b0], R24 ;  /* 0x0016b01801007387 */ /* 0x0003e80000100a00 */
[----:B------:R3:W-:Y:S04]  /*76aa0*/  STL.64 [R1+0x16b8], R26 ;  /* 0x0016b81a01007387 */ /* 0x0007e80000100a00 */
[----:B-1----:R-:W2:Y:S04]  /*76ab0*/  LDL.LU.64 R24, [R1+0x2930] ;  /* 0x0029300001187983 */ /* 0x002ea80000300a00 */
[----:B---3--:R-:W3:Y:S01]  /*76ac0*/  LDL.LU.64 R26, [R1+0x2938] ;  /* 0x00293800011a7983 */ /* 0x008ee20000300a00 */
[C---:B------:R-:W-:Y:S08]  /*76ad0*/  HMMA.1688.F32.TF32 R208, R184.reuse, R172, R208 ;  /* 0x000000acb8d0723c */ /* 0x040ff000000810d0 */
[----:B------:R-:W-:Y:S08]  /*76ae0*/  HMMA.1688.F32.TF32 R204, R184, R176, R204 ;  /* 0x000000b0b8cc723c */ /* 0x000ff000000810cc */
[C---:B------:R-:W-:Y:S07]  /*76af0*/  HMMA.1688.F32.TF32 R184, R180.reuse, R52, R200 ;  /* 0x00000034b4b8723c */ /* 0x040fee00000810c8 */
[----:B------:R-:W-:Y:S01]  /*76b00*/  STL.64 [R1+0x16a0], R208 ;  /* 0x0016a0d001007387 */ /* 0x000fe20000100a00 */
[C---:B------:R-:W-:Y:S03]  /*76b10*/  HMMA.1688.F32.TF32 R196, R180.reuse, R56, R196 ;  /* 0x00000038b4c4723c */ /* 0x040fe600000810c4 */
[----:B------:R-:W-:Y:S04]  /*76b20*/  STL.64 [R1+0x16a8], R210 ;  /* 0x0016a8d201007387 */ /* 0x000fe80000100a00 */
[----:B------:R-:W-:Y:S01]  /*76b30*/  STL.64 [R1+0x1680], R204 ;  /* 0x001680cc01007387 */ /* 0x000fe20000100a00 */
[C---:B------:R-:W-:Y:S03]  /*76b40*/  HMMA.1688.F32.TF32 R192, R180.reuse, R60, R192 ;  /* 0x0000003cb4c0723c */ /* 0x040fe600000810c0 */
[----:B------:R-:W-:Y:S04]  /*76b50*/  STL.64 [R1+0x1688], R206 ;  /* 0x001688ce01007387 */ /* 0x000fe80000100a00 */
[----:B------:R-:W-:Y:S01]  /*76b60*/  STL.64 [R1+0x1670], R184 ;  /* 0x001670b801007387 */ /* 0x000fe20000100a00 */
[C---:B------:R-:W-:Y:S03]  /*76b70*/  HMMA.1688.F32.TF32 R48, R180.reuse, R68, R48 ;  /* 0x00000044b430723c */ /* 0x040fe60000081030 */
[----:B------:R1:W-:Y:S05]  /*76b80*/  STL.64 [R1+0x1678], R186 ;  /* 0x001678ba01007387 */ /* 0x0003ea0000100a00 */
[C---:B------:R-:W-:Y:S08]  /*76b90*/  HMMA.1688.F32.TF32 R44, R180.reuse, R72, R44 ;  /* 0x00000048b42c723c */ /* 0x040ff0000008102c */
[C---:B-1----:R-:W-:Y:S08]  /*76ba0*/  HMMA.1688.F32.TF32 R184, R180.reuse, R64, R188 ;  /* 0x00000040b4b8723c */ /* 0x042ff000000810bc */
[C---:B------:R-:W-:Y:S08]  /*76bb0*/  HMMA.1688.F32.TF32 R40, R180.reuse, R76, R40 ;  /* 0x0000004cb428723c */ /* 0x040ff00000081028 */
[C---:B------:R-:W-:Y:S08]  /*76bc0*/  HMMA.1688.F32.TF32 R36, R180.reuse, R80, R36 ;  /* 0x00000050b424723c */ /* 0x040ff00000081024 */
[C---:B----4-:R-:W-:Y:S01]  /*76bd0*/  HMMA.1688.F32.TF32 R32, R180.reuse, R84, R32 ;  /* 0x00000054b420723c */ /* 0x050fe20000081020 */
        /* <DEDUP_REMOVED lines=17> */
[----:B------:R-:W-:Y:S04]  /*76cf0*/  LDS R190, [R2+0x2200] ;  /* 0x0022000002be7984 */ /* 0x000fe80000000800 */
[----:B------:R-:W-:Y:S04]  /*76d00*/  LDS R189, [R0+0x200] ;  /* 0x0002000000bd7984 */ /* 0x000fe80000000800 */
[----:B------:R-:W1:Y:S01]  /*76d10*/  LDS R191, [R0+0x2200] ;  /* 0x0022000000bf7984 */ /* 0x000e620000000800 */
[C---:B--2---:R-:W-:Y:S11]  /*76d20*/  HMMA.1688.F32.TF32 R32, R180.reuse, R88, R28 ;  /* 0x00000058b420723c */ /* 0x044ff6000008101c */
[----:B------:R-:W-:Y:S11]  /*76d30*/  @!UPT UIADD3 URZ, URZ, URZ, URZ ;  /* 0x0000003f3f3ff290 */ /* 0x000ff6000fffe03f */
[----:B------:R-:W-:Y:S01]  /*76d40*/  @!UPT UIADD3 URZ, URZ, URZ, URZ ;  /* 0x0000003f3f3ff290 */ /* 0x000fe2000fffe03f */
[----:B------:R2:W-:Y:S04]  /*76d50*/  STL.64 [R1+0x15f0], R32 ;  /* 0x0015f02001007387 */ /* 0x0005e80000100a00 */
[----:B------:R4:W-:Y:S01]  /*76d60*/  STL.64 [R1+0x15f8], R34 ;  /* 0x0015f82201007387 */ /* 0x0009e20000100a00 */
[C---:B---3--:R-:W-:Y:S03]  /*76d70*/  HMMA.1688.F32.TF32 R28, R180.reuse, R92, R24 ;  /* 0x0000005cb41c723c */ /* 0x048fe60000081018 */
[----:B------:R-:W3:Y:S04]  /*76d80*/  LDL.LU.64 R24, [R1+0x15d0] ;  /* 0x0015d00001187983 */ /* 0x000ee80000300a00 */
[----:B------:R-:W3:Y:S11]  /*76d90*/  LDL.LU.64 R26, [R1+0x15d8] ;  /* 0x0015d800011a7983 */ /* 0x000ef60000300a00 */
[----:B------:R-:W-:Y:S05]  /*76da0*/  @!UPT UIADD3 URZ, URZ, URZ, URZ ;  /* 0x0000003f3f3ff290 */ /* 0x000fea000fffe03f */
        /* <DEDUP_REMOVED lines=26> */
[----:B--2---:R-:W2:Y:S04]  /*76f50*/  LDL.LU.64 R32, [R1+0x1500] ;  /* 0x0015000001207983 */ /* 0x004ea80000300a00 */
[----:B----4-:R-:W2:Y:S04]  /*76f60*/  LDL.LU.64 R34, [R1+0x1508] ;  /* 0x0015080001227983 */ /* 0x010ea80000300a00 */
[----:B-1----:R-:W4:Y:S04]  /*76f70*/  LDL.LU.64 R28, [R1+0x14f0] ;  /* 0x0014f000011c7983 */ /* 0x002f280000300a00 */
[----:B------:R-:W4:Y:S01]  /*76f80*/  LDL.LU.64 R30, [R1+0x14f8] ;  /* 0x0014f800011e7983 */ /* 0x000f220000300a00 */
[C---:B---3--:R-:W-:Y:S03]  /*76f90*/  HMMA.1688.F32.TF32 R220, R180.reuse, R96, R24 ;  /* 0x00000060b4dc723c */ /* 0x048fe60000081018 */
        /* <DEDUP_REMOVED lines=21> */
[C---:B--2---:R-:W-:Y:S01]  /*770f0*/  HMMA.1688.F32.TF32 R32, R180.reuse, R148, R32 ;  /* 0x00000094b420723c */ /* 0x044fe20000081020 */
[----:B------:R2:W-:Y:S04]  /*77100*/  STL.64 [R1+0x15a8], R210 ;  /* 0x0015a8d201007387 */ /* 0x0005e80000100a00 */
[----:B------:R1:W-:Y:S03]  /*77110*/  STL.64 [R1+0x1590], R204 ;  /* 0x001590cc01007387 */ /* 0x0003e60000100a00 */
[C---:B----4-:R-:W-:Y:S01]  /*77120*/  HMMA.1688.F32.TF32 R28, R180.reuse, R152, R28 ;  /* 0x00000098b41c723c */ /* 0x050fe2000008101c */
[----:B------:R4:W-:Y:S04]  /*77130*/  STL.64 [R1+0x1598], R206 ;  /* 0x001598ce01007387 */ /* 0x0009e80000100a00 */
[----:B------:R1:W-:Y:S04]  /*77140*/  STL.64 [R1+0x1580], R200 ;  /* 0x001580c801007387 */ /* 0x0003e80000100a00 */
[----:B------:R1:W-:Y:S04]  /*77150*/  STL.64 [R1+0x1588], R202 ;  /* 0x001588ca01007387 */ /* 0x0003e80000100a00 */
[----:B------:R1:W-:Y:S04]  /*77160*/  STL.64 [R1+0x1570], R196 ;  /* 0x001570c401007387 */ /* 0x0003e80000100a00 */
[----:B------:R1:W-:Y:S04]  /*77170*/  STL.64 [R1+0x1578], R198 ;  /* 0x001578c601007387 */ /* 0x0003e80000100a00 */
[----:B------:R-:W-:Y:S04]  /*77180*/  STL.64 [R1+0x1560], R192 ;  /* 0x001560c001007387 */ /* 0x000fe80000100a00 */
[----:B------:R-:W-:Y:S04]  /*77190*/  STL.64 [R1+0x1568], R194 ;  /* 0x001568c201007387 */ /* 0x000fe80000100a00 */
        /* <DEDUP_REMOVED lines=10> */
[----:B-1----:R-:W3:Y:S04]  /*77240*/  LDL.LU.64 R208, [R1+0x14d0] ;  /* 0x0014d00001d07983 */ /* 0x002ee80000300a00 */
[----:B------:R1:W-:Y:S04]  /*77250*/  STL.64 [R1+0x1500], R32 ;  /* 0x0015002001007387 */ /* 0x0003e80000100a00 */
[----:B------:R1:W-:Y:S04]  /*77260*/  STL.64 [R1+0x1508], R34 ;  /* 0x0015082201007387 */ /* 0x0003e80000100a00 */
[----:B--2---:R-:W3:Y:S04]  /*77270*/  LDL.LU.64 R210, [R1+0x14d8] ;  /* 0x0014d80001d27983 */ /* 0x004ee80000300a00 */
[----:B------:R2:W-:Y:S04]  /*77280*/  STL.64 [R1+0x14f0], R28 ;  /* 0x0014f01c01007387 */ /* 0x0005e80000100a00 */
[----:B------:R1:W-:Y:S04]  /*77290*/  STL.64 [R1+0x14f8], R30 ;  /* 0x0014f81e01007387 */ /* 0x0003e80000100a00 */
[----:B------:R-:W3:Y:S04]  /*772a0*/  LDL.LU.64 R204, [R1+0x14c0] ;  /* 0x0014c00001cc7983 */ /* 0x000ee80000300a00 */
[----:B----4-:R-:W3:Y:S01]  /*772b0*/  LDL.LU.64 R206, [R1+0x14c8] ;  /* 0x0014c80001ce7983 */ /* 0x010ee20000300a00 */
        /* <DEDUP_REMOVED lines=23> */
[----:B--2---:R-:W2:Y:S04]  /*77430*/  LDL.LU.64 R28, [R1+0x2900] ;  /* 0x00290000011c7983 */ /* 0x004ea80000300a00 */
[----:B------:R-:W2:Y:S04]  /*77440*/  LDL.LU.64 R30, [R1+0x2908] ;  /* 0x00290800011e7983 */ /* 0x000ea80000300a00 */
[----:B------:R-:W2:Y:S04]  /*77450*/  LDL.LU.64 R24, [R1+0x1410] ;  /* 0x0014100001187983 */ /* 0x000ea80000300a00 */
[----:B------:R-:W2:Y:S01]  /*77460*/  LDL.LU.64 R26, [R1+0x1418] ;  /* 0x00141800011a7983 */ /* 0x000ea20000300a00 */
[C---:B---3--:R-:W-:Y:S08]  /*77470*/  HMMA.1688.F32.TF32 R208, R180.reuse, R160, R208 ;  /* 0x000000a0b4d0723c */ /* 0x048ff000000810d0 */
[C---:B------:R-:W-:Y:S11]  /*77480*/  HMMA.1688.F32.TF32 R204, R180.reuse, R164, R204 ;  /* 0x000000a4b4cc723c */ /* 0x040ff600000810cc */
[----:B------:R-:W-:Y:S04]  /*77490*/  @!UPT UIADD3 URZ, URZ, URZ, URZ ;  /* 0x0000003f3f3ff290 */ /* 0x000fe8000fffe03f */
[----:B------:R-:W-:Y:S04]  /*774a0*/  STL.64 [R1+0x14d0], R208 ;  /* 0x0014d0d001007387 */ /* 0x000fe80000100a00 */
[----:B------:R-:W-:Y:S04]  /*774b0*/  STL.64 [R1+0x14d8], R210 ;  /* 0x0014d8d201007387 */ /* 0x000fe80000100a00 */
[----:B------:R-:W-:Y:S04]  /*774c0*/  STL.64 [R1+0x14c0], R204 ;  /* 0x0014c0cc01007387 */ /* 0x000fe80000100a00 */
[----:B------:R-:W-:Y:S01]  /*774d0*/  STL.64 [R1+0x14c8], R206 ;  /* 0x0014c8ce01007387 */ /* 0x000fe20000100a00 */
[C---:B----4-:R-:W-:Y:S08]  /*774e0*/  HMMA.1688.F32.TF32 R200, R180.reuse, R168, R200 ;  /* 0x000000a8b4c8723c */ /* 0x050ff000000810c8 */
[C---:B------:R-:W-:Y:S08]  /*774f0*/  HMMA.1688.F32.TF32 R196, R180.reuse, R172, R196 ;  /* 0x000000acb4c4723c */ /* 0x040ff000000810c4 */
[----:B------:R-:W-:Y:S01]  /*77500*/  HMMA.1688.F32.TF32 R180, R180, R176, R184 ;  /* 0x000000b0b4b4723c */ /* 0x000fe200000810b8 */
[----:B------:R-:W-:Y:S04]  /*77510*/  LDS R184, [R2+0x280] ;  /* 0x0002800002b87984 */ /* 0x000fe80000000800 */
[----:B------:R-:W-:Y:S04]  /*77520*/  LDS R186, [R2+0x2280] ;  /* 0x0022800002ba7984 */ /* 0x000fe80000000800 */
[----:B------:R-:W-:Y:S01]  /*77530*/  STL.64 [R1+0x14b0], R200 ;  /* 0x0014b0c801007387 */ /* 0x000fe20000100a00 */
[C---:B------:R-:W-:Y:S03]  /*77540*/  HMMA.1688.F32.TF32 R192, R188.reuse, R52, R192 ;  /* 0x00000034bcc0723c */ /* 0x040fe600000810c0 */
[----:B------:R-:W-:Y:S04]  /*77550*/  STL.64 [R1+0x14b8], R202 ;  /* 0x0014b8ca01007387 */ /* 0x000fe80000100a00 */
[----:B------:R-:W-:Y:S04]  /*77560*/  STL.64 [R1+0x14a0], R196 ;  /* 0x0014a0c401007387 */ /* 0x000fe80000100a00 */
[----:B------:R-:W-:Y:S04]  /*77570*/  STL.64 [R1+0x14a8], R198 ;  /* 0x0014a8c601007387 */ /* 0x000fe80000100a00 */
[----:B------:R-:W-:Y:S04]  /*77580*/  STL.64 [R1+0x80], R180 ;  /* 0x000080b401007387 */ /* 0x000fe80000100a00 */
[----:B------:R1:W-:Y:S04]  /*77590*/  STL.64 [R1+0x88], R182 ;  /* 0x000088b601007387 */ /* 0x0003e80000100a00 */
[----:B------:R-:W-:Y:S04]  /*775a0*/  LDS R185, [R0+0x280] ;  /* 0x0002800000b97984 */ /* 0x000fe80000000800 */
[----:B------:R-:W3:Y:S01]  /*775b0*/  LDS R187, [R0+0x2280] ;  /* 0x0022800000bb7984 */ /* 0x000ee20000000800 */
[C---:B-1----:R-:W-:Y:S08]  /*775c0*/  HMMA.1688.F32.TF32 R180, R188.reuse, R56, R48 ;  /* 0x00000038bcb4723c */ /* 0x042ff00000081030 */
[C---:B------:R-:W-:Y:S08]  /*775d0*/  HMMA.1688.F32.TF32 R48, R188.reuse, R60, R44 ;  /* 0x0000003cbc30723c */ /* 0x040ff0000008102c */
[C---:B------:R-:W-:Y:S08]  /*775e0*/  HMMA.1688.F32.TF32 R44, R188.reuse, R64, R40 ;  /* 0x00000040bc2c723c */ /* 0x040ff00000081028 */
[C---:B------:R-:W-:Y:S08]  /*775f0*/  HMMA.1688.F32.TF32 R40, R188.reuse, R68, R36 ;  /* 0x00000044bc28723c */ /* 0x040ff00000081024 */
[C---:B------:R-:W-:Y:S08]  /*77600*/  HMMA.1688.F32.TF32 R36, R188.reuse, R72, R32 ;  /* 0x00000048bc24723c */ /* 0x040ff00000081020 */
[C---:B--2---:R-:W-:Y:S01]  /*77610*/  HMMA.1688.F32.TF32 R32, R188.reuse, R76, R28 ;  /* 0x0000004cbc20723c */ /* 0x044fe2000008101c */
        /* <DEDUP_REMOVED lines=32> */
[----:B--2---:R-:W2:Y:S04]  /*77820*/  LDL.LU.64 R194, [R1+0x2898] ;  /* 0x0028980001c27983 */ /* 0x004ea80000300a00 */
[----:B----4-:R-:W4:Y:S04]  /*77830*/  LDL.LU.64 R180, [R1+0x2880] ;  /* 0x0028800001b47983 */ /* 0x010f280000300a00 */
        /* <DEDUP_REMOVED lines=21> */
[C---:B------:R-:W-:Y:S08]  /*77990*/  HMMA.1688.F32.TF32 R212, R188.reuse, R96, R208 ;  /* 0x00000060bcd4723c */ /* 0x040ff000000810d0 */
[C---:B------:R-:W-:Y:S08]  /*779a0*/  HMMA.1688.F32.TF32 R208, R188.reuse, R100, R204 ;  /* 0x00000064bcd0723c */ /* 0x040ff000000810cc */
[C---:B------:R-:W-:Y:S08]  /*779b0*/  HMMA.1688.F32.TF32 R204, R188.reuse, R104, R200 ;  /* 0x00000068bccc723c */ /* 0x040ff000000810c8 */
[C---:B------:R-:W-:Y:S08]  /*779c0*/  HMMA.1688.F32.TF32 R200, R188.reuse, R108, R196 ;  /* 0x0000006cbcc8723c */ /* 0x040ff000000810c4 */
[C---:B--2---:R-:W-:Y:S08]  /*779d0*/  HMMA.1688.F32.TF32 R196, R188.reuse, R112, R192 ;  /* 0x00000070bcc4723c */ /* 0x044ff000000810c0 */
[C---:B----4-:R-:W-:Y:S01]  /*779e0*/  HMMA.1688.F32.TF32 R192, R188.reuse, R116, R180 ;  /* 0x00000074bcc0723c */ /* 0x050fe200000810b4 */
        /* <DEDUP_REMOVED lines=30> */
[----:B------:R-:W2:Y:S04]  /*77bd0*/  LDL.LU.64 R32, [R1+0x2800] ;  /* 0x0028000001207983 */ /* 0x000ea80000300a00 */
[----:B------:R-:W-:Y:S04]  /*77be0*/  STL.64 [R1+0x1330], R36 ;  /* 0x0013302401007387 */ /* 0x000fe80000100a00 */
[----:B------:R-:W-:Y:S04]  /*77bf0*/  STL.64 [R1+0x1338], R38 ;  /* 0x0013382601007387 */ /* 0x000fe80000100a00 */
[----:B------:R-:W2:Y:S04]  /*77c00*/  LDL.LU.64 R34, [R1+0x2808] ;  /* 0x0028080001227983 */ /* 0x000ea80000300a00 */
[----:B------:R1:W-:Y:S04]  /*77c10*/  STL.64 [R1+0x1320], R28 ;  /* 0x0013201c01007387 */ /* 0x0003e80000100a00 */
[----:B------:R4:W-:Y:S04]  /*77c20*/  STL.64 [R1+0x1328], R30 ;  /* 0x0013281e01007387 */ /* 0x0009e80000100a00 */
[----:B-1----:R-:W2:Y:S04]  /*77c30*/  LDL.LU.64 R28, [R1+0x27f0] ;  /* 0x0027f000011c7983 */ /* 0x002ea80000300a00 */
[----:B----4-:R-:W4:Y:S01]  /*77c40*/  LDL.LU.64 R30, [R1+0x27f8] ;  /* 0x0027f800011e7983 */ /* 0x010f220000300a00 */
[C---:B---3--:R-:W-:Y:S11]  /*77c50*/  HMMA.1688.F32.TF32 R24, R188.reuse, R144, R24 ;  /* 0x00000090bc18723c */ /* 0x048ff60000081018 */
        /* <DEDUP_REMOVED lines=25> */
[----:B---3--:R-:W3:Y:S01]  /*77df0*/  LDL.LU.64 R26, [R1+0x678] ;  /* 0x00067800011a7983 */ /* 0x008ee20000300a00 */
[C---:B--2---:R-:W-:Y:S03]  /*77e00*/  HMMA.1688.F32.TF32 R212, R188.reuse, R148, R32 ;  /* 0x00000094bcd4723c */ /* 0x044fe60000081020 */
[----:B------:R-:W2:Y:S04]  /*77e10*/  LDL.LU.64 R32, [R1+0x690] ;  /* 0x0006900001207983 */ /* 0x000ea80000300a00 */
[----:B------:R-:W2:Y:S11]  /*77e20*/  LDL.LU.64 R34, [R1+0x698] ;  /* 0x0006980001227983 */ /* 0x000eb60000300a00 */
[----:B------:R-:W-:Y:S05]  /*77e30*/  @!UPT UIADD3 URZ, URZ, URZ, URZ ;  /* 0x0000003f3f3ff290 */ /* 0x000fea000fffe03f */
[----:B------:R-:W-:Y:S04]  /*77e40*/  STL.64 [R1+0x1300], R212 ;  /* 0x001300d401007387 */ /* 0x000fe80000100a00 */
[----:B------:R4:W-:Y:S02]  /*77e50*/  STL.64 [R1+0x1308], R214 ;  /* 0x001308d601007387 */ /* 0x0009e40000100a00 */
[C---:B----4-:R-:W-:Y:S02]  /*77e60*/  HMMA.1688.F32.TF32 R212, R188.reuse, R152, R28 ;  /* 0x00000098bcd4723c */ /* 0x050fe4000008101c */
[----:B------:R-:W4:Y:S04]  /*77e70*/  LDL.LU.64 R28, [R1+0x6b0] ;  /* 0x0006b000011c7983 */ /* 0x000f280000300a00 */
[----:B------:R-:W4:Y:S11]  /*77e80*/  LDL.LU.64 R30, [R1+0x6b8] ;  /* 0x0006b800011e7983 */ /* 0x000f360000300a00 */
[----:B------:R-:W-:Y:S06]  /*77e90*/  @!UPT UIADD3 URZ, URZ, URZ, URZ ;  /* 0x0000003f3f3ff290 */ /* 0x000fec000fffe03f */
[----:B------:R-:W-:Y:S04]  /*77ea0*/  STL.64 [R1+0x12f0], R212 ;  /* 0x0012f0d401007387 */ /* 0x000fe80000100a00 */
[----:B------:R-:W-:Y:S01]  /*77eb0*/  STL.64 [R1+0x12f8], R214 ;  /* 0x0012f8d601007387 */ /* 0x000fe20000100a00 */
[C---:B------:R-:W-:Y:S08]  /*77ec0*/  HMMA.1688.F32.TF32 R208, R188.reuse, R156, R208 ;  /* 0x0000009cbcd0723c */ /* 0x040ff000000810d0 */
[C---:B------:R-:W-:Y:S08]  /*77ed0*/  HMMA.1688.F32.TF32 R204, R188.reuse, R160, R204 ;  /* 0x000000a0bccc723c */ /* 0x040ff000000810cc */
[C---:B------:R-:W-:Y:S08]  /*77ee0*/  HMMA.1688.F32.TF32 R200, R188.reuse, R164, R200 ;  /* 0x000000a4bcc8723c */ /* 0x040ff000000810c8 */
[C---:B------:R-:W-:Y:S08]  /*77ef0*/  HMMA.1688.F32.TF32 R196, R188.reuse, R168, R196 ;  /* 0x000000a8bcc4723c */ /* 0x040ff000000810c4 */
[C---:B------:R-:W-:Y:S08]  /*77f00*/  HMMA.1688.F32.TF32 R192, R188.reuse, R172, R192 ;  /* 0x000000acbcc0723c */ /* 0x040ff000000810c0 */
[----:B------:R-:W-:Y:S08]  /*77f10*/  HMMA.1688.F32.TF32 R188, R188, R176, R180 ;  /* 0x000000b0bcbc723c */ /* 0x000ff000000810b4 */
[C---:B------:R-:W-:Y:S08]  /*77f20*/  HMMA.1688.F32.TF32 R180, R184.reuse, R52, R48 ;  /* 0x00000034b8b4723c */ /* 0x040ff00000081030 */
[C---:B------:R-:W-:Y:S01]  /*77f30*/  HMMA.1688.F32.TF32 R48, R184.reuse, R56, R44 ;  /* 0x00000038b830723c */ /* 0x040fe2000008102c */
[----:B------:R-:W-:Y:S07]  /*77f40*/  STL.64 [R1+0x12e0], R208 ;  /* 0x0012e0d001007387 */ /* 0x000fee0000100a00 */
[C---:B------:R-:W-:Y:S01]  /*77f50*/  HMMA.1688.F32.TF32 R44, R184.reuse, R60, R40 ;  /* 0x0000003cb82c723c */ /* 0x040fe20000081028 */
[----:B------:R-:W-:Y:S07]  /*77f60*/  STL.64 [R1+0x12e8], R210 ;  /* 0x0012e8d201007387 */ /* 0x000fee0000100a00 */
        /* <DEDUP_REMOVED lines=12> */
[----:B------:R1:W-:Y:S01]  /*78030*/  STL.64 [R1+0x118], R182 ;  /* 0x000118b601007387 */ /* 0x0003e20000100a00 */
[C---:B---3--:R-:W-:Y:S03]  /*78040*/  HMMA.1688.F32.TF32 R36, R184.reuse, R68, R24 ;  /* 0x00000044b824723c */ /* 0x048fe60000081018 */
        /* <DEDUP_REMOVED lines=10> */
[----:B-1----:R-:W3:Y:S04]  /*780f0*/  LDL.LU.64 R180, [R1+0x6e0] ;  /* 0x0006e00001b47983 */ /* 0x002ee80000300a00 */
[----:B------:R-:W3:Y:S01]  /*78100*/  LDL.LU.64 R182, [R1+0x6e8] ;  /* 0x0006e80001b67983 */ /* 0x000ee20000300a00 */
[C---:B--2---:R-:W-:Y:S08]  /*78110*/  HMMA.1688.F32.TF32 R32, R184.reuse, R72, R32 ;  /* 0x00000048b820723c */ /* 0x044ff00000081020 */
[C---:B----4-:R-:W-:Y:S11]  /*78120*/  HMMA.1688.F32.TF32 R28, R184.reuse, R76, R28 ;  /* 0x0000004cb81c723c */ /* 0x050ff6000008101c */
[----:B------:R-:W-:Y:S04]  /*78130*/  @!UPT UIADD3 URZ, URZ, URZ, URZ ;  /* 0x0000003f3f3ff290 */ /* 0x000fe8000fffe03f */
[----:B------:R1:W-:Y:S04]  /*78140*/  STL.64 [R1+0xc0], R32 ;  /* 0x0000c02001007387 */ /* 0x0003e80000100a00 */
[----:B------:R2:W-:Y:S04]  /*78150*/  STL.64 [R1+0xc8], R34 ;  /* 0x0000c82201007387 */ /* 0x0005e80000100a00 */
[----:B------:R-:W4:Y:S04]  /*78160*/  LDL.LU.64 R196, [R1+0x2790] ;  /* 0x0027900001c47983 */ /* 0x000f280000300a00 */
[----:B------:R-:W4:Y:S04]  /*78170*/  LDL.LU.64 R198, [R1+0x2798] ;  /* 0x0027980001c67983 */ /* 0x000f280000300a00 */
        /* <DEDUP_REMOVED lines=15> */
[----:B--2---:R-:W2:Y:S04]  /*78270*/  LDL.LU.64 R34, [R1+0x2728] ;  /* 0x0027280001227983 */ /* 0x004ea80000300a00 */
[----:B------:R-:W2:Y:S04]  /*78280*/  LDL.LU.64 R28, [R1+0x2710] ;  /* 0x00271000011c7983 */ /* 0x000ea80000300a00 */
[----:B------:R-:W2:Y:S01]  /*78290*/  LDL.LU.64 R30, [R1+0x2718] ;  /* 0x00271800011e7983 */ /* 0x000ea20000300a00 */
[C---:B---3--:R-:W-:Y:S03]  /*782a0*/  HMMA.1688.F32.TF32 R200, R184.reuse, R80, R24 ;  /* 0x00000050b8c8723c */ /* 0x048fe60000081018 */
[----:B------:R-:W3:Y:S04]  /*782b0*/  LDL.LU.64 R24, [R1+0x2700] ;  /* 0x0027000001187983 */ /* 0x000ee80000300a00 */
[----:B------:R-:W3:Y:S11]  /*782c0*/  LDL.LU.64 R26, [R1+0x2708] ;  /* 0x00270800011a7983 */ /* 0x000ef60000300a00 */
[----:B------:R-:W-:Y:S05]  /*782d0*/  @!UPT UIADD3 URZ, URZ, URZ, URZ ;  /* 0x0000003f3f3ff290 */ /* 0x000fea000fffe03f */
[----:B------:R-:W-:Y:S04]  /*782e0*/  STL.64 [R1+0xa0], R200 ;  /* 0x0000a0c801007387 */ /* 0x000fe80000100a00 */
[----:B------:R1:W-:Y:S02]  /*782f0*/  STL.64 [R1+0xa8], R202 ;  /* 0x0000a8ca01007387 */ /* 0x0003e40000100a00 */
[C---:B-1----:R-:W-:Y:S02]  /*78300*/  HMMA.1688.F32.TF32 R200, R184.reuse, R84, R180 ;  /* 0x00000054b8c8723c */ /* 0x042fe400000810b4 */
[----:B------:R-:W-:Y:S04]  /*78310*/  LDS R180, [R2+0x300] ;  /* 0x0003000002b47984 */ /* 0x000fe80000000800 */
[----:B------:R-:W-:Y:S04]  /*78320*/  LDS R182, [R2+0x2300] ;  /* 0x0023000002b67984 */ /* 0x000fe80000000800 */
[----:B------:R-:W-:Y:S04]  /*78330*/  LDS R181, [R0+0x300] ;  /* 0x0003000000b57984 */ /* 0x000fe80000000800 */
[----:B------:R-:W1:Y:S09]  /*78340*/  LDS R183, [R0+0x2300] ;  /* 0x0023000000b77984 */ /* 0x000e720000000800 */
[----:B------:R-:W-:Y:S04]  /*78350*/  STL.64 [R1+0x90], R200 ;  /* 0x000090c801007387 */ /* 0x000fe80000100a00 */
[----:B------:R4:W-:Y:S02]  /*78360*/  STL.64 [R1+0x98], R202 ;  /* 0x000098ca01007387 */ /* 0x0009e40000100a00 */
[C---:B----4-:R-:W-:Y:S08]  /*78370*/  HMMA.1688.F32.TF32 R200, R184.reuse, R88, R196 ;  /* 0x00000058b8c8723c */ /* 0x050ff000000810c4 */
[C---:B------:R-:W-:Y:S08]  /*78380*/  HMMA.1688.F32.TF32 R196, R184.reuse, R92, R192 ;  /* 0x0000005cb8c4723c */ /* 0x040ff000000810c0 */
[C---:B------:R-:W-:Y:S08]  /*78390*/  HMMA.1688.F32.TF32 R192, R184.reuse, R96, R188 ;  /* 0x00000060b8c0723c */ /* 0x040ff000000810bc */
[C---:B------:R-:W-:Y:S08]  /*783a0*/  HMMA.1688.F32.TF32 R188, R184.reuse, R100, R48 ;  /* 0x00000064b8bc723c */ /* 0x040ff00000081030 */
[C---:B------:R-:W-:Y:S08]  /*783b0*/  HMMA.1688.F32.TF32 R48, R184.reuse, R104, R44 ;  /* 0x00000068b830723c */ /* 0x040ff0000008102c */
[C---:B------:R-:W-:Y:S08]  /*783c0*/  HMMA.1688.F32.TF32 R44, R184.reuse, R108, R40 ;  /* 0x0000006cb82c723c */ /* 0x040ff00000081028 */
[C---:B------:R-:W-:Y:S08]  /*783d0*/  HMMA.1688.F32.TF32 R40, R184.reuse, R112, R36 ;  /* 0x00000070b828723c */ /* 0x040ff00000081024 */
[C---:B--2---:R-:W-:Y:S01]  /*783e0*/  HMMA.1688.F32.TF32 R36, R184.reuse, R116, R32 ;  /* 0x00000074b824723c */ /* 0x044fe20000081020 */
        /* <DEDUP_REMOVED lines=47> */
[----:B----4-:R-:W4:Y:S04]  /*786e0*/  LDL.LU.64 R32, [R1+0x700] ;  /* 0x0007000001207983 */ /* 0x010f280000300a00 */
[----:B-1----:R-:W4:Y:S01]  /*786f0*/  LDL.LU.64 R34, [R1+0x708] ;  /* 0x0007080001227983 */ /* 0x002f220000300a00 */
        /* <DEDUP_REMOVED lines=24> */
[C---:B------:R-:W-:Y:S01]  /*78880*/  HMMA.1688.F32.TF32 R36, R184.reuse, R172, R36 ;  /* 0x000000acb824723c */ /* 0x040fe20000081024 */
[----:B------:R1:W-:Y:S07]  /*78890*/  STL.64 [R1+0x11c0], R204 ;  /* 0x0011c0cc01007387 */ /* 0x0003ee0000100a00 */
[----:B----4-:R-:W-:Y:S01]  /*788a0*/  HMMA.1688.F32.TF32 R32, R184, R176, R32 ;  /* 0x000000b0b820723c */ /* 0x010fe20000081020 */
        /* <DEDUP_REMOVED lines=19> */
[----:B------:R-:W4:Y:S04]  /*789e0*/  LDL.LU.64 R224, [R1+0x1110] ;  /* 0x0011100001e07983 */ /* 0x000f280000300a00 */
        /* <DEDUP_REMOVED lines=8> */
[----:B------:R1:W-:Y:S04]  /*78a70*/  STL.64 [R1+0x1138], R30 ;  /* 0x0011381e01007387 */ /* 0x0003e80000100a00 */
[----:B------:R-:W4:Y:S01]  /*78a80*/  LDL.LU.64 R226, [R1+0x1118] ;  /* 0x0011180001e27983 */ /* 0x000f220000300a00 */
        /* <DEDUP_REMOVED lines=13> */
[----:B------:R-:W4:Y:S04]  /*78b60*/  LDL.LU.64 R204, [R1+0x25c0] ;  /* 0x0025c00001cc7983 */ /* 0x000f280000300a00 */
[----:B----4-:R-:W4:Y:S04]  /*78b70*/  LDL.LU.64 R206, [R1+0x25c8] ;  /* 0x0025c80001ce7983 */ /* 0x010f280000300a00 */
        /* <DEDUP_REMOVED lines=18> */
[----:B--2---:R-:W2:Y:S04]  /*78ca0*/  LDL.LU.64 R28, [R1+0x2540] ;  /* 0x00254000011c7983 */ /* 0x004ea80000300a00 */
[----:B------:R-:W2:Y:S04]  /*78cb0*/  LDL.LU.64 R30, [R1+0x2548] ;  /* 0x00254800011e7983 */ /* 0x000ea80000300a00 */
[----:B---3--:R-:W3:Y:S04]  /*78cc0*/  LDL.LU.64 R24, [R1+0x1010] ;  /* 0x0010100001187983 */ /* 0x008ee80000300a00 */
[----:B------:R-:W3:Y:S01]  /*78cd0*/  LDL.LU.64 R26, [R1+0x1018] ;  /* 0x00101800011a7983 */ /* 0x000ee20000300a00 */
[C---:B------:R-:W-:Y:S11]  /*78ce0*/  HMMA.1688.F32.TF32 R244, R180.reuse, R60, R224 ;  /* 0x0000003cb4f4723c */ /* 0x040ff600000810e0 */
[----:B------:R-:W-:Y:S11]  /*78cf0*/  @!UPT UIADD3 URZ, URZ, URZ, URZ ;  /* 0x0000003f3f3ff290 */ /* 0x000ff6000fffe03f */
[----:B------:R-:W-:Y:S01]  /*78d00*/  @!UPT UIADD3 URZ, URZ, URZ, URZ ;  /* 0x0000003f3f3ff290 */ /* 0x000fe2000fffe03f */
[----:B------:R-:W-:Y:S04]  /*78d10*/  STL.64 [R1+0x1110], R244 ;  /* 0x001110f401007387 */ /* 0x000fe80000100a00 */
[----:B------:R-:W-:Y:S01]  /*78d20*/  STL.64 [R1+0x1118], R246 ;  /* 0x001118f601007387 */ /* 0x000fe20000100a00 */
[C---:B------:R-:W-:Y:S08]  /*78d30*/  HMMA.1688.F32.TF32 R224, R180.reuse, R64, R220 ;  /* 0x00000040b4e0723c */ /* 0x040ff000000810dc */
[C---:B------:R-:W-:Y:S08]  /*78d40*/  HMMA.1688.F32.TF32 R220, R180.reuse, R68, R216 ;  /* 0x00000044b4dc723c */ /* 0x040ff000000810d8 */
[C---:B------:R-:W-:Y:S08]  /*78d50*/  HMMA.1688.F32.TF32 R216, R180.reuse, R72, R212 ;  /* 0x00000048b4d8723c */ /* 0x040ff000000810d4 */
[C---:B------:R-:W-:Y:S08]  /*78d60*/  HMMA.1688.F32.TF32 R212, R180.reuse, R76, R208 ;  /* 0x0000004cb4d4723c */ /* 0x040ff000000810d0 */
[C---:B----4-:R-:W-:Y:S08]  /*78d70*/  HMMA.1688.F32.TF32 R208, R180.reuse, R80, R204 ;  /* 0x00000050b4d0723c */ /* 0x050ff000000810cc */
        /* <DEDUP_REMOVED lines=11> */
[----:B------:R1:W-:Y:S07]  /*78e30*/  STL.64 [R1+0x10e0], R216 ;  /* 0x0010e0d801007387 */ /* 0x0003ee0000100a00 */
[C---:B------:R-:W-:Y:S01]  /*78e40*/  HMMA.1688.F32.TF32 R40, R180.reuse, R112, R36 ;  /* 0x00000070b428723c */ /* 0x040fe20000081024 */
[----:B------:R4:W-:Y:S04]  /*78e50*/  STL.64 [R1+0x10e8], R218 ;  /* 0x0010e8da01007387 */ /* 0x0009e80000100a00 */
[----:B------:R1:W-:Y:S03]  /*78e60*/  STL.64 [R1+0x10d0], R212 ;  /* 0x0010d0d401007387 */ /* 0x0003e60000100a00 */
[C---:B------:R-:W-:Y:S01]  /*78e70*/  HMMA.1688.F32.TF32 R36, R180.reuse, R116, R32 ;  /* 0x00000074b424723c */ /* 0x040fe20000081020 */
[----:B------:R1:W-:Y:S04]  /*78e80*/  STL.64 [R1+0x10d8], R214 ;  /* 0x0010d8d601007387 */ /* 0x0003e80000100a00 */
[----:B------:R1:W-:Y:S03]  /*78e90*/  STL.64 [R1+0x10c0], R208 ;  /* 0x0010c0d001007387 */ /* 0x0003e60000100a00 */
        /* <DEDUP_REMOVED lines=28> */
[----:B----4-:R-:W4:Y:S04]  /*79060*/  LDL.LU.64 R218, [R1+0x2528] ;  /* 0x0025280001da7983 */ /* 0x010f280000300a00 */
[----:B------:R-:W4:Y:S04]  /*79070*/  LDL.LU.64 R212, [R1+0xfe0] ;  /* 0x000fe00001d47983 */ /* 0x000f280000300a00 */
[----:B------:R-:W4:Y:S04]  /*79080*/  LDL.LU.64 R214, [R1+0xfe8] ;  /* 0x000fe80001d67983 */ /* 0x000f280000300a00 */
[----:B------:R-:W4:Y:S04]  /*79090*/  LDL.LU.64 R208, [R1+0x2510] ;  /* 0x0025100001d07983 */ /* 0x000f280000300a00 */
[----:B--2---:R-:W2:Y:S04]  /*790a0*/  LDL.LU.64 R210, [R1+0x2518] ;  /* 0x0025180001d27983 */ /* 0x004ea80000300a00 */
        /* <DEDUP_REMOVED lines=21> */
[----:B------:R-:W2:Y:S01]  /*79200*/  LDL.LU.64 R30, [R1+0x768] ;  /* 0x00076800011e7983 */ /* 0x000ea20000300a00 */
[C---:B---3--:R-:W-:Y:S03]  /*79210*/  HMMA.1688.F32.TF32 R220, R180.reuse, R128, R24 ;  /* 0x00000080b4dc723c */ /* 0x048fe60000081018 */
[----:B------:R-:W4:Y:S04]  /*79220*/  LDL.LU.64 R24, [R1+0x780] ;  /* 0x0007800001187983 */ /* 0x000f280000300a00 */
[----:B------:R-:W4:Y:S02]  /*79230*/  LDL.LU.64 R26, [R1+0x788] ;  /* 0x00078800011a7983 */ /* 0x000f240000300a00 */
[C---:B----4-:R-:W-:Y:S08]  /*79240*/  HMMA.1688.F32.TF32 R216, R180.reuse, R132, R216 ;  /* 0x00000084b4d8723c */ /* 0x050ff000000810d8 */
[C---:B------:R-:W-:Y:S08]  /*79250*/  HMMA.1688.F32.TF32 R212, R180.reuse, R136, R212 ;  /* 0x00000088b4d4723c */ /* 0x040ff000000810d4 */
[C---:B--2---:R-:W-:Y:S08]  /*79260*/  HMMA.1688.F32.TF32 R208, R180.reuse, R140, R208 ;  /* 0x0000008cb4d0723c */ /* 0x044ff000000810d0 */
        /* <DEDUP_REMOVED lines=13> */
[----:B------:R-:W-:Y:S01]  /*79340*/  HMMA.1688.F32.TF32 R36, R180, R176, R36 ;  /* 0x000000b0b424723c */ /* 0x000fe20000081024 */
[----:B------:R-:W-:Y:S04]  /*79350*/  STL.64 [R1+0xfe8], R214 ;  /* 0x000fe8d601007387 */ /* 0x000fe80000100a00 */
[----:B------:R-:W-:Y:S03]  /*79360*/  STL.64 [R1+0xfd0], R208 ;  /* 0x000fd0d001007387 */ /* 0x000fe60000100a00 */
[C---:B------:R-:W-:Y:S01]  /*79370*/  HMMA.1688.F32.TF32 R32, R184.reuse, R52, R32 ;  /* 0x00000034b820723c */ /* 0x040fe20000081020 */
[----:B------:R-:W-:Y:S04]  /*79380*/  STL.64 [R1+0xfd8], R210 ;  /* 0x000fd8d201007387 */ /* 0x000fe80000100a00 */
[----:B------:R1:W-:Y:S03]  /*79390*/  STL.64 [R1+0xfc0], R204 ;  /* 0x000fc0cc01007387 */ /* 0x0003e60000100a00 */
        /* <DEDUP_REMOVED lines=24> */
[----:B----4-:R-:W3:Y:S04]  /*79520*/  LDL.LU.64 R200, [R1+0x7c0] ;  /* 0x0007c00001c87983 */ /* 0x010ee80000300a00 */
[----:B------:R-:W3:Y:S01]  /*79530*/  LDL.LU.64 R202, [R1+0x7c8] ;  /* 0x0007c80001ca7983 */ /* 0x000ee20000300a00 */
        /* <DEDUP_REMOVED lines=36> */
[C---:B------:R-:W-:Y:S08]  /*79780*/  HMMA.1688.F32.TF32 R192, R184.reuse, R80, R188 ;  /* 0x00000050b8c0723c */ /* 0x040ff000000810bc */
        /* <DEDUP_REMOVED lines=30> */
[----:B------:R-:W4:Y:S04]  /*79970*/  LDL.LU.64 R24, [R1+0x2490] ;  /* 0x0024900001187983 */ /* 0x000f280000300a00 */
[----:B------:R1:W-:Y:S04]  /*79980*/  STL.64 [R1+0xef0], R32 ;  /* 0x000ef02001007387 */ /* 0x0003e80000100a00 */
[----:B------:R1:W-:Y:S04]  /*79990*/  STL.64 [R1+0xef8], R34 ;  /* 0x000ef82201007387 */ /* 0x0003e80000100a00 */
        /* <DEDUP_REMOVED lines=18> */
[----:B---3--:R-:W2:Y:S04]  /*79ac0*/  LDL.LU.64 R190, [R1+0xe58] ;  /* 0x000e580001be7983 */ /* 0x008ea80000300a00 */
[----:B------:R-:W3:Y:S04]  /*79ad0*/  LDL.LU.64 R48, [R1+0x2450] ;  /* 0x0024500001307983 */ /* 0x000ee80000300a00 */
[----:B-1----:R-:W3:Y:S04]  /*79ae0*/  LDL.LU.64 R50, [R1+0x2458] ;  /* 0x0024580001327983 */ /* 0x002ee80000300a00 */
        /* <DEDUP_REMOVED lines=9> */
[----:B------:R-:W3:Y:S01]  /*79b80*/  LDL.LU.64 R30, [R1+0xdf8] ;  /* 0x000df800011e7983 */ /* 0x000ee20000300a00 */
[C---:B----4-:R-:W-:Y:S03]  /*79b90*/  HMMA.1688.F32.TF32 R220, R184.reuse, R116, R24 ;  /* 0x00000074b8dc723c */ /* 0x050fe60000081018 */
[----:B------:R-:W3:Y:S04]  /*79ba0*/  LDL.LU.64 R24, [R1+0xa10] ;  /* 0x000a100001187983 */ /* 0x000ee80000300a00 */
[----:B------:R-:W3:Y:S01]  /*79bb0*/  LDL.LU.64 R26, [R1+0xa18] ;  /* 0x000a1800011a7983 */ /* 0x000ee20000300a00 */
        /* <DEDUP_REMOVED lines=8> */
[C---:B--2---:R-:W-:Y:S01]  /*79c40*/  HMMA.1688.F32.TF32 R188, R184.reuse, R148, R188 ;  /* 0x00000094b8bc723c */ /* 0x044fe200000810bc */
        /* <DEDUP_REMOVED lines=10> */
[C---:B------:R-:W-:Y:S01]  /*79cf0*/  HMMA.1688.F32.TF32 R32, R184.reuse, R168, R32 ;  /* 0x000000a8b820723c */ /* 0x040fe20000081020 */
[----:B------:R2:W-:Y:S04]  /*79d00*/  STL.64 [R1+0xea8], R210 ;  /* 0x000ea8d201007387 */ /* 0x0005e80000100a00 */
        /* <DEDUP_REMOVED lines=19> */
[----:B-1----:R-:W4:Y:S04]  /*79e40*/  LDL.LU.64 R208, [R1+0x2420] ;  /* 0x0024200001d07983 */ /* 0x002f280000300a00 */
[----:B------:R1:W-:Y:S04]  /*79e50*/  STL.64 [R1+0xe00], R32 ;  /* 0x000e002001007387 */ /* 0x0003e80000100a00 */
[----:B------:R1:W-:Y:S04]  /*79e60*/  STL.64 [R1+0xe08], R34 ;  /* 0x000e082201007387 */ /* 0x0003e80000100a00 */
[----:B--2---:R-:W4:Y:S04]  /*79e70*/  LDL.LU.64 R210, [R1+0x2428] ;  /* 0x0024280001d27983 */ /* 0x004f280000300a00 */
[----:B------:R2:W-:Y:S04]  /*79e80*/  STL.64 [R1+0xdf0], R28 ;  /* 0x000df01c01007387 */ /* 0x0005e80000100a00 */
[----:B------:R1:W-:Y:S04]  /*79e90*/  STL.64 [R1+0xdf8], R30 ;  /* 0x000df81e01007387 */ /* 0x0003e80000100a00 */
[----:B---3--:R-:W4:Y:S04]  /*79ea0*/  LDL.LU.64 R204, [R1+0xdd0] ;  /* 0x000dd00001cc7983 */ /* 0x008f280000300a00 */
[----:B------:R-:W4:Y:S01]  /*79eb0*/  LDL.LU.64 R206, [R1+0xdd8] ;  /* 0x000dd80001ce7983 */ /* 0x000f220000300a00 */
[----:B------:R-:W-:Y:S03]  /*79ec0*/  HMMA.1688.F32.TF32 R24, R184, R176, R24 ;  /* 0x000000b0b818723c */ /* 0x000fe60000081018 */
[----:B------:R-:W-:Y:S04]  /*79ed0*/  LDS R184, [R2+0x480] ;  /* 0x0004800002b87984 */ /* 0x000fe80000000800 */
[----:B------:R-:W-:Y:S04]  /*79ee0*/  LDS R186, [R2+0x2480] ;  /* 0x0024800002ba7984 */ /* 0x000fe80000000800 */
[----:B------:R-:W-:Y:S04]  /*79ef0*/  LDS R185, [R0+0x480] ;  /* 0x0004800000b97984 */ /* 0x000fe80000000800 */
[----:B------:R-:W1:Y:S08]  /*79f00*/  LDS R187, [R0+0x2480] ;  /* 0x0024800000bb7984 */ /* 0x000e700000000800 */
        /* <DEDUP_REMOVED lines=19> */
[----:B------:R-:W3:Y:S04]  /*7a040*/  LDL.LU.64 R34, [R1+0xd48] ;  /* 0x000d480001227983 */ /* 0x000ee80000300a00 */
[----:B--2---:R-:W2:Y:S04]  /*7a050*/  LDL.LU.64 R28, [R1+0x23d0] ;  /* 0x0023d000011c7983 */ /* 0x004ea80000300a00 */
[----:B------:R-:W2:Y:S04]  /*7a060*/  LDL.LU.64 R30, [R1+0x23d8] ;  /* 0x0023d800011e7983 */ /* 0x000ea80000300a00 */
[----:B------:R-:W2:Y:S04]  /*7a070*/  LDL.LU.64 R24, [R1+0xd20] ;  /* 0x000d200001187983 */ /* 0x000ea80000300a00 */
[----:B------:R-:W2:Y:S01]  /*7a080*/  LDL.LU.64 R26, [R1+0xd28] ;  /* 0x000d2800011a7983 */ /* 0x000ea20000300a00 */
[C---:B----4-:R-:W-:Y:S08]  /*7a090*/  HMMA.1688.F32.TF32 R208, R180.reuse, R52, R208 ;  /* 0x00000034b4d0723c */ /* 0x050ff000000810d0 */
[C---:B------:R-:W-:Y:S11]  /*7a0a0*/  HMMA.1688.F32.TF32 R204, R180.reuse, R56, R204 ;  /* 0x00000038b4cc723c */ /* 0x040ff600000810cc */
[----:B------:R-:W-:Y:S04]  /*7a0b0*/  @!UPT UIADD3 URZ, URZ, URZ, URZ ;  /* 0x0000003f3f3ff290 */ /* 0x000fe8000fffe03f */
[----:B------:R1:W-:Y:S04]  /*7a0c0*/  STL.64 [R1+0xde0], R208 ;  /* 0x000de0d001007387 */ /* 0x0003e80000100a00 */
[----:B------:R4:W-:Y:S04]  /*7a0d0*/  STL.64 [R1+0xde8], R210 ;  /* 0x000de8d201007387 */ /* 0x0009e80000100a00 */
[----:B------:R1:W-:Y:S04]  /*7a0e0*/  STL.64 [R1+0xdd0], R204 ;  /* 0x000dd0cc01007387 */ /* 0x0003e80000100a00 */
[----:B------:R1:W-:Y:S01]  /*7a0f0*/  STL.64 [R1+0xdd8], R206 ;  /* 0x000dd8ce01007387 */ /* 0x0003e20000100a00 */
[C---:B---3--:R-:W-:Y:S08]  /*7a100*/  HMMA.1688.F32.TF32 R200, R180.reuse, R60, R200 ;  /* 0x0000003cb4c8723c */ /* 0x048ff000000810c8 */
        /* <DEDUP_REMOVED lines=10> */
[C---:B--2---:R-:W-:Y:S01]  /*7a1b0*/  HMMA.1688.F32.TF32 R28, R180.reuse, R96, R28 ;  /* 0x00000060b41c723c */ /* 0x044fe2000008101c */
        /* <DEDUP_REMOVED lines=15> */
[----:B-1----:R-:W2:Y:S04]  /*7a2b0*/  LDL.LU.64 R208, [R1+0x23c0] ;  /* 0x0023c00001d07983 */ /* 0x002ea80000300a00 */
[----:B------:R1:W-:Y:S04]  /*7a2c0*/  STL.64 [R1+0xd40], R32 ;  /* 0x000d402001007387 */ /* 0x0003e80000100a00 */
[----:B------:R1:W-:Y:S04]  /*7a2d0*/  STL.64 [R1+0xd48], R34 ;  /* 0x000d482201007387 */ /* 0x0003e80000100a00 */
[----:B----4-:R-:W2:Y:S04]  /*7a2e0*/  LDL.LU.64 R210, [R1+0x23c8] ;  /* 0x0023c80001d27983 */ /* 0x010ea80000300a00 */
[----:B------:R4:W-:Y:S04]  /*7a2f0*/  STL.64 [R1+0xd30], R28 ;  /* 0x000d301c01007387 */ /* 0x0009e80000100a00 */
[----:B------:R1:W-:Y:S04]  /*7a300*/  STL.64 [R1+0xd38], R30 ;  /* 0x000d381e01007387 */ /* 0x0003e80000100a00 */
[----:B------:R-:W2:Y:S04]  /*7a310*/  LDL.LU.64 R204, [R1+0xd00] ;  /* 0x000d000001cc7983 */ /* 0x000ea80000300a00 */
[----:B------:R-:W2:Y:S04]  /*7a320*/  LDL.LU.64 R206, [R1+0xd08] ;  /* 0x000d080001ce7983 */ /* 0x000ea80000300a00 */
[----:B------:R1:W-:Y:S04]  /*7a330*/  STL.64 [R1+0xd20], R24 ;  /* 0x000d201801007387 */ /* 0x0003e80000100a00 */
[----:B------:R1:W-:Y:S04]  /*7a340*/  STL.64 [R1+0xd28], R26 ;  /* 0x000d281a01007387 */ /* 0x0003e80000100a00 */
[----:B---3--:R-:W3:Y:S04]  /*7a350*/  LDL.LU.64 R200, [R1+0x23b0] ;  /* 0x0023b00001c87983 */ /* 0x008ee80000300a00 */
        /* <DEDUP_REMOVED lines=17> */
[----:B----4-:R-:W4:Y:S04]  /*7a470*/  LDL.LU.64 R28, [R1+0x2360] ;  /* 0x00236000011c7983 */ /* 0x010f280000300a00 */
[----:B------:R-:W4:Y:S04]  /*7a480*/  LDL.LU.64 R30, [R1+0x2368] ;  /* 0x00236800011e7983 */ /* 0x000f280000300a00 */
[----:B------:R-:W4:Y:S04]  /*7a490*/  LDL.LU.64 R24, [R1+0xc50] ;  /* 0x000c500001187983 */ /* 0x000f280000300a00 */
[----:B------:R-:W4:Y:S01]  /*7a4a0*/  LDL.LU.64 R26, [R1+0xc58] ;  /* 0x000c5800011a7983 */ /* 0x000f220000300a00 */
[C---:B--2---:R-:W-:Y:S08]  /*7a4b0*/  HMMA.1688.F32.TF32 R208, R180.reuse, R104, R208 ;  /* 0x00000068b4d0723c */ /* 0x044ff000000810d0 */
[C---:B------:R-:W-:Y:S08]  /*7a4c0*/  HMMA.1688.F32.TF32 R204, R180.reuse, R108, R204 ;  /* 0x0000006cb4cc723c */ /* 0x040ff000000810cc */
[C---:B---3--:R-:W-:Y:S08]  /*7a4d0*/  HMMA.1688.F32.TF32 R200, R180.reuse, R112, R200 ;  /* 0x00000070b4c8723c */ /* 0x048ff000000810c8 */
[C---:B------:R-:W-:Y:S01]  /*7a4e0*/  HMMA.1688.F32.TF32 R196, R180.reuse, R116, R196 ;  /* 0x00000074b4c4723c */ /* 0x040fe200000810c4 */
[----:B------:R-:W-:Y:S07]  /*7a4f0*/  STL.64 [R1+0xd10], R208 ;  /* 0x000d10d001007387 */ /* 0x000fee0000100a00 */
        /* <DEDUP_REMOVED lines=31> */
[----:B------:R1:W-:Y:S04]  /*7a6f0*/  STL.64 [R1+0xc50], R24 ;  /* 0x000c501801007387 */ /* 0x0003e80000100a00 */
[----:B------:R3:W-:Y:S04]  /*7a700*/  STL.64 [R1+0xc58], R26 ;  /* 0x000c581a01007387 */ /* 0x0007e80000100a00 */
[----:B-1----:R-:W4:Y:S04]  /*7a710*/  LDL.LU.64 R24, [R1+0xc30] ;  /* 0x000c300001187983 */ /* 0x002f280000300a00 */
[----:B---3--:R-:W4:Y:S04]  /*7a720*/  LDL.LU.64 R26, [R1+0xc38] ;  /* 0x000c3800011a7983 */ /* 0x008f280000300a00 */
[----:B------:R-:W3:Y:S01]  /*7a730*/  LDL.LU.64 R212, [R1+0x2340] ;  /* 0x0023400001d47983 */ /* 0x000ee20000300a00 */
[----:B------:R-:W-:Y:S03]  /*7a740*/  HMMA.1688.F32.TF32 R192, R180, R120, R192 ;  /* 0x00000078b4c0723c */ /* 0x000fe600000810c0 */
[----:B------:R-:W3:Y:S04]  /*7a750*/  LDL.LU.64 R214, [R1+0x2348] ;  /* 0x0023480001d67983 */ /* 0x000ee80000300a00 */
[----:B------:R-:W3:Y:S04]  /*7a760*/  LDL.LU.64 R208, [R1+0xc10] ;  /* 0x000c100001d07983 */ /* 0x000ee80000300a00 */
[----:B------:R-:W3:Y:S04]  /*7a770*/  LDL.LU.64 R210, [R1+0xc18] ;  /* 0x000c180001d27983 */ /* 0x000ee80000300a00 */
[----:B------:R-:W3:Y:S04]  /*7a780*/  LDL.LU.64 R204, [R1+0x2330] ;  /* 0x0023300001cc7983 */ /* 0x000ee80000300a00 */
[----:B------:R-:W3:Y:S04]  /*7a790*/  LDL.LU.64 R206, [R1+0x2338] ;  /* 0x0023380001ce7983 */ /* 0x000ee80000300a00 */
[----:B------:R-:W3:Y:S04]  /*7a7a0*/  LDL.LU.64 R200, [R1+0x9f0] ;  /* 0x0009f00001c87983 */ /* 0x000ee80000300a00 */
[----:B------:R-:W3:Y:S01]  /*7a7b0*/  LDL.LU.64 R202, [R1+0x9f8] ;  /* 0x0009f80001ca7983 */ /* 0x000ee20000300a00 */
[----:B------:R-:W-:Y:S01]  /*7a7c0*/  MOV R247, R192 ;  /* 0x000000c000f77202 */ /* 0x000fe20000000f00 */
[----:B------:R-:W-:-:S02]  /*7a7d0*/  IMAD.MOV.U32 R246, RZ, RZ, R193 ;  /* 0x000000fffff67224 */ /* 0x000fc400078e00c1 */
[----:B------:R-:W3:Y:S01]  /*7a7e0*/  LDL.LU.64 R196, [R1+0x9d0] ;  /* 0x0009d00001c47983 */ /* 0x000ee20000300a00 */
[----:B------:R-:W-:Y:S01]  /*7a7f0*/  IMAD.MOV.U32 R244, RZ, RZ, R194 ;  /* 0x000000fffff47224 */ /* 0x000fe200078e00c2 */
[----:B------:R-:W-:Y:S02]  /*7a800*/  MOV R3, R195 ;  /* 0x000000c300037202 */ /* 0x000fe40000000f00 */
        /* <DEDUP_REMOVED lines=17> */
[C---:B--2---:R-:W-:Y:S08]  /*7a920*/  HMMA.1688.F32.TF32 R220, R180.reuse, R156, R216 ;  /* 0x0000009cb4dc723c */ /* 0x044ff000000810d8 */
[C---:B----4-:R-:W-:Y:S01]  /*7a930*/  HMMA.1688.F32.TF32 R216, R180.reuse, R160, R24 ;  /* 0x000000a0b4d8723c */ /* 0x050fe20000081018 */
[----:B------:R-:W2:Y:S11]  /*7a940*/  LDL.LU.64 R24, [R1+0xbf0] ;  /* 0x000bf00001187983 */ /* 0x000eb60000300a00 */
[----:B------:R-:W-:Y:S03]  /*7a950*/  @!UPT UIADD3 URZ, URZ, URZ, URZ ;  /* 0x0000003f3f3ff290 */ /* 0x000fe6000fffe03f */
[----:B------:R-:W-:Y:S04]  /*7a960*/  STL.64 [R1+0xc40], R220 ;  /* 0x000c40dc01007387 */ /* 0x000fe80000100a00 */
[----:B------:R-:W-:Y:S04]  /*7a970*/  STL.64 [R1+0xc48], R222 ;  /* 0x000c48de01007387 */ /* 0x000fe80000100a00 */
[----:B------:R-:W2:Y:S01]  /*7a980*/  LDL.LU.64 R26, [R1+0xbf8] ;  /* 0x000bf800011a7983 */ /* 0x000ea20000300a00 */
[C---:B---3--:R-:W-:Y:S08]  /*7a990*/  HMMA.1688.F32.TF32 R212, R180.reuse, R164, R212 ;  /* 0x000000a4b4d4723c */ /* 0x048ff000000810d4 */
[C---:B------:R-:W-:Y:S08]  /*7a9a0*/  HMMA.1688.F32.TF32 R208, R180.reuse, R168, R208 ;  /* 0x000000a8b4d0723c */ /* 0x040ff000000810d0 */
[C---:B------:R-:W-:Y:S08]  /*7a9b0*/  HMMA.1688.F32.TF32 R204, R180.reuse, R172, R204 ;  /* 0x000000acb4cc723c */ /* 0x040ff000000810cc */
[----:B------:R-:W-:Y:S01]  /*7a9c0*/  HMMA.1688.F32.TF32 R180, R180, R176, R200 ;  /* 0x000000b0b4b4723c */ /* 0x000fe200000810c8 */
[----:B------:R-:W-:Y:S04]  /*7a9d0*/  STL.64 [R1+0xc30], R216 ;  /* 0x000c30d801007387 */ /* 0x000fe80000100a00 */
[----:B------:R-:W-:Y:S04]  /*7a9e0*/  STL.64 [R1+0xc38], R218 ;  /* 0x000c38da01007387 */ /* 0x000fe80000100a00 */
[----:B------:R-:W-:Y:S01]  /*7a9f0*/  STL.64 [R1+0xc20], R212 ;  /* 0x000c20d401007387 */ /* 0x000fe20000100a00 */
[C---:B------:R-:W-:Y:S03]  /*7aa00*/  HMMA.1688.F32.TF32 R196, R184.reuse, R52, R196 ;  /* 0x00000034b8c4723c */ /* 0x040fe600000810c4 */
[----:B------:R-:W-:Y:S04]  /*7aa10*/  STL.64 [R1+0xc28], R214 ;  /* 0x000c28d601007387 */ /* 0x000fe80000100a00 */
[----:B------:R-:W-:Y:S01]  /*7aa20*/  STL.64 [R1+0xc10], R208 ;  /* 0x000c10d001007387 */ /* 0x000fe20000100a00 */
[C---:B------:R-:W-:Y:S03]  /*7aa30*/  HMMA.1688.F32.TF32 R192, R184.reuse, R56, R192 ;  /* 0x00000038b8c0723c */ /* 0x040fe600000810c0 */
[----:B------:R-:W-:Y:S04]  /*7aa40*/  STL.64 [R1+0xc18], R210 ;  /* 0x000c18d201007387 */ /* 0x000fe80000100a00 */
[----:B------:R-:W-:Y:S04]  /*7aa50*/  STL.64 [R1+0xc00], R204 ;  /* 0x000c00cc01007387 */ /* 0x000fe80000100a00 */
        /* <DEDUP_REMOVED lines=8> */
[C---:B------:R-:W-:Y:S01]  /*7aae0*/  HMMA.1688.F32.TF32 R32, R184.reuse, R80, R32 ;  /* 0x00000050b820723c */ /* 0x040fe20000081020 */
[----:B------:R1:W-:Y:S07]  /*7aaf0*/  STL.64 [R1+0x310], R196 ;  /* 0x000310c401007387 */ /* 0x0003ee0000100a00 */
[C---:B------:R-:W-:Y:S01]  /*7ab00*/  HMMA.1688.F32.TF32 R28, R184.reuse, R84, R28 ;  /* 0x00000054b81c723c */ /* 0x040fe2000008101c */
        /* <DEDUP_REMOVED lines=17> */
[----:B------:R-:W2:Y:S04]  /*7ac20*/  LDL.LU.64 R216, [R1+0x2320] ;  /* 0x0023200001d87983 */ /* 0x000ea80000300a00 */
[----:B------:R-:W2:Y:S04]  /*7ac30*/  LDL.LU.64 R218, [R1+0x2328] ;  /* 0x0023280001da7983 */ /* 0x000ea80000300a00 */
        /* <DEDUP_REMOVED lines=36> */
[----:B------:R-:W2:Y:S01]  /*7ae80*/  LDL.LU.64 R26, [R1+0xb08] ;  /* 0x000b0800011a7983 */ /* 0x000ea20000300a00 */
[C---:B------:R-:W-:Y:S11]  /*7ae90*/  HMMA.1688.F32.TF32 R216, R184.reuse, R92, R216 ;  /* 0x0000005cb8d8723c */ /* 0x040ff600000810d8 */
[----:B------:R-:W-:Y:S11]  /*7aea0*/  @!UPT UIADD3 URZ, URZ, URZ, URZ ;  /* 0x0000003f3f3ff290 */ /* 0x000ff6000fffe03f */
[----:B------:R-:W-:Y:S01]  /*7aeb0*/  @!UPT UIADD3 URZ, URZ, URZ, URZ ;  /* 0x0000003f3f3ff290 */ /* 0x000fe2000fffe03f */
[----:B------:R-:W-:Y:S04]  /*7aec0*/  STL.64 [R1+0xbe0], R216 ;  /* 0x000be0d801007387 */ /* 0x000fe80000100a00 */
[----:B------:R-:W-:Y:S01]  /*7aed0*/  STL.64 [R1+0xbe8], R218 ;  /* 0x000be8da01007387 */ /* 0x000fe20000100a00 */
[C---:B----4-:R-:W-:Y:S08]  /*7aee0*/  HMMA.1688.F32.TF32 R212, R184.reuse, R96, R212 ;  /* 0x00000060b8d4723c */ /* 0x050ff000000810d4 */
[C---:B------:R-:W-:Y:S08]  /*7aef0*/  HMMA.1688.F32.TF32 R208, R184.reuse, R100, R208 ;  /* 0x00000064b8d0723c */ /* 0x040ff000000810d0 */
[C---:B------:R-:W-:Y:S08]  /*7af00*/  HMMA.1688.F32.TF32 R204, R184.reuse, R104, R204 ;  /* 0x00000068b8cc723c */ /* 0x040ff000000810cc */
[C---:B------:R-:W-:Y:S08]  /*7af10*/  HMMA.1688.F32.TF32 R200, R184.reuse, R108, R200 ;  /* 0x0000006cb8c8723c */ /* 0x040ff000000810c8 */
[C---:B---3--:R-:W-:Y:S08]  /*7af20*/  HMMA.1688.F32.TF32 R196, R184.reuse, R112, R196 ;  /* 0x00000070b8c4723c */ /* 0x048ff000000810c4 */
[C---:B------:R-:W-:Y:S08]  /*7af30*/  HMMA.1688.F32.TF32 R192, R184.reuse, R116, R192 ;  /* 0x00000074b8c0723c */ /* 0x040ff000000810c0 */
[C---:B------:R-:W-:Y:S08]  /*7af40*/  HMMA.1688.F32.TF32 R188, R184.reuse, R120, R188 ;  /* 0x00000078b8bc723c */ /* 0x040ff000000810bc */
[C---:B------:R-:W-:Y:S01]  /*7af50*/  HMMA.1688.F32.TF32 R48, R184.reuse, R124, R48 ;  /* 0x0000007cb830723c */ /* 0x040fe20000081030 */
[----:B------:R-:W-:Y:S07]  /*7af60*/  STL.64 [R1+0xbd0], R212 ;  /* 0x000bd0d401007387 */ /* 0x000fee0000100a00 */
[C---:B------:R-:W-:Y:S01]  /*7af70*/  HMMA.1688.F32.TF32 R44, R184.reuse, R128, R44 ;  /* 0x00000080b82c723c */ /* 0x040fe2000008102c */
[----:B------:R-:W-:Y:S07]  /*7af80*/  STL.64 [R1+0xbd8], R214 ;  /* 0x000bd8d601007387 */ /* 0x000fee0000100a00 */
[C---:B------:R-:W-:Y:S01]  /*7af90*/  HMMA.1688.F32.TF32 R40, R184.reuse, R132, R40 ;  /* 0x00000084b828723c */ /* 0x040fe20000081028 */
[----:B------:R1:W-:Y:S07]  /*7afa0*/  STL.64 [R1+0xbc0], R208 ;  /* 0x000bc0d001007387 */ /* 0x0003ee0000100a00 */
        /* <DEDUP_REMOVED lines=55> */
[C---:B--2---:R-:W-:Y:S08]  /*7b320*/  HMMA.1688.F32.TF32 R208, R184.reuse, R152, R208 ;  /* 0x00000098b8d0723c */ /* 0x044ff000000810d0 */
[C---:B----4-:R-:W-:Y:S08]  /*7b330*/  HMMA.1688.F32.TF32 R204, R184.reuse, R156, R204 ;  /* 0x0000009cb8cc723c */ /* 0x050ff000000810cc */
[C---:B------:R-:W-:Y:S08]  /*7b340*/  HMMA.1688.F32.TF32 R200, R184.reuse, R160, R200 ;  /* 0x000000a0b8c8723c */ /* 0x040ff000000810c8 */
[C---:B------:R-:W-:Y:S08]  /*7b350*/  HMMA.1688.F32.TF32 R196, R184.reuse, R164, R196 ;  /* 0x000000a4b8c4723c */ /* 0x040ff000000810c4 */
[C---:B------:R-:W-:Y:S08]  /*7b360*/  HMMA.1688.F32.TF32 R192, R184.reuse, R168, R192 ;  /* 0x000000a8b8c0723c */ /* 0x040ff000000810c0 */
[C---:B------:R-:W-:Y:S08]  /*7b370*/  HMMA.1688.F32.TF32 R188, R184.reuse, R172, R188 ;  /* 0x000000acb8bc723c */ /* 0x040ff000000810bc */
[----:B------:R-:W-:Y:S08]  /*7b380*/  HMMA.1688.F32.TF32 R48, R184, R176, R48 ;  /* 0x000000b0b830723c */ /* 0x000ff00000081030 */
[C---:B------:R-:W-:Y:S01]  /*7b390*/  HMMA.1688.F32.TF32 R44, R180.reuse, R52, R44 ;  /* 0x00000034b42c723c */ /* 0x040fe2000008102c */
[----:B------:R1:W-:Y:S07]  /*7b3a0*/  STL.64 [R1+0xaf0], R208 ;  /* 0x000af0d001007387 */ /* 0x0003ee0000100a00 */
[C---:B------:R-:W-:Y:S01]  /*7b3b0*/  HMMA.1688.F32.TF32 R40, R180.reuse, R56, R40 ;  /* 0x00000038b428723c */ /* 0x040fe20000081028 */
[----:B------:R2:W-:Y:S07]  /*7b3c0*/  STL.64 [R1+0xaf8], R210 ;  /* 0x000af8d201007387 */ /* 0x0005ee0000100a00 */
        /* <DEDUP_REMOVED lines=62> */
[----:B------:R-:W-:Y:S04]  /*7b7b0*/  LDS R184, [R2+0x580] ;  /* 0x0005800002b87984 */ /* 0x000fe80000000800 */
[----:B------:R-:W-:Y:S04]  /*7b7c0*/  LDS R186, [R2+0x2580] ;  /* 0x0025800002ba7984 */ /* 0x000fe80000000800 */
[----:B------:R-:W-:Y:S04]  /*7b7d0*/  LDS R185, [R0+0x580] ;  /* 0x0005800000b97984 */ /* 0x000fe80000000800 */
[----:B------:R-:W1:Y:S01]  /*7b7e0*/  LDS R187, [R0+0x2580] ;  /* 0x0025800000bb7984 */ /* 0x000e620000000800 */
[C---:B---3--:R-:W-:Y:S11]  /*7b7f0*/  HMMA.1688.F32.TF32 R224, R180.reuse, R76, R224 ;  /* 0x0000004cb4e0723c */ /* 0x048ff600000810e0 */
[----:B------:R-:W-:Y:S11]  /*7b800*/  @!UPT UIADD3 URZ, URZ, URZ, URZ ;  /* 0x0000003f3f3ff290 */ /* 0x000ff6000fffe03f */
[----:B------:R-:W-:Y:S01]  /*7b810*/  @!UPT UIADD3 URZ, URZ, URZ, URZ ;  /* 0x0000003f3f3ff290 */ /* 0x000fe2000fffe03f */
[----:B------:R-:W-:Y:S04]  /*7b820*/  STL.64 [R1+0x9d0], R224 ;  /* 0x0009d0e001007387 */ /* 0x000fe80000100a00 */
[----:B------:R3:W-:Y:S02]  /*7b830*/  STL.64 [R1+0x9d8], R226 ;  /* 0x0009d8e201007387 */ /* 0x0007e40000100a00 */
[C---:B---3--:R-:W-:Y:S08]  /*7b840*/  HMMA.1688.F32.TF32 R224, R180.reuse, R80, R220 ;  /* 0x00000050b4e0723c */ /* 0x048ff000000810dc */
[C---:B------:R-:W-:Y:S08]  /*7b850*/  HMMA.1688.F32.TF32 R220, R180.reuse, R84, R216 ;  /* 0x00000054b4dc723c */ /* 0x040ff000000810d8 */
[C---:B------:R-:W-:Y:S08]  /*7b860*/  HMMA.1688.F32.TF32 R216, R180.reuse, R88, R212 ;  /* 0x00000058b4d8723c */ /* 0x040ff000000810d4 */
[C---:B--2---:R-:W-:Y:S08]  /*7b870*/  HMMA.1688.F32.TF32 R212, R180.reuse, R92, R208 ;  /* 0x0000005cb4d4723c */ /* 0x044ff000000810d0 */
        /* <DEDUP_REMOVED lines=75> */
[----:B------:R-:W4:Y:S04]  /*7bd30*/  LDL.LU.64 R28, [R1+0x600] ;  /* 0x00060000011c7983 */ /* 0x000f280000300a00 */
[----:B------:R-:W4:Y:S01]  /*7bd40*/  LDL.LU.64 R30, [R1+0x608] ;  /* 0x00060800011e7983 */ /* 0x000f220000300a00 */
[C---:B--2---:R-:W-:Y:S08]  /*7bd50*/  HMMA.1688.F32.TF32 R216, R180.reuse, R148, R216 ;  /* 0x00000094b4d8723c */ /* 0x044ff000000810d8 */
[C---:B---3--:R-:W-:Y:S08]  /*7bd60*/  HMMA.1688.F32.TF32 R212, R180.reuse, R152, R212 ;  /* 0x00000098b4d4723c */ /* 0x048ff000000810d4 */
[C---:B------:R-:W-:Y:S08]  /*7bd70*/  HMMA.1688.F32.TF32 R208, R180.reuse, R156, R208 ;  /* 0x0000009cb4d0723c */ /* 0x040ff000000810d0 */
[C---:B------:R-:W-:Y:S08]  /*7bd80*/  HMMA.1688.F32.TF32 R204, R180.reuse, R160, R204 ;  /* 0x000000a0b4cc723c */ /* 0x040ff000000810cc */
[C---:B------:R-:W-:Y:S08]  /*7bd90*/  HMMA.1688.F32.TF32 R200, R180.reuse, R164, R200 ;  /* 0x000000a4b4c8723c */ /* 0x040ff000000810c8 */
[C---:B------:R-:W-:Y:S08]  /*7bda0*/  HMMA.1688.F32.TF32 R196, R180.reuse, R168, R196 ;  /* 0x000000a8b4c4723c */ /* 0x040ff000000810c4 */
[C---:B------:R-:W-:Y:S01]  /*7bdb0*/  HMMA.1688.F32.TF32 R192, R180.reuse, R172, R192 ;  /* 0x000000acb4c0723c */ /* 0x040fe200000810c0 */
[----:B------:R-:W-:Y:S07]  /*7bdc0*/  STL.64 [R1+0x880], R220 ;  /* 0x000880dc01007387 */ /* 0x000fee0000100a00 */
[----:B------:R-:W-:Y:S01]  /*7bdd0*/  HMMA.1688.F32.TF32 R188, R180, R176, R188 ;  /* 0x000000b0b4bc723c */ /* 0x000fe200000810bc */
        /* <DEDUP_REMOVED lines=38> */
[----:B--2---:R-:W2:Y:S01]  /*7c040*/  LDL.LU.64 R182, [R1+0x468] ;  /* 0x0004680001b67983 */ /* 0x004ea20000300a00 */
[C---:B----4-:R-:W-:Y:S11]  /*7c050*/  HMMA.1688.F32.TF32 R28, R184.reuse, R76, R28 ;  /* 0x0000004cb81c723c */ /* 0x050ff6000008101c */
[----:B------:R-:W-:Y:S11]  /*7c060*/  @!UPT UIADD3 URZ, URZ, URZ, URZ ;  /* 0x0000003f3f3ff290 */ /* 0x000ff6000fffe03f */
[----:B------:R-:W-:Y:S01]  /*7c070*/  @!UPT UIADD3 URZ, URZ, URZ, URZ ;  /* 0x0000003f3f3ff290 */ /* 0x000fe2000fffe03f */
        /* <DEDUP_REMOVED lines=18> */
[----:B-1----:R-:W2:Y:S04]  /*7c1a0*/  LDL.LU.64 R28, [R1+0x21c0] ;  /* 0x0021c000011c7983 */ /* 0x002ea80000300a00 */
[----:B----4-:R-:W4:Y:S01]  /*7c1b0*/  LDL.LU.64 R30, [R1+0x21c8] ;  /* 0x0021c800011e7983 */ /* 0x010f220000300a00 */
[C---:B---3--:R-:W-:Y:S03]  /*7c1c0*/  HMMA.1688.F32.TF32 R200, R184.reuse, R80, R24 ;  /* 0x00000050b8c8723c */ /* 0x048fe60000081018 */
[----:B------:R-:W3:Y:S04]  /*7c1d0*/  LDL.LU.64 R24, [R1+0x750] ;  /* 0x0007500001187983 */ /* 0x000ee80000300a00 */
[----:B------:R-:W3:Y:S11]  /*7c1e0*/  LDL.LU.64 R26, [R1+0x758] ;  /* 0x00075800011a7983 */ /* 0x000ef60000300a00 */
[----:B------:R-:W-:Y:S05]  /*7c1f0*/  @!UPT UIADD3 URZ, URZ, URZ, URZ ;  /* 0x0000003f3f3ff290 */ /* 0x000fea000fffe03f */
[----:B------:R-:W-:Y:S04]  /*7c200*/  STL.64 [R1+0x1f0], R200 ;  /* 0x0001f0c801007387 */ /* 0x000fe80000100a00 */
[----:B------:R2:W-:Y:S02]  /*7c210*/  STL.64 [R1+0x1f8], R202 ;  /* 0x0001f8ca01007387 */ /* 0x0005e40000100a00 */
[C---:B--2---:R-:W-:Y:S02]  /*7c220*/  HMMA.1688.F32.TF32 R200, R184.reuse, R84, R180 ;  /* 0x00000054b8c8723c */ /* 0x044fe400000810b4 */
[----:B------:R-:W-:Y:S04]  /*7c230*/  LDS R180, [R2+0x600] ;  /* 0x0006000002b47984 */ /* 0x000fe80000000800 */
[----:B------:R-:W-:Y:S04]  /*7c240*/  LDS R182, [R2+0x2600] ;  /* 0x0026000002b67984 */ /* 0x000fe80000000800 */
[----:B------:R-:W-:Y:S04]  /*7c250*/  LDS R181, [R0+0x600] ;  /* 0x0006000000b57984 */ /* 0x000fe80000000800 */
[----:B------:R-:W1:Y:S09]  /*7c260*/  LDS R183, [R0+0x2600] ;  /* 0x0026000000b77984 */ /* 0x000e720000000800 */
[----:B------:R-:W-:Y:S04]  /*7c270*/  STL.64 [R1+0x1e0], R200 ;  /* 0x0001e0c801007387 */ /* 0x000fe80000100a00 */
[----:B------:R2:W-:Y:S02]  /*7c280*/  STL.64 [R1+0x1e8], R202 ;  /* 0x0001e8ca01007387 */ /* 0x0005e40000100a00 */
[C---:B--2---:R-:W-:Y:S08]  /*7c290*/  HMMA.1688.F32.TF32 R200, R184.reuse, R88, R196 ;  /* 0x00000058b8c8723c */ /* 0x044ff000000810c4 */
        /* <DEDUP_REMOVED lines=57> */
[----:B------:R-:W2:Y:S05]  /*7c630*/  LDL.LU.64 R28, [R1+0x2120] ;  /* 0x00212000011c7983 */ /* 0x000eaa0000300a00 */
[C---:B---3--:R-:W-:Y:S11]  /*7c640*/  HMMA.1688.F32.TF32 R24, R184.reuse, R132, R24 ;  /* 0x00000084b818723c */ /* 0x048ff60000081018 */
[----:B------:R-:W-:Y:S04]  /*7c650*/  @!UPT UIADD3 URZ, URZ, URZ, URZ ;  /* 0x0000003f3f3ff290 */ /* 0x000fe8000fffe03f */
[----:B------:R-:W-:Y:S04]  /*7c660*/  STL.64 [R1+0x740], R212 ;  /* 0x000740d401007387 */ /* 0x000fe80000100a00 */
[----:B------:R-:W-:Y:S04]  /*7c670*/  STL.64 [R1+0x748], R214 ;  /* 0x000748d601007387 */ /* 0x000fe80000100a00 */
[----:B------:R-:W2:Y:S04]  /*7c680*/  LDL.LU.64 R30, [R1+0x2128] ;  /* 0x00212800011e7983 */ /* 0x000ea80000300a00 */
        /* <DEDUP_REMOVED lines=38> */
[----:B------:R-:W-:Y:S04]  /*7c8f0*/  LDS R192, [R2+0x680] ;  /* 0x0006800002c07984 */ /* 0x000fe80000000800 */
[----:B------:R-:W-:Y:S04]  /*7c900*/  LDS R194, [R2+0x2680] ;  /* 0x0026800002c27984 */ /* 0x000fe80000000800 */
[----:B------:R-:W-:Y:S04]  /*7c910*/  LDS R193, [R0+0x680] ;  /* 0x0006800000c17984 */ /* 0x000fe80000000800 */
[----:B------:R-:W1:Y:S01]  /*7c920*/  LDS R195, [R0+0x2680] ;  /* 0x0026800000c37984 */ /* 0x000e620000000800 */
[C---:B--2---:R-:W-:Y:S08]  /*7c930*/  HMMA.1688.F32.TF32 R28, R180.reuse, R52, R28 ;  /* 0x00000034b41c723c */ /* 0x044ff0000008101c */
[C---:B---3--:R-:W-:Y:S11]  /*7c940*/  HMMA.1688.F32.TF32 R24, R180.reuse, R56, R24 ;  /* 0x00000038b418723c */ /* 0x048ff60000081018 */
[----:B------:R-:W-:Y:S04]  /*7c950*/  @!UPT UIADD3 URZ, URZ, URZ, URZ ;  /* 0x0000003f3f3ff290 */ /* 0x000fe8000fffe03f */
        /* <DEDUP_REMOVED lines=35> */
[----:B------:R-:W3:Y:S04]  /*7cb90*/  LDL.LU.64 R24, [R1+0x2000] ;  /* 0x0020000001187983 */ /* 0x000ee80000300a00 */
[----:B------:R-:W3:Y:S01]  /*7cba0*/  LDL.LU.64 R26, [R1+0x2008] ;  /* 0x00200800011a7983 */ /* 0x000ee20000300a00 */
[C---:B----4-:R-:W-:Y:S08]  /*7cbb0*/  HMMA.1688.F32.TF32 R224, R180.reuse, R60, R224 ;  /* 0x0000003cb4e0723c */ /* 0x050ff000000810e0 */
[C---:B------:R-:W-:Y:S08]  /*7cbc0*/  HMMA.1688.F32.TF32 R220, R180.reuse, R64, R220 ;  /* 0x00000040b4dc723c */ /* 0x040ff000000810dc */
[C---:B------:R-:W-:Y:S08]  /*7cbd0*/  HMMA.1688.F32.TF32 R216, R180.reuse, R68, R216 ;  /* 0x00000044b4d8723c */ /* 0x040ff000000810d8 */
[C---:B------:R-:W-:Y:S08]  /*7cbe0*/  HMMA.1688.F32.TF32 R212, R180.reuse, R72, R212 ;  /* 0x00000048b4d4723c */ /* 0x040ff000000810d4 */
[C---:B------:R-:W-:Y:S08]  /*7cbf0*/  HMMA.1688.F32.TF32 R208, R180.reuse, R76, R208 ;  /* 0x0000004cb4d0723c */ /* 0x040ff000000810d0 */
[C---:B--2---:R-:W-:Y:S08]  /*7cc00*/  HMMA.1688.F32.TF32 R204, R180.reuse, R80, R204 ;  /* 0x00000050b4cc723c */ /* 0x044ff000000810cc */
        /* <DEDUP_REMOVED lines=16> */
[----:B------:R-:W-:Y:S03]  /*7cd10*/  STL.64 [R1+0x620], R208 ;  /* 0x000620d001007387 */ /* 0x000fe60000100a00 */
[C---:B------:R-:W-:Y:S01]  /*7cd20*/  HMMA.1688.F32.TF32 R32, R180.reuse, R116, R32 ;  /* 0x00000074b420723c */ /* 0x040fe20000081020 */
[----:B------:R-:W-:Y:S04]  /*7cd30*/  STL.64 [R1+0x628], R210 ;  /* 0x000628d201007387 */ /* 0x000fe80000100a00 */
[----:B------:R-:W-:Y:S03]  /*7cd40*/  STL.64 [R1+0x610], R204 ;  /* 0x000610cc01007387 */ /* 0x000fe60000100a00 */
[C---:B---3--:R-:W-:Y:S01]  /*7cd50*/  HMMA.1688.F32.TF32 R28, R180.reuse, R120, R28 ;  /* 0x00000078b41c723c */ /* 0x048fe2000008101c */
        /* <DEDUP_REMOVED lines=58> */
[C---:B----4-:R-:W-:Y:S08]  /*7d100*/  HMMA.1688.F32.TF32 R48, R180.reuse, R128, R48 ;  /* 0x00000080b430723c */ /* 0x050ff00000081030 */
[C---:B---3--:R-:W-:Y:S08]  /*7d110*/  HMMA.1688.F32.TF32 R44, R180.reuse, R132, R44 ;  /* 0x00000084b42c723c */ /* 0x048ff0000008102c */
[C---:B------:R-:W-:Y:S08]  /*7d120*/  HMMA.1688.F32.TF32 R40, R180.reuse, R136, R40 ;  /* 0x00000088b428723c */ /* 0x040ff00000081028 */
[C---:B------:R-:W-:Y:S01]  /*7d130*/  HMMA.1688.F32.TF32 R36, R180.reuse, R140, R36 ;  /* 0x0000008cb424723c */ /* 0x040fe20000081024 */
[----:B------:R-:W-:Y:S07]  /*7d140*/  STL.64 [R1+0x550], R48 ;  /* 0x0005503001007387 */ /* 0x000fee0000100a00 */
[C---:B------:R-:W-:Y:S01]  /*7d150*/  HMMA.1688.F32.TF32 R32, R180.reuse, R144, R32 ;  /* 0x00000090b420723c */ /* 0x040fe20000081020 */
[----:B------:R1:W-:Y:S07]  /*7d160*/  STL.64 [R1+0x558], R50 ;  /* 0x0005583201007387 */ /* 0x0003ee0000100a00 */
[C---:B------:R-:W-:Y:S01]  /*7d170*/  HMMA.1688.F32.TF32 R28, R180.reuse, R148, R28 ;  /* 0x00000094b41c723c */ /* 0x040fe2000008101c */
[----:B-1----:R-:W3:Y:S07]  /*7d180*/  LDL.LU.64 R50, [R1+0x7560] ;  /* 0x0075600001327983 */ /* 0x002eee0000300a00 */
[C---:B--2---:R-:W-:Y:S01]  /*7d190*/  HMMA.1688.F32.TF32 R24, R180.reuse, R152, R24 ;  /* 0x00000098b418723c */ /* 0x044fe20000081018 */
[----:B------:R-:W3:Y:S04]  /*7d1a0*/  LDL.LU.64 R48, [R1+0x7558] ;  /* 0x0075580001307983 */ /* 0x000ee80000300a00 */
[----:B------:R-:W-:Y:S03]  /*7d1b0*/  STL.64 [R1+0x540], R44 ;  /* 0x0005402c01007387 */ /* 0x000fe60000100a00 */
[C---:B------:R-:W-:Y:S01]  /*7d1c0*/  HMMA.1688.F32.TF32 R224, R180.reuse, R156, R224 ;  /* 0x0000009cb4e0723c */ /* 0x040fe200000810e0 */
[----:B------:R1:W-:Y:S07]  /*7d1d0*/  STL.64 [R1+0x548], R46 ;  /* 0x0005482e01007387 */ /* 0x0003ee0000100a00 */
[C---:B------:R-:W-:Y:S01]  /*7d1e0*/  HMMA.1688.F32.TF32 R220, R180.reuse, R160, R220 ;  /* 0x000000a0b4dc723c */ /* 0x040fe200000810dc */
[----:B-1----:R-:W2:Y:S04]  /*7d1f0*/  LDL.LU.64 R46, [R1+0x7550] ;  /* 0x00755000012e7983 */ /* 0x002ea80000300a00 */
[----:B------:R-:W2:Y:S03]  /*7d200*/  LDL.LU.64 R44, [R1+0x7548] ;  /* 0x00754800012c7983 */ /* 0x000ea60000300a00 */
[C---:B------:R-:W-:Y:S01]  /*7d210*/  HMMA.1688.F32.TF32 R216, R180.reuse, R164, R216 ;  /* 0x000000a4b4d8723c */ /* 0x040fe200000810d8 */
[----:B------:R-:W-:Y:S04]  /*7d220*/  STL.64 [R1+0x530], R40 ;  /* 0x0005302801007387 */ /* 0x000fe80000100a00 */
[----:B------:R1:W-:Y:S03]  /*7d230*/  STL.64 [R1+0x538], R42 ;  /* 0x0005382a01007387 */ /* 0x0003e60000100a00 */
[C---:B------:R-:W-:Y:S08]  /*7d240*/  HMMA.1688.F32.TF32 R212, R180.reuse, R168, R212 ;  /* 0x000000a8b4d4723c */ /* 0x040ff000000810d4 */
[C---:B------:R-:W-:Y:S01]  /*7d250*/  HMMA.1688.F32.TF32 R208, R180.reuse, R172, R208 ;  /* 0x000000acb4d0723c */ /* 0x040fe200000810d0 */
[----:B-1----:R-:W4:Y:S04]  /*7d260*/  LDL.LU.64 R42, [R1+0x7540] ;  /* 0x00754000012a7983 */ /* 0x002f280000300a00 */
[----:B------:R-:W4:Y:S03]  /*7d270*/  LDL.LU.64 R40, [R1+0x7538] ;  /* 0x0075380001287983 */ /* 0x000f260000300a00 */
[----:B------:R-:W-:Y:S01]  /*7d280*/  HMMA.1688.F32.TF32 R204, R180, R176, R204 ;  /* 0x000000b0b4cc723c */ /* 0x000fe200000810cc */
[----:B------:R-:W-:Y:S04]  /*7d290*/  STL.64 [R1+0x520], R36 ;  /* 0x0005202401007387 */ /* 0x000fe80000100a00 */
[----:B------:R1:W-:Y:S03]  /*7d2a0*/  STL.64 [R1+0x528], R38 ;  /* 0x0005282601007387 */ /* 0x0003e60000100a00 */
[C---:B------:R-:W-:Y:S01]  /*7d2b0*/  HMMA.1688.F32.TF32 R200, R192.reuse, R52, R200 ;  /* 0x00000034c0c8723c */ /* 0x040fe200000810c8 */
[----:B-1----:R-:W2:Y:S04]  /*7d2c0*/  LDL.LU.64 R38, [R1+0x7530] ;  /* 0x0075300001267983 */ /* 0x002ea80000300a00 */
[----:B------:R-:W2:Y:S03]  /*7d2d0*/  LDL.LU.64 R36, [R1+0x7528] ;  /* 0x0075280001247983 */ /* 0x000ea60000300a00 */
[C---:B------:R-:W-:Y:S01]  /*7d2e0*/  HMMA.1688.F32.TF32 R180, R192.reuse, R56, R196 ;  /* 0x00000038c0b4723c */ /* 0x040fe200000810c4 */
[----:B------:R-:W-:Y:S04]  /*7d2f0*/  STL.64 [R1+0x510], R32 ;  /* 0x0005102001007387 */ /* 0x000fe80000100a00 */
[----:B------:R1:W-:Y:S03]  /*7d300*/  STL.64 [R1+0x518], R34 ;  /* 0x0005182201007387 */ /* 0x0003e60000100a00 */
[C---:B------:R-:W-:Y:S01]  /*7d310*/  HMMA.1688.F32.TF32 R188, R192.reuse, R60, R188 ;  /* 0x0000003cc0bc723c */ /* 0x040fe200000810bc */
[----:B-1----:R-:W2:Y:S04]  /*7d320*/  LDL.LU.64 R34, [R1+0x7520] ;  /* 0x0075200001227983 */ /* 0x002ea80000300a00 */
[----:B------:R-:W2:Y:S04]  /*7d330*/  LDL.LU.64 R32, [R1+0x7518] ;  /* 0x0075180001207983 */ /* 0x000ea80000300a00 */
[----:B------:R-:W-:Y:S04]  /*7d340*/  STL.64 [R1+0x500], R28 ;  /* 0x0005001c01007387 */ /* 0x000fe80000100a00 */
[----:B------:R1:W-:Y:S04]  /*7d350*/  STL.64 [R1+0x508], R30 ;  /* 0x0005081e01007387 */ /* 0x0003e80000100a00 */
[----:B-1----:R-:W2:Y:S04]  /*7d360*/  LDL.LU.64 R30, [R1+0x7510] ;  /* 0x00751000011e7983 */ /* 0x002ea80000300a00 */
[----:B------:R-:W2:Y:S04]  /*7d370*/  LDL.LU.64 R28, [R1+0x7508] ;  /* 0x00750800011c7983 */ /* 0x000ea80000300a00 */
[----:B------:R-:W-:Y:S04]  /*7d380*/  STL.64 [R1+0x4f0], R24 ;  /* 0x0004f01801007387 */ /* 0x000fe80000100a00 */
[----:B------:R1:W-:Y:S04]  /*7d390*/  STL.64 [R1+0x4f8], R26 ;  /* 0x0004f81a01007387 */ /* 0x0003e80000100a00 */
[----:B-1----:R-:W2:Y:S04]  /*7d3a0*/  LDL.LU.64 R26, [R1+0x7500] ;  /* 0x00750000011a7983 */ /* 0x002ea80000300a00 */
[----:B------:R-:W2:Y:S04]  /*7d3b0*/  LDL.LU.64 R24, [R1+0x74f8] ;  /* 0x0074f80001187983 */ /* 0x000ea80000300a00 */
        /* <DEDUP_REMOVED lines=16> */
[C---:B------:R-:W-:Y:S03]  /*7d4c0*/  HMMA.1688.F32.TF32 R184, R192.reuse, R64, R184 ;  /* 0x00000040c0b8723c */ /* 0x040fe600000810b8 */
[----:B-1----:R-:W2:Y:S04]  /*7d4d0*/  LDL.LU.64 R180, [R1] ;  /* 0x0000000001b47983 */ /* 0x002ea80000300a00 */
[----:B------:R1:W-:Y:S04]  /*7d4e0*/  STL.64 [R1+0x190], R188 ;  /* 0x000190bc01007387 */ /* 0x0003e80000100a00 */
[----:B------:R1:W-:Y:S04]  /*7d4f0*/  STL.64 [R1+0x198], R190 ;  /* 0x000198be01007387 */ /* 0x0003e80000100a00 */
[----:B------:R-:W2:Y:S08]  /*7d500*/  LDL.LU.64 R182, [R1+0x8] ;  /* 0x0000080001b67983 */ /* 0x000eb00000300a00 */
[----:B------:R1:W-:Y:S04]  /*7d510*/  STL.64 [R1+0x180], R184 ;  /* 0x000180b801007387 */ /* 0x0003e80000100a00 */
[----:B------:R1:W-:Y:S04]  /*7d520*/  STL.64 [R1+0x188], R186 ;  /* 0x000188ba01007387 */ /* 0x0003e80000100a00 */
[----:B------:R-:W3:Y:S04]  /*7d530*/  LDL.LU.64 R216, [R1+0x1fd0] ;  /* 0x001fd00001d87983 */ /* 0x000ee80000300a00 */
[----:B------:R-:W3:Y:S04]  /*7d540*/  LDL.LU.64 R218, [R1+0x1fd8] ;  /* 0x001fd80001da7983 */ /* 0x000ee80000300a00 */
        /* <DEDUP_REMOVED lines=13> */
[----:B------:R-:W4:Y:S01]  /*7d620*/  LDL.LU.64 R186, [R1+0x428] ;  /* 0x0004280001ba7983 */ /* 0x000f220000300a00 */
[C---:B------:R-:W-:Y:S08]  /*7d630*/  HMMA.1688.F32.TF32 R220, R192.reuse, R72, R248 ;  /* 0x00000048c0dc723c */ /* 0x040ff000000810f8 */
[C---:B--2---:R-:W-:Y:S08]  /*7d640*/  HMMA.1688.F32.TF32 R224, R192.reuse, R68, R180 ;  /* 0x00000044c0e0723c */ /* 0x044ff000000810b4 */
[C---:B------:R-:W-:Y:S08]  /*7d650*/  HMMA.1688.F32.TF32 R180, R192.reuse, R76, R240 ;  /* 0x0000004cc0b4723c */ /* 0x040ff000000810f0 */
[C---:B---3--:R-:W-:Y:S07]  /*7d660*/  HMMA.1688.F32.TF32 R216, R192.reuse, R88, R216 ;  /* 0x00000058c0d8723c */ /* 0x048fee00000810d8 */
[----:B------:R-:W-:Y:S04]  /*7d670*/  STL.64 [R1+0x170], R224 ;  /* 0x000170e001007387 */ /* 0x000fe80000100a00 */
[----:B------:R1:W-:Y:S04]  /*7d680*/  STL.64 [R1+0x178], R226 ;  /* 0x000178e201007387 */ /* 0x0003e80000100a00 */
[----:B------:R-:W-:Y:S04]  /*7d690*/  STL.64 [R1+0x160], R220 ;  /* 0x000160dc01007387 */ /* 0x000fe80000100a00 */
[----:B------:R2:W-:Y:S01]  /*7d6a0*/  STL.64 [R1+0x168], R222 ;  /* 0x000168de01007387 */ /* 0x0005e20000100a00 */
[C---:B-1----:R-:W-:Y:S08]  /*7d6b0*/  HMMA.1688.F32.TF32 R224, R192.reuse, R80, R236 ;  /* 0x00000050c0e0723c */ /* 0x042ff000000810ec */
        /* <DEDUP_REMOVED lines=26> */
[----:B------:R-:W4:Y:S04]  /*7d860*/  LDL.LU.64 R232, [R1+0x410] ;  /* 0x0004100001e87983 */ /* 0x000f280000300a00 */
[----:B------:R-:W-:Y:S04]  /*7d870*/  STL.64 [R1+0x430], R188 ;  /* 0x000430bc01007387 */ /* 0x000fe80000100a00 */
[----:B------:R-:W-:Y:S04]  /*7d880*/  STL.64 [R1+0x438], R190 ;  /* 0x000438be01007387 */ /* 0x000fe80000100a00 */
[----:B------:R-:W4:Y:S04]  /*7d890*/  LDL.LU.64 R234, [R1+0x418] ;  /* 0x0004180001ea7983 */ /* 0x000f280000300a00 */
[----:B------:R2:W-:Y:S04]  /*7d8a0*/  STL.64 [R1+0x420], R184 ;  /* 0x000420b801007387 */ /* 0x0005e80000100a00 */
[----:B------:R3:W-:Y:S04]  /*7d8b0*/  STL.64 [R1+0x428], R186 ;  /* 0x000428ba01007387 */ /* 0x0007e80000100a00 */
[----:B-1----:R-:W4:Y:S04]  /*7d8c0*/  LDL.LU.64 R224, [R1+0x400] ;  /* 0x0004000001e07983 */ /* 0x002f280000300a00 */
[----:B--2---:R-:W2:Y:S04]  /*7d8d0*/  LDL.LU.64 R226, [R1+0x408] ;  /* 0x0004080001e27983 */ /* 0x004ea80000300a00 */
        /* <DEDUP_REMOVED lines=18> */
[----:B------:R-:W-:Y:S04]  /*7da00*/  LDS R180, [R2+0x700] ;  /* 0x0007000002b47984 */ /* 0x000fe80000000800 */
[----:B------:R-:W-:Y:S04]  /*7da10*/  LDS R182, [R2+0x2700] ;  /* 0x0027000002b67984 */ /* 0x000fe80000000800 */
[----:B------:R-:W-:Y:S04]  /*7da20*/  LDS R181, [R0+0x700] ;  /* 0x0007000000b57984 */ /* 0x000fe80000000800 */
[----:B------:R-:W1:Y:S01]  /*7da30*/  LDS R183, [R0+0x2700] ;  /* 0x0027000000b77984 */ /* 0x000e620000000800 */
[C---:B----4-:R-:W-:Y:S08]  /*7da40*/  HMMA.1688.F32.TF32 R236, R192.reuse, R120, R232 ;  /* 0x00000078c0ec723c */ /* 0x050ff000000810e8 */
[C---:B--2---:R-:W-:Y:S11]  /*7da50*/  HMMA.1688.F32.TF32 R232, R192.reuse, R124, R224 ;  /* 0x0000007cc0e8723c */ /* 0x044ff600000810e0 */
[----:B------:R-:W-:Y:S04]  /*7da60*/  @!UPT UIADD3 URZ, URZ, URZ, URZ ;  /* 0x0000003f3f3ff290 */ /* 0x000fe8000fffe03f */
[----:B------:R-:W-:Y:S01]  /*7da70*/  STL.64 [R1+0x410], R236 ;  /* 0x000410ec01007387 */ /* 0x000fe20000100a00 */
[C---:B---3--:R-:W-:Y:S03]  /*7da80*/  HMMA.1688.F32.TF32 R224, R192.reuse, R128, R196 ;  /* 0x00000080c0e0723c */ /* 0x048fe600000810c4 */
        /* <DEDUP_REMOVED lines=11> */
[----:B------:R-:W-:Y:S04]  /*7db40*/  STL.64 [R1+0x70], R224 ;  /* 0x000070e001007387 */ /* 0x000fe80000100a00 */
[----:B------:R4:W-:Y:S02]  /*7db50*/  STL.64 [R1+0x78], R226 ;  /* 0x000078e201007387 */ /* 0x0009e40000100a00 */
[C---:B----4-:R-:W-:Y:S08]  /*7db60*/  HMMA.1688.F32.TF32 R224, R192.reuse, R136, R220 ;  /* 0x00000088c0e0723c */ /* 0x050ff000000810dc */
[C---:B------:R-:W-:Y:S08]  /*7db70*/  HMMA.1688.F32.TF32 R220, R192.reuse, R140, R216 ;  /* 0x0000008cc0dc723c */ /* 0x040ff000000810d8 */
[C---:B------:R-:W-:Y:S07]  /*7db80*/  HMMA.1688.F32.TF32 R216, R192.reuse, R144, R188 ;  /* 0x00000090c0d8723c */ /* 0x040fee00000810bc */
[----:B------:R-:W-:Y:S04]  /*7db90*/  STL.64 [R1+0x60], R224 ;  /* 0x000060e001007387 */ /* 0x000fe80000100a00 */
[----:B------:R-:W-:Y:S04]  /*7dba0*/  STL.64 [R1+0x68], R226 ;  /* 0x000068e201007387 */ /* 0x000fe80000100a00 */
[----:B------:R-:W4:Y:S04]  /*7dbb0*/  LDL.LU.64 R188, [R1+0x1f00] ;  /* 0x001f000001bc7983 */ /* 0x000f280000300a00 */
[----:B------:R-:W-:Y:S04]  /*7dbc0*/  STL.64 [R1+0x50], R220 ;  /* 0x000050dc01007387 */ /* 0x000fe80000100a00 */
[----:B------:R-:W-:Y:S04]  /*7dbd0*/  STL.64 [R1+0x58], R222 ;  /* 0x000058de01007387 */ /* 0x000fe80000100a00 */
[----:B------:R-:W4:Y:S04]  /*7dbe0*/  LDL.LU.64 R190, [R1+0x1f08] ;  /* 0x001f080001be7983 */ /* 0x000f280000300a00 */
[----:B------:R-:W-:Y:S04]  /*7dbf0*/  STL.64 [R1+0x40], R216 ;  /* 0x000040d801007387 */ /* 0x000fe80000100a00 */
[----:B------:R1:W-:Y:S02]  /*7dc00*/  STL.64 [R1+0x48], R218 ;  /* 0x000048da01007387 */ /* 0x0003e40000100a00 */
[C---:B-1----:R-:W-:Y:S08]  /*7dc10*/  HMMA.1688.F32.TF32 R216, R192.reuse, R148, R212 ;  /* 0x00000094c0d8723c */ /* 0x042ff000000810d4 */
[C---:B------:R-:W-:Y:S08]  /*7dc20*/  HMMA.1688.F32.TF32 R212, R192.reuse, R152, R208 ;  /* 0x00000098c0d4723c */ /* 0x040ff000000810d0 */
[C---:B------:R-:W-:Y:S08]  /*7dc30*/  HMMA.1688.F32.TF32 R208, R192.reuse, R156, R204 ;  /* 0x0000009cc0d0723c */ /* 0x040ff000000810cc */
[C---:B------:R-:W-:Y:S01]  /*7dc40*/  HMMA.1688.F32.TF32 R204, R192.reuse, R160, R200 ;  /* 0x000000a0c0cc723c */ /* 0x040fe200000810c8 */
[----:B------:R-:W-:Y:S04]  /*7dc50*/  STL.64 [R1+0x30], R216 ;  /* 0x000030d801007387 */ /* 0x000fe80000100a00 */
[----:B------:R-:W-:Y:S04]  /*7dc60*/  STL.64 [R1+0x38], R218 ;  /* 0x000038da01007387 */ /* 0x000fe80000100a00 */
[----:B------:R-:W-:Y:S04]  /*7dc70*/  STL.64 [R1+0x20], R212 ;  /* 0x000020d401007387 */ /* 0x000fe80000100a00 */
[----:B------:R-:W-:Y:S04]  /*7dc80*/  STL.64 [R1+0x28], R214 ;  /* 0x000028d601007387 */ /* 0x000fe80000100a00 */
[----:B------:R-:W4:Y:S04]  /*7dc90*/  LDL.LU.64 R200, [R1+0x1ef0] ;  /* 0x001ef00001c87983 */ /* 0x000f280000300a00 */
[----:B------:R-:W-:Y:S04]  /*7dca0*/  STL.64 [R1+0x10], R208 ;  /* 0x000010d001007387 */ /* 0x000fe80000100a00 */
[----:B------:R-:W-:Y:S04]  /*7dcb0*/  STL.64 [R1+0x18], R210 ;  /* 0x000018d201007387 */ /* 0x000fe80000100a00 */
[----:B------:R-:W4:Y:S04]  /*7dcc0*/  LDL.LU.64 R202, [R1+0x1ef8] ;  /* 0x001ef80001ca7983 */ /* 0x000f280000300a00 */
[----:B------:R1:W-:Y:S04]  /*7dcd0*/  STL.64 [R1], R204 ;  /* 0x000000cc01007387 */ /* 0x0003e80000100a00 */
[----:B------:R1:W-:Y:S04]  /*7dce0*/  STL.64 [R1+0x8], R206 ;  /* 0x000008ce01007387 */ /* 0x0003e80000100a00 */
[----:B-1----:R-:W4:Y:S04]  /*7dcf0*/  LDL.LU.64 R204, [R1+0x1ee0] ;  /* 0x001ee00001cc7983 */ /* 0x002f280000300a00 */
[----:B------:R-:W4:Y:S01]  /*7dd00*/  LDL.LU.64 R206, [R1+0x1ee8] ;  /* 0x001ee80001ce7983 */ /* 0x000f220000300a00 */
[C---:B--2---:R-:W-:Y:S03]  /*7dd10*/  HMMA.1688.F32.TF32 R248, R192.reuse, R164, R196 ;  /* 0x000000a4c0f8723c */ /* 0x044fe600000810c4 */
[----:B------:R-:W-:Y:S04]  /*7dd20*/  LDS R196, [R2+0x780] ;  /* 0x0007800002c47984 */ /* 0x000fe80000000800 */
[----:B------:R-:W-:Y:S04]  /*7dd30*/  LDS R198, [R2+0x2780] ;  /* 0x0027800002c67984 */ /* 0x000fe80000000800 */
[----:B------:R-:W-:Y:S04]  /*7dd40*/  LDS R197, [R0+0x780] ;  /* 0x0007800000c57984 */ /* 0x000fe80000000800 */
[----:B------:R-:W1:Y:S08]  /*7dd50*/  LDS R199, [R0+0x2780] ;  /* 0x0027800000c77984 */ /* 0x000e700000000800 */
[----:B------:R-:W-:Y:S01]  /*7dd60*/  STL.64 [R1+0x70e0], R250 ;  /* 0x0070e0fa01007387 */ /* 0x000fe20000100a00 */
[C---:B---3--:R-:W-:Y:S03]  /*7dd70*/  HMMA.1688.F32.TF32 R184, R192.reuse, R168, R184 ;  /* 0x000000a8c0b8723c */ /* 0x048fe600000810b8 */
[----:B------:R-:W-:Y:S04]  /*7dd80*/  STL.64 [R1+0x70d8], R248 ;  /* 0x0070d8f801007387 */ /* 0x000fe80000100a00 */
[----:B------:R-:W2:Y:S04]  /*7dd90*/  LDL.LU.64 R208, [R1+0x1ed0] ;  /* 0x001ed00001d07983 */ /* 0x000ea80000300a00 */
[----:B------:R-:W2:Y:S11]  /*7dda0*/  LDL.LU.64 R210, [R1+0x1ed8] ;  /* 0x001ed80001d27983 */ /* 0x000eb60000300a00 */
[----:B------:R-:W-:Y:S01]  /*7ddb0*/  @!UPT UIADD3 URZ, URZ, URZ, URZ ;  /* 0x0000003f3f3ff290 */ /* 0x000fe2000fffe03f */
[----:B------:R-:W-:Y:S04]  /*7ddc0*/  STL.64 [R1+0x70f0], R186 ;  /* 0x0070f0ba01007387 */ /* 0x000fe80000100a00 */
[----:B------:R3:W-:Y:S04]  /*7ddd0*/  STL.64 [R1+0x70e8], R184 ;  /* 0x0070e8b801007387 */ /* 0x0007e80000100a00 */
[----:B------:R-:W2:Y:S04]  /*7dde0*/  LDL.LU.64 R212, [R1+0x1ec0] ;  /* 0x001ec00001d47983 */ /* 0x000ea80000300a00 */
[----:B------:R-:W2:Y:S04]  /*7ddf0*/  LDL.LU.64 R214, [R1+0x1ec8] ;  /* 0x001ec80001d67983 */ /* 0x000ea80000300a00 */
[----:B---3--:R-:W3:Y:S04]  /*7de00*/  LDL.LU.64 R184, [R1+0x1eb0] ;  /* 0x001eb00001b87983 */ /* 0x008ee80000300a00 */
[----:B------:R-:W3:Y:S01]  /*7de10*/  LDL.LU.64 R186, [R1+0x1eb8] ;  /* 0x001eb80001ba7983 */ /* 0x000ee20000300a00 */
[C---:B----4-:R-:W-:Y:S08]  /*7de20*/  HMMA.1688.F32.TF32 R188, R192.reuse, R172, R188 ;  /* 0x000000acc0bc723c */ /* 0x050ff000000810bc */
[----:B------:R-:W-:Y:S11]  /*7de30*/  HMMA.1688.F32.TF32 R192, R192, R176, R228 ;  /* 0x000000b0c0c0723c */ /* 0x000ff600000810e4 */
[----:B------:R-:W-:Y:S04]  /*7de40*/  @!UPT UIADD3 URZ, URZ, URZ, URZ ;  /* 0x0000003f3f3ff290 */ /* 0x000fe8000fffe03f */
[----:B------:R-:W-:Y:S04]  /*7de50*/  STL.64 [R1+0x7100], R190 ;  /* 0x007100be01007387 */ /* 0x000fe80000100a00 */
[----:B------:R4:W-:Y:S04]  /*7de60*/  STL.64 [R1+0x70f8], R188 ;  /* 0x0070f8bc01007387 */ /* 0x0009e80000100a00 */
[----:B------:R-:W-:Y:S04]  /*7de70*/  STL.64 [R1+0x7110], R194 ;  /* 0x007110c201007387 */ /* 0x000fe80000100a00 */
[----:B------:R1:W-:Y:S04]  /*7de80*/  STL.64 [R1+0x7108], R192 ;  /* 0x007108c001007387 */ /* 0x0003e80000100a00 */
[----:B----4-:R-:W4:Y:S04]  /*7de90*/  LDL.LU.64 R188, [R1+0x1ea0] ;  /* 0x001ea00001bc7983 */ /* 0x010f280000300a00 */
[----:B------:R-:W4:Y:S01]  /*7dea0*/  LDL.LU.64 R190, [R1+0x1ea8] ;  /* 0x001ea80001be7983 */ /* 0x000f220000300a00 */
[C---:B------:R-:W-:Y:S08]  /*7deb0*/  HMMA.1688.F32.TF32 R200, R180.reuse, R52, R200 ;  /* 0x00000034b4c8723c */ /* 0x040ff000000810c8 */
[C---:B------:R-:W-:Y:S11]  /*7dec0*/  HMMA.1688.F32.TF32 R204, R180.reuse, R56, R204 ;  /* 0x00000038b4cc723c */ /* 0x040ff600000810cc */
[----:B------:R-:W-:Y:S04]  /*7ded0*/  @!UPT UIADD3 URZ, URZ, URZ, URZ ;  /* 0x0000003f3f3ff290 */ /* 0x000fe8000fffe03f */
[----:B------:R-:W-:Y:S04]  /*7dee0*/  STL [R1+0x7030], R200 ;  /* 0x007030c801007387 */ /* 0x000fe80000100800 */
[----:B------:R-:W-:Y:S04]  /*7def0*/  STL [R1+0x702c], R201 ;  /* 0x00702cc901007387 */ /* 0x000fe80000100800 */
[----:B------:R-:W-:Y:S04]  /*7df00*/  STL [R1+0x7028], R202 ;  /* 0x007028ca01007387 */ /* 0x000fe80000100800 */
[----:B------:R-:W-:Y:S04]  /*7df10*/  STL [R1+0x7024], R203 ;  /* 0x007024cb01007387 */ /* 0x000fe80000100800 */
[----:B------:R-:W4:Y:S04]  /*7df20*/  LDL.LU.64 R224, [R1+0x1e90] ;  /* 0x001e900001e07983 */ /* 0x000f280000300a00 */
[----:B------:R-:W4:Y:S04]  /*7df30*/  LDL.LU.64 R226, [R1+0x1e98] ;  /* 0x001e980001e27983 */ /* 0x000f280000300a00 */
[----:B------:R-:W-:Y:S04]  /*7df40*/  STL [R1+0x7034], R204 ;  /* 0x007034cc01007387 */ /* 0x000fe80000100800 */
[----:B------:R1:W-:Y:S04]  /*7df50*/  STL [R1+0x7020], R205 ;  /* 0x007020cd01007387 */ /* 0x0003e80000100800 */
[----:B------:R-:W-:Y:S04]  /*7df60*/  STL [R1+0x701c], R206 ;  /* 0x00701cce01007387 */ /* 0x000fe80000100800 */
[----:B------:R2:W-:Y:S04]  /*7df70*/  STL [R1+0x7018], R207 ;  /* 0x007018cf01007387 */ /* 0x0005e80000100800 */
[----:B-1----:R-:W4:Y:S04]  /*7df80*/  LDL.LU.64 R192, [R1+0x1e80] ;  /* 0x001e800001c07983 */ /* 0x002f280000300a00 */
[----:B------:R-:W4:Y:S01]  /*7df90*/  LDL.LU.64 R194, [R1+0x1e88] ;  /* 0x001e880001c27983 */ /* 0x000f220000300a00 */
[C---:B--2---:R-:W-:Y:S11]  /*7dfa0*/  HMMA.1688.F32.TF32 R208, R180.reuse, R60, R208 ;  /* 0x0000003cb4d0723c */ /* 0x044ff600000810d0 */
[----:B------:R-:W-:Y:S11]  /*7dfb0*/  @!UPT UIADD3 URZ, URZ, URZ, URZ ;  /* 0x0000003f3f3ff290 */ /* 0x000ff6000fffe03f */
[----:B------:R-:W-:Y:S01]  /*7dfc0*/  @!UPT UIADD3 URZ, URZ, URZ, URZ ;  /* 0x0000003f3f3ff290 */ /* 0x000fe2000fffe03f */
[----:B------:R-:W-:Y:S01]  /*7dfd0*/  STL [R1+0x7014], R208 ;  /* 0x007014d001007387 */ /* 0x000fe20000100800 */
[C---:B------:R-:W-:Y:S03]  /*7dfe0*/  HMMA.1688.F32.TF32 R212, R180.reuse, R64, R212 ;  /* 0x00000040b4d4723c */ /* 0x040fe600000810d4 */
[----:B------:R-:W-:Y:S04]  /*7dff0*/  STL [R1+0x7010], R209 ;  /* 0x007010d101007387 */ /* 0x000fe80000100800 */
[----:B------:R-:W-:Y:S04]  /*7e000*/  STL [R1+0x700c], R210 ;  /* 0x00700cd201007387 */ /* 0x000fe80000100800 */
[----:B------:R-:W-:Y:S04]  /*7e010*/  STL [R1+0x7008], R211 ;  /* 0x007008d301007387 */ /* 0x000fe80000100800 */
[----:B------:R-:W2:Y:S04]  /*7e020*/  LDL.LU.64 R204, [R1+0x1e70] ;  /* 0x001e700001cc7983 */ /* 0x000ea80000300a00 */
[----:B------:R-:W2:Y:S01]  /*7e030*/  LDL.LU.64 R206, [R1+0x1e78] ;  /* 0x001e780001ce7983 */ /* 0x000ea20000300a00 */
[C---:B---3--:R-:W-:Y:S03]  /*7e040*/  HMMA.1688.F32.TF32 R216, R180.reuse, R68, R184 ;  /* 0x00000044b4d8723c */ /* 0x048fe600000810b8 */
[----:B------:R-:W-:Y:S04]  /*7e050*/  STL [R1+0x7004], R212 ;  /* 0x007004d401007387 */ /* 0x000fe80000100800 */
[----:B------:R-:W-:Y:S04]  /*7e060*/  STL [R1+0x7000], R213 ;  /* 0x007000d501007387 */ /* 0x000fe80000100800 */
[----:B------:R-:W-:Y:S04]  /*7e070*/  STL [R1+0x6ffc], R214 ;  /* 0x006ffcd601007387 */ /* 0x000fe80000100800 */
[----:B------:R-:W-:Y:S04]  /*7e080*/  STL [R1+0x6ff8], R215 ;  /* 0x006ff8d701007387 */ /* 0x000fe80000100800 */
[----:B------:R-:W3:Y:S04]  /*7e090*/  LDL.LU.64 R184, [R1+0x1e60] ;  /* 0x001e600001b87983 */ /* 0x000ee80000300a00 */
[----:B------:R-:W3:Y:S04]  /*7e0a0*/  LDL.LU.64 R186, [R1+0x1e68] ;  /* 0x001e680001ba7983 */ /* 0x000ee80000300a00 */
[----:B------:R-:W-:Y:S04]  /*7e0b0*/  STL [R1+0x6ff4], R216 ;  /* 0x006ff4d801007387 */ /* 0x000fe80000100800 */
[----:B------:R-:W-:Y:S04]  /*7e0c0*/  STL [R1+0x6ff0], R217 ;  /* 0x006ff0d901007387 */ /* 0x000fe80000100800 */
[----:B------:R-:W-:Y:S04]  /*7e0d0*/  STL [R1+0x6fec], R218 ;  /* 0x006fecda01007387 */ /* 0x000fe80000100800 */
[----:B------:R-:W-:Y:S04]  /*7e0e0*/  STL [R1+0x6fe8], R219 ;  /* 0x006fe8db01007387 */ /* 0x000fe80000100800 */
[----:B------:R-:W3:Y:S04]  /*7e0f0*/  LDL.LU.64 R200, [R1+0x1e50] ;  /* 0x001e500001c87983 */ /* 0x000ee80000300a00 */
[----:B------:R-:W3:Y:S01]  /*7e100*/  LDL.LU.64 R202, [R1+0x1e58] ;  /* 0x001e580001ca7983 */ /* 0x000ee20000300a00 */
[C---:B----4-:R-:W-:Y:S03]  /*7e110*/  HMMA.1688.F32.TF32 R220, R180.reuse, R72, R188 ;  /* 0x00000048b4dc723c */ /* 0x050fe600000810bc */
[----:B------:R-:W3:Y:S04]  /*7e120*/  LDL.LU.64 R188, [R1+0x1ca0] ;  /* 0x001ca00001bc7983 */ /* 0x000ee80000300a00 */
[----:B------:R-:W3:Y:S11]  /*7e130*/  LDL.LU.64 R190, [R1+0x1ca8] ;  /* 0x001ca80001be7983 */ /* 0x000ef60000300a00 */
[----:B------:R-:W-:Y:S05]  /*7e140*/  @!UPT UIADD3 URZ, URZ, URZ, URZ ;  /* 0x0000003f3f3ff290 */ /* 0x000fea000fffe03f */
[----:B------:R-:W-:Y:S04]  /*7e150*/  STL [R1+0x7044], R220 ;  /* 0x007044dc01007387 */ /* 0x000fe80000100800 */
[----:B------:R-:W-:Y:S04]  /*7e160*/  STL [R1+0x7040], R221 ;  /* 0x007040dd01007387 */ /* 0x000fe80000100800 */
[----:B------:R-:W-:Y:S04]  /*7e170*/  STL [R1+0x703c], R222 ;  /* 0x00703cde01007387 */ /* 0x000fe80000100800 */
[----:B------:R-:W-:Y:S01]  /*7e180*/  STL [R1+0x7038], R223 ;  /* 0x007038df01007387 */ /* 0x000fe20000100800 */
[C---:B------:R-:W-:Y:S08]  /*7e190*/  HMMA.1688.F32.TF32 R224, R180.reuse, R76, R224 ;  /* 0x0000004cb4e0723c */ /* 0x040ff000000810e0 */
[C---:B------:R-:W-:Y:S11]  /*7e1a0*/  HMMA.1688.F32.TF32 R228, R180.reuse, R80, R192 ;  /* 0x00000050b4e4723c */ /* 0x040ff600000810c0 */
[----:B------:R-:W-:Y:S04]  /*7e1b0*/  @!UPT UIADD3 URZ, URZ, URZ, URZ ;  /* 0x0000003f3f3ff290 */ /* 0x000fe8000fffe03f */
[----:B------:R-:W-:Y:S04]  /*7e1c0*/  STL [R1+0x7050], R224 ;  /* 0x007050e001007387 */ /* 0x000fe80000100800 */
[----:B------:R-:W-:Y:S04]  /*7e1d0*/  STL [R1+0x704c], R225 ;  /* 0x00704ce101007387 */ /* 0x000fe80000100800 */
[----:B------:R-:W-:Y:S04]  /*7e1e0*/  STL [R1+0x7048], R226 ;  /* 0x007048e201007387 */ /* 0x000fe80000100800 */
[----:B------:R1:W-:Y:S04]  /*7e1f0*/  STL [R1+0x6fe4], R227 ;  /* 0x006fe4e301007387 */ /* 0x0003e80000100800 */
[----:B------:R-:W4:Y:S04]  /*7e200*/  LDL.LU.64 R192, [R1+0x1cc0] ;  /* 0x001cc00001c07983 */ /* 0x000f280000300a00 */
[----:B------:R-:W4:Y:S04]  /*7e210*/  LDL.LU.64 R194, [R1+0x1cc8] ;  /* 0x001cc80001c27983 */ /* 0x000f280000300a00 */
[----:B------:R-:W-:Y:S04]  /*7e220*/  STL [R1+0x7060], R228 ;  /* 0x007060e401007387 */ /* 0x000fe80000100800 */
[----:B------:R-:W-:Y:S04]  /*7e230*/  STL [R1+0x705c], R229 ;  /* 0x00705ce501007387 */ /* 0x000fe80000100800 */
[----:B------:R-:W-:Y:S04]  /*7e240*/  STL [R1+0x7058], R230 ;  /* 0x007058e601007387 */ /* 0x000fe80000100800 */
[----:B------:R-:W-:Y:S01]  /*7e250*/  STL [R1+0x7054], R231 ;  /* 0x007054e701007387 */ /* 0x000fe20000100800 */
[C---:B--2---:R-:W-:Y:S11]  /*7e260*/  HMMA.1688.F32.TF32 R232, R180.reuse, R84, R204 ;  /* 0x00000054b4e8723c */ /* 0x044ff600000810cc */
[----:B------:R-:W-:Y:S11]  /*7e270*/  @!UPT UIADD3 URZ, URZ, URZ, URZ ;  /* 0x0000003f3f3ff290 */ /* 0x000ff6000fffe03f */
[----:B------:R-:W-:Y:S01]  /*7e280*/  @!UPT UIADD3 URZ, URZ, URZ, URZ ;  /* 0x0000003f3f3ff290 */ /* 0x000fe2000fffe03f */
[----:B------:R-:W-:Y:S01]  /*7e290*/  STL [R1+0x7068], R232 ;  /* 0x007068e801007387 */ /* 0x000fe20000100800 */
[C---:B---3--:R-:W-:Y:S03]  /*7e2a0*/  HMMA.1688.F32.TF32 R236, R180.reuse, R88, R184 ;  /* 0x00000058b4ec723c */ /* 0x048fe600000810b8 */
[----:B------:R-:W-:Y:S04]  /*7e2b0*/  STL [R1+0x7064], R233 ;  /* 0x007064e901007387 */ /* 0x000fe80000100800 */
[----:B------:R-:W-:Y:S04]  /*7e2c0*/  STL [R1+0x6fe0], R234 ;  /* 0x006fe0ea01007387 */ /* 0x000fe80000100800 */
[----:B------:R2:W-:Y:S04]  /*7e2d0*/  STL [R1+0x6fdc], R235 ;  /* 0x006fdceb01007387 */ /* 0x0005e80000100800 */
[----:B------:R-:W3:Y:S04]  /*7e2e0*/  LDL.LU.64 R184, [R1+0x1cd0] ;  /* 0x001cd00001b87983 */ /* 0x000ee80000300a00 */
[----:B------:R-:W3:Y:S01]  /*7e2f0*/  LDL.LU.64 R186, [R1+0x1cd8] ;  /* 0x001cd80001ba7983 */ /* 0x000ee20000300a00 */
[C---:B------:R-:W-:Y:S03]  /*7e300*/  HMMA.1688.F32.TF32 R240, R180.reuse, R92, R200 ;  /* 0x0000005cb4f0723c */ /* 0x040fe600000810c8 */
[----:B------:R-:W-:Y:S04]  /*7e310*/  STL [R1+0x7074], R236 ;  /* 0x007074ec01007387 */ /* 0x000fe80000100800 */
[----:B------:R-:W-:Y:S01]  /*7e320*/  STL [R1+0x7070], R237 ;  /* 0x007070ed01007387 */ /* 0x000fe20000100800 */
[----:B------:R-:W-:Y:S03]  /*7e330*/  HMMA.1688.F32.TF32 R188, R180, R96, R188 ;  /* 0x00000060b4bc723c */ /* 0x000fe600000810bc */
[----:B------:R-:W-:Y:S04]  /*7e340*/  STL [R1+0x706c], R238 ;  /* 0x00706cee01007387 */ /* 0x000fe80000100800 */
[----:B------:R1:W-:Y:S08]  /*7e350*/  STL [R1+0x6fd8], R239 ;  /* 0x006fd8ef01007387 */ /* 0x0003f00000100800 */
[----:B------:R-:W-:Y:S04]  /*7e360*/  STL [R1+0x7084], R240 ;  /* 0x007084f001007387 */ /* 0x000fe80000100800 */
[----:B------:R-:W-:Y:S04]  /*7e370*/  STL [R1+0x7080], R241 ;  /* 0x007080f101007387 */ /* 0x000fe80000100800 */
[----:B------:R3:W-:Y:S04]  /*7e380*/  STL [R1+0x707c], R242 ;  /* 0x00707cf201007387 */ /* 0x0007e80000100800 */
[----:B------:R3:W-:Y:S01]  /*7e390*/  STL [R1+0x7078], R243 ;  /* 0x007078f301007387 */ /* 0x0007e20000100800 */
[----:B-1----:R-:W-:Y:S01]  /*7e3a0*/  IMAD.MOV.U32 R227, RZ, RZ, R188 ;  /* 0x000000ffffe37224 */ /* 0x002fe200078e00bc */
[----:B--2---:R-:W-:Y:S01]  /*7e3b0*/  MOV R235, R190 ;  /* 0x000000be00eb7202 */ /* 0x004fe20000000f00 */
[----:B------:R-:W-:-:S02]  /*7e3c0*/  IMAD.MOV.U32 R234, RZ, RZ, R189 ;  /* 0x000000ffffea7224 */ /* 0x000fc400078e00bd */
[----:B------:R-:W-:Y:S01]  /*7e3d0*/  IMAD.MOV.U32 R239, RZ, RZ, R191 ;  /* 0x000000ffffef7224 */ /* 0x000fe200078e00bf */
[----:B------:R-:W2:Y:S04]  /*7e3e0*/  LDL.LU.64 R188, [R1+0x1ce0] ;  /* 0x001ce00001bc7983 */ /* 0x000ea80000300a00 */
[----:B------:R-:W2:Y:S04]  /*7e3f0*/  LDL.LU.64 R190, [R1+0x1ce8] ;  /* 0x001ce80001be7983 */ /* 0x000ea80000300a00 */
[----:B------:R1:W-:Y:S04]  /*7e400*/  STL [R1+0x7094], R239 ;  /* 0x007094ef01007387 */ /* 0x0003e80000100800 */
[----:B------:R-:W-:Y:S04]  /*7e410*/  STL [R1+0x7090], R235 ;  /* 0x007090eb01007387 */ /* 0x000fe80000100800 */
[----:B------:R1:W-:Y:S04]  /*7e420*/  STL [R1+0x708c], R234 ;  /* 0x00708cea01007387 */ /* 0x0003e80000100800 */
[----:B------:R1:W-:Y:S01]  /*7e430*/  STL [R1+0x7088], R227 ;  /* 0x007088e301007387 */ /* 0x0003e20000100800 */
[----:B----4-:R-:W-:Y:S11]  /*7e440*/  HMMA.1688.F32.TF32 R192, R180, R100, R192 ;  /* 0x00000064b4c0723c */ /* 0x010ff600000810c0 */
[----:B------:R-:W-:Y:S11]  /*7e450*/  @!UPT UIADD3 URZ, URZ, URZ, URZ ;  /* 0x0000003f3f3ff290 */ /* 0x000ff6000fffe03f */
[----:B------:R-:W-:Y:S02]  /*7e460*/  @!UPT UIADD3 URZ, URZ, URZ, URZ ;  /* 0x0000003f3f3ff290 */ /* 0x000fe4000fffe03f */
[----:B------:R-:W-:Y:S01]  /*7e470*/  IMAD.MOV.U32 R216, RZ, RZ, R192 ;  /* 0x000000ffffd87224 */ /* 0x000fe200078e00c0 */
[----:B------:R-:W-:Y:S01]  /*7e480*/  MOV R217, R193 ;  /* 0x000000c100d97202 */ /* 0x000fe20000000f00 */
[----:B------:R-:W-:Y:S01]  /*7e490*/  IMAD.MOV.U32 R219, RZ, RZ, R195 ;  /* 0x000000ffffdb7224 */ /* 0x000fe200078e00c3 */
[----:B------:R-:W4:Y:S01]  /*7e4a0*/  LDL.LU.64 R192, [R1+0x1d00] ;  /* 0x001d000001c07983 */ /* 0x000f220000300a00 */
[----:B------:R-:W-:-:S03]  /*7e4b0*/  IMAD.MOV.U32 R218, RZ, RZ, R194 ;  /* 0x000000ffffda7224 */ /* 0x000fc600078e00c2 */
[----:B------:R-:W4:Y:S04]  /*7e4c0*/  LDL.LU.64 R194, [R1+0x1d08] ;  /* 0x001d080001c27983 */ /* 0x000f280000300a00 */
[----:B------:R1:W-:Y:S04]  /*7e4d0*/  STL [R1+0x70a4], R219 ;  /* 0x0070a4db01007387 */ /* 0x0003e80000100800 */
[----:B------:R1:W-:Y:S04]  /*7e4e0*/  STL [R1+0x70a0], R218 ;  /* 0x0070a0da01007387 */ /* 0x0003e80000100800 */
[----:B------:R1:W-:Y:S04]  /*7e4f0*/  STL [R1+0x709c], R217 ;  /* 0x00709cd901007387 */ /* 0x0003e80000100800 */
[----:B------:R1:W-:Y:S01]  /*7e500*/  STL [R1+0x7098], R216 ;  /* 0x007098d801007387 */ /* 0x0003e20000100800 */
[C---:B---3--:R-:W-:Y:S11]  /*7e510*/  HMMA.1688.F32.TF32 R184, R180.reuse, R104, R184 ;  /* 0x00000068b4b8723c */ /* 0x048ff600000810b8 */
[----:B------:R-:W-:Y:S11]  /*7e520*/  @!UPT UIADD3 URZ, URZ, URZ, URZ ;  /* 0x0000003f3f3ff290 */ /* 0x000ff6000fffe03f */
[----:B------:R-:W-:Y:S02]  /*7e530*/  @!UPT UIADD3 URZ, URZ, URZ, URZ ;  /* 0x0000003f3f3ff290 */ /* 0x000fe4000fffe03f */
[----:B------:R-:W-:Y:S01]  /*7e540*/  MOV R212, R184 ;  /* 0x000000b800d47202 */ /* 0x000fe20000000f00 */
[----:B------:R-:W-:Y:S01]  /*7e550*/  IMAD.MOV.U32 R213, RZ, RZ, R185 ;  /* 0x000000ffffd57224 */ /* 0x000fe200078e00b9 */
[----:B------:R-:W-:Y:S01]  /*7e560*/  MOV R215, R187 ;  /* 0x000000bb00d77202 */ /* 0x000fe20000000f00 */
[----:B------:R-:W-:Y:S01]  /*7e570*/  IMAD.MOV.U32 R214, RZ, RZ, R186 ;  /* 0x000000ffffd67224 */ /* 0x000fe200078e00ba */
[----:B------:R-:W3:Y:S04]  /*7e580*/  LDL.LU.64 R184, [R1+0x1d10] ;  /* 0x001d100001b87983 */ /* 0x000ee80000300a00 */
[----:B------:R-:W3:Y:S04]  /*7e590*/  LDL.LU.64 R186, [R1+0x1d18] ;  /* 0x001d180001ba7983 */ /* 0x000ee80000300a00 */
[----:B------:R-:W3:Y:S04]  /*7e5a0*/  LDL.LU.64 R200, [R1+0x1d20] ;  /* 0x001d200001c87983 */ /* 0x000ee80000300a00 */
[----:B------:R-:W3:Y:S01]  /*7e5b0*/  LDL.LU.64 R202, [R1+0x1d28] ;  /* 0x001d280001ca7983 */ /* 0x000ee20000300a00 */
[----:B--2---:R-:W-:Y:S03]  /*7e5c0*/  HMMA.1688.F32.TF32 R188, R180, R108, R188 ;  /* 0x0000006cb4bc723c */ /* 0x004fe600000810bc */
        /* <DEDUP_REMOVED lines=8> */
[----:B------:R-:W2:Y:S04]  /*7e650*/  LDL.LU.64 R188, [R1+0x1d30] ;  /* 0x001d300001bc7983 */ /* 0x000ea80000300a00 */
[----:B------:R-:W2:Y:S04]  /*7e660*/  LDL.LU.64 R190, [R1+0x1d38] ;  /* 0x001d380001be7983 */ /* 0x000ea80000300a00 */
[----:B------:R-:W-:Y:S04]  /*7e670*/  STL [R1+0x70c4], R211 ;  /* 0x0070c4d301007387 */ /* 0x000fe80000100800 */
[----:B------:R-:W-:Y:S04]  /*7e680*/  STL [R1+0x70c0], R210 ;  /* 0x0070c0d201007387 */ /* 0x000fe80000100800 */
[----:B------:R-:W-:Y:S04]  /*7e690*/  STL [R1+0x70bc], R209 ;  /* 0x0070bcd101007387 */ /* 0x000fe80000100800 */
[----:B------:R1:W-:Y:S01]  /*7e6a0*/  STL [R1+0x70b8], R208 ;  /* 0x0070b8d001007387 */ /* 0x0003e20000100800 */
[C---:B----4-:R-:W-:Y:S11]  /*7e6b0*/  HMMA.1688.F32.TF32 R192, R180.reuse, R112, R192 ;  /* 0x00000070b4c0723c */ /* 0x050ff600000810c0 */
[----:B------:R-:W-:Y:S11]  /*7e6c0*/  @!UPT UIADD3 URZ, URZ, URZ, URZ ;  /* 0x0000003f3f3ff290 */ /* 0x000ff6000fffe03f */
[----:B------:R-:W-:Y:S02]  /*7e6d0*/  @!UPT UIADD3 URZ, URZ, URZ, URZ ;  /* 0x0000003f3f3ff290 */ /* 0x000fe4000fffe03f */
[----:B------:R-:W-:Y:S01]  /*7e6e0*/  IMAD.MOV.U32 R226, RZ, RZ, R195 ;  /* 0x000000ffffe27224 */ /* 0x000fe200078e00c3 */
[----:B------:R-:W-:Y:S01]  /*7e6f0*/  MOV R224, R193 ;  /* 0x000000c100e07202 */ /* 0x000fe20000000f00 */
[----:B------:R-:W-:Y:S02]  /*7e700*/  IMAD.MOV.U32 R225, RZ, RZ, R194 ;  /* 0x000000ffffe17224 */ /* 0x000fe400078e00c2 */
[----:B------:R-:W-:Y:S02]  /*7e710*/  IMAD.MOV.U32 R231, RZ, RZ, R192 ;  /* 0x000000ffffe77224 */ /* 0x000fe400078e00c0 */
[----:B------:R-:W4:Y:S04]  /*7e720*/  LDL.LU.64 R192, [R1+0x1d40] ;  /* 0x001d400001c07983 */ /* 0x000f280000300a00 */
[----:B------:R-:W4:Y:S04]  /*7e730*/  LDL.LU.64 R194, [R1+0x1d48] ;  /* 0x001d480001c27983 */ /* 0x000f280000300a00 */
[----:B------:R-:W-:Y:S04]  /*7e740*/  STL [R1+0x70d4], R226 ;  /* 0x0070d4e201007387 */ /* 0x000fe80000100800 */
[----:B------:R-:W-:Y:S04]  /*7e750*/  STL [R1+0x70d0], R225 ;  /* 0x0070d0e101007387 */ /* 0x000fe80000100800 */
[----:B------:R-:W-:Y:S04]  /*7e760*/  STL [R1+0x70cc], R224 ;  /* 0x0070cce001007387 */ /* 0x000fe80000100800 */
[----:B------:R-:W-:Y:S01]  /*7e770*/  STL [R1+0x70c8], R231 ;  /* 0x0070c8e701007387 */ /* 0x000fe20000100800 */
        /* <DEDUP_REMOVED lines=8> */
[----:B------:R-:W3:Y:S01]  /*7e800*/  LDL.LU.64 R186, [R1+0x1d68] ;  /* 0x001d680001ba7983 */ /* 0x000ee20000300a00 */
[----:B--2---:R-:W-:Y:S11]  /*7e810*/  HMMA.1688.F32.TF32 R188, R180, R124, R188 ;  /* 0x0000007cb4bc723c */ /* 0x004ff600000810bc */
[----:B------:R-:W-:Y:S11]  /*7e820*/  @!UPT UIADD3 URZ, URZ, URZ, URZ ;  /* 0x0000003f3f3ff290 */ /* 0x000ff6000fffe03f */
[----:B------:R-:W-:Y:S02]  /*7e830*/  @!UPT UIADD3 URZ, URZ, URZ, URZ ;  /* 0x0000003f3f3ff290 */ /* 0x000fe4000fffe03f */
[----:B------:R-:W-:Y:S01]  /*7e840*/  IMAD.MOV.U32 R220, RZ, RZ, R188 ;  /* 0x000000ffffdc7224 */ /* 0x000fe200078e00bc */
[----:B------:R-:W-:Y:S01]  /*7e850*/  MOV R221, R189 ;  /* 0x000000bd00dd7202 */ /* 0x000fe20000000f00 */
[----:B------:R-:W-:Y:S01]  /*7e860*/  IMAD.MOV.U32 R222, RZ, RZ, R190 ;  /* 0x000000ffffde7224 */ /* 0x000fe200078e00be */
[----:B------:R-:W2:Y:S01]  /*7e870*/  LDL.LU.64 R188, [R1+0x1d70] ;  /* 0x001d700001bc7983 */ /* 0x000ea20000300a00 */
[----:B------:R-:W-:-:S03]  /*7e880*/  IMAD.MOV.U32 R223, RZ, RZ, R191 ;  /* 0x000000ffffdf7224 */ /* 0x000fc600078e00bf */
[----:B------:R-:W2:Y:S01]  /*7e890*/  LDL.LU.64 R190, [R1+0x1d78] ;  /* 0x001d780001be7983 */ /* 0x000ea20000300a00 */
[C---:B------:R-:W-:Y:S03]  /*7e8a0*/  HMMA.1688.F32.TF32 R200, R180.reuse, R120, R200 ;  /* 0x00000078b4c8723c */ /* 0x040fe600000810c8 */
[----:B------:R-:W-:Y:S04]  /*7e8b0*/  STL.64 [R1+0x7120], R222 ;  /* 0x007120de01007387 */ /* 0x000fe80000100a00 */
[----:B------:R1:W-:Y:S11]  /*7e8c0*/  STL.64 [R1+0x7118], R220 ;  /* 0x007118dc01007387 */ /* 0x0003f60000100a00 */
[----:B------:R-:W-:Y:S06]  /*7e8d0*/  @!UPT UIADD3 URZ, URZ, URZ, URZ ;  /* 0x0000003f3f3ff290 */ /* 0x000fec000fffe03f */
[----:B------:R-:W-:Y:S01]  /*7e8e0*/  IMAD.MOV.U32 R236, RZ, RZ, R200 ;  /* 0x000000ffffec7224 */ /* 0x000fe200078e00c8 */
[----:B------:R-:W-:Y:S01]  /*7e8f0*/  MOV R238, R202 ;  /* 0x000000ca00ee7202 */ /* 0x000fe20000000f00 */
[----:B------:R-:W-:Y:S02]  /*7e900*/  IMAD.MOV.U32 R237, RZ, RZ, R201 ;  /* 0x000000ffffed7224 */ /* 0x000fe400078e00c9 */
[----:B------:R-:W-:Y:S01]  /*7e910*/  IMAD.MOV.U32 R232, RZ, RZ, R203 ;  /* 0x000000ffffe87224 */ /* 0x000fe200078e00cb */
[----:B------:R-:W2:Y:S04]  /*7e920*/  LDL.LU.64 R200, [R1+0x1d90] ;  /* 0x001d900001c87983 */ /* 0x000ea80000300a00 */
[----:B------:R-:W2:Y:S01]  /*7e930*/  LDL.LU.64 R202, [R1+0x1d98] ;  /* 0x001d980001ca7983 */ /* 0x000ea20000300a00 */
[----:B----4-:R-:W-:Y:S11]  /*7e940*/  HMMA.1688.F32.TF32 R192, R180, R128, R192 ;  /* 0x00000080b4c0723c */ /* 0x010ff600000810c0 */
[----:B------:R-:W-:Y:S11]  /*7e950*/  @!UPT UIADD3 URZ, URZ, URZ, URZ ;  /* 0x0000003f3f3ff290 */ /* 0x000ff6000fffe03f */
[----:B------:R-:W-:Y:S02]  /*7e960*/  @!UPT UIADD3 URZ, URZ, URZ, URZ ;  /* 0x0000003f3f3ff290 */ /* 0x000fe4000fffe03f */
[----:B------:R-:W-:Y:S01]  /*7e970*/  IMAD.MOV.U32 R242, RZ, RZ, R194 ;  /* 0x000000fffff27224 */ /* 0x000fe200078e00c2 */
[----:B------:R-:W-:Y:S01]  /*7e980*/  MOV R243, R195 ;  /* 0x000000c300f37202 */ /* 0x000fe20000000f00 */
[----:B------:R-:W-:Y:S01]  /*7e990*/  IMAD.MOV.U32 R241, RZ, RZ, R193 ;  /* 0x000000fffff17224 */ /* 0x000fe200078e00c1 */
[----:B------:R-:W-:-:S03]  /*7e9a0*/  MOV R240, R192 ;  /* 0x000000c000f07202 */ /* 0x000fc60000000f00 */
[----:B------:R-:W-:Y:S04]  /*7e9b0*/  STL.64 [R1+0x7130], R242 ;  /* 0x007130f201007387 */ /* 0x000fe80000100a00 */
[----:B------:R-:W-:Y:S01]  /*7e9c0*/  STL.64 [R1+0x7128], R240 ;  /* 0x007128f001007387 */ /* 0x000fe20000100a00 */
[C---:B---3--:R-:W-:Y:S11]  /*7e9d0*/  HMMA.1688.F32.TF32 R184, R180.reuse, R132, R184 ;  /* 0x00000084b4b8723c */ /* 0x048ff600000810b8 */
[----:B------:R-:W-:Y:S11]  /*7e9e0*/  @!UPT UIADD3 URZ, URZ, URZ, URZ ;  /* 0x0000003f3f3ff290 */ /* 0x000ff6000fffe03f */
[----:B------:R-:W-:Y:S02]  /*7e9f0*/  @!UPT UIADD3 URZ, URZ, URZ, URZ ;  /* 0x0000003f3f3ff290 */ /* 0x000fe4000fffe03f */
[----:B-1----:R-:W-:Y:S01]  /*7ea00*/  IMAD.MOV.U32 R239, RZ, RZ, R184 ;  /* 0x000000ffffef7224 */ /* 0x002fe200078e00b8 */
[----:B------:R-:W-:Y:S01]  /*7ea10*/  MOV R234, R186 ;  /* 0x000000ba00ea7202 */ /* 0x000fe20000000f00 */
[----:B------:R-:W-:Y:S02]  /*7ea20*/  IMAD.MOV.U32 R235, RZ, RZ, R185 ;  /* 0x000000ffffeb7224 */ /* 0x000fe400078e00b9 */
[----:B------:R-:W-:Y:S01]  /*7ea30*/  IMAD.MOV.U32 R227, RZ, RZ, R187 ;  /* 0x000000ffffe37224 */ /* 0x000fe200078e00bb */
[----:B------:R-:W3:Y:S04]  /*7ea40*/  LDL.LU.64 R184, [R1+0x1dc0] ;  /* 0x001dc00001b87983 */ /* 0x000ee80000300a00 */
[----:B------:R-:W3:Y:S04]  /*7ea50*/  LDL.LU.64 R186, [R1+0x1dc8] ;  /* 0x001dc80001ba7983 */ /* 0x000ee80000300a00 */
[----:B------:R-:W4:Y:S04]  /*7ea60*/  LDL.LU.64 R192, [R1+0x1dd0] ;  /* 0x001dd00001c07983 */ /* 0x000f280000300a00 */
[----:B------:R-:W4:Y:S01]  /*7ea70*/  LDL.LU.64 R194, [R1+0x1dd8] ;  /* 0x001dd80001c27983 */ /* 0x000f220000300a00 */
[----:B--2---:R-:W-:Y:S03]  /*7ea80*/  HMMA.1688.F32.TF32 R188, R180, R136, R188 ;  /* 0x00000088b4bc723c */ /* 0x004fe600000810bc */
[----:B------:R-:W-:Y:S04]  /*7ea90*/  STL.64 [R1+0x7150], R234 ;  /* 0x007150ea01007387 */ /* 0x000fe80000100a00 */
[----:B------:R-:W-:Y:S04]  /*7eaa0*/  STL.64 [R1+0x7148], R232 ;  /* 0x007148e801007387 */ /* 0x000fe80000100a00 */
[----:B------:R-:W-:Y:S04]  /*7eab0*/  STL.64 [R1+0x7140], R238 ;  /* 0x007140ee01007387 */ /* 0x000fe80000100a00 */
[----:B------:R-:W-:Y:S09]  /*7eac0*/  STL.64 [R1+0x7138], R236 ;  /* 0x007138ec01007387 */ /* 0x000ff20000100a00 */
[----:B------:R-:W-:Y:S01]  /*7ead0*/  IMAD.MOV.U32 R219, RZ, RZ, R188 ;  /* 0x000000ffffdb7224 */ /* 0x000fe200078e00bc */
[----:B------:R-:W-:Y:S01]  /*7eae0*/  MOV R218, R189 ;  /* 0x000000bd00da7202 */ /* 0x000fe20000000f00 */
[----:B------:R-:W-:Y:S01]  /*7eaf0*/  IMAD.MOV.U32 R217, RZ, RZ, R190 ;  /* 0x000000ffffd97224 */ /* 0x000fe200078e00be */
[----:B------:R-:W2:Y:S01]  /*7eb00*/  LDL.LU.64 R188, [R1+0x1de0] ;  /* 0x001de00001bc7983 */ /* 0x000ea20000300a00 */
[----:B------:R-:W-:-:S03]  /*7eb10*/  IMAD.MOV.U32 R216, RZ, RZ, R191 ;  /* 0x000000ffffd87224 */ /* 0x000fc600078e00bf */
[----:B------:R-:W2:Y:S04]  /*7eb20*/  LDL.LU.64 R190, [R1+0x1de8] ;  /* 0x001de80001be7983 */ /* 0x000ea80000300a00 */
[----:B------:R-:W-:Y:S04]  /*7eb30*/  STL.64 [R1+0x7160], R218 ;  /* 0x007160da01007387 */ /* 0x000fe80000100a00 */
[----:B------:R1:W-:Y:S01]  /*7eb40*/  STL.64 [R1+0x7158], R216 ;  /* 0x007158d801007387 */ /* 0x0003e20000100a00 */
[C---:B------:R-:W-:Y:S11]  /*7eb50*/  HMMA.1688.F32.TF32 R208, R180.reuse, R140, R200 ;  /* 0x0000008cb4d0723c */ /* 0x040ff600000810c8 */
[----:B------:R-:W-:Y:S11]  /*7eb60*/  @!UPT UIADD3 URZ, URZ, URZ, URZ ;  /* 0x0000003f3f3ff290 */ /* 0x000ff6000fffe03f */
[----:B------:R-:W-:Y:S02]  /*7eb70*/  @!UPT UIADD3 URZ, URZ, URZ, URZ ;  /* 0x0000003f3f3ff290 */ /* 0x000fe4000fffe03f */
[----:B------:R-:W-:Y:S01]  /*7eb80*/  IMAD.MOV.U32 R201, RZ, RZ, R210 ;  /* 0x000000ffffc97224 */ /* 0x000fe200078e00d2 */
[----:B------:R-:W-:Y:S01]  /*7eb90*/  MOV R202, R211 ;  /* 0x000000d300ca7202 */ /* 0x000fe20000000f00 */
[----:B------:R-:W-:Y:S01]  /*7eba0*/  IMAD.MOV.U32 R200, RZ, RZ, R209 ;  /* 0x000000ffffc87224 */ /* 0x000fe200078e00d1 */
[----:B------:R-:W-:Y:S01]  /*7ebb0*/  MOV R204, R208 ;  /* 0x000000d000cc7202 */ /* 0x000fe20000000f00 */
[C---:B---3--:R-:W-:Y:S08]  /*7ebc0*/  HMMA.1688.F32.TF32 R184, R180.reuse, R144, R184 ;  /* 0x00000090b4b8723c */ /* 0x048ff000000810b8 */
[----:B----4-:R-:W-:Y:S11]  /*7ebd0*/  HMMA.1688.F32.TF32 R192, R180, R148, R192 ;  /* 0x00000094b4c0723c */ /* 0x010ff600000810c0 */
[----:B------:R-:W-:Y:S05]  /*7ebe0*/  @!UPT UIADD3 URZ, URZ, URZ, URZ ;  /* 0x0000003f3f3ff290 */ /* 0x000fea000fffe03f */
[----:B------:R-:W-:Y:S01]  /*7ebf0*/  IMAD.MOV.U32 R215, RZ, RZ, R184 ;  /* 0x000000ffffd77224 */ /* 0x000fe200078e00b8 */
[----:B------:R-:W-:Y:S01]  /*7ec00*/  MOV R213, R186 ;  /* 0x000000ba00d57202 */ /* 0x000fe20000000f00 */
[----:B------:R-:W-:Y:S02]  /*7ec10*/  IMAD.MOV.U32 R214, RZ, RZ, R185 ;  /* 0x000000ffffd67224 */ /* 0x000fe400078e00b9 */
[----:B------:R-:W-:Y:S01]  /*7ec20*/  IMAD.MOV.U32 R212, RZ, RZ, R187 ;  /* 0x000000ffffd47224 */ /* 0x000fe200078e00bb */
[----:B------:R-:W3:Y:S04]  /*7ec30*/  LDL.LU.64 R184, [R1+0x1df0] ;  /* 0x001df00001b87983 */ /* 0x000ee80000300a00 */
[----:B------:R-:W3:Y:S01]  /*7ec40*/  LDL.LU.64 R186, [R1+0x1df8] ;  /* 0x001df80001ba7983 */ /* 0x000ee20000300a00 */
[----:B------:R-:W-:Y:S01]  /*7ec50*/  IMAD.MOV.U32 R211, RZ, RZ, R192 ;  /* 0x000000ffffd37224 */ /* 0x000fe200078e00c0 */
[----:B------:R-:W-:Y:S01]  /*7ec60*/  MOV R210, R193 ;  /* 0x000000c100d27202 */ /* 0x000fe20000000f00 */
[----:B------:R-:W-:Y:S01]  /*7ec70*/  IMAD.MOV.U32 R209, RZ, RZ, R194 ;  /* 0x000000ffffd17224 */ /* 0x000fe200078e00c2 */
[----:B------:R-:W-:Y:S01]  /*7ec80*/  STL.64 [R1+0x7170], R214 ;  /* 0x007170d601007387 */ /* 0x000fe20000100a00 */
[----:B------:R-:W-:-:S03]  /*7ec90*/  IMAD.MOV.U32 R208, RZ, RZ, R195 ;  /* 0x000000ffffd07224 */ /* 0x000fc600078e00c3 */
[----:B------:R4:W-:Y:S04]  /*7eca0*/  STL.64 [R1+0x7168], R212 ;  /* 0x007168d401007387 */ /* 0x0009e80000100a00 */
[----:B------:R-:W3:Y:S04]  /*7ecb0*/  LDL.LU.64 R220, [R1+0x1e00] ;  /* 0x001e000001dc7983 */ /* 0x000ee80000300a00 */
[----:B------:R-:W3:Y:S04]  /*7ecc0*/  LDL.LU.64 R222, [R1+0x1e08] ;  /* 0x001e080001de7983 */ /* 0x000ee80000300a00 */
[----:B------:R-:W-:Y:S04]  /*7ecd0*/  STL.64 [R1+0x7180], R210 ;  /* 0x007180d201007387 */ /* 0x000fe80000100a00 */
[----:B------:R2:W-:Y:S04]  /*7ece0*/  STL.64 [R1+0x7178], R208 ;  /* 0x007178d001007387 */ /* 0x0005e80000100a00 */
[----:B-1----:R-:W3:Y:S04]  /*7ecf0*/  LDL.LU.64 R216, [R1+0x1e10] ;  /* 0x001e100001d87983 */ /* 0x002ee80000300a00 */
[----:B------:R-:W3:Y:S04]  /*7ed00*/  LDL.LU.64 R218, [R1+0x1e18] ;  /* 0x001e180001da7983 */ /* 0x000ee80000300a00 */
[----:B------:R-:W3:Y:S04]  /*7ed10*/  LDL.LU.64 R192, [R1+0x1e20] ;  /* 0x001e200001c07983 */ /* 0x000ee80000300a00 */
[----:B------:R-:W3:Y:S01]  /*7ed20*/  LDL.LU.64 R194, [R1+0x1e28] ;  /* 0x001e280001c27983 */ /* 0x000ee20000300a00 */
[C---:B--2---:R-:W-:Y:S03]  /*7ed30*/  HMMA.1688.F32.TF32 R188, R180.reuse, R152, R188 ;  /* 0x00000098b4bc723c */ /* 0x044fe600000810bc */
[----:B----4-:R-:W2:Y:S04]  /*7ed40*/  LDL.LU.64 R212, [R1+0x1e40] ;  /* 0x001e400001d47983 */ /* 0x010ea80000300a00 */
[----:B------:R-:W2:Y:S11]  /*7ed50*/  LDL.LU.64 R214, [R1+0x1e48] ;  /* 0x001e480001d67983 */ /* 0x000eb60000300a00 */
[----:B------:R-:W-:Y:S06]  /*7ed60*/  @!UPT UIADD3 URZ, URZ, URZ, URZ ;  /* 0x0000003f3f3ff290 */ /* 0x000fec000fffe03f */
[----:B------:R-:W-:Y:S01]  /*7ed70*/  MOV R231, R191 ;  /* 0x000000bf00e77202 */ /* 0x000fe20000000f00 */
[----:B------:R-:W-:Y:S01]  /*7ed80*/  IMAD.MOV.U32 R225, RZ, RZ, R189 ;  /* 0x000000ffffe17224 */ /* 0x000fe200078e00bd */
[----:B------:R-:W-:Y:S01]  /*7ed90*/  MOV R226, R188 ;  /* 0x000000bc00e27202 */ /* 0x000fe20000000f00 */
[----:B------:R-:W-:Y:S02]  /*7eda0*/  IMAD.MOV.U32 R224, RZ, RZ, R190 ;  /* 0x000000ffffe07224 */ /* 0x000fe400078e00be */
[----:B------:R-:W-:Y:S04]  /*7edb0*/  STL.64 [R1+0x71a0], R230 ;  /* 0x0071a0e601007387 */ /* 0x000fe80000100a00 */
[----:B------:R-:W-:Y:S04]  /*7edc0*/  STL.64 [R1+0x7198], R228 ;  /* 0x007198e401007387 */ /* 0x000fe80000100a00 */
[----:B------:R-:W-:Y:S04]  /*7edd0*/  STL.64 [R1+0x7190], R226 ;  /* 0x007190e201007387 */ /* 0x000fe80000100a00 */
[----:B------:R-:W-:Y:S04]  /*7ede0*/  STL.64 [R1+0x7188], R224 ;  /* 0x007188e001007387 */ /* 0x000fe80000100a00 */
[----:B------:R-:W4:Y:S04]  /*7edf0*/  LDL.LU.64 R208, [R1+0x1e30] ;  /* 0x001e300001d07983 */ /* 0x000f280000300a00 */
[----:B------:R-:W4:Y:S04]  /*7ee00*/  LDL.LU.64 R210, [R1+0x1e38] ;  /* 0x001e380001d27983 */ /* 0x000f280000300a00 */
[----:B------:R-:W2:Y:S04]  /*7ee10*/  LDL.LU.64 R188, [R1+0x1db0] ;  /* 0x001db00001bc7983 */ /* 0x000ea80000300a00 */
[----:B------:R-:W2:Y:S01]  /*7ee20*/  LDL.LU.64 R190, [R1+0x1db8] ;  /* 0x001db80001be7983 */ /* 0x000ea20000300a00 */
[C---:B---3--:R-:W-:Y:S11]  /*7ee30*/  HMMA.1688.F32.TF32 R184, R180.reuse, R156, R184 ;  /* 0x0000009cb4b8723c */ /* 0x048ff600000810b8 */
[----:B------:R-:W-:Y:S11]  /*7ee40*/  @!UPT UIADD3 URZ, URZ, URZ, URZ ;  /* 0x0000003f3f3ff290 */ /* 0x000ff6000fffe03f */
[----:B------:R-:W-:Y:S02]  /*7ee50*/  @!UPT UIADD3 URZ, URZ, URZ, URZ ;  /* 0x0000003f3f3ff290 */ /* 0x000fe4000fffe03f */
[----:B------:R-:W-:Y:S01]  /*7ee60*/  MOV R206, R186 ;  /* 0x000000ba00ce7202 */ /* 0x000fe20000000f00 */
[----:B------:R-:W-:Y:S02]  /*7ee70*/  IMAD.MOV.U32 R207, RZ, RZ, R187 ;  /* 0x000000ffffcf7224 */ /* 0x000fe400078e00bb */
[----:B------:R-:W-:Y:S02]  /*7ee80*/  IMAD.MOV.U32 R205, RZ, RZ, R185 ;  /* 0x000000ffffcd7224 */ /* 0x000fe400078e00b9 */
[----:B------:R-:W-:Y:S02]  /*7ee90*/  IMAD.MOV.U32 R203, RZ, RZ, R184 ;  /* 0x000000ffffcb7224 */ /* 0x000fe400078e00b8 */
[----:B------:R-:W3:Y:S04]  /*7eea0*/  LDL.LU.64 R184, [R1+0x1da0] ;  /* 0x001da00001b87983 */ /* 0x000ee80000300a00 */
[----:B------:R-:W3:Y:S04]  /*7eeb0*/  LDL.LU.64 R186, [R1+0x1da8] ;  /* 0x001da80001ba7983 */ /* 0x000ee80000300a00 */
[----:B------:R-:W-:Y:S04]  /*7eec0*/  STL.64 [R1+0x71c0], R206 ;  /* 0x0071c0ce01007387 */ /* 0x000fe80000100a00 */
[----:B------:R1:W-:Y:S04]  /*7eed0*/  STL.64 [R1+0x71b8], R204 ;  /* 0x0071b8cc01007387 */ /* 0x0003e80000100a00 */
[----:B------:R-:W-:Y:S04]  /*7eee0*/  STL.64 [R1+0x71b0], R202 ;  /* 0x0071b0ca01007387 */ /* 0x000fe80000100a00 */
[----:B------:R1:W-:Y:S01]  /*7eef0*/  STL.64 [R1+0x71a8], R200 ;  /* 0x0071a8c801007387 */ /* 0x0003e20000100a00 */
[C---:B------:R-:W-:Y:S03]  /*7ef00*/  HMMA.1688.F32.TF32 R216, R180.reuse, R164, R216 ;  /* 0x000000a4b4d8723c */ /* 0x040fe600000810d8 */
[----:B-1----:R-:W3:Y:S04]  /*7ef10*/  LDL.LU.64 R204, [R1+0x1d80] ;  /* 0x001d800001cc7983 */ /* 0x002ee80000300a00 */
[----:B------:R-:W3:Y:S01]  /*7ef20*/  LDL.LU.64 R206, [R1+0x1d88] ;  /* 0x001d880001ce7983 */ /* 0x000ee20000300a00 */
[C---:B------:R-:W-:Y:S08]  /*7ef30*/  HMMA.1688.F32.TF32 R200, R180.reuse, R160, R220 ;  /* 0x000000a0b4c8723c */ /* 0x040ff000000810dc */
[C---:B------:R-:W-:Y:S11]  /*7ef40*/  HMMA.1688.F32.TF32 R192, R180.reuse, R168, R192 ;  /* 0x000000a8b4c0723c */ /* 0x040ff600000810c0 */
[----:B------:R-:W-:Y:S04]  /*7ef50*/  @!UPT UIADD3 URZ, URZ, URZ, URZ ;  /* 0x0000003f3f3ff290 */ /* 0x000fe8000fffe03f */
[----:B------:R1:W-:Y:S04]  /*7ef60*/  STL.64 [R1+0x1e00], R200 ;  /* 0x001e00c801007387 */ /* 0x0003e80000100a00 */
[----:B------:R2:W-:Y:S04]  /*7ef70*/  STL.64 [R1+0x1e08], R202 ;  /* 0x001e08ca01007387 */ /* 0x0005e80000100a00 */
[----:B-1----:R-:W3:Y:S04]  /*7ef80*/  LDL.LU.64 R200, [R1+0x1d50] ;  /* 0x001d500001c87983 */ /* 0x002ee80000300a00 */
[----:B------:R-:W-:Y:S04]  /*7ef90*/  STL.64 [R1+0x1e10], R216 ;  /* 0x001e10d801007387 */ /* 0x000fe80000100a00 */
[----:B------:R-:W-:Y:S04]  /*7efa0*/  STL.64 [R1+0x1e18], R218 ;  /* 0x001e18da01007387 */ /* 0x000fe80000100a00 */
[----:B--2---:R-:W2:Y:S04]  /*7efb0*/  LDL.LU.64 R202, [R1+0x1d58] ;  /* 0x001d580001ca7983 */ /* 0x004ea80000300a00 */
[----:B------:R1:W-:Y:S04]  /*7efc0*/  STL.64 [R1+0x1e20], R192 ;  /* 0x001e20c001007387 */ /* 0x0003e80000100a00 */
[----:B------:R4:W-:Y:S04]  /*7efd0*/  STL.64 [R1+0x1e28], R194 ;  /* 0x001e28c201007387 */ /* 0x0009e80000100a00 */
[----:B-1----:R-:W2:Y:S04]  /*7efe0*/  LDL.LU.64 R192, [R1+0x1cf0] ;  /* 0x001cf00001c07983 */ /* 0x002ea80000300a00 */
[----:B----4-:R-:W4:Y:S01]  /*7eff0*/  LDL.LU.64 R194, [R1+0x1cf8] ;  /* 0x001cf80001c27983 */ /* 0x010f220000300a00 */
[C---:B------:R-:W-:Y:S08]  /*7f000*/  HMMA.1688.F32.TF32 R212, R180.reuse, R172, R212 ;  /* 0x000000acb4d4723c */ /* 0x040ff000000810d4 */
[----:B------:R-:W-:Y:S08]  /*7f010*/  HMMA.1688.F32.TF32 R208, R180, R176, R208 ;  /* 0x000000b0b4d0723c */ /* 0x000ff000000810d0 */
        /* <DEDUP_REMOVED lines=9> */
[C---:B---3--:R-:W-:Y:S02]  /*7f0b0*/  HMMA.1688.F32.TF32 R180, R196.reuse, R56, R184 ;  /* 0x00000038c4b4723c */ /* 0x048fe400000810b8 */
[----:B------:R-:W3:Y:S04]  /*7f0c0*/  LDL.LU.64 R184, [R1+0x1c90] ;  /* 0x001c900001b87983 */ /* 0x000ee80000300a00 */
[----:B------:R-:W3:Y:S02]  /*7f0d0*/  LDL.LU.64 R186, [R1+0x1c98] ;  /* 0x001c980001ba7983 */ /* 0x000ee40000300a00 */
[----:B------:R-:W-:Y:S11]  /*7f0e0*/  HMMA.1688.F32.TF32 R204, R196, R60, R204 ;  /* 0x0000003cc4cc723c */ /* 0x000ff600000810cc */
[----:B------:R-:W-:Y:S04]  /*7f0f0*/  @!UPT UIADD3 URZ, URZ, URZ, URZ ;  /* 0x0000003f3f3ff290 */ /* 0x000fe8000fffe03f */
[----:B------:R1:W-:Y:S04]  /*7f100*/  STL.64 [R1+0x1e50], R180 ;  /* 0x001e50b401007387 */ /* 0x0003e80000100a00 */
[----:B------:R1:W-:Y:S04]  /*7f110*/  STL.64 [R1+0x1e58], R182 ;  /* 0x001e58b601007387 */ /* 0x0003e80000100a00 */
[----:B-1----:R-:W3:Y:S04]  /*7f120*/  LDL.LU.64 R180, [R1+0x1c20] ;  /* 0x001c200001b47983 */ /* 0x002ee80000300a00 */
[----:B------:R-:W3:Y:S01]  /*7f130*/  LDL.LU.64 R182, [R1+0x1c28] ;  /* 0x001c280001b67983 */ /* 0x000ee20000300a00 */
[----:B------:R-:W-:Y:S01]  /*7f140*/  MOV R245, R207 ;  /* 0x000000cf00f57202 */ /* 0x000fe20000000f00 */
[----:B------:R-:W-:-:S02]  /*7f150*/  IMAD.MOV.U32 R252, RZ, RZ, R206 ;  /* 0x000000fffffc7224 */ /* 0x000fc400078e00ce */
[----:B------:R-:W-:Y:S04]  /*7f160*/  STL.64 [R1+0x1e40], R204 ;  /* 0x001e40cc01007387 */ /* 0x000fe80000100a00 */
[----:B------:R-:W-:Y:S01]  /*7f170*/  STL [R1+0x6f6c], R245 ;  /* 0x006f6cf501007387 */ /* 0x000fe20000100800 */
[C---:B--2---:R-:W-:Y:S08]  /*7f180*/  HMMA.1688.F32.TF32 R200, R196.reuse, R64, R200 ;  /* 0x00000040c4c8723c */ /* 0x044ff000000810c8 */
[C---:B----4-:R-:W-:Y:S01]  /*7f190*/  HMMA.1688.F32.TF32 R192, R196.reuse, R68, R192 ;  /* 0x00000044c4c0723c */ /* 0x050fe200000810c0 */
[----:B------:R1:W-:Y:S11]  /*7f1a0*/  STL [R1+0x6f68], R252 ;  /* 0x006f68fc01007387 */ /* 0x0003f60000100800 */
[----:B------:R-:W-:Y:S03]  /*7f1b0*/  @!UPT UIADD3 URZ, URZ, URZ, URZ ;  /* 0x0000003f3f3ff290 */ /* 0x000fe6000fffe03f */
[----:B------:R2:W-:Y:S04]  /*7f1c0*/  STL.64 [R1+0x1e30], R200 ;  /* 0x001e30c801007387 */ /* 0x0005e80000100a00 */
[----:B------:R4:W-:Y:S05]  /*7f1d0*/  STL.64 [R1+0x1e38], R202 ;  /* 0x001e38ca01007387 */ /* 0x0009ea0000100a00 */
[----:B-1----:R-:W-:Y:S02]  /*7f1e0*/  IMAD.MOV.U32 R252, RZ, RZ, R195 ;  /* 0x000000fffffc7224 */ /* 0x002fe400078e00c3 */
[----:B------:R-:W-:Y:S01]  /*7f1f0*/  IMAD.MOV.U32 R245, RZ, RZ, R194 ;  /* 0x000000fffff57224 */ /* 0x000fe200078e00c2 */
[----:B------:R1:W-:Y:S04]  /*7f200*/  STL.64 [R1+0x1db0], R192 ;  /* 0x001db0c001007387 */ /* 0x0003e80000100a00 */
[----:B------:R-:W-:Y:S04]  /*7f210*/  STL [R1+0x6fc4], R252 ;  /* 0x006fc4fc01007387 */ /* 0x000fe80000100800 */
[----:B------:R-:W-:Y:S04]  /*7f220*/  STL [R1+0x6fc0], R245 ;  /* 0x006fc0f501007387 */ /* 0x000fe80000100800 */
[----:B--2---:R-:W2:Y:S04]  /*7f230*/  LDL.LU.64 R200, [R1+0xad0] ;  /* 0x000ad00001c87983 */ /* 0x004ea80000300a00 */
[----:B----4-:R-:W2:Y:S01]  /*7f240*/  LDL.LU.64 R202, [R1+0xad8] ;  /* 0x000ad80001ca7983 */ /* 0x010ea20000300a00 */
[C---:B------:R-:W-:Y:S11]  /*7f250*/  HMMA.1688.F32.TF32 R188, R196.reuse, R72, R188 ;  /* 0x00000048c4bc723c */ /* 0x040ff600000810bc */
[----:B------:R-:W-:Y:S11]  /*7f260*/  @!UPT UIADD3 URZ, URZ, URZ, URZ ;  /* 0x0000003f3f3ff290 */ /* 0x000ff6000fffe03f */
[----:B------:R-:W-:Y:S01]  /*7f270*/  @!UPT UIADD3 URZ, URZ, URZ, URZ ;  /* 0x0000003f3f3ff290 */ /* 0x000fe2000fffe03f */
[----:B------:R4:W-:Y:S04]  /*7f280*/  STL.64 [R1+0x1da0], R188 ;  /* 0x001da0bc01007387 */ /* 0x0009e80000100a00 */
[----:B------:R3:W-:Y:S04]  /*7f290*/  STL.64 [R1+0x1da8], R190 ;  /* 0x001da8be01007387 */ /* 0x0007e80000100a00 */
[----:B-1----:R-:W2:Y:S04]  /*7f2a0*/  LDL.LU.64 R192, [R1+0xac0] ;  /* 0x000ac00001c07983 */ /* 0x002ea80000300a00 */
[----:B------:R-:W2:Y:S04]  /*7f2b0*/  LDL.LU.64 R194, [R1+0xac8] ;  /* 0x000ac80001c27983 */ /* 0x000ea80000300a00 */
[----:B----4-:R-:W4:Y:S01]  /*7f2c0*/  LDL.LU.64 R188, [R1+0xab0] ;  /* 0x000ab00001bc7983 */ /* 0x010f220000300a00 */
[C---:B------:R-:W-:Y:S08]  /*7f2d0*/  HMMA.1688.F32.TF32 R204, R196.reuse, R84, R48 ;  /* 0x00000054c4cc723c */ /* 0x040ff00000081030 */
[C---:B------:R-:W-:Y:S08]  /*7f2e0*/  HMMA.1688.F32.TF32 R48, R196.reuse, R88, R44 ;  /* 0x00000058c430723c */ /* 0x040ff0000008102c */
[----:B------:R-:W-:Y:S01]  /*7f2f0*/  HMMA.1688.F32.TF32 R44, R196, R92, R40 ;  /* 0x0000005cc42c723c */ /* 0x000fe20000081028 */
[----:B------:R-:W-:Y:S01]  /*7f300*/  IMAD.MOV.U32 R248, RZ, RZ, R20 ;  /* 0x000000fffff87224 */ /* 0x000fe200078e0014 */
[----:B------:R-:W-:Y:S01]  /*7f310*/  MOV R250, R22 ;  /* 0x0000001600fa7202 */ /* 0x000fe20000000f00 */
[----:B------:R-:W-:-:S02]  /*7f320*/  IMAD.MOV.U32 R249, RZ, RZ, R21 ;  /* 0x000000fffff97224 */ /* 0x000fc400078e0015 */
[----:B------:R-:W-:Y:S01]  /*7f330*/  IMAD.MOV.U32 R251, RZ, RZ, R23 ;  /* 0x000000fffffb7224 */ /* 0x000fe200078e0017 */
[----:B------:R-:W-:Y:S01]  /*7f340*/  MOV R221, R5 ;  /* 0x0000000500dd7202 */ /* 0x000fe20000000f00 */
[----:B------:R-:W-:Y:S01]  /*7f350*/  IMAD.MOV.U32 R220, RZ, RZ, R4 ;  /* 0x000000ffffdc7224 */ /* 0x000fe200078e0004 */
[----:B------:R-:W-:Y:S01]  /*7f360*/  LDS R40, [R2+0x4000] ;  /* 0x0040000002287984 */ /* 0x000fe20000000800 */
[----:B------:R-:W-:Y:S02]  /*7f370*/  IMAD.MOV.U32 R222, RZ, RZ, R6 ;  /* 0x000000ffffde7224 */ /* 0x000fe400078e0006 */
[----:B------:R-:W-:Y:S01]  /*7f380*/  IMAD.MOV.U32 R223, RZ, RZ, R7 ;  /* 0x000000ffffdf7224 */ /* 0x000fe200078e0007 */
[----:B------:R-:W-:Y:S04]  /*7f390*/  LDS R42, [R2+0x6000] ;  /* 0x00600000022a7984 */ /* 0x000fe80000000800 */
[----:B------:R-:W-:Y:S04]  /*7f3a0*/  LDS R41, [R0+0x4000] ;  /* 0x0040000000297984 */ /* 0x000fe80000000800 */
[----:B------:R-:W1:Y:S01]  /*7f3b0*/  LDS R43, [R0+0x6000] ;  /* 0x00600000002b7984 */ /* 0x000e620000000800 */
[C---:B---3--:R-:W-:Y:S11]  /*7f3c0*/  HMMA.1688.F32.TF32 R184, R196.reuse, R76, R184 ;  /* 0x0000004cc4b8723c */ /* 0x048ff600000810b8 */
[----:B------:R-:W-:Y:S11]  /*7f3d0*/  @!UPT UIADD3 URZ, URZ, URZ, URZ ;  /* 0x0000003f3f3ff290 */ /* 0x000ff6000fffe03f */
[----:B------:R-:W-:Y:S01]  /*7f3e0*/  @!UPT UIADD3 URZ, URZ, URZ, URZ ;  /* 0x0000003f3f3ff290 */ /* 0x000fe2000fffe03f */
[----:B------:R3:W-:Y:S04]  /*7f3f0*/  STL.64 [R1+0x1d80], R184 ;  /* 0x001d80b801007387 */ /* 0x0007e80000100a00 */
[----:B------:R1:W-:Y:S04]  /*7f400*/  STL.64 [R1+0x1d88], R186 ;  /* 0x001d88ba01007387 */ /* 0x0003e80000100a00 */
[----:B------:R-:W4:Y:S01]  /*7f410*/  LDL.LU.64 R190, [R1+0xab8] ;  /* 0x000ab80001be7983 */ /* 0x000f220000300a00 */
[C---:B------:R-:W-:Y:S11]  /*7f420*/  HMMA.1688.F32.TF32 R180, R196.reuse, R80, R180 ;  /* 0x00000050c4b4723c */ /* 0x040ff600000810b4 */
[----:B------:R-:W-:Y:S11]  /*7f430*/  @!UPT UIADD3 URZ, URZ, URZ, URZ ;  /* 0x0000003f3f3ff290 */ /* 0x000ff6000fffe03f */
[----:B------:R-:W-:Y:S01]  /*7f440*/  @!UPT UIADD3 URZ, URZ, URZ, URZ ;  /* 0x0000003f3f3ff290 */ /* 0x000fe2000fffe03f */
[----:B------:R1:W-:Y:S04]  /*7f450*/  STL.64 [R1+0x1d50], R180 ;  /* 0x001d50b401007387 */ /* 0x0003e80000100a00 */
[----:B------:R1:W-:Y:S04]  /*7f460*/  STL.64 [R1+0x1d58], R182 ;  /* 0x001d58b601007387 */ /* 0x0003e80000100a00 */
[----:B---3--:R-:W3:Y:S04]  /*7f470*/  LDL.LU.64 R184, [R1+0xaa0] ;  /* 0x000aa00001b87983 */ /* 0x008ee80000300a00 */
[----:B-1----:R-:W3:Y:S04]  /*7f480*/  LDL.LU.64 R186, [R1+0xaa8] ;  /* 0x000aa80001ba7983 */ /* 0x002ee80000300a00 */
[----:B------:R-:W3:Y:S04]  /*7f490*/  LDL.LU.64 R180, [R1+0xa80] ;  /* 0x000a800001b47983 */ /* 0x000ee80000300a00 */
[----:B------:R-:W3:Y:S04]  /*7f4a0*/  LDL.LU.64 R182, [R1+0xa88] ;  /* 0x000a880001b67983 */ /* 0x000ee80000300a00 */
[----:B------:R-:W-:Y:S04]  /*7f4b0*/  STL.64 [R1+0x1cf0], R204 ;  /* 0x001cf0cc01007387 */ /* 0x000fe80000100a00 */
[----:B------:R-:W-:Y:S04]  /*7f4c0*/  STL.64 [R1+0x1cf8], R206 ;  /* 0x001cf8ce01007387 */ /* 0x000fe80000100a00 */
[----:B------:R-:W-:Y:S04]  /*7f4d0*/  STL.64 [R1+0x1cb0], R48 ;  /* 0x001cb03001007387 */ /* 0x000fe80000100a00 */
[----:B------:R-:W-:Y:S04]  /*7f4e0*/  STL.64 [R1+0x1cb8], R50 ;  /* 0x001cb83201007387 */ /* 0x000fe80000100a00 */
[----:B------:R1:W-:Y:S04]  /*7f4f0*/  STL.64 [R1+0x1c90], R44 ;  /* 0x001c902c01007387 */ /* 0x0003e80000100a00 */
[----:B------:R2:W-:Y:S04]  /*7f500*/  STL.64 [R1+0x1c98], R46 ;  /* 0x001c982e01007387 */ /* 0x0005e80000100a00 */
[----:B-1----:R-:W3:Y:S01]  /*7f510*/  LDL.LU.64 R44, [R1+0xa60] ;  /* 0x000a6000012c7983 */ /* 0x002ee20000300a00 */
[C---:B--2---:R-:W-:Y:S11]  /*7f520*/  HMMA.1688.F32.TF32 R200, R196.reuse, R96, R200 ;  /* 0x00000060c4c8723c */ /* 0x044ff600000810c8 */
[----:B------:R-:W-:Y:S11]  /*7f530*/  @!UPT UIADD3 URZ, URZ, URZ, URZ ;  /* 0x0000003f3f3ff290 */ /* 0x000ff6000fffe03f */
[----:B------:R-:W-:Y:S01]  /*7f540*/  @!UPT UIADD3 URZ, URZ, URZ, URZ ;  /* 0x0000003f3f3ff290 */ /* 0x000fe2000fffe03f */
[----:B------:R-:W-:Y:S04]  /*7f550*/  STL.64 [R1+0xad0], R200 ;  /* 0x000ad0c801007387 */ /* 0x000fe80000100a00 */
[----:B------:R-:W-:Y:S04]  /*7f560*/  STL.64 [R1+0xad8], R202 ;  /* 0x000ad8ca01007387 */ /* 0x000fe80000100a00 */
[----:B------:R-:W2:Y:S01]  /*7f570*/  LDL.LU.64 R46, [R1+0xa68] ;  /* 0x000a6800012e7983 */ /* 0x000ea20000300a00 */
[C---:B------:R-:W-:Y:S11]  /*7f580*/  HMMA.1688.F32.TF32 R48, R196.reuse, R100, R192 ;  /* 0x00000064c430723c */ /* 0x040ff600000810c0 */
[----:B------:R-:W-:Y:S11]  /*7f590*/  @!UPT UIADD3 URZ, URZ, URZ, URZ ;  /* 0x0000003f3f3ff290 */ /* 0x000ff6000fffe03f */
[----:B------:R-:W-:Y:S01]  /*7f5a0*/  @!UPT UIADD3 URZ, URZ, URZ, URZ ;  /* 0x0000003f3f3ff290 */ /* 0x000fe2000fffe03f */
[----:B------:R-:W-:Y:S04]  /*7f5b0*/  STL.64 [R1+0xac0], R48 ;  /* 0x000ac03001007387 */ /* 0x000fe80000100a00 */
[----:B------:R4:W-:Y:S04]  /*7f5c0*/  STL.64 [R1+0xac8], R50 ;  /* 0x000ac83201007387 */ /* 0x0009e80000100a00 */
[----:B------:R-:W2:Y:S04]  /*7f5d0*/  LDL.LU.64 R192, [R1+0x980] ;  /* 0x0009800001c07983 */ /* 0x000ea80000300a00 */
[----:B------:R-:W2:Y:S01]  /*7f5e0*/  LDL.LU.64 R194, [R1+0x988] ;  /* 0x0009880001c27983 */ /* 0x000ea20000300a00 */
[C---:B----4-:R-:W-:Y:S11]  /*7f5f0*/  HMMA.1688.F32.TF32 R48, R196.reuse, R104, R188 ;  /* 0x00000068c430723c */ /* 0x050ff600000810bc */
[----:B------:R-:W-:Y:S11]  /*7f600*/  @!UPT UIADD3 URZ, URZ, URZ, URZ ;  /* 0x0000003f3f3ff290 */ /* 0x000ff6000fffe03f */
[----:B------:R-:W-:Y:S01]  /*7f610*/  @!UPT UIADD3 URZ, URZ, URZ, URZ ;  /* 0x0000003f3f3ff290 */ /* 0x000fe2000fffe03f */
[----:B------:R3:W-:Y:S01]  /*7f620*/  STL.64 [R1+0xab0], R48 ;  /* 0x000ab03001007387 */ /* 0x0007e20000100a00 */
[----:B------:R-:W-:Y:S01]  /*7f630*/  MOV R252, R50 ;  /* 0x0000003200fc7202 */ /* 0x000fe20000000f00 */
[----:B------:R-:W-:Y:S02]  /*7f640*/  IMAD.MOV.U32 R245, RZ, RZ, R51 ;  /* 0x000000fffff57224 */ /* 0x000fe400078e0033 */
[C---:B---3--:R-:W-:Y:S03]  /*7f650*/  HMMA.1688.F32.TF32 R48, R196.reuse, R108, R184 ;  /* 0x0000006cc430723c */ /* 0x048fe600000810b8 */
[----:B------:R-:W-:Y:S04]  /*7f660*/  STL [R1+0x6fcc], R245 ;  /* 0x006fccf501007387 */ /* 0x000fe80000100800 */
[----:B------:R-:W-:Y:S04]  /*7f670*/  STL [R1+0x6fc8], R252 ;  /* 0x006fc8fc01007387 */ /* 0x000fe80000100800 */
[----:B------:R-:W3:Y:S04]  /*7f680*/  LDL.LU.64 R188, [R1+0x970] ;  /* 0x0009700001bc7983 */ /* 0x000ee80000300a00 */
[----:B------:R-:W3:Y:S08]  /*7f690*/  LDL.LU.64 R190, [R1+0x978] ;  /* 0x0009780001be7983 */ /* 0x000ef00000300a00 */
[----:B------:R-:W-:Y:S04]  /*7f6a0*/  STL.64 [R1+0xaa0], R48 ;  /* 0x000aa03001007387 */ /* 0x000fe80000100a00 */
[----:B------:R1:W-:Y:S04]  /*7f6b0*/  STL.64 [R1+0xaa8], R50 ;  /* 0x000aa83201007387 */ /* 0x0003e80000100a00 */
[----:B------:R-:W4:Y:S04]  /*7f6c0*/  LDL.LU.64 R184, [R1+0x940] ;  /* 0x0009400001b87983 */ /* 0x000f280000300a00 */
[----:B------:R-:W4:Y:S01]  /*7f6d0*/  LDL.LU.64 R186, [R1+0x948] ;  /* 0x0009480001ba7983 */ /* 0x000f220000300a00 */
[C---:B-1----:R-:W-:Y:S11]  /*7f6e0*/  HMMA.1688.F32.TF32 R48, R196.reuse, R112, R180 ;  /* 0x00000070c430723c */ /* 0x042ff600000810b4 */
[----:B------:R-:W-:Y:S11]  /*7f6f0*/  @!UPT UIADD3 URZ, URZ, URZ, URZ ;  /* 0x0000003f3f3ff290 */ /* 0x000ff6000fffe03f */
[----:B------:R-:W-:Y:S02]  /*7f700*/  @!UPT UIADD3 URZ, URZ, URZ, URZ ;  /* 0x0000003f3f3ff290 */ /* 0x000fe4000fffe03f */
[----:B------:R-:W-:Y:S01]  /*7f710*/  MOV R252, R51 ;  /* 0x0000003300fc7202 */ /* 0x000fe20000000f00 */
[----:B------:R-:W-:Y:S01]  /*7f720*/  IMAD.MOV.U32 R245, RZ, RZ, R50 ;  /* 0x000000fffff57224 */ /* 0x000fe200078e0032 */
[----:B------:R1:W-:Y:S04]  /*7f730*/  STL.64 [R1+0xa80], R48 ;  /* 0x000a803001007387 */ /* 0x0003e80000100a00 */
[----:B------:R-:W3:Y:S04]  /*7f740*/  LDL.LU.64 R180, [R1+0x920] ;  /* 0x0009200001b47983 */ /* 0x000ee80000300a00 */
[----:B------:R-:W3:Y:S01]  /*7f750*/  LDL.LU.64 R182, [R1+0x928] ;  /* 0x0009280001b67983 */ /* 0x000ee20000300a00 */
[C---:B--2---:R-:W-:Y:S03]  /*7f760*/  HMMA.1688.F32.TF32 R44, R196.reuse, R116, R44 ;  /* 0x00000074c42c723c */ /* 0x044fe6000008102c */
[----:B------:R-:W-:Y:S04]  /*7f770*/  STL [R1+0x6fd4], R252 ;  /* 0x006fd4fc01007387 */ /* 0x000fe80000100800 */
[----:B------:R-:W-:Y:S11]  /*7f780*/  STL [R1+0x6fd0], R245 ;  /* 0x006fd0f501007387 */ /* 0x000ff60000100800 */
[----:B------:R-:W-:Y:S05]  /*7f790*/  @!UPT UIADD3 URZ, URZ, URZ, URZ ;  /* 0x0000003f3f3ff290 */ /* 0x000fea000fffe03f */
[----:B------:R2:W-:Y:S04]  /*7f7a0*/  STL.64 [R1+0xa60], R44 ;  /* 0x000a602c01007387 */ /* 0x0005e80000100a00 */
[----:B-1----:R-:W3:Y:S04]  /*7f7b0*/  LDL.LU.64 R48, [R1+0x820] ;  /* 0x0008200001307983 */ /* 0x002ee80000300a00 */
[----:B------:R-:W3:Y:S01]  /*7f7c0*/  LDL.LU.64 R50, [R1+0x828] ;  /* 0x0008280001327983 */ /* 0x000ee20000300a00 */
[----:B------:R-:W-:Y:S01]  /*7f7d0*/  HMMA.1688.F32.TF32 R192, R196, R120, R192 ;  /* 0x00000078c4c0723c */ /* 0x000fe200000810c0 */
[----:B------:R-:W-:-:S02]  /*7f7e0*/  IMAD.MOV.U32 R117, RZ, RZ, R46 ;  /* 0x000000ffff757224 */ /* 0x000fc400078e002e */
[----:B--2---:R-:W2:Y:S01]  /*7f7f0*/  LDL.LU.64 R44, [R1+0x810] ;  /* 0x00081000012c7983 */ /* 0x004ea20000300a00 */
[----:B------:R-:W-:-:S03]  /*7f800*/  IMAD.MOV.U32 R116, RZ, RZ, R47 ;  /* 0x000000ffff747224 */ /* 0x000fc600078e002f */
[----:B------:R-:W2:Y:S04]  /*7f810*/  LDL.LU.64 R46, [R1+0x818] ;  /* 0x00081800012e7983 */ /* 0x000ea80000300a00 */
[----:B------:R-:W-:Y:S04]  /*7f820*/  STL.64 [R1+0x7290], R118 ;  /* 0x0072907601007387 */ /* 0x000fe80000100a00 */
[----:B------:R-:W-:Y:S04]  /*7f830*/  STL.64 [R1+0x7288], R116 ;  /* 0x0072887401007387 */ /* 0x000fe80000100a00 */
[----:B------:R-:W-:Y:S05]  /*7f840*/  STL.64 [R1+0x72b0], R110 ;  /* 0x0072b06e01007387 */ /* 0x000fea0000100a00 */
[----:B------:R-:W-:Y:S01]  /*7f850*/  IMAD.MOV.U32 R109, RZ, RZ, R194 ;  /* 0x000000ffff6d7224 */ /* 0x000fe200078e00c2 */
[----:B------:R-:W-:-:S05]  /*7f860*/  MOV R108, R195 ;  /* 0x000000c3006c7202 */ /* 0x000fca0000000f00 */
[----:B------:R4:W-:Y:S01]  /*7f870*/  STL.64 [R1+0x72a8], R108 ;  /* 0x0072a86c01007387 */ /* 0x0009e20000100a00 */
[----:B------:R-:W-:Y:S01]  /*7f880*/  MOV R113, R192 ;  /* 0x000000c000717202 */ /* 0x000fe20000000f00 */
[----:B------:R-:W-:Y:S02]  /*7f890*/  IMAD.MOV.U32 R112, RZ, RZ, R193 ;  /* 0x000000ffff707224 */ /* 0x000fe400078e00c1 */
[----:B------:R-:W-:Y:S04]  /*7f8a0*/  STL.64 [R1+0x72a0], R114 ;  /* 0x0072a07201007387 */ /* 0x000fe80000100a00 */
[----:B------:R-:W-:Y:S04]  /*7f8b0*/  STL.64 [R1+0x7298], R112 ;  /* 0x0072987001007387 */ /* 0x000fe80000100a00 */
[----:B------:R1:W-:Y:S01]  /*7f8c0*/  STL.64 [R1+0x7250], R246 ;  /* 0x007250f601007387 */ /* 0x0003e20000100a00 */
[----:B------:R-:W-:Y:S01]  /*7f8d0*/  IMAD.MOV.U32 R192, RZ, RZ, R8 ;  /* 0x000000ffffc07224 */ /* 0x000fe200078e0008 */
[----:B------:R-:W-:Y:S01]  /*7f8e0*/  MOV R194, R10 ;  /* 0x0000000a00c27202 */ /* 0x000fe20000000f00 */
[----:B------:R-:W-:-:S02]  /*7f8f0*/  IMAD.MOV.U32 R193, RZ, RZ, R9 ;  /* 0x000000ffffc17224 */ /* 0x000fc400078e0009 */
[----:B------:R-:W-:Y:S01]  /*7f900*/  IMAD.MOV.U32 R195, RZ, RZ, R11 ;  /* 0x000000ffffc37224 */ /* 0x000fe200078e000b */
[C---:B----4-:R-:W-:Y:S11]  /*7f910*/  HMMA.1688.F32.TF32 R108, R196.reuse, R128, R184 ;  /* 0x00000080c46c723c */ /* 0x050ff600000810b8 */
[----:B------:R-:W-:Y:S11]  /*7f920*/  @!UPT UIADD3 URZ, URZ, URZ, URZ ;  /* 0x0000003f3f3ff290 */ /* 0x000ff6000fffe03f */
[----:B------:R-:W-:Y:S02]  /*7f930*/  @!UPT UIADD3 URZ, URZ, URZ, URZ ;  /* 0x0000003f3f3ff290 */ /* 0x000fe4000fffe03f */
[----:B------:R-:W-:Y:S01]  /*7f940*/  IMAD.MOV.U32 R252, RZ, RZ, R108 ;  /* 0x000000fffffc7224 */ /* 0x000fe200078e006c */
[----:B------:R-:W-:Y:S01]  /*7f950*/  MOV R245, R109 ;  /* 0x0000006d00f57202 */ /* 0x000fe20000000f00 */
[----:B------:R-:W-:Y:S02]  /*7f960*/  IMAD.MOV.U32 R129, RZ, RZ, R110 ;  /* 0x000000ffff817224 */ /* 0x000fe400078e006e */
[----:B------:R-:W-:Y:S02]  /*7f970*/  IMAD.MOV.U32 R128, RZ, RZ, R111 ;  /* 0x000000ffff807224 */ /* 0x000fe400078e006f */
[----:B---3--:R-:W-:Y:S01]  /*7f980*/  HMMA.1688.F32.TF32 R108, R196, R132, R180 ;  /* 0x00000084c46c723c */ /* 0x008fe200000810b4 */
[----:B------:R3:W-:Y:S01]  /*7f990*/  STL.64 [R1+0x7248], R244 ;  /* 0x007248f401007387 */ /* 0x0007e20000100a00 */
[----:B------:R-:W-:Y:S01]  /*7f9a0*/  IMAD.MOV.U32 R184, RZ, RZ, R16 ;  /* 0x000000ffffb87224 */ /* 0x000fe200078e0010 */
[----:B------:R-:W-:Y:S01]  /*7f9b0*/  MOV R185, R17 ;  /* 0x0000001100b97202 */ /* 0x000fe20000000f00 */
[----:B------:R-:W-:-:S02]  /*7f9c0*/  IMAD.MOV.U32 R186, RZ, RZ, R18 ;  /* 0x000000ffffba7224 */ /* 0x000fc400078e0012 */
[----:B------:R-:W-:Y:S02]  /*7f9d0*/  IMAD.MOV.U32 R187, RZ, RZ, R19 ;  /* 0x000000ffffbb7224 */ /* 0x000fe400078e0013 */
[C---:B------:R-:W-:Y:S07]  /*7f9e0*/  HMMA.1688.F32.TF32 R116, R196.reuse, R124, R188 ;  /* 0x0000007cc474723c */ /* 0x040fee00000810bc */
[----:B------:R-:W-:Y:S01]  /*7f9f0*/  MOV R188, R12 ;  /* 0x0000000c00bc7202 */ /* 0x000fe20000000f00 */
[----:B------:R-:W-:Y:S01]  /*7fa00*/  IMAD.MOV.U32 R189, RZ, RZ, R13 ;  /* 0x000000ffffbd7224 */ /* 0x000fe200078e000d */
[C---:B------:R-:W-:Y:S01]  /*7fa10*/  HMMA.1688.F32.TF32 R180, R196.reuse, R136, R48 ;  /* 0x00000088c4b4723c */ /* 0x040fe20000081030 */
[----:B------:R-:W-:Y:S01]  /*7fa20*/  IMAD.MOV.U32 R190, RZ, RZ, R14 ;  /* 0x000000ffffbe7224 */ /* 0x000fe200078e000e */
[----:B------:R-:W-:Y:S11]  /*7fa30*/  MOV R191, R15 ;  /* 0x0000000f00bf7202 */ /* 0x000ff60000000f00 */
[----:B------:R-:W-:Y:S10]  /*7fa40*/  @!UPT UIADD3 URZ, URZ, URZ, URZ ;  /* 0x0000003f3f3ff290 */ /* 0x000ff4000fffe03f */
[----:B------:R-:W-:Y:S04]  /*7fa50*/  STL.64 [R1+0x6f50], R182 ;  /* 0x006f50b601007387 */ /* 0x000fe80000100a00 */
[----:B------:R-:W-:Y:S04]  /*7fa60*/  STL.64 [R1+0x6f48], R180 ;  /* 0x006f48b401007387 */ /* 0x000fe80000100a00 */
[----:B------:R-:W4:Y:S04]  /*7fa70*/  LDL.LU R20, [R1+0x74f4] ;  /* 0x0074f40001147983 */ /* 0x000f280000300800 */
[----:B------:R-:W4:Y:S04]  /*7fa80*/  LDL.LU R21, [R1+0x74f0] ;  /* 0x0074f00001157983 */ /* 0x000f280000300800 */
[----:B------:R-:W4:Y:S04]  /*7fa90*/  LDL.LU R22, [R1+0x74ec] ;  /* 0x0074ec0001167983 */ /* 0x000f280000300800 */
[----:B------:R-:W4:Y:S04]  /*7faa0*/  LDL.LU R23, [R1+0x74e8] ;  /* 0x0074e80001177983 */ /* 0x000f280000300800 */
        /* <DEDUP_REMOVED lines=16> */
[C---:B--2---:R-:W-:Y:S08]  /*7fbb0*/  HMMA.1688.F32.TF32 R48, R196.reuse, R140, R44 ;  /* 0x0000008cc430723c */ /* 0x044ff0000008102c */
[C---:B------:R-:W-:Y:S08]  /*7fbc0*/  HMMA.1688.F32.TF32 R44, R196.reuse, R144, R36 ;  /* 0x00000090c42c723c */ /* 0x040ff00000081024 */
[C---:B------:R-:W-:Y:S08]  /*7fbd0*/  HMMA.1688.F32.TF32 R36, R196.reuse, R148, R32 ;  /* 0x00000094c424723c */ /* 0x040ff00000081020 */
[C---:B------:R-:W-:Y:S08]  /*7fbe0*/  HMMA.1688.F32.TF32 R32, R196.reuse, R152, R28 ;  /* 0x00000098c420723c */ /* 0x040ff0000008101c */
[----:B------:R-:W-:Y:S01]  /*7fbf0*/  HMMA.1688.F32.TF32 R28, R196, R156, R24 ;  /* 0x0000009cc41c723c */ /* 0x000fe20000081018 */
[----:B------:R2:W-:Y:S04]  /*7fc00*/  STL.64 [R1+0x6f60], R50 ;  /* 0x006f603201007387 */ /* 0x0005e80000100a00 */
[----:B------:R1:W-:Y:S04]  /*7fc10*/  STL.64 [R1+0x6f58], R48 ;  /* 0x006f583001007387 */ /* 0x0003e80000100a00 */
[----:B------:R1:W-:Y:S04]  /*7fc20*/  STL.64 [R1+0x6f78], R46 ;  /* 0x006f782e01007387 */ /* 0x0003e80000100a00 */
[----:B------:R1:W-:Y:S04]  /*7fc30*/  STL.64 [R1+0x6f70], R44 ;  /* 0x006f702c01007387 */ /* 0x0003e80000100a00 */
[----:B------:R-:W-:Y:S04]  /*7fc40*/  STL.64 [R1+0x6f88], R38 ;  /* 0x006f882601007387 */ /* 0x000fe80000100a00 */
[----:B------:R1:W-:Y:S04]  /*7fc50*/  STL.64 [R1+0x6f80], R36 ;  /* 0x006f802401007387 */ /* 0x0003e80000100a00 */
[----:B------:R-:W-:Y:S04]  /*7fc60*/  STL.64 [R1+0x6f98], R34 ;  /* 0x006f982201007387 */ /* 0x000fe80000100a00 */
[----:B------:R-:W-:Y:S04]  /*7fc70*/  STL.64 [R1+0x6f90], R32 ;  /* 0x006f902001007387 */ /* 0x000fe80000100a00 */
[----:B------:R1:W-:Y:S04]  /*7fc80*/  STL.64 [R1+0x6fa8], R30 ;  /* 0x006fa81e01007387 */ /* 0x0003e80000100a00 */
        /* <DEDUP_REMOVED lines=17> */
[C---:B----4-:R-:W-:Y:S08]  /*7fda0*/  HMMA.1688.F32.TF32 R24, R196.reuse, R160, R20 ;  /* 0x000000a0c418723c */ /* 0x050ff00000081014 */
[C---:B---3--:R-:W-:Y:S08]  /*7fdb0*/  HMMA.1688.F32.TF32 R20, R196.reuse, R164, R16 ;  /* 0x000000a4c414723c */ /* 0x048ff00000081010 */
[C---:B------:R-:W-:Y:S08]  /*7fdc0*/  HMMA.1688.F32.TF32 R16, R196.reuse, R168, R12 ;  /* 0x000000a8c410723c */ /* 0x040ff0000008100c */
[----:B------:R-:W-:Y:S08]  /*7fdd0*/  HMMA.1688.F32.TF32 R12, R196, R172, R8 ;  /* 0x000000acc40c723c */ /* 0x000ff00000081008 */
[C---:B------:R-:W-:Y:S11]  /*7fde0*/  HMMA.1688.F32.TF32 R8, R40.reuse, R58, R192 ;  /* 0x0000003a2808723c */ /* 0x040ff600000810c0 */
[----:B------:R-:W-:Y:S11]  /*7fdf0*/  @!UPT UIADD3 URZ, URZ, URZ, URZ ;  /* 0x0000003f3f3ff290 */ /* 0x000ff6000fffe03f */
[----:B------:R-:W-:Y:S02]  /*7fe00*/  @!UPT UIADD3 URZ, URZ, URZ, URZ ;  /* 0x0000003f3f3ff290 */ /* 0x000fe4000fffe03f */
[----:B------:R-:W-:Y:S01]  /*7fe10*/  IMAD.MOV.U32 R81, RZ, RZ, R8 ;  /* 0x000000ffff517224 */ /* 0x000fe200078e0008 */
[----:B------:R-:W-:Y:S01]  /*7fe20*/  MOV R77, R10 ;  /* 0x0000000a004d7202 */ /* 0x000fe20000000f00 */
[----:B------:R-:W-:Y:S02]  /*7fe30*/  IMAD.MOV.U32 R80, RZ, RZ, R9 ;  /* 0x000000ffff507224 */ /* 0x000fe400078e0009 */
[----:B------:R-:W-:Y:S02]  /*7fe40*/  IMAD.MOV.U32 R76, RZ, RZ, R11 ;  /* 0x000000ffff4c7224 */ /* 0x000fe400078e000b */
[C---:B------:R-:W-:Y:S11]  /*7fe50*/  HMMA.1688.F32.TF32 R8, R40.reuse, R62, R188 ;  /* 0x0000003e2808723c */ /* 0x040ff600000810bc */
[----:B------:R-:W-:Y:S11]  /*7fe60*/  @!UPT UIADD3 URZ, URZ, URZ, URZ ;  /* 0x0000003f3f3ff290 */ /* 0x000ff6000fffe03f */
[----:B------:R-:W-:Y:S02]  /*7fe70*/  @!UPT UIADD3 URZ, URZ, URZ, URZ ;  /* 0x0000003f3f3ff290 */ /* 0x000fe4000fffe03f */
[----:B------:R-:W-:Y:S01]  /*7fe80*/  IMAD.MOV.U32 R89, RZ, RZ, R8 ;  /* 0x000000ffff597224 */ /* 0x000fe200078e0008 */
[----:B------:R-:W-:Y:S01]  /*7fe90*/  MOV R88, R9 ;  /* 0x0000000900587202 */ /* 0x000fe20000000f00 */
[----:B------:R-:W-:Y:S02]  /*7fea0*/  IMAD.MOV.U32 R85, RZ, RZ, R10 ;  /* 0x000000ffff557224 */ /* 0x000fe400078e000a */
[----:B------:R-:W-:Y:S02]  /*7feb0*/  IMAD.MOV.U32 R84, RZ, RZ, R11 ;  /* 0x000000ffff547224 */ /* 0x000fe400078e000b */
[----:B------:R-:W-:Y:S08]  /*7fec0*/  HMMA.1688.F32.TF32 R8, R40, R66, R184 ;  /* 0x000000422808723c */ /* 0x000ff000000810b8 */
[----:B------:R-:W-:Y:S01]  /*7fed0*/  HMMA.1688.F32.TF32 R196, R196, R176, R4 ;  /* 0x000000b0c4c4723c */ /* 0x000fe20000081004 */
[----:B------:R3:W-:Y:S11]  /*7fee0*/  STL.64 [R1+0x6fb8], R26 ;  /* 0x006fb81a01007387 */ /* 0x0007f60000100a00 */
[----:B------:R-:W-:Y:S04]  /*7fef0*/  @!UPT UIADD3 URZ, URZ, URZ, URZ ;  /* 0x0000003f3f3ff290 */ /* 0x000fe8000fffe03f */
[----:B------:R-:W-:Y:S01]  /*7ff00*/  MOV R97, R8 ;  /* 0x0000000800617202 */ /* 0x000fe20000000f00 */
[----:B------:R-:W-:Y:S01]  /*7ff10*/  IMAD.MOV.U32 R96, RZ, RZ, R9 ;  /* 0x000000ffff607224 */ /* 0x000fe200078e0009 */
[----:B------:R-:W-:Y:S01]  /*7ff20*/  MOV R92, R11 ;  /* 0x0000000b005c7202 */ /* 0x000fe20000000f00 */
[----:B------:R-:W-:Y:S02]  /*7ff30*/  IMAD.MOV.U32 R93, RZ, RZ, R10 ;  /* 0x000000ffff5d7224 */ /* 0x000fe400078e000a */
[----:B------:R-:W-:Y:S01]  /*7ff40*/  IMAD.MOV.U32 R184, RZ, RZ, R99 ;  /* 0x000000ffffb87224 */ /* 0x000fe200078e0063 */
[----:B------:R-:W-:Y:S01]  /*7ff50*/  HMMA.1688.F32.TF32 R8, R40, R70, R248 ;  /* 0x000000462808723c */ /* 0x000fe200000810f8 */
[----:B------:R4:W-:Y:S04]  /*7ff60*/  STL.64 [R1+0x6fb0], R24 ;  /* 0x006fb01801007387 */ /* 0x0009e80000100a00 */
[----:B------:R1:W-:Y:S04]  /*7ff70*/  STL.64 [R1+0x71d0], R22 ;  /* 0x0071d01601007387 */ /* 0x0003e80000100a00 */
[----:B------:R1:W-:Y:S04]  /*7ff80*/  STL.64 [R1+0x71c8], R20 ;  /* 0x0071c81401007387 */ /* 0x0003e80000100a00 */
[----:B------:R-:W-:Y:S04]  /*7ff90*/  STL.64 [R1+0x71e0], R18 ;  /* 0x0071e01201007387 */ /* 0x000fe80000100a00 */
[----:B------:R-:W-:Y:S04]  /*7ffa0*/  STL.64 [R1+0x71d8], R16 ;  /* 0x0071d81001007387 */ /* 0x000fe80000100a00 */
[----:B------:R-:W-:Y:S04]  /*7ffb0*/  STL.64 [R1+0x71f0], R14 ;  /* 0x0071f00e01007387 */ /* 0x000fe80000100a00 */
[----:B------:R-:W-:Y:S04]  /*7ffc0*/  STL.64 [R1+0x71e8], R12 ;  /* 0x0071e80c01007387 */ /* 0x000fe80000100a00 */
[----:B------:R-:W-:Y:S01]  /*7ffd0*/  STL.64 [R1+0x7200], R198 ;  /* 0x007200c601007387 */ /* 0x000fe20000100a00 */
[----:B------:R-:W-:-:S03]  /*7ffe0*/  IMAD.MOV.U32 R185, RZ, RZ, R98 ;  /* 0x000000ffffb97224 */ /* 0x000fc600078e0062 */
[----:B------:R-:W-:Y:S01]  /*7fff0*/  STL.64 [R1+0x71f8], R196 ;  /* 0x0071f8c401007387 */ /* 0x000fe20000100a00 */
[----:B------:R-:W-:-:S03]  /*80000*/  MOV R186, R103 ;  /* 0x0000006700ba7202 */ /* 0x000fc60000000f00 */
[----:B------:R-:W2:Y:S01]  /*80010*/  LDL.LU R99, [R1+0x74a4] ;  /* 0x0074a40001637983 */ /* 0x000ea20000300800 */
[----:B------:R-:W-:-:S03]  /*80020*/  IMAD.MOV.U32 R187, RZ, RZ, R102 ;  /* 0x000000ffffbb7224 */ /* 0x000fc600078e0066 */
[----:B------:R-:W-:Y:S01]  /*80030*/  STL.64 [R1+0x36c0], R8 ;  /* 0x0036c00801007387 */ /* 0x000fe20000100a00 */
[----:B------:R-:W-:-:S03]  /*80040*/  IMAD.MOV.U32 R188, RZ, RZ, R167 ;  /* 0x000000ffffbc7224 */ /* 0x000fc600078e00a7 */
[----:B------:R1:W-:Y:S01]  /*80050*/  STL.64 [R1+0x36c8], R10 ;  /* 0x0036c80a01007387 */ /* 0x0003e20000100a00 */
[----:B------:R-:W-:-:S03]  /*80060*/  MOV R189, R166 ;  /* 0x000000a600bd7202 */ /* 0x000fc60000000f00 */
[----:B------:R-:W2:Y:S01]  /*80070*/  LDL.LU R98, [R1+0x74a0] ;  /* 0x0074a00001627983 */ /* 0x000ea20000300800 */
[----:B------:R-:W-:-:S03]  /*80080*/  IMAD.MOV.U32 R190, RZ, RZ, R171 ;  /* 0x000000ffffbe7224 */ /* 0x000fc600078e00ab */
[----:B------:R-:W2:Y:S01]  /*80090*/  LDL.LU R103, [R1+0x749c] ;  /* 0x00749c0001677983 */ /* 0x000ea20000300800 */
[----:B------:R-:W-:-:S03]  /*800a0*/  IMAD.MOV.U32 R191, RZ, RZ, R170 ;  /* 0x000000ffffbf7224 */ /* 0x000fc600078e00aa */
[----:B------:R-:W2:Y:S01]  /*800b0*/  LDL.LU R102, [R1+0x7498] ;  /* 0x0074980001667983 */ /* 0x000ea20000300800 */
[----:B------:R-:W-:-:S03]  /*800c0*/  MOV R192, R143 ;  /* 0x0000008f00c07202 */ /* 0x000fc60000000f00 */
[----:B------:R-:W2:Y:S01]  /*800d0*/  LDL.LU R167, [R1+0x7494] ;  /* 0x0074940001a77983 */ /* 0x000ea20000300800 */
[----:B------:R-:W-:-:S03]  /*800e0*/  IMAD.MOV.U32 R193, RZ, RZ, R142 ;  /* 0x000000ffffc17224 */ /* 0x000fc600078e008e */
[----:B------:R-:W3:Y:S01]  /*800f0*/  LDL.LU R166, [R1+0x7490] ;  /* 0x0074900001a67983 */ /* 0x000ee20000300800 */
[----:B------:R-:W-:-:S03]  /*80100*/  IMAD.MOV.U32 R194, RZ, RZ, R147 ;  /* 0x000000ffffc27224 */ /* 0x000fc600078e0093 */
[----:B------:R-:W4:Y:S01]  /*80110*/  LDL.LU R171, [R1+0x748c] ;  /* 0x00748c0001ab7983 */ /* 0x000f220000300800 */
[----:B------:R-:W-:-:S03]  /*80120*/  MOV R195, R146 ;  /* 0x0000009200c37202 */ /* 0x000fc60000000f00 */
[----:B------:R-:W4:Y:S04]  /*80130*/  LDL.LU R170, [R1+0x7488] ;  /* 0x0074880001aa7983 */ /* 0x000f280000300800 */
[----:B------:R-:W4:Y:S04]  /*80140*/  LDL.LU R143, [R1+0x7484] ;  /* 0x00748400018f7983 */ /* 0x000f280000300800 */
[----:B------:R-:W4:Y:S04]  /*80150*/  LDL.LU R142, [R1+0x7480] ;  /* 0x00748000018e7983 */ /* 0x000f280000300800 */
[----:B------:R-:W4:Y:S04]  /*80160*/  LDL.LU R147, [R1+0x747c] ;  /* 0x00747c0001937983 */ /* 0x000f280000300800 */
        /* <DEDUP_REMOVED lines=17> */
[----:B------:R-:W-:Y:S01]  /*80280*/  IMAD.MOV.U32 R208, RZ, RZ, R178 ;  /* 0x000000ffffd07224 */ /* 0x000fe200078e00b2 */
[----:B------:R-:W-:Y:S01]  /*80290*/  MOV R209, R179 ;  /* 0x000000b300d17202 */ /* 0x000fe20000000f00 */
[----:B------:R-:W-:Y:S01]  /*802a0*/  IMAD.MOV.U32 R210, RZ, RZ, R174 ;  /* 0x000000ffffd27224 */ /* 0x000fe200078e00ae */
[----:B------:R-:W4:Y:S01]  /*802b0*/  LDL.LU R178, [R1+0x7434] ;  /* 0x0074340001b27983 */ /* 0x000f220000300800 */
[----:B------:R-:W-:Y:S01]  /*802c0*/  IMAD.MOV.U32 R211, RZ, RZ, R175 ;  /* 0x000000ffffd37224 */ /* 0x000fe200078e00af */
[----:B------:R-:W-:-:S02]  /*802d0*/  MOV R228, R127 ;  /* 0x0000007f00e47202 */ /* 0x000fc40000000f00 */
[----:B------:R-:W4:Y:S01]  /*802e0*/  LDL.LU R179, [R1+0x7430] ;  /* 0x0074300001b37983 */ /* 0x000f220000300800 */
[----:B------:R-:W-:-:S03]  /*802f0*/  IMAD.MOV.U32 R229, RZ, RZ, R126 ;  /* 0x000000ffffe57224 */ /* 0x000fc600078e007e */
[----:B------:R-:W4:Y:S01]  /*80300*/  LDL.LU R174, [R1+0x742c] ;  /* 0x00742c0001ae7983 */ /* 0x000f220000300800 */
[----:B------:R-:W-:-:S03]  /*80310*/  IMAD.MOV.U32 R230, RZ, RZ, R131 ;  /* 0x000000ffffe67224 */ /* 0x000fc600078e0083 */
[----:B------:R-:W4:Y:S01]  /*80320*/  LDL.LU R175, [R1+0x7428] ;  /* 0x0074280001af7983 */ /* 0x000f220000300800 */
[----:B------:R-:W-:-:S03]  /*80330*/  MOV R231, R130 ;  /* 0x0000008200e77202 */ /* 0x000fc60000000f00 */
[----:B------:R-:W4:Y:S04]  /*80340*/  LDL.LU R127, [R1+0x7424] ;  /* 0x00742400017f7983 */ /* 0x000f280000300800 */
[----:B------:R-:W4:Y:S04]  /*80350*/  LDL.LU R126, [R1+0x7420] ;  /* 0x00742000017e7983 */ /* 0x000f280000300800 */
[----:B------:R-:W4:Y:S04]  /*80360*/  LDL.LU R131, [R1+0x741c] ;  /* 0x00741c0001837983 */ /* 0x000f280000300800 */
[----:B------:R-:W4:Y:S01]  /*80370*/  LDL.LU R130, [R1+0x7418] ;  /* 0x0074180001827983 */ /* 0x000f220000300800 */
        /* <DEDUP_REMOVED lines=8> */
[----:B------:R-:W-:Y:S01]  /*80400*/  LDS R4, [R2+0x4080] ;  /* 0x0040800002047984 */ /* 0x000fe20000000800 */
[----:B------:R-:W-:-:S02]  /*80410*/  IMAD.MOV.U32 R120, RZ, RZ, R119 ;  /* 0x000000ffff787224 */ /* 0x000fc400078e0077 */
[----:B------:R-:W-:Y:S01]  /*80420*/  IMAD.MOV.U32 R216, RZ, RZ, R94 ;  /* 0x000000ffffd87224 */ /* 0x000fe200078e005e */
[----:B------:R-:W-:Y:S01]  /*80430*/  LDS R6, [R2+0x6080] ;  /* 0x0060800002067984 */ /* 0x000fe20000000800 */
[----:B------:R-:W-:Y:S02]  /*80440*/  IMAD.MOV.U32 R218, RZ, RZ, R90 ;  /* 0x000000ffffda7224 */ /* 0x000fe400078e005a */
[----:B------:R-:W-:Y:S01]  /*80450*/  IMAD.MOV.U32 R219, RZ, RZ, R91 ;  /* 0x000000ffffdb7224 */ /* 0x000fe200078e005b */
[----:B------:R-:W-:Y:S04]  /*80460*/  LDS R5, [R0+0x4080] ;  /* 0x0040800000057984 */ /* 0x000fe80000000800 */
[----:B------:R-:W1:Y:S01]  /*80470*/  LDS R7, [R0+0x6080] ;  /* 0x0060800000077984 */ /* 0x000e620000000800 */
[----:B--2---:R-:W-:Y:S01]  /*80480*/  IMAD.MOV.U32 R207, RZ, RZ, R167 ;  /* 0x000000ffffcf7224 */ /* 0x004fe200078e00a7 */
[----:B---3--:R-:W-:Y:S01]  /*80490*/  MOV R206, R166 ;  /* 0x000000a600ce7202 */ /* 0x008fe20000000f00 */
[----:B----4-:R-:W-:-:S02]  /*804a0*/  IMAD.MOV.U32 R205, RZ, RZ, R171 ;  /* 0x000000ffffcd7224 */ /* 0x010fc400078e00ab */
[----:B------:R-:W-:Y:S02]  /*804b0*/  IMAD.MOV.U32 R204, RZ, RZ, R170 ;  /* 0x000000ffffcc7224 */ /* 0x000fe400078e00aa */
[----:B------:R-:W2:Y:S04]  /*804c0*/  LDL.LU R170, [R1+0x7414] ;  /* 0x0074140001aa7983 */ /* 0x000ea80000300800 */
[----:B------:R-:W3:Y:S04]  /*804d0*/  LDL.LU R171, [R1+0x7410] ;  /* 0x0074100001ab7983 */ /* 0x000ee80000300800 */
[----:B------:R-:W4:Y:S01]  /*804e0*/  LDL.LU R166, [R1+0x740c] ;  /* 0x00740c0001a67983 */ /* 0x000f220000300800 */
[----:B------:R-:W-:Y:S01]  /*804f0*/  IMAD.MOV.U32 R202, RZ, RZ, R142 ;  /* 0x000000ffffca7224 */ /* 0x000fe200078e008e */
[----:B------:R-:W-:-:S02]  /*80500*/  MOV R201, R147 ;  /* 0x0000009300c97202 */ /* 0x000fc40000000f00 */
[----:B------:R-:W4:Y:S01]  /*80510*/  LDL.LU R167, [R1+0x7408] ;  /* 0x0074080001a77983 */ /* 0x000f220000300800 */
[----:B------:R-:W-:-:S03]  /*80520*/  IMAD.MOV.U32 R200, RZ, RZ, R146 ;  /* 0x000000ffffc87224 */ /* 0x000fc600078e0092 */
[----:B------:R-:W4:Y:S01]  /*80530*/  LDL.LU R146, [R1+0x7404] ;  /* 0x0074040001927983 */ /* 0x000f220000300800 */
[----:B------:R-:W-:-:S03]  /*80540*/  IMAD.MOV.U32 R203, RZ, RZ, R143 ;  /* 0x000000ffffcb7224 */ /* 0x000fc600078e008f */
[----:B------:R-:W4:Y:S04]  /*80550*/  LDL.LU R147, [R1+0x7400] ;  /* 0x0074000001937983 */ /* 0x000f280000300800 */
[----:B------:R-:W4:Y:S01]  /*80560*/  LDL.LU R142, [R1+0x73fc] ;  /* 0x0073fc00018e7983 */ /* 0x000f220000300800 */
[----:B-1----:R-:W-:Y:S02]  /*80570*/  IMAD.MOV.U32 R246, RZ, RZ, R158 ;  /* 0x000000fffff67224 */ /* 0x002fe400078e009e */
[----:B------:R-:W-:Y:S01]  /*80580*/  IMAD.MOV.U32 R245, RZ, RZ, R163 ;  /* 0x000000fffff57224 */ /* 0x000fe200078e00a3 */
[----:B------:R-:W4:Y:S01]  /*80590*/  LDL.LU R143, [R1+0x73f8] ;  /* 0x0073f800018f7983 */ /* 0x000f220000300800 */
[----:B------:R-:W-:-:S03]  /*805a0*/  MOV R244, R162 ;  /* 0x000000a200f47202 */ /* 0x000fc60000000f00 */
[----:B------:R-:W4:Y:S01]  /*805b0*/  LDL.LU R162, [R1+0x73f4] ;  /* 0x0073f40001a27983 */ /* 0x000f220000300800 */
[----:B------:R-:W-:-:S03]  /*805c0*/  MOV R247, R159 ;  /* 0x0000009f00f77202 */ /* 0x000fc60000000f00 */
[----:B------:R-:W4:Y:S04]  /*805d0*/  LDL.LU R163, [R1+0x73f0] ;  /* 0x0073f00001a37983 */ /* 0x000f280000300800 */
[----:B------:R-:W4:Y:S04]  /*805e0*/  LDL.LU R158, [R1+0x73ec] ;  /* 0x0073ec00019e7983 */ /* 0x000f280000300800 */
[----:B------:R-:W4:Y:S01]  /*805f0*/  LDL.LU R159, [R1+0x73e8] ;  /* 0x0073e800019f7983 */ /* 0x000f220000300800 */
[----:B------:R-:W-:Y:S01]  /*80600*/  IMAD.MOV.U32 R51, RZ, RZ, R138 ;  /* 0x000000ffff337224 */ /* 0x000fe200078e008a */
[----:B------:R-:W-:Y:S01]  /*80610*/  MOV R50, R139 ;  /* 0x0000008b00327202 */ /* 0x000fe20000000f00 */
[----:B------:R-:W-:-:S02]  /*80620*/  IMAD.MOV.U32 R49, RZ, RZ, R134 ;  /* 0x000000ffff317224 */ /* 0x000fc400078e0086 */
[----:B------:R-:W-:Y:S02]  /*80630*/  IMAD.MOV.U32 R48, RZ, RZ, R135 ;  /* 0x000000ffff307224 */ /* 0x000fe400078e0087 */
[----:B------:R-:W4:Y:S04]  /*80640*/  LDL.LU R135, [R1+0x73e4] ;  /* 0x0073e40001877983 */ /* 0x000f280000300800 */
[----:B------:R-:W4:Y:S04]  /*80650*/  LDL.LU R134, [R1+0x73e0] ;  /* 0x0073e00001867983 */ /* 0x000f280000300800 */
        /* <DEDUP_REMOVED lines=8> */
[----:B------:R-:W4:Y:S04]  /*806e0*/  LDL.LU R150, [R1+0x73cc] ;  /* 0x0073cc0001967983 */ /* 0x000f280000300800 */
[----:B------:R-:W4:Y:S01]  /*806f0*/  LDL.LU R151, [R1+0x73c8] ;  /* 0x0073c80001977983 */ /* 0x000f220000300800 */
[----:B------:R-:W-:Y:S01]  /*80700*/  IMAD.MOV.U32 R37, RZ, RZ, R174 ;  /* 0x000000ffff257224 */ /* 0x000fe200078e00ae */
[----:B------:R-:W-:Y:S01]  /*80710*/  MOV R36, R175 ;  /* 0x000000af00247202 */ /* 0x000fe20000000f00 */
[----:B------:R-:W-:Y:S01]  /*80720*/  IMAD.MOV.U32 R38, RZ, RZ, R179 ;  /* 0x000000ffff267224 */ /* 0x000fe200078e00b3 */
[----:B------:R-:W4:Y:S01]  /*80730*/  LDL.LU R175, [R1+0x73c4] ;  /* 0x0073c40001af7983 */ /* 0x000f220000300800 */
[----:B------:R-:W-:-:S03]  /*80740*/  MOV R39, R178 ;  /* 0x000000b200277202 */ /* 0x000fc60000000f00 */
[----:B------:R-:W4:Y:S04]  /*80750*/  LDL.LU R174, [R1+0x73c0] ;  /* 0x0073c00001ae7983 */ /* 0x000f280000300800 */
[----:B------:R-:W4:Y:S04]  /*80760*/  LDL.LU R179, [R1+0x73bc] ;  /* 0x0073bc0001b37983 */ /* 0x000f280000300800 */
[----:B------:R-:W4:Y:S01]  /*80770*/  LDL.LU R178, [R1+0x73b8] ;  /* 0x0073b80001b27983 */ /* 0x000f220000300800 */
        /* <DEDUP_REMOVED lines=15> */
[----:B------:R-:W-:Y:S02]  /*80870*/  IMAD.MOV.U32 R22, RZ, RZ, R163 ;  /* 0x000000ffff167224 */ /* 0x000fe400078e00a3 */
        /* <DEDUP_REMOVED lines=14> */
[----:B------:R-:W4:Y:S04]  /*80960*/  LDL.LU R155, [R1+0x737c] ;  /* 0x00737c00019b7983 */ /* 0x000f280000300800 */
[----:B------:R-:W4:Y:S01]  /*80970*/  LDL.LU R154, [R1+0x7378] ;  /* 0x00737800019a7983 */ /* 0x000f220000300800 */
[----:B------:R-:W-:Y:S01]  /*80980*/  HMMA.1688.F32.TF32 R108, R40, R54, R220 ;  /* 0x00000036286c723c */ /* 0x000fe200000810dc */
[----:B------:R-:W-:Y:S01]  /*80990*/  IMAD.MOV.U32 R12, RZ, RZ, R178 ;  /* 0x000000ffff0c7224 */ /* 0x000fe200078e00b2 */
[----:B------:R-:W-:Y:S01]  /*809a0*/  MOV R13, R179 ;  /* 0x000000b3000d7202 */ /* 0x000fe20000000f00 */
[----:B------:R-:W4:Y:S01]  /*809b0*/  LDL.LU R178, [R1+0x7374] ;  /* 0x0073740001b27983 */ /* 0x000f220000300800 */
[----:B------:R-:W-:-:S02]  /*809c0*/  IMAD.MOV.U32 R14, RZ, RZ, R174 ;  /* 0x000000ffff0e7224 */ /* 0x000fc400078e00ae */
[----:B------:R-:W-:Y:S01]  /*809d0*/  IMAD.MOV.U32 R15, RZ, RZ, R175 ;  /* 0x000000ffff0f7224 */ /* 0x000fe200078e00af */
[----:B------:R-:W4:Y:S04]  /*809e0*/  LDL.LU R179, [R1+0x7370] ;  /* 0x0073700001b37983 */ /* 0x000f280000300800 */
[----:B------:R-:W4:Y:S04]  /*809f0*/  LDL.LU R174, [R1+0x736c] ;  /* 0x00736c0001ae7983 */ /* 0x000f280000300800 */
[----:B------:R-:W4:Y:S09]  /*80a00*/  LDL.LU R175, [R1+0x7368] ;  /* 0x0073680001af7983 */ /* 0x000f320000300800 */
        /* <DEDUP_REMOVED lines=28> */
[----:B--2---:R-:W-:Y:S01]  /*80bd0*/  MOV R199, R167 ;  /* 0x000000a700c77202 */ /* 0x004fe20000000f00 */
[----:B---3--:R-:W-:Y:S02]  /*80be0*/  IMAD.MOV.U32 R198, RZ, RZ, R166 ;  /* 0x000000ffffc67224 */ /* 0x008fe400078e00a6 */
[----:B----4-:R-:W-:Y:S01]  /*80bf0*/  IMAD.MOV.U32 R197, RZ, RZ, R171 ;  /* 0x000000ffffc57224 */ /* 0x010fe200078e00ab */
[----:B------:R-:W-:-:S02]  /*80c00*/  MOV R196, R170 ;  /* 0x000000aa00c47202 */ /* 0x000fc40000000f00 */
[----:B------:R-:W2:Y:S04]  /*80c10*/  LDL.LU R170, [R1+0x7364] ;  /* 0x0073640001aa7983 */ /* 0x000ea80000300800 */
[----:B------:R-:W2:Y:S04]  /*80c20*/  LDL.LU R171, [R1+0x7360] ;  /* 0x0073600001ab7983 */ /* 0x000ea80000300800 */
[----:B------:R-:W3:Y:S04]  /*80c30*/  LDL.LU R166, [R1+0x735c] ;  /* 0x00735c0001a67983 */ /* 0x000ee80000300800 */
[----:B------:R-:W3:Y:S01]  /*80c40*/  LDL.LU R167, [R1+0x7358] ;  /* 0x0073580001a77983 */ /* 0x000ee20000300800 */
[----:B------:R-:W-:Y:S01]  /*80c50*/  IMAD.MOV.U32 R115, RZ, RZ, R159 ;  /* 0x000000ffff737224 */ /* 0x000fe200078e009f */
[----:B------:R-:W-:Y:S01]  /*80c60*/  MOV R114, R158 ;  /* 0x0000009e00727202 */ /* 0x000fe20000000f00 */
[----:B------:R-:W-:-:S02]  /*80c70*/  IMAD.MOV.U32 R113, RZ, RZ, R163 ;  /* 0x000000ffff717224 */ /* 0x000fc400078e00a3 */
[----:B------:R-:W-:Y:S02]  /*80c80*/  IMAD.MOV.U32 R112, RZ, RZ, R162 ;  /* 0x000000ffff707224 */ /* 0x000fe400078e00a2 */
[----:B------:R-:W4:Y:S04]  /*80c90*/  LDL.LU R162, [R1+0x7354] ;  /* 0x0073540001a27983 */ /* 0x000f280000300800 */
[----:B------:R-:W4:Y:S04]  /*80ca0*/  LDL.LU R163, [R1+0x7350] ;  /* 0x0073500001a37983 */ /* 0x000f280000300800 */
[----:B------:R-:W2:Y:S04]  /*80cb0*/  LDL.LU R158, [R1+0x734c] ;  /* 0x00734c00019e7983 */ /* 0x000ea80000300800 */
[----:B------:R-:W2:Y:S01]  /*80cc0*/  LDL.LU R159, [R1+0x7348] ;  /* 0x00734800019f7983 */ /* 0x000ea20000300800 */
        /* <DEDUP_REMOVED lines=39> */
[----:B------:R-:W3:Y:S04]  /*80f40*/  LDL.LU R78, [R1+0x72c8] ;  /* 0x0072c800014e7983 */ /* 0x000ee80000300800 */
[----:B------:R-:W3:Y:S04]  /*80f50*/  LDL.LU R79, [R1+0x72c4] ;  /* 0x0072c400014f7983 */ /* 0x000ee80000300800 */
[----:B------:R-:W4:Y:S04]  /*80f60*/  LDL.LU R87, [R1+0x72c0] ;  /* 0x0072c00001577983 */ /* 0x000f280000300800 */
[----:B------:R-:W4:Y:S04]  /*80f70*/  LDL.LU R82, [R1+0x72bc] ;  /* 0x0072bc0001527983 */ /* 0x000f280000300800 */
[----:B------:R-:W4:Y:S01]  /*80f80*/  LDL.LU R83, [R1+0x72b8] ;  /* 0x0072b80001537983 */ /* 0x000f220000300800 */
[C---:B--2---:R-:W-:Y:S08]  /*80f90*/  HMMA.1688.F32.TF32 R108, R40.reuse, R74, R108 ;  /* 0x0000004a286c723c */ /* 0x044ff0000008106c */
[C---:B---3--:R-:W-:Y:S08]  /*80fa0*/  HMMA.1688.F32.TF32 R112, R40.reuse, R78, R112 ;  /* 0x0000004e2870723c */ /* 0x048ff00000081070 */
[C---:B----4-:R-:W-:Y:S07]  /*80fb0*/  HMMA.1688.F32.TF32 R116, R40.reuse, R82, R116 ;  /* 0x000000522874723c */ /* 0x050fee0000081074 */
[----:B------:R-:W-:Y:S04]  /*80fc0*/  STL.64 [R1+0x36b0], R108 ;  /* 0x0036b06c01007387 */ /* 0x000fe80000100a00 */
[----:B------:R1:W-:Y:S04]  /*80fd0*/  STL.64 [R1+0x36b8], R110 ;  /* 0x0036b86e01007387 */ /* 0x0003e80000100a00 */
[----:B-1----:R-:W2:Y:S04]  /*80fe0*/  LDL.LU.64 R110, [R1+0x72b0] ;  /* 0x0072b000016e7983 */ /* 0x002ea80000300a00 */
[----:B------:R-:W3:Y:S04]  /*80ff0*/  LDL.LU.64 R108, [R1+0x72a8] ;  /* 0x0072a800016c7983 */ /* 0x000ee80000300a00 */
[----:B------:R-:W-:Y:S04]  /*81000*/  STL.64 [R1+0x36a0], R112 ;  /* 0x0036a07001007387 */ /* 0x000fe80000100a00 */
[----:B------:R1:W-:Y:S04]  /*81010*/  STL.64 [R1+0x36a8], R114 ;  /* 0x0036a87201007387 */ /* 0x0003e80000100a00 */
[----:B-1----:R-:W4:Y:S04]  /*81020*/  LDL.LU.64 R114, [R1+0x72a0] ;  /* 0x0072a00001727983 */ /* 0x002f280000300a00 */
[----:B------:R-:W3:Y:S04]  /*81030*/  LDL.LU.64 R112, [R1+0x7298] ;  /* 0x0072980001707983 */ /* 0x000ee80000300a00 */
[----:B------:R-:W-:Y:S04]  /*81040*/  STL.64 [R1+0x3690], R116 ;  /* 0x0036907401007387 */ /* 0x000fe80000100a00 */
[----:B------:R1:W-:Y:S04]  /*81050*/  STL.64 [R1+0x3698], R118 ;  /* 0x0036987601007387 */ /* 0x0003e80000100a00 */
[----:B-1----:R-:W3:Y:S01]  /*81060*/  LDL.LU.64 R118, [R1+0x7290] ;  /* 0x0072900001767983 */ /* 0x002ee20000300a00 */
[C---:B------:R-:W-:Y:S03]  /*81070*/  HMMA.1688.F32.TF32 R196, R40.reuse, R86, R196 ;  /* 0x0000005628c4723c */ /* 0x040fe600000810c4 */
[----:B------:R-:W3:Y:S11]  /*81080*/  LDL.LU.64 R116, [R1+0x7288] ;  /* 0x0072880001747983 */ /* 0x000ef60000300a00 */
[----:B------:R-:W-:Y:S09]  /*81090*/  @!UPT UIADD3 URZ, URZ, URZ, URZ ;  /* 0x0000003f3f3ff290 */ /* 0x000ff2000fffe03f */
[----:B------:R-:W-:Y:S04]  /*810a0*/  STL.64 [R1+0x3680], R196 ;  /* 0x003680c401007387 */ /* 0x000fe80000100a00 */
[----:B------:R1:W-:Y:S02]  /*810b0*/  STL.64 [R1+0x3688], R198 ;  /* 0x003688c601007387 */ /* 0x0003e40000100a00 */
[C---:B-1----:R-:W-:Y:S08]  /*810c0*/  HMMA.1688.F32.TF32 R196, R40.reuse, R90, R12 ;  /* 0x0000005a28c4723c */ /* 0x042ff0000008100c */
[C---:B------:R-:W-:Y:S08]  /*810d0*/  HMMA.1688.F32.TF32 R12, R40.reuse, R94, R8 ;  /* 0x0000005e280c723c */ /* 0x040ff00000081008 */
[C---:B------:R-:W-:Y:S07]  /*810e0*/  HMMA.1688.F32.TF32 R8, R40.reuse, R98, R16 ;  /* 0x000000622808723c */ /* 0x040fee0000081010 */
[----:B------:R-:W-:Y:S01]  /*810f0*/  STL.64 [R1+0x3670], R196 ;  /* 0x003670c401007387 */ /* 0x000fe20000100a00 */
[C---:B------:R-:W-:Y:S03]  /*81100*/  HMMA.1688.F32.TF32 R16, R40.reuse, R102, R20 ;  /* 0x000000662810723c */ /* 0x040fe60000081014 */
[----:B------:R-:W-:Y:S04]  /*81110*/  STL.64 [R1+0x3678], R198 ;  /* 0x003678c601007387 */ /* 0x000fe80000100a00 */
[----:B------:R-:W-:Y:S04]  /*81120*/  STL.64 [R1+0x3660], R12 ;  /* 0x0036600c01007387 */ /* 0x000fe80000100a00 */
[----:B------:R1:W-:Y:S04]  /*81130*/  STL.64 [R1+0x3668], R14 ;  /* 0x0036680e01007387 */ /* 0x0003e80000100a00 */
[----:B------:R-:W-:Y:S04]  /*81140*/  STL.64 [R1+0x3650], R8 ;  /* 0x0036500801007387 */ /* 0x000fe80000100a00 */
[----:B------:R2:W-:Y:S01]  /*81150*/  STL.64 [R1+0x3658], R10 ;  /* 0x0036580a01007387 */ /* 0x0005e20000100a00 */
[C---:B-1----:R-:W-:Y:S03]  /*81160*/  HMMA.1688.F32.TF32 R12, R40.reuse, R106, R24 ;  /* 0x0000006a280c723c */ /* 0x042fe60000081018 */
[----:B------:R-:W-:Y:S04]  /*81170*/  STL.64 [R1+0x3640], R16 ;  /* 0x0036401001007387 */ /* 0x000fe80000100a00 */
[----:B------:R4:W-:Y:S11]  /*81180*/  STL.64 [R1+0x3648], R18 ;  /* 0x0036481201007387 */ /* 0x0009f60000100a00 */
[----:B------:R-:W-:Y:S05]  /*81190*/  @!UPT UIADD3 URZ, URZ, URZ, URZ ;  /* 0x0000003f3f3ff290 */ /* 0x000fea000fffe03f */
[----:B------:R-:W-:Y:S04]  /*811a0*/  STL.64 [R1+0x3630], R12 ;  /* 0x0036300c01007387 */ /* 0x000fe80000100a00 */
[----:B------:R-:W-:Y:S01]  /*811b0*/  STL.64 [R1+0x3638], R14 ;  /* 0x0036380e01007387 */ /* 0x000fe20000100a00 */
[C---:B--2---:R-:W-:Y:S08]  /*811c0*/  HMMA.1688.F32.TF32 R8, R40.reuse, R110, R28 ;  /* 0x0000006e2808723c */ /* 0x044ff0000008101c */
[C---:B----4-:R-:W-:Y:S11]  /*811d0*/  HMMA.1688.F32.TF32 R16, R40.reuse, R114, R32 ;  /* 0x000000722810723c */ /* 0x050ff60000081020 */
[----:B------:R-:W-:Y:S04]  /*811e0*/  @!UPT UIADD3 URZ, URZ, URZ, URZ ;  /* 0x0000003f3f3ff290 */ /* 0x000fe8000fffe03f */
[----:B------:R-:W-:Y:S04]  /*811f0*/  STL.64 [R1+0x3620], R8 ;  /* 0x0036200801007387 */ /* 0x000fe80000100a00 */
[----:B------:R1:W-:Y:S02]  /*81200*/  STL.64 [R1+0x3628], R10 ;  /* 0x0036280a01007387 */ /* 0x0003e40000100a00 */
[C---:B-1----:R-:W-:Y:S08]  /*81210*/  HMMA.1688.F32.TF32 R8, R40.reuse, R122, R44 ;  /* 0x0000007a2808723c */ /* 0x042ff0000008102c */
[C---:B---3--:R-:W-:Y:S01]  /*81220*/  HMMA.1688.F32.TF32 R12, R40.reuse, R118, R36 ;  /* 0x00000076280c723c */ /* 0x048fe20000081024 */
[----:B------:R-:W-:Y:S04]  /*81230*/  STL.64 [R1+0x3610], R16 ;  /* 0x0036101001007387 */ /* 0x000fe80000100a00 */
[----:B------:R1:W-:Y:S03]  /*81240*/  STL.64 [R1+0x3618], R18 ;  /* 0x0036181201007387 */ /* 0x0003e60000100a00 */
[C---:B-1----:R-:W-:Y:S11]  /*81250*/  HMMA.1688.F32.TF32 R16, R40.reuse, R126, R48 ;  /* 0x0000007e2810723c */ /* 0x042ff60000081030 */
[----:B------:R-:W-:Y:S04]  /*81260*/  @!UPT UIADD3 URZ, URZ, URZ, URZ ;  /* 0x0000003f3f3ff290 */ /* 0x000fe8000fffe03f */
[----:B------:R-:W-:Y:S04]  /*81270*/  STL.64 [R1+0x3600], R12 ;  /* 0x0036000c01007387 */ /* 0x000fe80000100a00 */
[----:B------:R1:W-:Y:S04]  /*81280*/  STL.64 [R1+0x3608], R14 ;  /* 0x0036080e01007387 */ /* 0x0003e80000100a00 */
[----:B------:R-:W-:Y:S04]  /*81290*/  STL.64 [R1+0x35f0], R8 ;  /* 0x0035f00801007387 */ /* 0x000fe80000100a00 */
[----:B------:R2:W-:Y:S01]  /*812a0*/  STL.64 [R1+0x35f8], R10 ;  /* 0x0035f80a01007387 */ /* 0x0005e20000100a00 */
[C---:B-1----:R-:W-:Y:S08]  /*812b0*/  HMMA.1688.F32.TF32 R12, R40.reuse, R130, R180 ;  /* 0x00000082280c723c */ /* 0x042ff000000810b4 */
[C---:B--2---:R-:W-:Y:S01]  /*812c0*/  HMMA.1688.F32.TF32 R8, R40.reuse, R134, R244 ;  /* 0x000000862808723c */ /* 0x044fe200000810f4 */
[----:B------:R-:W-:Y:S04]  /*812d0*/  STL.64 [R1+0x35e0], R16 ;  /* 0x0035e01001007387 */ /* 0x000fe80000100a00 */
[----:B------:R1:W-:Y:S10]  /*812e0*/  STL.64 [R1+0x35e8], R18 ;  /* 0x0035e81201007387 */ /* 0x0003f40000100a00 */
[----:B------:R-:W-:Y:S01]  /*812f0*/  STL.64 [R1+0x35d0], R12 ;  /* 0x0035d00c01007387 */ /* 0x000fe20000100a00 */
[C---:B-1----:R-:W-:Y:S03]  /*81300*/  HMMA.1688.F32.TF32 R16, R40.reuse, R138, R200 ;  /* 0x0000008a2810723c */ /* 0x042fe600000810c8 */
[----:B------:R1:W-:Y:S04]  /*81310*/  STL.64 [R1+0x35d8], R14 ;  /* 0x0035d80e01007387 */ /* 0x0003e80000100a00 */
[----:B------:R-:W-:Y:S04]  /*81320*/  STL.64 [R1+0x35c0], R8 ;  /* 0x0035c00801007387 */ /* 0x000fe80000100a00 */
[----:B------:R2:W-:Y:S01]  /*81330*/  STL.64 [R1+0x35c8], R10 ;  /* 0x0035c80a01007387 */ /* 0x0005e20000100a00 */
[C---:B-1----:R-:W-:Y:S08]  /*81340*/  HMMA.1688.F32.TF32 R12, R40.reuse, R142, R204 ;  /* 0x0000008e280c723c */ /* 0x042ff000000810cc */
[C---:B--2---:R-:W-:Y:S03]  /*81350*/  HMMA.1688.F32.TF32 R8, R40.reuse, R146, R224 ;  /* 0x000000922808723c */ /* 0x044fe600000810e0 */
[----:B------:R-:W-:Y:S04]  /*81360*/  STL.64 [R1+0x35b0], R16 ;  /* 0x0035b01001007387 */ /* 0x000fe80000100a00 */
[----:B------:R1:W-:Y:S08]  /*81370*/  STL.64 [R1+0x35b8], R18 ;  /* 0x0035b81201007387 */ /* 0x0003f00000100a00 */
        /* <DEDUP_REMOVED lines=23> */
[----:B-1----:R-:W-:Y:S08]  /*814f0*/  HMMA.1688.F32.TF32 R12, R40, R178, R220 ;  /* 0x000000b2280c723c */ /* 0x002ff000000810dc */
        /* <DEDUP_REMOVED lines=11> */
[----:B------:R-:W-:Y:S04]  /*815b0*/  STL.64 [R1+0x22a8], R18 ;  /* 0x0022a81201007387 */ /* 0x000fe80000100a00 */
[----:B------:R-:W2:Y:S04]  /*815c0*/  LDL.LU R184, [R1+0x18b0] ;  /* 0x0018b00001b87983 */ /* 0x000ea80000300800 */
[----:B------:R-:W-:Y:S04]  /*815d0*/  STL.64 [R1+0x2290], R12 ;  /* 0x0022900c01007387 */ /* 0x000fe80000100a00 */
[----:B------:R-:W-:Y:S04]  /*815e0*/  STL.64 [R1+0x2298], R14 ;  /* 0x0022980e01007387 */ /* 0x000fe80000100a00 */
[----:B------:R1:W-:Y:S04]  /*815f0*/  STL.64 [R1+0x2280], R8 ;  /* 0x0022800801007387 */ /* 0x0003e80000100a00 */
[----:B------:R3:W-:Y:S04]  /*81600*/  STL.64 [R1+0x2288], R10 ;  /* 0x0022880a01007387 */ /* 0x0007e80000100a00 */
[----:B------:R-:W2:Y:S04]  /*81610*/  LDL.LU R185, [R1+0x18b4] ;  /* 0x0018b40001b97983 */ /* 0x000ea80000300800 */
[----:B------:R-:W2:Y:S04]  /*81620*/  LDL.LU R186, [R1+0x18b8] ;  /* 0x0018b80001ba7983 */ /* 0x000ea80000300800 */
[----:B------:R-:W2:Y:S04]  /*81630*/  LDL.LU R187, [R1+0x18bc] ;  /* 0x0018bc0001bb7983 */ /* 0x000ea80000300800 */
[----:B------:R-:W4:Y:S04]  /*81640*/  LDL.LU R188, [R1+0x18c0] ;  /* 0x0018c00001bc7983 */ /* 0x000f280000300800 */
[----:B------:R-:W4:Y:S04]  /*81650*/  LDL.LU R189, [R1+0x18c4] ;  /* 0x0018c40001bd7983 */ /* 0x000f280000300800 */
[----:B------:R-:W4:Y:S04]  /*81660*/  LDL.LU R190, [R1+0x18c8] ;  /* 0x0018c80001be7983 */ /* 0x000f280000300800 */
[----:B------:R-:W4:Y:S04]  /*81670*/  LDL.LU R191, [R1+0x18cc] ;  /* 0x0018cc0001bf7983 */ /* 0x000f280000300800 */
        /* <DEDUP_REMOVED lines=60> */
[----:B-1----:R-:W2:Y:S04]  /*81a40*/  LDL.LU R8, [R1+0x1a20] ;  /* 0x001a200001087983 */ /* 0x002ea80000300800 */
[----:B------:R-:W2:Y:S04]  /*81a50*/  LDL.LU R9, [R1+0x1a24] ;  /* 0x001a240001097983 */ /* 0x000ea80000300800 */
[----:B---3--:R-:W2:Y:S04]  /*81a60*/  LDL.LU R10, [R1+0x1a28] ;  /* 0x001a2800010a7983 */ /* 0x008ea80000300800 */
[----:B------:R-:W2:Y:S04]  /*81a70*/  LDL.LU R11, [R1+0x1a2c] ;  /* 0x001a2c00010b7983 */ /* 0x000ea80000300800 */
[----:B------:R-:W3:Y:S04]  /*81a80*/  LDL.LU R12, [R1+0x1a30] ;  /* 0x001a3000010c7983 */ /* 0x000ee80000300800 */
[----:B------:R-:W3:Y:S04]  /*81a90*/  LDL.LU R13, [R1+0x1a34] ;  /* 0x001a3400010d7983 */ /* 0x000ee80000300800 */
[----:B------:R-:W3:Y:S04]  /*81aa0*/  LDL.LU R14, [R1+0x1a38] ;  /* 0x001a3800010e7983 */ /* 0x000ee80000300800 */
[----:B------:R-:W3:Y:S04]  /*81ab0*/  LDL.LU R15, [R1+0x1a3c] ;  /* 0x001a3c00010f7983 */ /* 0x000ee80000300800 */
[----:B------:R-:W2:Y:S04]  /*81ac0*/  LDL.LU R16, [R1+0x1a10] ;  /* 0x001a100001107983 */ /* 0x000ea80000300800 */
[----:B------:R-:W2:Y:S04]  /*81ad0*/  LDL.LU R17, [R1+0x1a14] ;  /* 0x001a140001117983 */ /* 0x000ea80000300800 */
        /* <DEDUP_REMOVED lines=30> */
[C---:B---3--:R-:W-:Y:S08]  /*81cc0*/  HMMA.1688.F32.TF32 R40, R4.reuse, R70, R12 ;  /* 0x000000460428723c */ /* 0x048ff0000008100c */
[C---:B--2---:R-:W-:Y:S08]  /*81cd0*/  HMMA.1688.F32.TF32 R12, R4.reuse, R74, R8 ;  /* 0x0000004a040c723c */ /* 0x044ff00000081008 */
[C---:B----4-:R-:W-:Y:S07]  /*81ce0*/  HMMA.1688.F32.TF32 R8, R4.reuse, R78, R16 ;  /* 0x0000004e0408723c */ /* 0x050fee0000081010 */
[----:B------:R-:W-:Y:S01]  /*81cf0*/  STL.64 [R1+0x2270], R40 ;  /* 0x0022702801007387 */ /* 0x000fe20000100a00 */
[C---:B------:R-:W-:Y:S03]  /*81d00*/  HMMA.1688.F32.TF32 R16, R4.reuse, R82, R20 ;  /* 0x000000520410723c */ /* 0x040fe60000081014 */
[----:B------:R-:W-:Y:S04]  /*81d10*/  STL.64 [R1+0x2278], R42 ;  /* 0x0022782a01007387 */ /* 0x000fe80000100a00 */
[----:B------:R-:W-:Y:S04]  /*81d20*/  STL.64 [R1+0x2260], R12 ;  /* 0x0022600c01007387 */ /* 0x000fe80000100a00 */
[----:B------:R1:W-:Y:S02]  /*81d30*/  STL.64 [R1+0x2268], R14 ;  /* 0x0022680e01007387 */ /* 0x0003e40000100a00 */
[C---:B-1----:R-:W-:Y:S02]  /*81d40*/  HMMA.1688.F32.TF32 R12, R4.reuse, R86, R24 ;  /* 0x00000056040c723c */ /* 0x042fe40000081018 */
[----:B------:R-:W-:Y:S04]  /*81d50*/  STL.64 [R1+0x2250], R8 ;  /* 0x0022500801007387 */ /* 0x000fe80000100a00 */
[----:B------:R-:W-:Y:S04]  /*81d60*/  STL.64 [R1+0x2258], R10 ;  /* 0x0022580a01007387 */ /* 0x000fe80000100a00 */
[----:B------:R-:W-:Y:S04]  /*81d70*/  STL.64 [R1+0x2240], R16 ;  /* 0x0022401001007387 */ /* 0x000fe80000100a00 */
[----:B------:R-:W-:Y:S01]  /*81d80*/  STL.64 [R1+0x2248], R18 ;  /* 0x0022481201007387 */ /* 0x000fe20000100a00 */
[C---:B------:R-:W-:Y:S03]  /*81d90*/  HMMA.1688.F32.TF32 R20, R4.reuse, R94, R32 ;  /* 0x0000005e0414723c */ /* 0x040fe60000081020 */
[----:B------:R-:W-:Y:S04]  /*81da0*/  LDS R8, [R2+0x4100] ;  /* 0x0041000002087984 */ /* 0x000fe80000000800 */
[----:B------:R-:W-:Y:S04]  /*81db0*/  LDS R10, [R2+0x6100] ;  /* 0x00610000020a7984 */ /* 0x000fe80000000800 */
[----:B------:R-:W-:Y:S04]  /*81dc0*/  STL.64 [R1+0x2230], R12 ;  /* 0x0022300c01007387 */ /* 0x000fe80000100a00 */
[----:B------:R1:W-:Y:S04]  /*81dd0*/  STL.64 [R1+0x2238], R14 ;  /* 0x0022380e01007387 */ /* 0x0003e80000100a00 */
[----:B------:R-:W-:Y:S04]  /*81de0*/  LDS R9, [R0+0x4100] ;  /* 0x0041000000097984 */ /* 0x000fe80000000800 */
[----:B------:R-:W2:Y:S01]  /*81df0*/  LDS R11, [R0+0x6100] ;  /* 0x00610000000b7984 */ /* 0x000ea20000000800 */
[C---:B-1----:R-:W-:Y:S08]  /*81e00*/  HMMA.1688.F32.TF32 R12, R4.reuse, R90, R28 ;  /* 0x0000005a040c723c */ /* 0x042ff0000008101c */
[C---:B------:R-:W-:Y:S11]  /*81e10*/  HMMA.1688.F32.TF32 R16, R4.reuse, R98, R36 ;  /* 0x000000620410723c */ /* 0x040ff60000081024 */
[----:B------:R-:W-:Y:S04]  /*81e20*/  @!UPT UIADD3 URZ, URZ, URZ, URZ ;  /* 0x0000003f3f3ff290 */ /* 0x000fe8000fffe03f */
[----:B------:R-:W-:Y:S04]  /*81e30*/  STL.64 [R1+0x3510], R12 ;  /* 0x0035100c01007387 */ /* 0x000fe80000100a00 */
[----:B------:R1:W-:Y:S02]  /*81e40*/  STL.64 [R1+0x3518], R14 ;  /* 0x0035180e01007387 */ /* 0x0003e40000100a00 */
[C---:B-1----:R-:W-:Y:S02]  /*81e50*/  HMMA.1688.F32.TF32 R12, R4.reuse, R102, R44 ;  /* 0x00000066040c723c */ /* 0x042fe4000008102c */
[----:B------:R-:W-:Y:S04]  /*81e60*/  STL.64 [R1+0x3500], R20 ;  /* 0x0035001401007387 */ /* 0x000fe80000100a00 */
[----:B------:R1:W-:Y:S04]  /*81e70*/  STL.64 [R1+0x3508], R22 ;  /* 0x0035081601007387 */ /* 0x0003e80000100a00 */
[----:B------:R-:W-:Y:S04]  /*81e80*/  STL.64 [R1+0x34f0], R16 ;  /* 0x0034f01001007387 */ /* 0x000fe80000100a00 */
[----:B------:R3:W-:Y:S01]  /*81e90*/  STL.64 [R1+0x34f8], R18 ;  /* 0x0034f81201007387 */ /* 0x0007e20000100a00 */
[C---:B-1----:R-:W-:Y:S08]  /*81ea0*/  HMMA.1688.F32.TF32 R20, R4.reuse, R106, R48 ;  /* 0x0000006a0414723c */ /* 0x042ff00000081030 */
[----:B------:R-:W-:Y:S01]  /*81eb0*/  STL.64 [R1+0x34e0], R12 ;  /* 0x0034e00c01007387 */ /* 0x000fe20000100a00 */
[C---:B---3--:R-:W-:Y:S03]  /*81ec0*/  HMMA.1688.F32.TF32 R16, R4.reuse, R110, R180 ;  /* 0x0000006e0410723c */ /* 0x048fe600000810b4 */
[----:B------:R1:W-:Y:S05]  /*81ed0*/  STL.64 [R1+0x34e8], R14 ;  /* 0x0034e80e01007387 */ /* 0x0003ea0000100a00 */
[C---:B-1----:R-:W-:Y:S06]  /*81ee0*/  HMMA.1688.F32.TF32 R12, R4.reuse, R114, R244 ;  /* 0x00000072040c723c */ /* 0x042fec00000810f4 */
[----:B------:R-:W-:Y:S04]  /*81ef0*/  STL.64 [R1+0x34d0], R20 ;  /* 0x0034d01401007387 */ /* 0x000fe80000100a00 */
[----:B------:R1:W-:Y:S05]  /*81f00*/  STL.64 [R1+0x34d8], R22 ;  /* 0x0034d81601007387 */ /* 0x0003ea0000100a00 */
[----:B------:R-:W-:Y:S04]  /*81f10*/  STL.64 [R1+0x34c0], R16 ;  /* 0x0034c01001007387 */ /* 0x000fe80000100a00 */
[----:B------:R3:W-:Y:S01]  /*81f20*/  STL.64 [R1+0x34c8], R18 ;  /* 0x0034c81201007387 */ /* 0x0007e20000100a00 */
[C---:B-1----:R-:W-:Y:S03]  /*81f30*/  HMMA.1688.F32.TF32 R20, R4.reuse, R118, R200 ;  /* 0x000000760414723c */ /* 0x042fe600000810c8 */
[----:B------:R-:W-:Y:S05]  /*81f40*/  STL.64 [R1+0x34b0], R12 ;  /* 0x0034b00c01007387 */ /* 0x000fea0000100a00 */
[C---:B---3--:R-:W-:Y:S01]  /*81f50*/  HMMA.1688.F32.TF32 R16, R4.reuse, R122, R204 ;  /* 0x0000007a0410723c */ /* 0x048fe200000810cc */
[----:B------:R1:W-:Y:S07]  /*81f60*/  STL.64 [R1+0x34b8], R14 ;  /* 0x0034b80e01007387 */ /* 0x0003ee0000100a00 */
[C---:B-1----:R-:W-:Y:S07]  /*81f70*/  HMMA.1688.F32.TF32 R12, R4.reuse, R126, R224 ;  /* 0x0000007e040c723c */ /* 0x042fee00000810e0 */
[----:B------:R-:W-:Y:S04]  /*81f80*/  STL.64 [R1+0x34a0], R20 ;  /* 0x0034a01401007387 */ /* 0x000fe80000100a00 */
[----:B------:R1:W-:Y:S04]  /*81f90*/  STL.64 [R1+0x34a8], R22 ;  /* 0x0034a81601007387 */ /* 0x0003e80000100a00 */
        /* <DEDUP_REMOVED lines=34> */
[----:B------:R1:W-:Y:S04]  /*821c0*/  STL.64 [R1+0x33e0], R20 ;  /* 0x0033e01401007387 */ /* 0x0003e80000100a00 */
[----:B------:R3:W-:Y:S04]  /*821d0*/  STL.64 [R1+0x33e8], R22 ;  /* 0x0033e81601007387 */ /* 0x0007e80000100a00 */
[----:B------:R-:W4:Y:S04]  /*821e0*/  LDL.LU R184, [R1+0x1700] ;  /* 0x0017000001b87983 */ /* 0x000f280000300800 */
[----:B------:R-:W-:Y:S04]  /*821f0*/  STL.64 [R1+0x33d0], R16 ;  /* 0x0033d01001007387 */ /* 0x000fe80000100a00 */
[----:B------:R-:W-:Y:S04]  /*82200*/  STL.64 [R1+0x33d8], R18 ;  /* 0x0033d81201007387 */ /* 0x000fe80000100a00 */
[----:B------:R1:W-:Y:S04]  /*82210*/  STL.64 [R1+0x33c0], R12 ;  /* 0x0033c00c01007387 */ /* 0x0003e80000100a00 */
[----:B------:R1:W-:Y:S04]  /*82220*/  STL.64 [R1+0x33c8], R14 ;  /* 0x0033c80e01007387 */ /* 0x0003e80000100a00 */
        /* <DEDUP_REMOVED lines=107> */
[----:B---3--:R-:W-:Y:S03]  /*828e0*/  HMMA.1688.F32.TF32 R40, R4, R178, R196 ;  /* 0x000000b20428723c */ /* 0x008fe600000810c4 */
[----:B------:R-:W-:Y:S04]  /*828f0*/  LDS R4, [R2+0x4180] ;  /* 0x0041800002047984 */ /* 0x000fe80000000800 */
[----:B------:R-:W-:Y:S01]  /*82900*/  LDS R6, [R2+0x6180] ;  /* 0x0061800002067984 */ /* 0x000fe20000000800 */
[C---:B--2---:R-:W-:Y:S03]  /*82910*/  HMMA.1688.F32.TF32 R20, R8.reuse, R62, R20 ;  /* 0x0000003e0814723c */ /* 0x044fe60000081014 */
[----:B------:R-:W-:Y:S04]  /*82920*/  LDS R5, [R0+0x4180] ;  /* 0x0041800000057984 */ /* 0x000fe80000000800 */
[----:B------:R-:W1:Y:S08]  /*82930*/  LDS R7, [R0+0x6180] ;  /* 0x0061800000077984 */ /* 0x000e700000000800 */
[----:B------:R-:W-:Y:S04]  /*82940*/  STL.64 [R1+0x2220], R40 ;  /* 0x0022202801007387 */ /* 0x000fe80000100a00 */
[----:B------:R4:W-:Y:S02]  /*82950*/  STL.64 [R1+0x2228], R42 ;  /* 0x0022282a01007387 */ /* 0x0009e40000100a00 */
[C---:B----4-:R-:W-:Y:S08]  /*82960*/  HMMA.1688.F32.TF32 R40, R8.reuse, R54, R12 ;  /* 0x000000360828723c */ /* 0x050ff0000008100c */
[C---:B------:R-:W-:Y:S08]  /*82970*/  HMMA.1688.F32.TF32 R12, R8.reuse, R58, R16 ;  /* 0x0000003a080c723c */ /* 0x040ff00000081010 */
[C---:B------:R-:W-:Y:S07]  /*82980*/  HMMA.1688.F32.TF32 R16, R8.reuse, R66, R24 ;  /* 0x000000420810723c */ /* 0x040fee0000081018 */
[----:B------:R-:W-:Y:S04]  /*82990*/  STL.64 [R1+0x33b0], R40 ;  /* 0x0033b02801007387 */ /* 0x000fe80000100a00 */
[----:B------:R-:W-:Y:S04]  /*829a0*/  STL.64 [R1+0x33b8], R42 ;  /* 0x0033b82a01007387 */ /* 0x000fe80000100a00 */
[----:B------:R-:W-:Y:S04]  /*829b0*/  STL.64 [R1+0x33a0], R12 ;  /* 0x0033a00c01007387 */ /* 0x000fe80000100a00 */
[----:B------:R2:W-:Y:S02]  /*829c0*/  STL.64 [R1+0x33a8], R14 ;  /* 0x0033a80e01007387 */ /* 0x0005e40000100a00 */
[C---:B--2---:R-:W-:Y:S02]  /*829d0*/  HMMA.1688.F32.TF32 R12, R8.reuse, R70, R28 ;  /* 0x00000046080c723c */ /* 0x044fe4000008101c */
[----:B------:R-:W-:Y:S04]  /*829e0*/  STL.64 [R1+0x3390], R20 ;  /* 0x0033901401007387 */ /* 0x000fe80000100a00 */
[----:B------:R2:W-:Y:S04]  /*829f0*/  STL.64 [R1+0x3398], R22 ;  /* 0x0033981601007387 */ /* 0x0005e80000100a00 */
[----:B------:R-:W-:Y:S04]  /*82a00*/  STL.64 [R1+0x3380], R16 ;  /* 0x0033801001007387 */ /* 0x000fe80000100a00 */
[----:B------:R3:W-:Y:S01]  /*82a10*/  STL.64 [R1+0x3388], R18 ;  /* 0x0033881201007387 */ /* 0x0007e20000100a00 */
[C---:B--2---:R-:W-:Y:S08]  /*82a20*/  HMMA.1688.F32.TF32 R20, R8.reuse, R74, R32 ;  /* 0x0000004a0814723c */ /* 0x044ff00000081020 */
[----:B------:R-:W-:Y:S01]  /*82a30*/  STL.64 [R1+0x3370], R12 ;  /* 0x0033700c01007387 */ /* 0x000fe20000100a00 */
[C---:B---3--:R-:W-:Y:S03]  /*82a40*/  HMMA.1688.F32.TF32 R16, R8.reuse, R78, R36 ;  /* 0x0000004e0810723c */ /* 0x048fe60000081024 */
[----:B------:R2:W-:Y:S05]  /*82a50*/  STL.64 [R1+0x3378], R14 ;  /* 0x0033780e01007387 */ /* 0x0005ea0000100a00 */
[C---:B--2---:R-:W-:Y:S06]  /*82a60*/  HMMA.1688.F32.TF32 R12, R8.reuse, R82, R44 ;  /* 0x00000052080c723c */ /* 0x044fec000008102c */
[----:B------:R-:W-:Y:S04]  /*82a70*/  STL.64 [R1+0x3360], R20 ;  /* 0x0033601401007387 */ /* 0x000fe80000100a00 */
[----:B------:R2:W-:Y:S05]  /*82a80*/  STL.64 [R1+0x3368], R22 ;  /* 0x0033681601007387 */ /* 0x0005ea0000100a00 */
[----:B------:R-:W-:Y:S04]  /*82a90*/  STL.64 [R1+0x3350], R16 ;  /* 0x0033501001007387 */ /* 0x000fe80000100a00 */
[----:B------:R3:W-:Y:S01]  /*82aa0*/  STL.64 [R1+0x3358], R18 ;  /* 0x0033581201007387 */ /* 0x0007e20000100a00 */
[C---:B--2---:R-:W-:Y:S03]  /*82ab0*/  HMMA.1688.F32.TF32 R20, R8.reuse, R86, R48 ;  /* 0x000000560814723c */ /* 0x044fe60000081030 */
[----:B------:R-:W-:Y:S05]  /*82ac0*/  STL.64 [R1+0x3340], R12 ;  /* 0x0033400c01007387 */ /* 0x000fea0000100a00 */
[C---:B---3--:R-:W-:Y:S01]  /*82ad0*/  HMMA.1688.F32.TF32 R16, R8.reuse, R90, R180 ;  /* 0x0000005a0810723c */ /* 0x048fe200000810b4 */
[----:B------:R2:W-:Y:S07]  /*82ae0*/  STL.64 [R1+0x3348], R14 ;  /* 0x0033480e01007387 */ /* 0x0005ee0000100a00 */
[C---:B--2---:R-:W-:Y:S07]  /*82af0*/  HMMA.1688.F32.TF32 R12, R8.reuse, R94, R244 ;  /* 0x0000005e080c723c */ /* 0x044fee00000810f4 */
[----:B------:R-:W-:Y:S04]  /*82b00*/  STL.64 [R1+0x3330], R20 ;  /* 0x0033301401007387 */ /* 0x000fe80000100a00 */
[----:B------:R2:W-:Y:S04]  /*82b10*/  STL.64 [R1+0x3338], R22 ;  /* 0x0033381601007387 */ /* 0x0005e80000100a00 */
        /* <DEDUP_REMOVED lines=113> */
[----:B--2---:R-:W2:Y:S04]  /*83230*/  LDL.LU R20, [R1+0x16b0] ;  /* 0x0016b00001147983 */ /* 0x004ea80000300800 */
[----:B------:R-:W2:Y:S04]  /*83240*/  LDL.LU R21, [R1+0x16b4] ;  /* 0x0016b40001157983 */ /* 0x000ea80000300800 */
[----:B---3--:R-:W2:Y:S04]  /*83250*/  LDL.LU R22, [R1+0x16b8] ;  /* 0x0016b80001167983 */ /* 0x008ea80000300800 */
[----:B------:R-:W2:Y:S04]  /*83260*/  LDL.LU R23, [R1+0x16bc] ;  /* 0x0016bc0001177983 */ /* 0x000ea80000300800 */
[----:B-1----:R-:W3:Y:S04]  /*83270*/  LDL.LU R12, [R1+0x16d0] ;  /* 0x0016d000010c7983 */ /* 0x002ee80000300800 */
[----:B------:R-:W3:Y:S04]  /*83280*/  LDL.LU R13, [R1+0x16d4] ;  /* 0x0016d400010d7983 */ /* 0x000ee80000300800 */
[----:B------:R-:W3:Y:S04]  /*83290*/  LDL.LU R14, [R1+0x16d8] ;  /* 0x0016d800010e7983 */ /* 0x000ee80000300800 */
[----:B------:R-:W3:Y:S04]  /*832a0*/  LDL.LU R15, [R1+0x16dc] ;  /* 0x0016dc00010f7983 */ /* 0x000ee80000300800 */
[----:B------:R-:W2:Y:S04]  /*832b0*/  LDL.LU R196, [R1+0x16e0] ;  /* 0x0016e00001c47983 */ /* 0x000ea80000300800 */
[----:B------:R-:W2:Y:S04]  /*832c0*/  LDL.LU R197, [R1+0x16e4] ;  /* 0x0016e40001c57983 */ /* 0x000ea80000300800 */
        /* <DEDUP_REMOVED lines=36> */
[C---:B----4-:R-:W-:Y:S11]  /*83510*/  HMMA.1688.F32.TF32 R12, R8.reuse, R166, R16 ;  /* 0x000000a6080c723c */ /* 0x050ff60000081010 */
[----:B------:R-:W-:Y:S04]  /*83520*/  @!UPT UIADD3 URZ, URZ, URZ, URZ ;  /* 0x0000003f3f3ff290 */ /* 0x000fe8000fffe03f */
[----:B------:R-:W-:Y:S01]  /*83530*/  STL.64 [R1+0x3210], R196 ;  /* 0x003210c401007387 */ /* 0x000fe20000100a00 */
[C---:B------:R-:W-:Y:S03]  /*83540*/  HMMA.1688.F32.TF32 R20, R8.reuse, R170, R20 ;  /* 0x000000aa0814723c */ /* 0x040fe60000081014 */
[----:B------:R-:W-:Y:S04]  /*83550*/  STL.64 [R1+0x3218], R198 ;  /* 0x003218c601007387 */ /* 0x000fe80000100a00 */
[----:B------:R-:W-:Y:S01]  /*83560*/  STL.64 [R1+0x3200], R40 ;  /* 0x0032002801007387 */ /* 0x000fe20000100a00 */
[C---:B------:R-:W-:Y:S03]  /*83570*/  HMMA.1688.F32.TF32 R16, R8.reuse, R174, R24 ;  /* 0x000000ae0810723c */ /* 0x040fe60000081018 */
[----:B------:R-:W-:Y:S04]  /*83580*/  STL.64 [R1+0x3208], R42 ;  /* 0x0032082a01007387 */ /* 0x000fe80000100a00 */
[----:B------:R-:W-:Y:S04]  /*83590*/  STL.64 [R1+0x31f0], R12 ;  /* 0x0031f00c01007387 */ /* 0x000fe80000100a00 */
[----:B------:R1:W-:Y:S02]  /*835a0*/  STL.64 [R1+0x31f8], R14 ;  /* 0x0031f80e01007387 */ /* 0x0003e40000100a00 */
[----:B-1----:R-:W-:Y:S02]  /*835b0*/  HMMA.1688.F32.TF32 R12, R8, R178, R28 ;  /* 0x000000b2080c723c */ /* 0x002fe4000008101c */
[----:B------:R-:W-:Y:S04]  /*835c0*/  STL.64 [R1+0x31e0], R20 ;  /* 0x0031e01401007387 */ /* 0x000fe80000100a00 */
[----:B------:R-:W-:Y:S02]  /*835d0*/  STL.64 [R1+0x31e8], R22 ;  /* 0x0031e81601007387 */ /* 0x000fe40000100a00 */
[C---:B------:R-:W-:Y:S02]  /*835e0*/  HMMA.1688.F32.TF32 R8, R4.reuse, R54, R32 ;  /* 0x000000360408723c */ /* 0x040fe40000081020 */
[----:B------:R-:W-:Y:S04]  /*835f0*/  STL.64 [R1+0x31d0], R16 ;  /* 0x0031d01001007387 */ /* 0x000fe80000100a00 */
[----:B------:R1:W-:Y:S09]  /*83600*/  STL.64 [R1+0x31d8], R18 ;  /* 0x0031d81201007387 */ /* 0x0003f20000100a00 */
[----:B------:R-:W-:Y:S01]  /*83610*/  STL.64 [R1+0x2210], R12 ;  /* 0x0022100c01007387 */ /* 0x000fe20000100a00 */
[C---:B-1----:R-:W-:Y:S03]  /*83620*/  HMMA.1688.F32.TF32 R16, R4.reuse, R58, R36 ;  /* 0x0000003a0410723c */ /* 0x042fe60000081024 */
[----:B------:R1:W-:Y:S05]  /*83630*/  STL.64 [R1+0x2218], R14 ;  /* 0x0022180e01007387 */ /* 0x0003ea0000100a00 */
[C---:B-1----:R-:W-:Y:S01]  /*83640*/  HMMA.1688.F32.TF32 R12, R4.reuse, R62, R44 ;  /* 0x0000003e040c723c */ /* 0x042fe2000008102c */
[----:B------:R-:W-:Y:S04]  /*83650*/  STL.64 [R1+0x2200], R8 ;  /* 0x0022000801007387 */ /* 0x000fe80000100a00 */
[----:B------:R1:W-:Y:S10]  /*83660*/  STL.64 [R1+0x2208], R10 ;  /* 0x0022080a01007387 */ /* 0x0003f40000100a00 */
[----:B------:R-:W-:Y:S04]  /*83670*/  STL.64 [R1+0x21f0], R16 ;  /* 0x0021f01001007387 */ /* 0x000fe80000100a00 */
[----:B------:R2:W-:Y:S01]  /*83680*/  STL.64 [R1+0x21f8], R18 ;  /* 0x0021f81201007387 */ /* 0x0005e20000100a00 */
[C---:B-1----:R-:W-:Y:S03]  /*83690*/  HMMA.1688.F32.TF32 R8, R4.reuse, R66, R48 ;  /* 0x000000420408723c */ /* 0x042fe60000081030 */
[----:B------:R-:W-:Y:S05]  /*836a0*/  STL.64 [R1+0x21e0], R12 ;  /* 0x0021e00c01007387 */ /* 0x000fea0000100a00 */
[C---:B--2---:R-:W-:Y:S01]  /*836b0*/  HMMA.1688.F32.TF32 R16, R4.reuse, R70, R180 ;  /* 0x000000460410723c */ /* 0x044fe200000810b4 */
        /* <DEDUP_REMOVED lines=29> */
[----:B------:R1:W-:Y:S02]  /*83890*/  STL.64 [R1+0x31b8], R18 ;  /* 0x0031b81201007387 */ /* 0x0003e40000100a00 */
[C---:B-1----:R-:W-:Y:S11]  /*838a0*/  HMMA.1688.F32.TF32 R16, R4.reuse, R106, R236 ;  /* 0x0000006a0410723c */ /* 0x042ff600000810ec */
        /* <DEDUP_REMOVED lines=143> */
[----:B------:R-:W-:Y:S04]  /*841a0*/  STL.64 [R1+0x30f0], R12 ;  /* 0x0030f00c01007387 */ /* 0x000fe80000100a00 */
[----:B------:R1:W-:Y:S02]  /*841b0*/  STL.64 [R1+0x30f8], R14 ;  /* 0x0030f80e01007387 */ /* 0x0003e40000100a00 */
[C---:B-1----:R-:W-:Y:S02]  /*841c0*/  HMMA.1688.F32.TF32 R12, R4.reuse, R154, R24 ;  /* 0x0000009a040c723c */ /* 0x042fe40000081018 */
        /* <DEDUP_REMOVED lines=17> */
[----:B-1----:R-:W-:Y:S07]  /*842e0*/  HMMA.1688.F32.TF32 R12, R4, R178, R180 ;  /* 0x000000b2040c723c */ /* 0x002fee00000810b4 */
[----:B------:R-:W-:Y:S04]  /*842f0*/  STL.64 [R1+0x3080], R20 ;  /* 0x0030801401007387 */ /* 0x000fe80000100a00 */
[----:B------:R-:W-:Y:S04]  /*84300*/  STL.64 [R1+0x3088], R22 ;  /* 0x0030881601007387 */ /* 0x000fe80000100a00 */
[----:B------:R-:W-:Y:S04]  /*84310*/  STL.64 [R1+0x3070], R16 ;  /* 0x0030701001007387 */ /* 0x000fe80000100a00 */
[----:B------:R-:W-:Y:S04]  /*84320*/  STL.64 [R1+0x3078], R18 ;  /* 0x0030781201007387 */ /* 0x000fe80000100a00 */
[----:B------:R-:W-:Y:S04]  /*84330*/  LDS R4, [R2+0x4280] ;  /* 0x0042800002047984 */ /* 0x000fe80000000800 */
[----:B------:R-:W-:Y:S04]  /*84340*/  LDS R6, [R2+0x6280] ;  /* 0x0062800002067984 */ /* 0x000fe80000000800 */
[----:B------:R-:W-:Y:S04]  /*84350*/  STL.64 [R1+0x2170], R12 ;  /* 0x0021700c01007387 */ /* 0x000fe80000100a00 */
[----:B------:R1:W-:Y:S04]  /*84360*/  STL.64 [R1+0x2178], R14 ;  /* 0x0021780e01007387 */ /* 0x0003e80000100a00 */
[----:B------:R-:W-:Y:S04]  /*84370*/  LDS R5, [R0+0x4280] ;  /* 0x0042800000057984 */ /* 0x000fe80000000800 */
[----:B------:R-:W2:Y:S01]  /*84380*/  LDS R7, [R0+0x6280] ;  /* 0x0062800000077984 */ /* 0x000ea20000000800 */
[C---:B-1----:R-:W-:Y:S08]  /*84390*/  HMMA.1688.F32.TF32 R12, R8.reuse, R54, R244 ;  /* 0x00000036080c723c */ /* 0x042ff000000810f4 */
[C---:B------:R-:W-:Y:S08]  /*843a0*/  HMMA.1688.F32.TF32 R20, R8.reuse, R58, R200 ;  /* 0x0000003a0814723c */ /* 0x040ff000000810c8 */
[C---:B------:R-:W-:Y:S07]  /*843b0*/  HMMA.1688.F32.TF32 R16, R8.reuse, R62, R204 ;  /* 0x0000003e0810723c */ /* 0x040fee00000810cc */
        /* <DEDUP_REMOVED lines=42> */
[----:B------:R1:W-:Y:S04]  /*84660*/  STL.64 [R1+0x2f80], R16 ;  /* 0x002f801001007387 */ /* 0x0003e80000100a00 */
[----:B------:R1:W-:Y:S04]  /*84670*/  STL.64 [R1+0x2f88], R18 ;  /* 0x002f881201007387 */ /* 0x0003e80000100a00 */
[----:B------:R-:W-:Y:S04]  /*84680*/  STL.64 [R1+0x2f70], R12 ;  /* 0x002f700c01007387 */ /* 0x000fe80000100a00 */
        /* <DEDUP_REMOVED lines=100> */
[C---:B--2---:R-:W-:Y:S08]  /*84cd0*/  HMMA.1688.F32.TF32 R12, R8.reuse, R122, R20 ;  /* 0x0000007a080c723c */ /* 0x044ff00000081014 */
[C---:B---3--:R-:W-:Y:S08]  /*84ce0*/  HMMA.1688.F32.TF32 R16, R8.reuse, R118, R16 ;  /* 0x000000760810723c */ /* 0x048ff00000081010 */
[C---:B----4-:R-:W-:Y:S11]  /*84cf0*/  HMMA.1688.F32.TF32 R20, R8.reuse, R126, R24 ;  /* 0x0000007e0814723c */ /* 0x050ff60000081018 */
        /* <DEDUP_REMOVED lines=42> */
[C---:B--2---:R-:W-:Y:S08]  /*84fa0*/  HMMA.1688.F32.TF32 R12, R4.reuse, R54, R216 ;  /* 0x00000036040c723c */ /* 0x044ff000000810d8 */
[C---:B------:R-:W-:Y:S01]  /*84fb0*/  HMMA.1688.F32.TF32 R8, R4.reuse, R58, R236 ;  /* 0x0000003a0408723c */ /* 0x040fe200000810ec */
[----:B------:R-:W-:Y:S04]  /*84fc0*/  STL.64 [R1+0x2e80], R20 ;  /* 0x002e801401007387 */ /* 0x000fe80000100a00 */
[----:B------:R-:W-:Y:S04]  /*84fd0*/  STL.64 [R1+0x2e88], R22 ;  /* 0x002e881601007387 */ /* 0x000fe80000100a00 */
[----:B------:R-:W-:Y:S04]  /*84fe0*/  STL.64 [R1+0x2160], R16 ;  /* 0x0021601001007387 */ /* 0x000fe80000100a00 */
[----:B------:R1:W-:Y:S04]  /*84ff0*/  STL.64 [R1+0x2168], R18 ;  /* 0x0021681201007387 */ /* 0x0003e80000100a00 */
[----:B------:R-:W-:Y:S04]  /*85000*/  STL.64 [R1+0x2150], R12 ;  /* 0x0021500c01007387 */ /* 0x000fe80000100a00 */
[----:B------:R2:W-:Y:S01]  /*85010*/  STL.64 [R1+0x2158], R14 ;  /* 0x0021580e01007387 */ /* 0x0005e20000100a00 */
[C---:B-1----:R-:W-:Y:S03]  /*85020*/  HMMA.1688.F32.TF32 R16, R4.reuse, R62, R232 ;  /* 0x0000003e0410723c */ /* 0x042fe600000810e8 */
[----:B------:R-:W-:Y:S04]  /*85030*/  STL.64 [R1+0x2140], R8 ;  /* 0x0021400801007387 */ /* 0x000fe80000100a00 */
[----:B------:R1:W-:Y:S01]  /*85040*/  STL.64 [R1+0x2148], R10 ;  /* 0x0021480a01007387 */ /* 0x0003e20000100a00 */
[C---:B--2---:R-:W-:Y:S08]  /*85050*/  HMMA.1688.F32.TF32 R12, R4.reuse, R66, R240 ;  /* 0x00000042040c723c */ /* 0x044ff000000810f0 */
[C---:B-1----:R-:W-:Y:S07]  /*85060*/  HMMA.1688.F32.TF32 R8, R4.reuse, R70, R220 ;  /* 0x000000460408723c */ /* 0x042fee00000810dc */
[----:B------:R-:W-:Y:S04]  /*85070*/  STL.64 [R1+0x2130], R16 ;  /* 0x0021301001007387 */ /* 0x000fe80000100a00 */
[----:B------:R-:W-:Y:S04]  /*85080*/  STL.64 [R1+0x2138], R18 ;  /* 0x0021381201007387 */ /* 0x000fe80000100a00 */
[----:B------:R-:W-:Y:S04]  /*85090*/  STL.64 [R1+0x7280], R70 ;  /* 0x0072804601007387 */ /* 0x000fe80000100a00 */
[----:B------:R-:W-:Y:S04]  /*850a0*/  STL.64 [R1+0x2120], R12 ;  /* 0x0021200c01007387 */ /* 0x000fe80000100a00 */
[----:B------:R-:W-:Y:S04]  /*850b0*/  STL.64 [R1+0x2128], R14 ;  /* 0x0021280e01007387 */ /* 0x000fe80000100a00 */
[----:B------:R-:W-:Y:S04]  /*850c0*/  STL.64 [R1+0x7278], R68 ;  /* 0x0072784401007387 */ /* 0x000fe80000100a00 */
[----:B------:R-:W-:Y:S04]  /*850d0*/  STL.64 [R1+0x2110], R8 ;  /* 0x0021100801007387 */ /* 0x000fe80000100a00 */
[----:B------:R1:W-:Y:S02]  /*850e0*/  STL.64 [R1+0x2118], R10 ;  /* 0x0021180a01007387 */ /* 0x0003e40000100a00 */
[C---:B-1----:R-:W-:Y:S02]  /*850f0*/  HMMA.1688.F32.TF32 R8, R4.reuse, R74, R192 ;  /* 0x0000004a0408723c */ /* 0x042fe400000810c0 */
[----:B------:R-:W-:Y:S04]  /*85100*/  STL.64 [R1+0x7270], R74 ;  /* 0x0072704a01007387 */ /* 0x000fe80000100a00 */
[----:B------:R-:W-:Y:S11]  /*85110*/  STL.64 [R1+0x7268], R72 ;  /* 0x0072684801007387 */ /* 0x000ff60000100a00 */
[----:B------:R-:W-:Y:S06]  /*85120*/  @!UPT UIADD3 URZ, URZ, URZ, URZ ;  /* 0x0000003f3f3ff290 */ /* 0x000fec000fffe03f */
[----:B------:R-:W-:Y:S04]  /*85130*/  STL.64 [R1+0x2100], R8 ;  /* 0x0021000801007387 */ /* 0x000fe80000100a00 */
[----:B------:R1:W-:Y:S02]  /*85140*/  STL.64 [R1+0x2108], R10 ;  /* 0x0021080a01007387 */ /* 0x0003e40000100a00 */
[C---:B-1----:R-:W-:Y:S02]  /*85150*/  HMMA.1688.F32.TF32 R8, R4.reuse, R78, R188 ;  /* 0x0000004e0408723c */ /* 0x042fe400000810bc */
[----:B------:R-:W-:Y:S04]  /*85160*/  STL.64 [R1+0x7260], R78 ;  /* 0x0072604e01007387 */ /* 0x000fe80000100a00 */
[----:B------:R-:W-:Y:S02]  /*85170*/  STL.64 [R1+0x7258], R76 ;  /* 0x0072584c01007387 */ /* 0x000fe40000100a00 */
[C---:B------:R-:W-:Y:S11]  /*85180*/  HMMA.1688.F32.TF32 R12, R4.reuse, R82, R184 ;  /* 0x00000052040c723c */ /* 0x040ff600000810b8 */
[----:B------:R-:W-:Y:S04]  /*85190*/  @!UPT UIADD3 URZ, URZ, URZ, URZ ;  /* 0x0000003f3f3ff290 */ /* 0x000fe8000fffe03f */
[----:B------:R-:W-:Y:S04]  /*851a0*/  STL.64 [R1+0x20f0], R8 ;  /* 0x0020f00801007387 */ /* 0x000fe80000100a00 */
[----:B------:R1:W-:Y:S02]  /*851b0*/  STL.64 [R1+0x20f8], R10 ;  /* 0x0020f80a01007387 */ /* 0x0003e40000100a00 */
[C---:B-1----:R-:W-:Y:S02]  /*851c0*/  HMMA.1688.F32.TF32 R8, R4.reuse, R86, R248 ;  /* 0x000000560408723c */ /* 0x042fe400000810f8 */
[----:B------:R-:W2:Y:S04]  /*851d0*/  LDL.LU R248, [R1+0x1110] ;  /* 0x0011100001f87983 */ /* 0x000ea80000300800 */
[----:B------:R1:W-:Y:S04]  /*851e0*/  STL.64 [R1+0x20e0], R12 ;  /* 0x0020e00c01007387 */ /* 0x0003e80000100a00 */
[----:B------:R3:W-:Y:S11]  /*851f0*/  STL.64 [R1+0x20e8], R14 ;  /* 0x0020e80e01007387 */ /* 0x0007f60000100a00 */
[----:B------:R-:W-:Y:S02]  /*85200*/  @!UPT UIADD3 URZ, URZ, URZ, URZ ;  /* 0x0000003f3f3ff290 */ /* 0x000fe4000fffe03f */
[----:B------:R-:W-:Y:S04]  /*85210*/  STL.64 [R1+0x20d0], R8 ;  /* 0x0020d00801007387 */ /* 0x000fe80000100a00 */
[----:B------:R-:W-:Y:S04]  /*85220*/  STL.64 [R1+0x20d8], R10 ;  /* 0x0020d80a01007387 */ /* 0x000fe80000100a00 */
        /* <DEDUP_REMOVED lines=103> */
[----:B------:R-:W-:Y:S04]  /*858a0*/  LDS R8, [R2+0x4300] ;  /* 0x0043000002087984 */ /* 0x000fe80000000800 */
[----:B------:R-:W-:Y:S04]  /*858b0*/  LDS R10, [R2+0x6300] ;  /* 0x00630000020a7984 */ /* 0x000fe80000000800 */
[----:B------:R-:W-:Y:S04]  /*858c0*/  LDS R9, [R0+0x4300] ;  /* 0x0043000000097984 */ /* 0x000fe80000000800 */
[----:B------:R-:W1:Y:S01]  /*858d0*/  LDS R11, [R0+0x6300] ;  /* 0x00630000000b7984 */ /* 0x000e620000000800 */
[C---:B--2---:R-:W-:Y:S08]  /*858e0*/  HMMA.1688.F32.TF32 R40, R4.reuse, R90, R12 ;  /* 0x0000005a0428723c */ /* 0x044ff0000008100c */
[C---:B------:R-:W-:Y:S08]  /*858f0*/  HMMA.1688.F32.TF32 R12, R4.reuse, R94, R16 ;  /* 0x0000005e040c723c */ /* 0x040ff00000081010 */
[C---:B---3--:R-:W-:Y:S07]  /*85900*/  HMMA.1688.F32.TF32 R20, R4.reuse, R98, R20 ;  /* 0x000000620414723c */ /* 0x048fee0000081014 */
[----:B------:R-:W-:Y:S01]  /*85910*/  STL.64 [R1+0x2e70], R40 ;  /* 0x002e702801007387 */ /* 0x000fe20000100a00 */
[C---:B------:R-:W-:Y:S03]  /*85920*/  HMMA.1688.F32.TF32 R16, R4.reuse, R102, R24 ;  /* 0x000000660410723c */ /* 0x040fe60000081018 */
        /* <DEDUP_REMOVED lines=10> */
[C---:B----4-:R-:W-:Y:S03]  /*859d0*/  HMMA.1688.F32.TF32 R16, R4.reuse, R114, R36 ;  /* 0x000000720410723c */ /* 0x050fe60000081024 */
        /* <DEDUP_REMOVED lines=46> */
[----:B--2---:R-:W-:Y:S07]  /*85cc0*/  HMMA.1688.F32.TF32 R12, R4, R178, R192 ;  /* 0x000000b2040c723c */ /* 0x004fee00000810c0 */
[----:B------:R-:W-:Y:S04]  /*85cd0*/  STL.64 [R1+0x2d30], R20 ;  /* 0x002d301401007387 */ /* 0x000fe80000100a00 */
[----:B------:R1:W-:Y:S04]  /*85ce0*/  STL.64 [R1+0x2d38], R22 ;  /* 0x002d381601007387 */ /* 0x0003e80000100a00 */
[----:B------:R-:W-:Y:S04]  /*85cf0*/  STL.64 [R1+0x2d20], R16 ;  /* 0x002d201001007387 */ /* 0x000fe80000100a00 */
[----:B------:R2:W-:Y:S01]  /*85d00*/  STL.64 [R1+0x2d28], R18 ;  /* 0x002d281201007387 */ /* 0x0005e20000100a00 */
[C---:B-1----:R-:W-:Y:S03]  /*85d10*/  HMMA.1688.F32.TF32 R20, R8.reuse, R54, R188 ;  /* 0x000000360814723c */ /* 0x042fe600000810bc */
[----:B------:R-:W-:Y:S04]  /*85d20*/  LDS R4, [R2+0x4380] ;  /* 0x0043800002047984 */ /* 0x000fe80000000800 */
[----:B------:R-:W-:Y:S01]  /*85d30*/  LDS R6, [R2+0x6380] ;  /* 0x0063800002067984 */ /* 0x000fe20000000800 */
[C---:B--2---:R-:W-:Y:S03]  /*85d40*/  HMMA.1688.F32.TF32 R16, R8.reuse, R58, R184 ;  /* 0x0000003a0810723c */ /* 0x044fe600000810b8 */
[----:B------:R-:W-:Y:S04]  /*85d50*/  STL.64 [R1+0x20c0], R12 ;  /* 0x0020c00c01007387 */ /* 0x000fe80000100a00 */
[----:B------:R1:W-:Y:S04]  /*85d60*/  STL.64 [R1+0x20c8], R14 ;  /* 0x0020c80e01007387 */ /* 0x0003e80000100a00 */
[----:B------:R-:W-:Y:S04]  /*85d70*/  LDS R5, [R0+0x4380] ;  /* 0x0043800000057984 */ /* 0x000fe80000000800 */
[----:B------:R-:W2:Y:S01]  /*85d80*/  LDS R7, [R0+0x6380] ;  /* 0x0063800000077984 */ /* 0x000ea20000000800 */
[C---:B-1----:R-:W-:Y:S03]  /*85d90*/  HMMA.1688.F32.TF32 R12, R8.reuse, R62, R248 ;  /* 0x0000003e080c723c */ /* 0x042fe600000810f8 */
[----:B------:R1:W-:Y:S04]  /*85da0*/  STL.64 [R1+0x2d10], R20 ;  /* 0x002d101401007387 */ /* 0x0003e80000100a00 */
[----:B------:R3:W-:Y:S04]  /*85db0*/  STL.64 [R1+0x2d18], R22 ;  /* 0x002d181601007387 */ /* 0x0007e80000100a00 */
[----:B------:R-:W2:Y:S04]  /*85dc0*/  LDL.LU R184, [R1+0x3c0] ;  /* 0x0003c00001b87983 */ /* 0x000ea80000300800 */
[----:B------:R4:W-:Y:S04]  /*85dd0*/  STL.64 [R1+0x2d00], R16 ;  /* 0x002d001001007387 */ /* 0x0009e80000100a00 */
[----:B------:R1:W-:Y:S04]  /*85de0*/  STL.64 [R1+0x2d08], R18 ;  /* 0x002d081201007387 */ /* 0x0003e80000100a00 */
[----:B------:R1:W-:Y:S04]  /*85df0*/  STL.64 [R1+0x2cf0], R12 ;  /* 0x002cf00c01007387 */ /* 0x0003e80000100a00 */
[----:B------:R1:W-:Y:S04]  /*85e00*/  STL.64 [R1+0x2cf8], R14 ;  /* 0x002cf80e01007387 */ /* 0x0003e80000100a00 */
        /* <DEDUP_REMOVED lines=67> */
[----:B----4-:R-:W3:Y:S04]  /*86240*/  LDL.LU R16, [R1+0x1090] ;  /* 0x0010900001107983 */ /* 0x010ee80000300800 */
[----:B------:R-:W3:Y:S04]  /*86250*/  LDL.LU R17, [R1+0x1094] ;  /* 0x0010940001117983 */ /* 0x000ee80000300800 */
[----:B------:R-:W3:Y:S04]  /*86260*/  LDL.LU R18, [R1+0x1098] ;  /* 0x0010980001127983 */ /* 0x000ee80000300800 */
[----:B------:R-:W3:Y:S04]  /*86270*/  LDL.LU R19, [R1+0x109c] ;  /* 0x00109c0001137983 */ /* 0x000ee80000300800 */
        /* <DEDUP_REMOVED lines=52> */
[C---:B--2---:R-:W-:Y:S11]  /*865c0*/  HMMA.1688.F32.TF32 R68, R8.reuse, R66, R68 ;  /* 0x000000420844723c */ /* 0x044ff60000081044 */
[----:B------:R-:W-:Y:S11]  /*865d0*/  @!UPT UIADD3 URZ, URZ, URZ, URZ ;  /* 0x0000003f3f3ff290 */ /* 0x000ff6000fffe03f */
[----:B------:R-:W-:Y:S01]  /*865e0*/  @!UPT UIADD3 URZ, URZ, URZ, URZ ;  /* 0x0000003f3f3ff290 */ /* 0x000fe2000fffe03f */
[----:B------:R-:W-:Y:S04]  /*865f0*/  STL.64 [R1+0x2ce0], R68 ;  /* 0x002ce04401007387 */ /* 0x000fe80000100a00 */
[----:B------:R1:W-:Y:S04]  /*86600*/  STL.64 [R1+0x2ce8], R70 ;  /* 0x002ce84601007387 */ /* 0x0003e80000100a00 */
[----:B-1----:R-:W2:Y:S04]  /*86610*/  LDL.LU.64 R70, [R1+0x7280] ;  /* 0x0072800001467983 */ /* 0x002ea80000300a00 */
[----:B------:R-:W3:Y:S01]  /*86620*/  LDL.LU.64 R68, [R1+0x7278] ;  /* 0x0072780001447983 */ /* 0x000ee20000300a00 */
[C---:B--2---:R-:W-:Y:S11]  /*86630*/  HMMA.1688.F32.TF32 R72, R8.reuse, R70, R72 ;  /* 0x000000460848723c */ /* 0x044ff60000081048 */
[----:B------:R-:W-:Y:S11]  /*86640*/  @!UPT UIADD3 URZ, URZ, URZ, URZ ;  /* 0x0000003f3f3ff290 */ /* 0x000ff6000fffe03f */
[----:B------:R-:W-:Y:S01]  /*86650*/  @!UPT UIADD3 URZ, URZ, URZ, URZ ;  /* 0x0000003f3f3ff290 */ /* 0x000fe2000fffe03f */
[----:B------:R-:W-:Y:S04]  /*86660*/  STL.64 [R1+0x2cd0], R72 ;  /* 0x002cd04801007387 */ /* 0x000fe80000100a00 */
[----:B------:R1:W-:Y:S04]  /*86670*/  STL.64 [R1+0x2cd8], R74 ;  /* 0x002cd84a01007387 */ /* 0x0003e80000100a00 */
[----:B-1----:R-:W3:Y:S04]  /*86680*/  LDL.LU.64 R74, [R1+0x7270] ;  /* 0x00727000014a7983 */ /* 0x002ee80000300a00 */
[----:B------:R-:W2:Y:S01]  /*86690*/  LDL.LU.64 R72, [R1+0x7268] ;  /* 0x0072680001487983 */ /* 0x000ea20000300a00 */
[C---:B---3--:R-:W-:Y:S11]  /*866a0*/  HMMA.1688.F32.TF32 R76, R8.reuse, R74, R76 ;  /* 0x0000004a084c723c */ /* 0x048ff6000008104c */
[----:B------:R-:W-:Y:S11]  /*866b0*/  @!UPT UIADD3 URZ, URZ, URZ, URZ ;  /* 0x0000003f3f3ff290 */ /* 0x000ff6000fffe03f */
[----:B------:R-:W-:Y:S01]  /*866c0*/  @!UPT UIADD3 URZ, URZ, URZ, URZ ;  /* 0x0000003f3f3ff290 */ /* 0x000fe2000fffe03f */
[----:B------:R-:W-:Y:S04]  /*866d0*/  STL.64 [R1+0x2cc0], R76 ;  /* 0x002cc04c01007387 */ /* 0x000fe80000100a00 */
[----:B------:R1:W-:Y:S04]  /*866e0*/  STL.64 [R1+0x2cc8], R78 ;  /* 0x002cc84e01007387 */ /* 0x0003e80000100a00 */
[----:B-1----:R-:W3:Y:S01]  /*866f0*/  LDL.LU.64 R78, [R1+0x7260] ;  /* 0x00726000014e7983 */ /* 0x002ee20000300a00 */
[C---:B------:R-:W-:Y:S03]  /*86700*/  HMMA.1688.F32.TF32 R40, R8.reuse, R82, R40 ;  /* 0x000000520828723c */ /* 0x040fe60000081028 */
[----:B------:R-:W2:Y:S05]  /*86710*/  LDL.LU.64 R76, [R1+0x7258] ;  /* 0x00725800014c7983 */ /* 0x000eaa0000300a00 */
[C---:B----4-:R-:W-:Y:S08]  /*86720*/  HMMA.1688.F32.TF32 R196, R8.reuse, R86, R196 ;  /* 0x0000005608c4723c */ /* 0x050ff000000810c4 */
[C---:B------:R-:W-:Y:S08]  /*86730*/  HMMA.1688.F32.TF32 R16, R8.reuse, R94, R16 ;  /* 0x0000005e0810723c */ /* 0x040ff00000081010 */
[C---:B---3--:R-:W-:Y:S11]  /*86740*/  HMMA.1688.F32.TF32 R244, R8.reuse, R78, R244 ;  /* 0x0000004e08f4723c */ /* 0x048ff600000810f4 */
[----:B------:R-:W-:Y:S11]  /*86750*/  @!UPT UIADD3 URZ, URZ, URZ, URZ ;  /* 0x0000003f3f3ff290 */ /* 0x000ff6000fffe03f */
[----:B------:R-:W-:Y:S01]  /*86760*/  @!UPT UIADD3 URZ, URZ, URZ, URZ ;  /* 0x0000003f3f3ff290 */ /* 0x000fe2000fffe03f */
[----:B------:R-:W-:Y:S04]  /*86770*/  STL.64 [R1+0x2cb0], R244 ;  /* 0x002cb0f401007387 */ /* 0x000fe80000100a00 */
[----:B------:R1:W-:Y:S04]  /*86780*/  STL.64 [R1+0x2cb8], R246 ;  /* 0x002cb8f601007387 */ /* 0x0003e80000100a00 */
[----:B-1----:R-:W3:Y:S04]  /*86790*/  LDL.LU.64 R246, [R1+0x7250] ;  /* 0x0072500001f67983 */ /* 0x002ee80000300a00 */
[----:B------:R-:W4:Y:S04]  /*867a0*/  LDL.LU.64 R244, [R1+0x7248] ;  /* 0x0072480001f47983 */ /* 0x000f280000300a00 */
[----:B------:R-:W-:Y:S04]  /*867b0*/  STL.64 [R1+0x2ca0], R40 ;  /* 0x002ca02801007387 */ /* 0x000fe80000100a00 */
[----:B------:R1:W-:Y:S02]  /*867c0*/  STL.64 [R1+0x2ca8], R42 ;  /* 0x002ca82a01007387 */ /* 0x0003e40000100a00 */
[C---:B-1----:R-:W-:Y:S08]  /*867d0*/  HMMA.1688.F32.TF32 R40, R8.reuse, R90, R12 ;  /* 0x0000005a0828723c */ /* 0x042ff0000008100c */
[C---:B------:R-:W-:Y:S01]  /*867e0*/  HMMA.1688.F32.TF32 R12, R8.reuse, R98, R20 ;  /* 0x00000062080c723c */ /* 0x040fe20000081014 */
[----:B------:R-:W-:Y:S04]  /*867f0*/  STL.64 [R1+0x2c90], R196 ;  /* 0x002c90c401007387 */ /* 0x000fe80000100a00 */
[----:B------:R-:W-:Y:S03]  /*86800*/  STL.64 [R1+0x2c98], R198 ;  /* 0x002c98c601007387 */ /* 0x000fe60000100a00 */
[C---:B------:R-:W-:Y:S07]  /*86810*/  HMMA.1688.F32.TF32 R20, R8.reuse, R102, R24 ;  /* 0x000000660814723c */ /* 0x040fee0000081018 */
[----:B------:R-:W-:Y:S04]  /*86820*/  STL.64 [R1+0x2c80], R40 ;  /* 0x002c802801007387 */ /* 0x000fe80000100a00 */
[----:B------:R-:W-:Y:S04]  /*86830*/  STL.64 [R1+0x2c88], R42 ;  /* 0x002c882a01007387 */ /* 0x000fe80000100a00 */
        /* <DEDUP_REMOVED lines=61> */
[----:B------:R1:W-:Y:S04]  /*86c10*/  STL.64 [R1+0x2b30], R20 ;  /* 0x002b301401007387 */ /* 0x0003e80000100a00 */
[----:B------:R2:W-:Y:S04]  /*86c20*/  STL.64 [R1+0x2b38], R22 ;  /* 0x002b381601007387 */ /* 0x0005e80000100a00 */
[----:B------:R1:W-:Y:S04]  /*86c30*/  STL.64 [R1+0x20b0], R16 ;  /* 0x0020b01001007387 */ /* 0x0003e80000100a00 */
[----:B------:R1:W-:Y:S04]  /*86c40*/  STL.64 [R1+0x20b8], R18 ;  /* 0x0020b81201007387 */ /* 0x0003e80000100a00 */
[----:B------:R-:W3:Y:S04]  /*86c50*/  LDL.LU R184, [R1+0xe20] ;  /* 0x000e200001b87983 */ /* 0x000ee80000300800 */
[----:B------:R1:W-:Y:S04]  /*86c60*/  STL.64 [R1+0x20a0], R12 ;  /* 0x0020a00c01007387 */ /* 0x0003e80000100a00 */
[----:B------:R1:W-:Y:S04]  /*86c70*/  STL.64 [R1+0x20a8], R14 ;  /* 0x0020a80e01007387 */ /* 0x0003e80000100a00 */
[----:B------:R-:W-:Y:S04]  /*86c80*/  STL.64 [R1+0x2090], R8 ;  /* 0x0020900801007387 */ /* 0x000fe80000100a00 */
[----:B------:R1:W-:Y:S04]  /*86c90*/  STL.64 [R1+0x2098], R10 ;  /* 0x0020980a01007387 */ /* 0x0003e80000100a00 */
        /* <DEDUP_REMOVED lines=59> */
[----:B-1----:R-:W3:Y:S04]  /*87050*/  LDL.LU R20, [R1+0x360] ;  /* 0x0003600001147983 */ /* 0x002ee80000300800 */
[----:B------:R-:W3:Y:S04]  /*87060*/  LDL.LU R21, [R1+0x364] ;  /* 0x0003640001157983 */ /* 0x000ee80000300800 */
[----:B--2---:R-:W2:Y:S04]  /*87070*/  LDL.LU R22, [R1+0x368] ;  /* 0x0003680001167983 */ /* 0x004ea80000300800 */
        /* <DEDUP_REMOVED lines=46> */
[C---:B------:R-:W-:Y:S11]  /*87360*/  HMMA.1688.F32.TF32 R8, R4.reuse, R66, R196 ;  /* 0x000000420408723c */ /* 0x040ff600000810c4 */
[----:B------:R-:W-:Y:S04]  /*87370*/  @!UPT UIADD3 URZ, URZ, URZ, URZ ;  /* 0x0000003f3f3ff290 */ /* 0x000fe8000fffe03f */
[----:B------:R-:W-:Y:S04]  /*87380*/  STL.64 [R1+0x2080], R40 ;  /* 0x0020802801007387 */ /* 0x000fe80000100a00 */
[----:B------:R3:W-:Y:S02]  /*87390*/  STL.64 [R1+0x2088], R42 ;  /* 0x0020882a01007387 */ /* 0x0007e40000100a00 */
[C---:B---3--:R-:W-:Y:S08]  /*873a0*/  HMMA.1688.F32.TF32 R40, R4.reuse, R70, R12 ;  /* 0x000000460428723c */ /* 0x048ff0000008100c */
[C---:B------:R-:W-:Y:S01]  /*873b0*/  HMMA.1688.F32.TF32 R12, R4.reuse, R74, R16 ;  /* 0x0000004a040c723c */ /* 0x040fe20000081010 */
[----:B------:R-:W-:Y:S04]  /*873c0*/  STL.64 [R1+0x2070], R8 ;  /* 0x0020700801007387 */ /* 0x000fe80000100a00 */
[----:B------:R1:W-:Y:S03]  /*873d0*/  STL.64 [R1+0x2078], R10 ;  /* 0x0020780a01007387 */ /* 0x0003e60000100a00 */
[C---:B------:R-:W-:Y:S07]  /*873e0*/  HMMA.1688.F32.TF32 R16, R4.reuse, R82, R24 ;  /* 0x000000520410723c */ /* 0x040fee0000081018 */
[----:B------:R-:W-:Y:S01]  /*873f0*/  STL.64 [R1+0x2060], R40 ;  /* 0x0020602801007387 */ /* 0x000fe20000100a00 */
[C---:B-1----:R-:W-:Y:S03]  /*87400*/  HMMA.1688.F32.TF32 R8, R4.reuse, R78, R20 ;  /* 0x0000004e0408723c */ /* 0x042fe60000081014 */
[----:B------:R-:W-:Y:S04]  /*87410*/  STL.64 [R1+0x2068], R42 ;  /* 0x0020682a01007387 */ /* 0x000fe80000100a00 */
[----:B------:R-:W-:Y:S04]  /*87420*/  STL.64 [R1+0x2050], R12 ;  /* 0x0020500c01007387 */ /* 0x000fe80000100a00 */
[----:B------:R1:W-:Y:S02]  /*87430*/  STL.64 [R1+0x2058], R14 ;  /* 0x0020580e01007387 */ /* 0x0003e40000100a00 */
[C---:B-1----:R-:W-:Y:S10]  /*87440*/  HMMA.1688.F32.TF32 R12, R4.reuse, R86, R28 ;  /* 0x00000056040c723c */ /* 0x042ff4000008101c */
[----:B------:R-:W-:Y:S04]  /*87450*/  STL.64 [R1+0x1c40], R8 ;  /* 0x001c400801007387 */ /* 0x000fe80000100a00 */
[----:B------:R-:W-:Y:S04]  /*87460*/  STL.64 [R1+0x1c48], R10 ;  /* 0x001c480a01007387 */ /* 0x000fe80000100a00 */
[----:B------:R-:W-:Y:S04]  /*87470*/  STL.64 [R1+0x1c30], R16 ;  /* 0x001c301001007387 */ /* 0x000fe80000100a00 */
[----:B------:R4:W-:Y:S01]  /*87480*/  STL.64 [R1+0x1c38], R18 ;  /* 0x001c381201007387 */ /* 0x0009e20000100a00 */
[C---:B------:R-:W-:Y:S03]  /*87490*/  HMMA.1688.F32.TF32 R20, R4.reuse, R98, R44 ;  /* 0x000000620414723c */ /* 0x040fe6000008102c */
[----:B------:R-:W-:Y:S04]  /*874a0*/  LDS R8, [R2+0x4400] ;  /* 0x0044000002087984 */ /* 0x000fe80000000800 */
[----:B------:R-:W-:Y:S04]  /*874b0*/  LDS R10, [R2+0x6400] ;  /* 0x00640000020a7984 */ /* 0x000fe80000000800 */
[----:B------:R-:W-:Y:S01]  /*874c0*/  STL.64 [R1+0x820], R12 ;  /* 0x0008200c01007387 */ /* 0x000fe20000100a00 */
[C---:B----4-:R-:W-:Y:S03]  /*874d0*/  HMMA.1688.F32.TF32 R16, R4.reuse, R90, R32 ;  /* 0x0000005a0410723c */ /* 0x050fe60000081020 */
[----:B------:R1:W-:Y:S04]  /*874e0*/  STL.64 [R1+0x828], R14 ;  /* 0x0008280e01007387 */ /* 0x0003e80000100a00 */
[----:B------:R-:W-:Y:S04]  /*874f0*/  LDS R9, [R0+0x4400] ;  /* 0x0044000000097984 */ /* 0x000fe80000000800 */
[----:B------:R-:W2:Y:S01]  /*87500*/  LDS R11, [R0+0x6400] ;  /* 0x00640000000b7984 */ /* 0x000ea20000000800 */
[C---:B-1----:R-:W-:Y:S11]  /*87510*/  HMMA.1688.F32.TF32 R12, R4.reuse, R94, R36 ;  /* 0x0000005e040c723c */ /* 0x042ff60000081024 */
[----:B------:R-:W-:Y:S04]  /*87520*/  STL.64 [R1+0x2b20], R16 ;  /* 0x002b201001007387 */ /* 0x000fe80000100a00 */
[----:B------:R1:W-:Y:S08]  /*87530*/  STL.64 [R1+0x2b28], R18 ;  /* 0x002b281201007387 */ /* 0x0003f00000100a00 */
        /* <DEDUP_REMOVED lines=48> */
[----:B-1----:R-:W-:Y:S07]  /*87840*/  HMMA.1688.F32.TF32 R12, R4, R166, R248 ;  /* 0x000000a6040c723c */ /* 0x002fee00000810f8 */
[----:B------:R-:W-:Y:S04]  /*87850*/  STL.64 [R1+0x2a10], R20 ;  /* 0x002a101401007387 */ /* 0x000fe80000100a00 */
[----:B------:R-:W-:Y:S04]  /*87860*/  STL.64 [R1+0x2a18], R22 ;  /* 0x002a181601007387 */ /* 0x000fe80000100a00 */
[----:B------:R-:W3:Y:S04]  /*87870*/  LDL.LU R184, [R1+0xce0] ;  /* 0x000ce00001b87983 */ /* 0x000ee80000300800 */
[----:B------:R-:W-:Y:S04]  /*87880*/  STL.64 [R1+0x2a00], R16 ;  /* 0x002a001001007387 */ /* 0x000fe80000100a00 */
[----:B------:R1:W-:Y:S04]  /*87890*/  STL.64 [R1+0x2a08], R18 ;  /* 0x002a081201007387 */ /* 0x0003e80000100a00 */
[----:B------:R-:W-:Y:S04]  /*878a0*/  STL.64 [R1+0x29f0], R12 ;  /* 0x0029f00c01007387 */ /* 0x000fe80000100a00 */
[----:B------:R4:W-:Y:S04]  /*878b0*/  STL.64 [R1+0x29f8], R14 ;  /* 0x0029f80e01007387 */ /* 0x0009e80000100a00 */
[----:B------:R-:W3:Y:S04]  /*878c0*/  LDL.LU R185, [R1+0xce4] ;  /* 0x000ce40001b97983 */ /* 0x000ee80000300800 */
[----:B------:R-:W3:Y:S04]  /*878d0*/  LDL.LU R186, [R1+0xce8] ;  /* 0x000ce80001ba7983 */ /* 0x000ee80000300800 */
[----:B------:R-:W3:Y:S04]  /*878e0*/  LDL.LU R187, [R1+0xcec] ;  /* 0x000cec0001bb7983 */ /* 0x000ee80000300800 */
        /* <DEDUP_REMOVED lines=40> */
[----:B------:R-:W1:Y:S04]  /*87b70*/  LDL.LU R32, [R1+0xdf0] ;  /* 0x000df00001207983 */ /* 0x000e680000300800 */
[----:B------:R-:W1:Y:S04]  /*87b80*/  LDL.LU R33, [R1+0xdf4] ;  /* 0x000df40001217983 */ /* 0x000e680000300800 */
[----:B------:R-:W1:Y:S04]  /*87b90*/  LDL.LU R34, [R1+0xdf8] ;  /* 0x000df80001227983 */ /* 0x000e680000300800 */
[----:B------:R-:W1:Y:S04]  /*87ba0*/  LDL.LU R35, [R1+0xdfc] ;  /* 0x000dfc0001237983 */ /* 0x000e680000300800 */
        /* <DEDUP_REMOVED lines=32> */
[----:B------:R-:W-:Y:S01]  /*87db0*/  IMAD.MOV.U32 R248, RZ, RZ, R247 ;  /* 0x000000fffff87224 */ /* 0x000fe200078e00f7 */
[----:B------:R-:W-:Y:S01]  /*87dc0*/  MOV R249, R246 ;  /* 0x000000f600f97202 */ /* 0x000fe20000000f00 */
[----:B------:R-:W-:-:S02]  /*87dd0*/  IMAD.MOV.U32 R250, RZ, RZ, R244 ;  /* 0x000000fffffa7224 */ /* 0x000fc400078e00f4 */
[----:B------:R-:W-:Y:S01]  /*87de0*/  IMAD.MOV.U32 R251, RZ, RZ, R3 ;  /* 0x000000fffffb7224 */ /* 0x000fe200078e0003 */
[C---:B-1----:R-:W-:Y:S08]  /*87df0*/  HMMA.1688.F32.TF32 R16, R4.reuse, R174, R32 ;  /* 0x000000ae0410723c */ /* 0x042ff00000081020 */
[C---:B--2---:R-:W-:Y:S08]  /*87e00*/  HMMA.1688.F32.TF32 R20, R4.reuse, R170, R28 ;  /* 0x000000aa0414723c */ /* 0x044ff0000008101c */
[----:B----4-:R-:W-:Y:S01]  /*87e10*/  HMMA.1688.F32.TF32 R12, R4, R178, R36 ;  /* 0x000000b2040c723c */ /* 0x010fe20000081024 */
[----:B------:R-:W-:Y:S04]  /*87e20*/  LDS R4, [R2+0x4480] ;  /* 0x0044800002047984 */ /* 0x000fe80000000800 */
[----:B------:R-:W-:Y:S10]  /*87e30*/  LDS R6, [R2+0x6480] ;  /* 0x0064800002067984 */ /* 0x000ff40000000800 */
[----:B------:R-:W-:Y:S04]  /*87e40*/  STL.64 [R1+0x29e0], R20 ;  /* 0x0029e01401007387 */ /* 0x000fe80000100a00 */
[----:B------:R-:W-:Y:S04]  /*87e50*/  STL.64 [R1+0x29e8], R22 ;  /* 0x0029e81601007387 */ /* 0x000fe80000100a00 */
[----:B------:R-:W-:Y:S04]  /*87e60*/  STL.64 [R1+0x29d0], R16 ;  /* 0x0029d01001007387 */ /* 0x000fe80000100a00 */
[----:B------:R-:W-:Y:S04]  /*87e70*/  STL.64 [R1+0x29d8], R18 ;  /* 0x0029d81201007387 */ /* 0x000fe80000100a00 */
[----:B------:R-:W-:Y:S04]  /*87e80*/  STL.64 [R1+0x810], R12 ;  /* 0x0008100c01007387 */ /* 0x000fe80000100a00 */
[----:B------:R3:W-:Y:S04]  /*87e90*/  STL.64 [R1+0x818], R14 ;  /* 0x0008180e01007387 */ /* 0x0007e80000100a00 */
[----:B------:R-:W-:Y:S04]  /*87ea0*/  LDS R5, [R0+0x4480] ;  /* 0x0044800000057984 */ /* 0x000fe80000000800 */
[----:B------:R-:W1:Y:S01]  /*87eb0*/  LDS R7, [R0+0x6480] ;  /* 0x0064800000077984 */ /* 0x000e620000000800 */
[C---:B---3--:R-:W-:Y:S08]  /*87ec0*/  HMMA.1688.F32.TF32 R12, R8.reuse, R54, R44 ;  /* 0x00000036080c723c */ /* 0x048ff0000008102c */
[C---:B------:R-:W-:Y:S08]  /*87ed0*/  HMMA.1688.F32.TF32 R20, R8.reuse, R58, R48 ;  /* 0x0000003a0814723c */ /* 0x040ff00000081030 */
[C---:B------:R-:W-:Y:S07]  /*87ee0*/  HMMA.1688.F32.TF32 R16, R8.reuse, R62, R180 ;  /* 0x0000003e0810723c */ /* 0x040fee00000810b4 */
        /* <DEDUP_REMOVED lines=22> */
[----:B------:R-:W-:Y:S04]  /*88050*/  STL.64 [R1+0x2958], R22 ;  /* 0x0029581601007387 */ /* 0x000fe80000100a00 */
[----:B------:R-:W-:Y:S04]  /*88060*/  STL.64 [R1+0x2940], R16 ;  /* 0x0029401001007387 */ /* 0x000fe80000100a00 */
[----:B------:R2:W-:Y:S05]  /*88070*/  STL.64 [R1+0x2948], R18 ;  /* 0x0029481201007387 */ /* 0x0005ea0000100a00 */
[----:B------:R-:W-:Y:S01]  /*88080*/  MOV R247, R12 ;  /* 0x0000000c00f77202 */ /* 0x000fe20000000f00 */
[----:B--2---:R-:W-:Y:S01]  /*88090*/  HMMA.1688.F32.TF32 R16, R8, R94, R236 ;  /* 0x0000005e0810723c */ /* 0x004fe200000810ec */
[----:B------:R-:W-:Y:S01]  /*880a0*/  IMAD.MOV.U32 R246, RZ, RZ, R13 ;  /* 0x000000fffff67224 */ /* 0x000fe200078e000d */
[----:B------:R-:W-:Y:S01]  /*880b0*/  MOV R3, R15 ;  /* 0x0000000f00037202 */ /* 0x000fe20000000f00 */
[----:B------:R-:W-:-:S05]  /*880c0*/  IMAD.MOV.U32 R244, RZ, RZ, R14 ;  /* 0x000000fffff47224 */ /* 0x000fca00078e000e */
[C---:B------:R-:W-:Y:S01]  /*880d0*/  HMMA.1688.F32.TF32 R12, R8.reuse, R98, R232 ;  /* 0x00000062080c723c */ /* 0x040fe200000810e8 */
[----:B------:R-:W-:Y:S04]  /*880e0*/  STL.64 [R1+0x7210], R246 ;  /* 0x007210f601007387 */ /* 0x000fe80000100a00 */
[----:B------:R-:W-:Y:S03]  /*880f0*/  STL.64 [R1+0x7208], R244 ;  /* 0x007208f401007387 */ /* 0x000fe60000100a00 */
[C---:B------:R-:W-:Y:S07]  /*88100*/  HMMA.1688.F32.TF32 R20, R8.reuse, R102, R240 ;  /* 0x000000660814723c */ /* 0x040fee00000810f0 */
[----:B------:R-:W-:Y:S04]  /*88110*/  STL.64 [R1+0x2920], R16 ;  /* 0x0029201001007387 */ /* 0x000fe80000100a00 */
[----:B------:R2:W-:Y:S04]  /*88120*/  STL.64 [R1+0x2928], R18 ;  /* 0x0029281201007387 */ /* 0x0005e80000100a00 */
[----:B------:R-:W-:Y:S04]  /*88130*/  STL.64 [R1+0x2910], R12 ;  /* 0x0029100c01007387 */ /* 0x000fe80000100a00 */
[----:B------:R3:W-:Y:S01]  /*88140*/  STL.64 [R1+0x2918], R14 ;  /* 0x0029180e01007387 */ /* 0x0007e20000100a00 */
[C---:B--2---:R-:W-:Y:S08]  /*88150*/  HMMA.1688.F32.TF32 R16, R8.reuse, R106, R220 ;  /* 0x0000006a0810723c */ /* 0x044ff000000810dc */
[C---:B---3--:R-:W-:Y:S01]  /*88160*/  HMMA.1688.F32.TF32 R12, R8.reuse, R110, R192 ;  /* 0x0000006e080c723c */ /* 0x048fe200000810c0 */
[----:B------:R-:W-:Y:S04]  /*88170*/  STL.64 [R1+0x2900], R20 ;  /* 0x0029001401007387 */ /* 0x000fe80000100a00 */
[----:B------:R2:W-:Y:S10]  /*88180*/  STL.64 [R1+0x2908], R22 ;  /* 0x0029081601007387 */ /* 0x0005f40000100a00 */
[----:B------:R-:W-:Y:S01]  /*88190*/  STL.64 [R1+0x28f0], R16 ;  /* 0x0028f01001007387 */ /* 0x000fe20000100a00 */
[C---:B--2---:R-:W-:Y:S03]  /*881a0*/  HMMA.1688.F32.TF32 R20, R8.reuse, R114, R188 ;  /* 0x000000720814723c */ /* 0x044fe600000810bc */
[----:B------:R2:W-:Y:S04]  /*881b0*/  STL.64 [R1+0x28f8], R18 ;  /* 0x0028f81201007387 */ /* 0x0005e80000100a00 */
[----:B------:R-:W-:Y:S04]  /*881c0*/  STL.64 [R1+0x28e0], R12 ;  /* 0x0028e00c01007387 */ /* 0x000fe80000100a00 */
[----:B------:R3:W-:Y:S01]  /*881d0*/  STL.64 [R1+0x28e8], R14 ;  /* 0x0028e80e01007387 */ /* 0x0007e20000100a00 */
[C---:B--2---:R-:W-:Y:S08]  /*881e0*/  HMMA.1688.F32.TF32 R16, R8.reuse, R118, R184 ;  /* 0x000000760810723c */ /* 0x044ff000000810b8 */
[C---:B---3--:R-:W-:Y:S03]  /*881f0*/  HMMA.1688.F32.TF32 R12, R8.reuse, R122, R248 ;  /* 0x0000007a080c723c */ /* 0x048fe600000810f8 */
[----:B------:R2:W-:Y:S04]  /*88200*/  STL.64 [R1+0x28d0], R20 ;  /* 0x0028d01401007387 */ /* 0x0005e80000100a00 */
[----:B------:R3:W-:Y:S04]  /*88210*/  STL.64 [R1+0x28d8], R22 ;  /* 0x0028d81601007387 */ /* 0x0007e80000100a00 */
[----:B------:R-:W4:Y:S04]  /*88220*/  LDL.LU R184, [R1+0xbd0] ;  /* 0x000bd00001b87983 */ /* 0x000f280000300800 */
[----:B------:R1:W-:Y:S04]  /*88230*/  STL.64 [R1+0x28c0], R16 ;  /* 0x0028c01001007387 */ /* 0x0003e80000100a00 */
[----:B------:R1:W-:Y:S04]  /*88240*/  STL.64 [R1+0x28c8], R18 ;  /* 0x0028c81201007387 */ /* 0x0003e80000100a00 */
        /* <DEDUP_REMOVED lines=111> */
[C---:B----4-:R-:W-:Y:S08]  /*88940*/  HMMA.1688.F32.TF32 R244, R8.reuse, R126, R40 ;  /* 0x0000007e08f4723c */ /* 0x050ff00000081028 */
[C---:B------:R-:W-:Y:S08]  /*88950*/  HMMA.1688.F32.TF32 R40, R8.reuse, R134, R12 ;  /* 0x000000860828723c */ /* 0x040ff0000008100c */
[C---:B------:R-:W-:Y:S07]  /*88960*/  HMMA.1688.F32.TF32 R12, R8.reuse, R142, R20 ;  /* 0x0000008e080c723c */ /* 0x040fee0000081014 */
        /* <DEDUP_REMOVED lines=30> */
[----:B--2---:R-:W-:Y:S03]  /*88b50*/  HMMA.1688.F32.TF32 R12, R8, R178, R204 ;  /* 0x000000b2080c723c */ /* 0x004fe600000810cc */
[----:B------:R-:W-:Y:S04]  /*88b60*/  STL.64 [R1+0x27f0], R20 ;  /* 0x0027f01401007387 */ /* 0x000fe80000100a00 */
[----:B------:R-:W-:Y:S01]  /*88b70*/  STL.64 [R1+0x27f8], R22 ;  /* 0x0027f81601007387 */ /* 0x000fe20000100a00 */
[C---:B------:R-:W-:Y:S07]  /*88b80*/  HMMA.1688.F32.TF32 R8, R4.reuse, R54, R224 ;  /* 0x000000360408723c */ /* 0x040fee00000810e0 */
        /* <DEDUP_REMOVED lines=25> */
[----:B------:R-:W-:Y:S01]  /*88d20*/  STL.64 [R1+0x1ae8], R10 ;  /* 0x001ae80a01007387 */ /* 0x000fe20000100a00 */
[C---:B------:R-:W-:Y:S03]  /*88d30*/  HMMA.1688.F32.TF32 R20, R4.reuse, R94, R188 ;  /* 0x0000005e0414723c */ /* 0x040fe600000810bc */
[----:B------:R-:W-:Y:S04]  /*88d40*/  LDS R8, [R2+0x4500] ;  /* 0x0045000002087984 */ /* 0x000fe80000000800 */
[----:B------:R-:W-:Y:S04]  /*88d50*/  LDS R10, [R2+0x6500] ;  /* 0x00650000020a7984 */ /* 0x000fe80000000800 */
[----:B------:R-:W-:Y:S04]  /*88d60*/  STL.64 [R1+0x1ac0], R16 ;  /* 0x001ac01001007387 */ /* 0x000fe80000100a00 */
[----:B------:R-:W-:Y:S04]  /*88d70*/  STL.64 [R1+0x1ac8], R18 ;  /* 0x001ac81201007387 */ /* 0x000fe80000100a00 */
        /* <DEDUP_REMOVED lines=10> */
[----:B------:R1:W-:Y:S04]  /*88e20*/  STL.64 [R1+0x27c0], R20 ;  /* 0x0027c01401007387 */ /* 0x0003e80000100a00 */
[----:B------:R3:W-:Y:S04]  /*88e30*/  STL.64 [R1+0x27c8], R22 ;  /* 0x0027c81601007387 */ /* 0x0007e80000100a00 */
[----:B------:R-:W4:Y:S04]  /*88e40*/  LDL.LU R184, [R1+0x9d0] ;  /* 0x0009d00001b87983 */ /* 0x000f280000300800 */
[----:B------:R1:W-:Y:S04]  /*88e50*/  STL.64 [R1+0x27b0], R16 ;  /* 0x0027b01001007387 */ /* 0x0003e80000100a00 */
[----:B------:R1:W-:Y:S05]  /*88e60*/  STL.64 [R1+0x27b8], R18 ;  /* 0x0027b81201007387 */ /* 0x0003ea0000100a00 */
        /* <DEDUP_REMOVED lines=130> */
[C---:B--2---:R-:W-:Y:S03]  /*89690*/  HMMA.1688.F32.TF32 R16, R4.reuse, R138, R36 ;  /* 0x0000008a0410723c */ /* 0x044fe60000081024 */
        /* <DEDUP_REMOVED lines=32> */
[----:B------:R1:W-:Y:S04]  /*898a0*/  STL.64 [R1+0x2688], R18 ;  /* 0x0026881201007387 */ /* 0x0003e80000100a00 */
[----:B------:R-:W-:Y:S04]  /*898b0*/  LDS R4, [R2+0x4580] ;  /* 0x0045800002047984 */ /* 0x000fe80000000800 */
[----:B------:R-:W-:Y:S04]  /*898c0*/  LDS R6, [R2+0x6580] ;  /* 0x0065800002067984 */ /* 0x000fe80000000800 */
[----:B------:R-:W-:Y:S01]  /*898d0*/  STL.64 [R1+0x120], R12 ;  /* 0x0001200c01007387 */ /* 0x000fe20000100a00 */
[C---:B-1----:R-:W-:Y:S03]  /*898e0*/  HMMA.1688.F32.TF32 R16, R8.reuse, R54, R236 ;  /* 0x000000360810723c */ /* 0x042fe600000810ec */
[----:B------:R1:W-:Y:S04]  /*898f0*/  STL.64 [R1+0x128], R14 ;  /* 0x0001280e01007387 */ /* 0x0003e80000100a00 */
[----:B------:R-:W-:Y:S04]  /*89900*/  LDS R5, [R0+0x4580] ;  /* 0x0045800000057984 */ /* 0x000fe80000000800 */
[----:B------:R-:W2:Y:S01]  /*89910*/  LDS R7, [R0+0x6580] ;  /* 0x0065800000077984 */ /* 0x000ea20000000800 */
[C---:B-1----:R-:W-:Y:S08]  /*89920*/  HMMA.1688.F32.TF32 R12, R8.reuse, R58, R232 ;  /* 0x0000003a080c723c */ /* 0x042ff000000810e8 */
[C---:B------:R-:W-:Y:S03]  /*89930*/  HMMA.1688.F32.TF32 R20, R8.reuse, R62, R240 ;  /* 0x0000003e0814723c */ /* 0x040fe600000810f0 */
        /* <DEDUP_REMOVED lines=16> */
[----:B------:R-:W-:Y:S04]  /*89a40*/  STL.64 [R1+0x2628], R22 ;  /* 0x0026281601007387 */ /* 0x000fe80000100a00 */
[----:B------:R-:W3:Y:S04]  /*89a50*/  LDL.LU R188, [R1+0x270] ;  /* 0x0002700001bc7983 */ /* 0x000ee80000300800 */
[----:B------:R1:W-:Y:S04]  /*89a60*/  STL.64 [R1+0x2610], R16 ;  /* 0x0026101001007387 */ /* 0x0003e80000100a00 */
[----:B------:R4:W-:Y:S04]  /*89a70*/  STL.64 [R1+0x2618], R18 ;  /* 0x0026181201007387 */ /* 0x0009e80000100a00 */
[----:B------:R1:W-:Y:S04]  /*89a80*/  STL.64 [R1+0x2600], R12 ;  /* 0x0026000c01007387 */ /* 0x0003e80000100a00 */
        /* <DEDUP_REMOVED lines=62> */
[----:B----4-:R-:W2:Y:S04]  /*89e70*/  LDL.LU R18, [R1+0x9a8] ;  /* 0x0009a80001127983 */ /* 0x010ea80000300800 */
[----:B------:R-:W2:Y:S04]  /*89e80*/  LDL.LU R19, [R1+0x9ac] ;  /* 0x0009ac0001137983 */ /* 0x000ea80000300800 */
[----:B------:R-:W4:Y:S04]  /*89e90*/  LDL.LU R12, [R1+0x9b0] ;  /* 0x0009b000010c7983 */ /* 0x000f280000300800 */
[----:B------:R-:W4:Y:S04]  /*89ea0*/  LDL.LU R13, [R1+0x9b4] ;  /* 0x0009b400010d7983 */ /* 0x000f280000300800 */
[----:B------:R-:W4:Y:S04]  /*89eb0*/  LDL.LU R14, [R1+0x9b8] ;  /* 0x0009b800010e7983 */ /* 0x000f280000300800 */
[----:B------:R-:W4:Y:S04]  /*89ec0*/  LDL.LU R15, [R1+0x9bc] ;  /* 0x0009bc00010f7983 */ /* 0x000f280000300800 */
        /* <DEDUP_REMOVED lines=32> */
[C---:B----4-:R-:W-:Y:S08]  /*8a0d0*/  HMMA.1688.F32.TF32 R40, R8.reuse, R86, R12 ;  /* 0x000000560828723c */ /* 0x050ff0000008100c */
[C---:B--2---:R-:W-:Y:S08]  /*8a0e0*/  HMMA.1688.F32.TF32 R12, R8.reuse, R90, R16 ;  /* 0x0000005a080c723c */ /* 0x044ff00000081010 */
[C---:B---3--:R-:W-:Y:S07]  /*8a0f0*/  HMMA.1688.F32.TF32 R20, R8.reuse, R94, R20 ;  /* 0x0000005e0814723c */ /* 0x048fee0000081014 */
        /* <DEDUP_REMOVED lines=8> */
[----:B------:R-:W2:Y:S04]  /*8a180*/  LDL.LU R248, [R1+0x250] ;  /* 0x0002500001f87983 */ /* 0x000ea80000300800 */
[----:B------:R-:W-:Y:S04]  /*8a190*/  STL.64 [R1+0x25c0], R16 ;  /* 0x0025c01001007387 */ /* 0x000fe80000100a00 */
[----:B------:R-:W-:Y:S05]  /*8a1a0*/  STL.64 [R1+0x25c8], R18 ;  /* 0x0025c81201007387 */ /* 0x000fea0000100a00 */
[----:B------:R-:W-:Y:S04]  /*8a1b0*/  STL.64 [R1+0x25b0], R12 ;  /* 0x0025b00c01007387 */ /* 0x000fe80000100a00 */
[----:B------:R1:W-:Y:S04]  /*8a1c0*/  STL.64 [R1+0x25b8], R14 ;  /* 0x0025b80e01007387 */ /* 0x0003e80000100a00 */
[----:B------:R-:W2:Y:S04]  /*8a1d0*/  LDL.LU R249, [R1+0x254] ;  /* 0x0002540001f97983 */ /* 0x000ea80000300800 */
[----:B------:R-:W2:Y:S04]  /*8a1e0*/  LDL.LU R250, [R1+0x258] ;  /* 0x0002580001fa7983 */ /* 0x000ea80000300800 */
[----:B------:R-:W2:Y:S01]  /*8a1f0*/  LDL.LU R251, [R1+0x25c] ;  /* 0x00025c0001fb7983 */ /* 0x000ea20000300800 */
        /* <DEDUP_REMOVED lines=50> */
[----:B-1----:R-:W-:Y:S08]  /*8a520*/  HMMA.1688.F32.TF32 R12, R8, R178, R188 ;  /* 0x000000b2080c723c */ /* 0x002ff000000810bc */
[C---:B------:R-:W-:Y:S01]  /*8a530*/  HMMA.1688.F32.TF32 R8, R4.reuse, R54, R184 ;  /* 0x000000360408723c */ /* 0x040fe200000810b8 */
[----:B------:R-:W-:Y:S04]  /*8a540*/  STL.64 [R1+0x24a0], R20 ;  /* 0x0024a01401007387 */ /* 0x000fe80000100a00 */
[----:B------:R-:W-:Y:S04]  /*8a550*/  STL.64 [R1+0x24a8], R22 ;  /* 0x0024a81601007387 */ /* 0x000fe80000100a00 */
[----:B------:R-:W-:Y:S04]  /*8a560*/  STL.64 [R1+0x2490], R16 ;  /* 0x0024901001007387 */ /* 0x000fe80000100a00 */
[----:B------:R-:W-:Y:S04]  /*8a570*/  STL.64 [R1+0x2498], R18 ;  /* 0x0024981201007387 */ /* 0x000fe80000100a00 */
[----:B------:R-:W-:Y:S04]  /*8a580*/  STL.64 [R1+0x1a38], R14 ;  /* 0x001a380e01007387 */ /* 0x000fe80000100a00 */
[----:B------:R-:W3:Y:S04]  /*8a590*/  LDL.LU R216, [R1+0x240] ;  /* 0x0002400001d87983 */ /* 0x000ee80000300800 */
[----:B------:R-:W-:Y:S04]  /*8a5a0*/  STL.64 [R1+0x1690], R8 ;  /* 0x0016900801007387 */ /* 0x000fe80000100a00 */
[----:B------:R2:W-:Y:S04]  /*8a5b0*/  STL.64 [R1+0x1698], R10 ;  /* 0x0016980a01007387 */ /* 0x0005e80000100a00 */
[----:B------:R-:W3:Y:S04]  /*8a5c0*/  LDL.LU R217, [R1+0x244] ;  /* 0x0002440001d97983 */ /* 0x000ee80000300800 */
[----:B------:R-:W3:Y:S04]  /*8a5d0*/  LDL.LU R218, [R1+0x248] ;  /* 0x0002480001da7983 */ /* 0x000ee80000300800 */
[----:B------:R-:W3:Y:S04]  /*8a5e0*/  LDL.LU R219, [R1+0x24c] ;  /* 0x00024c0001db7983 */ /* 0x000ee80000300800 */
[----:B------:R-:W4:Y:S04]  /*8a5f0*/  LDL.LU R236, [R1+0x230] ;  /* 0x0002300001ec7983 */ /* 0x000f280000300800 */
[----:B------:R-:W4:Y:S04]  /*8a600*/  LDL.LU R237, [R1+0x234] ;  /* 0x0002340001ed7983 */ /* 0x000f280000300800 */
[----:B------:R-:W4:Y:S01]  /*8a610*/  LDL.LU R238, [R1+0x238] ;  /* 0x0002380001ee7983 */ /* 0x000f220000300800 */
[----:B--2---:R-:W-:Y:S03]  /*8a620*/  HMMA.1688.F32.TF32 R8, R4, R58, R248 ;  /* 0x0000003a0408723c */ /* 0x004fe600000810f8 */
[----:B------:R-:W4:Y:S04]  /*8a630*/  LDL.LU R239, [R1+0x23c] ;  /* 0x00023c0001ef7983 */ /* 0x000f280000300800 */
[----:B------:R-:W2:Y:S11]  /*8a640*/  LDL.LU R232, [R1+0x220] ;  /* 0x0002200001e87983 */ /* 0x000eb60000300800 */
[----:B------:R-:W-:Y:S05]  /*8a650*/  @!UPT UIADD3 URZ, URZ, URZ, URZ ;  /* 0x0000003f3f3ff290 */ /* 0x000fea000fffe03f */
[----:B------:R-:W-:Y:S04]  /*8a660*/  STL.64 [R1+0x1670], R8 ;  /* 0x0016700801007387 */ /* 0x000fe80000100a00 */
        /* <DEDUP_REMOVED lines=28> */
[----:B------:R-:W-:Y:S01]  /*8a830*/  STL.64 [R1+0x7240], R66 ;  /* 0x0072404201007387 */ /* 0x000fe20000100a00 */
[----:B------:R-:W-:-:S02]  /*8a840*/  IMAD.MOV.U32 R64, RZ, RZ, R12 ;  /* 0x000000ffff407224 */ /* 0x000fc400078e000c */
[----:B------:R-:W-:Y:S01]  /*8a850*/  IMAD.MOV.U32 R65, RZ, RZ, R13 ;  /* 0x000000ffff417224 */ /* 0x000fe200078e000d */
[C---:B---3--:R-:W-:Y:S08]  /*8a860*/  HMMA.1688.F32.TF32 R8, R4.reuse, R62, R216 ;  /* 0x0000003e0408723c */ /* 0x048ff000000810d8 */
[C---:B----4-:R-:W-:Y:S11]  /*8a870*/  HMMA.1688.F32.TF32 R40, R4.reuse, R66, R236 ;  /* 0x000000420428723c */ /* 0x050ff600000810ec */
[----:B------:R-:W-:Y:S04]  /*8a880*/  @!UPT UIADD3 URZ, URZ, URZ, URZ ;  /* 0x0000003f3f3ff290 */ /* 0x000fe8000fffe03f */
[----:B------:R-:W-:Y:S04]  /*8a890*/  STL.64 [R1+0x1650], R8 ;  /* 0x0016500801007387 */ /* 0x000fe80000100a00 */
[----:B------:R2:W-:Y:S04]  /*8a8a0*/  STL.64 [R1+0x1658], R10 ;  /* 0x0016580a01007387 */ /* 0x0005e80000100a00 */
[----:B------:R-:W-:Y:S01]  /*8a8b0*/  STL.64 [R1+0x7238], R64 ;  /* 0x0072384001007387 */ /* 0x000fe20000100a00 */
[C---:B--2---:R-:W-:Y:S03]  /*8a8c0*/  HMMA.1688.F32.TF32 R8, R4.reuse, R70, R232 ;  /* 0x000000460408723c */ /* 0x044fe600000810e8 */
[----:B------:R-:W-:Y:S04]  /*8a8d0*/  STL [R1+0x6e6c], R40 ;  /* 0x006e6c2801007387 */ /* 0x000fe80000100800 */
[----:B------:R-:W-:Y:S04]  /*8a8e0*/  STL [R1+0x6e68], R41 ;  /* 0x006e682901007387 */ /* 0x000fe80000100800 */
[----:B------:R-:W-:Y:S04]  /*8a8f0*/  STL [R1+0x6e64], R42 ;  /* 0x006e642a01007387 */ /* 0x000fe80000100800 */
[----:B------:R-:W-:Y:S04]  /*8a900*/  STL [R1+0x6e60], R43 ;  /* 0x006e602b01007387 */ /* 0x000fe80000100800 */
[----:B------:R-:W-:Y:S04]  /*8a910*/  STL.64 [R1+0x7230], R70 ;  /* 0x0072304601007387 */ /* 0x000fe80000100a00 */
[----:B------:R-:W-:Y:S04]  /*8a920*/  STL.64 [R1+0x7228], R68 ;  /* 0x0072284401007387 */ /* 0x000fe80000100a00 */
        /* <DEDUP_REMOVED lines=9> */
[C---:B-1----:R-:W-:Y:S08]  /*8a9c0*/  HMMA.1688.F32.TF32 R8, R4.reuse, R78, R220 ;  /* 0x0000004e0408723c */ /* 0x042ff000000810dc */
[C---:B------:R-:W-:Y:S11]  /*8a9d0*/  HMMA.1688.F32.TF32 R16, R4.reuse, R90, R184 ;  /* 0x0000005a0410723c */ /* 0x040ff600000810b8 */
[----:B------:R-:W-:Y:S05]  /*8a9e0*/  @!UPT UIADD3 URZ, URZ, URZ, URZ ;  /* 0x0000003f3f3ff290 */ /* 0x000fea000fffe03f */
[----:B------:R-:W-:Y:S01]  /*8a9f0*/  IMAD.MOV.U32 R42, RZ, RZ, R10 ;  /* 0x000000ffff2a7224 */ /* 0x000fe200078e000a */
[----:B------:R-:W-:Y:S01]  /*8aa00*/  MOV R43, R11 ;  /* 0x0000000b002b7202 */ /* 0x000fe20000000f00 */
[----:B------:R-:W-:Y:S01]  /*8aa10*/  IMAD.MOV.U32 R41, RZ, RZ, R9 ;  /* 0x000000ffff297224 */ /* 0x000fe200078e0009 */
[----:B------:R-:W-:Y:S02]  /*8aa20*/  MOV R40, R8 ;  /* 0x0000000800287202 */ /* 0x000fe40000000f00 */
[C---:B------:R-:W-:Y:S01]  /*8aa30*/  HMMA.1688.F32.TF32 R8, R4.reuse, R86, R188 ;  /* 0x000000560408723c */ /* 0x040fe200000810bc */
[----:B------:R-:W-:Y:S04]  /*8aa40*/  STL.64 [R1+0x6e78], R42 ;  /* 0x006e782a01007387 */ /* 0x000fe80000100a00 */
[----:B------:R-:W-:Y:S04]  /*8aa50*/  STL.64 [R1+0x6e70], R40 ;  /* 0x006e702801007387 */ /* 0x000fe80000100a00 */
[----:B------:R-:W-:Y:S04]  /*8aa60*/  STL.64 [R1+0x15d0], R12 ;  /* 0x0015d00c01007387 */ /* 0x000fe80000100a00 */
[----:B------:R1:W-:Y:S02]  /*8aa70*/  STL.64 [R1+0x15d8], R14 ;  /* 0x0015d80e01007387 */ /* 0x0003e40000100a00 */
[----:B-1----:R-:W-:Y:S08]  /*8aa80*/  HMMA.1688.F32.TF32 R12, R4, R94, R248 ;  /* 0x0000005e040c723c */ /* 0x002ff000000810f8 */
[----:B------:R-:W-:Y:S04]  /*8aa90*/  STL.64 [R1+0x15b0], R8 ;  /* 0x0015b00801007387 */ /* 0x000fe80000100a00 */
[----:B------:R-:W-:Y:S04]  /*8aaa0*/  STL.64 [R1+0x2480], R16 ;  /* 0x0024801001007387 */ /* 0x000fe80000100a00 */
[----:B------:R1:W-:Y:S04]  /*8aab0*/  STL.64 [R1+0x2488], R18 ;  /* 0x0024881201007387 */ /* 0x0003e80000100a00 */
[----:B------:R-:W2:Y:S01]  /*8aac0*/  LDL.LU R188, [R1+0x1d0] ;  /* 0x0001d00001bc7983 */ /* 0x000ea20000300800 */
[----:B------:R-:W-:-:S02]  /*8aad0*/  IMAD.MOV.U32 R53, RZ, RZ, R10 ;  /* 0x000000ffff357224 */ /* 0x000fc400078e000a */
[----:B------:R-:W-:Y:S01]  /*8aae0*/  IMAD.MOV.U32 R52, RZ, RZ, R11 ;  /* 0x000000ffff347224 */ /* 0x000fe200078e000b */
[----:B------:R-:W-:Y:S04]  /*8aaf0*/  LDS R8, [R2+0x4600] ;  /* 0x0046000002087984 */ /* 0x000fe80000000800 */
[----:B------:R-:W-:Y:S04]  /*8ab00*/  LDS R10, [R2+0x6600] ;  /* 0x00660000020a7984 */ /* 0x000fe80000000800 */
[----:B------:R-:W-:Y:S04]  /*8ab10*/  STL.64 [R1+0x2470], R12 ;  /* 0x0024700c01007387 */ /* 0x000fe80000100a00 */
        /* <DEDUP_REMOVED lines=93> */
[----:B------:R-:W1:Y:S02]  /*8b0f0*/  LDS R11, [R0+0x6600] ;  /* 0x00660000000b7984 */ /* 0x000e640000000800 */
[C---:B-1----:R-:W-:Y:S08]  /*8b100*/  HMMA.1688.F32.TF32 R16, R4.reuse, R102, R24 ;  /* 0x000000660410723c */ /* 0x042ff00000081018 */
[C---:B--2---:R-:W-:Y:S08]  /*8b110*/  HMMA.1688.F32.TF32 R20, R4.reuse, R98, R20 ;  /* 0x000000620414723c */ /* 0x044ff00000081014 */
[----:B---3--:R-:W-:Y:S11]  /*8b120*/  HMMA.1688.F32.TF32 R12, R4, R106, R28 ;  /* 0x0000006a040c723c */ /* 0x008ff6000008101c */
[----:B------:R-:W-:Y:S04]  /*8b130*/  @!UPT UIADD3 URZ, URZ, URZ, URZ ;  /* 0x0000003f3f3ff290 */ /* 0x000fe8000fffe03f */
[----:B------:R-:W-:Y:S04]  /*8b140*/  STL.64 [R1+0x2460], R20 ;  /* 0x0024601401007387 */ /* 0x000fe80000100a00 */
[----:B------:R-:W-:Y:S04]  /*8b150*/  STL.64 [R1+0x2468], R22 ;  /* 0x0024681601007387 */ /* 0x000fe80000100a00 */
[----:B------:R-:W-:Y:S04]  /*8b160*/  STL.64 [R1+0x2450], R16 ;  /* 0x0024501001007387 */ /* 0x000fe80000100a00 */
[----:B------:R-:W-:Y:S04]  /*8b170*/  STL.64 [R1+0x2458], R18 ;  /* 0x0024581201007387 */ /* 0x000fe80000100a00 */
[----:B------:R1:W-:Y:S01]  /*8b180*/  STL.64 [R1+0x2440], R12 ;  /* 0x0024400c01007387 */ /* 0x0003e20000100a00 */
[----:B------:R-:W-:Y:S01]  /*8b190*/  MOV R57, R14 ;  /* 0x0000000e00397202 */ /* 0x000fe20000000f00 */
[----:B------:R-:W-:-:S02]  /*8b1a0*/  IMAD.MOV.U32 R56, RZ, RZ, R15 ;  /* 0x000000ffff387224 */ /* 0x000fc400078e000f */
[C---:B-1----:R-:W-:Y:S08]  /*8b1b0*/  HMMA.1688.F32.TF32 R12, R4.reuse, R110, R32 ;  /* 0x0000006e040c723c */ /* 0x042ff00000081020 */
[C---:B----4-:R-:W-:Y:S11]  /*8b1c0*/  HMMA.1688.F32.TF32 R16, R4.reuse, R114, R36 ;  /* 0x000000720410723c */ /* 0x050ff60000081024 */
[----:B------:R-:W-:Y:S04]  /*8b1d0*/  @!UPT UIADD3 URZ, URZ, URZ, URZ ;  /* 0x0000003f3f3ff290 */ /* 0x000fe8000fffe03f */
[----:B------:R1:W-:Y:S01]  /*8b1e0*/  STL.64 [R1+0x2430], R12 ;  /* 0x0024300c01007387 */ /* 0x0003e20000100a00 */
[----:B------:R-:W-:Y:S01]  /*8b1f0*/  IMAD.MOV.U32 R61, RZ, RZ, R14 ;  /* 0x000000ffff3d7224 */ /* 0x000fe200078e000e */
[----:B------:R-:W-:Y:S02]  /*8b200*/  MOV R60, R15 ;  /* 0x0000000f003c7202 */ /* 0x000fe40000000f00 */
[C---:B-1----:R-:W-:Y:S04]  /*8b210*/  HMMA.1688.F32.TF32 R12, R4.reuse, R118, R44 ;  /* 0x00000076040c723c */ /* 0x042fe8000008102c */
[----:B------:R-:W-:Y:S04]  /*8b220*/  STL.64 [R1+0x2420], R16 ;  /* 0x0024201001007387 */ /* 0x000fe80000100a00 */
[----:B------:R1:W-:Y:S01]  /*8b230*/  STL.64 [R1+0x2428], R18 ;  /* 0x0024281201007387 */ /* 0x0003e20000100a00 */
[C---:B------:R-:W-:Y:S08]  /*8b240*/  HMMA.1688.F32.TF32 R20, R4.reuse, R122, R48 ;  /* 0x0000007a0414723c */ /* 0x040ff00000081030 */
[C---:B-1----:R-:W-:Y:S06]  /*8b250*/  HMMA.1688.F32.TF32 R16, R4.reuse, R126, R180 ;  /* 0x0000007e0410723c */ /* 0x042fec00000810b4 */
[----:B------:R-:W-:Y:S04]  /*8b260*/  STL.64 [R1+0x2410], R12 ;  /* 0x0024100c01007387 */ /* 0x000fe80000100a00 */
[----:B------:R1:W-:Y:S02]  /*8b270*/  STL.64 [R1+0x2418], R14 ;  /* 0x0024180e01007387 */ /* 0x0003e40000100a00 */
[C---:B-1----:R-:W-:Y:S03]  /*8b280*/  HMMA.1688.F32.TF32 R12, R4.reuse, R130, R200 ;  /* 0x00000082040c723c */ /* 0x042fe600000810c8 */
[----:B------:R-:W-:Y:S04]  /*8b290*/  STL.64 [R1+0x2400], R20 ;  /* 0x0024001401007387 */ /* 0x000fe80000100a00 */
[----:B------:R1:W-:Y:S04]  /*8b2a0*/  STL.64 [R1+0x2408], R22 ;  /* 0x0024081601007387 */ /* 0x0003e80000100a00 */
[----:B------:R-:W-:Y:S04]  /*8b2b0*/  STL.64 [R1+0x23f0], R16 ;  /* 0x0023f01001007387 */ /* 0x000fe80000100a00 */
[----:B------:R2:W-:Y:S01]  /*8b2c0*/  STL.64 [R1+0x23f8], R18 ;  /* 0x0023f81201007387 */ /* 0x0005e20000100a00 */
[C---:B-1----:R-:W-:Y:S07]  /*8b2d0*/  HMMA.1688.F32.TF32 R20, R4.reuse, R134, R204 ;  /* 0x000000860414723c */ /* 0x042fee00000810cc */
[----:B------:R-:W-:Y:S01]  /*8b2e0*/  STL.64 [R1+0x23e0], R12 ;  /* 0x0023e00c01007387 */ /* 0x000fe20000100a00 */
[C---:B--2---:R-:W-:Y:S03]  /*8b2f0*/  HMMA.1688.F32.TF32 R16, R4.reuse, R138, R224 ;  /* 0x0000008a0410723c */ /* 0x044fe600000810e0 */
[----:B------:R1:W-:Y:S05]  /*8b300*/  STL.64 [R1+0x23e8], R14 ;  /* 0x0023e80e01007387 */ /* 0x0003ea0000100a00 */
        /* <DEDUP_REMOVED lines=37> */
[----:B------:R-:W2:Y:S04]  /*8b560*/  LDL.LU R184, [R1+0x1c0] ;  /* 0x0001c00001b87983 */ /* 0x000ea80000300800 */
[----:B------:R-:W-:Y:S01]  /*8b570*/  LDS R5, [R0+0x4680] ;  /* 0x0046800000057984 */ /* 0x000fe20000000800 */
[C---:B-1----:R-:W-:Y:S03]  /*8b580*/  HMMA.1688.F32.TF32 R12, R8.reuse, R58, R248 ;  /* 0x0000003a080c723c */ /* 0x042fe600000810f8 */
[----:B------:R-:W1:Y:S08]  /*8b590*/  LDS R7, [R0+0x6680] ;  /* 0x0066800000077984 */ /* 0x000e700000000800 */
[----:B------:R3:W-:Y:S04]  /*8b5a0*/  STL.64 [R1+0x2320], R16 ;  /* 0x0023201001007387 */ /* 0x0007e80000100a00 */
[----:B------:R4:W-:Y:S08]  /*8b5b0*/  STL.64 [R1+0x2328], R18 ;  /* 0x0023281201007387 */ /* 0x0009f00000100a00 */
        /* <DEDUP_REMOVED lines=69> */
[----:B---3--:R-:W3:Y:S04]  /*8ba10*/  LDL.LU R16, [R1+0x5f0] ;  /* 0x0005f00001107983 */ /* 0x008ee80000300800 */
[----:B------:R-:W3:Y:S04]  /*8ba20*/  LDL.LU R17, [R1+0x5f4] ;  /* 0x0005f40001117983 */ /* 0x000ee80000300800 */
[----:B----4-:R-:W3:Y:S04]  /*8ba30*/  LDL.LU R18, [R1+0x5f8] ;  /* 0x0005f80001127983 */ /* 0x010ee80000300800 */
        /* <DEDUP_REMOVED lines=25> */
[----:B-1----:R-:W3:Y:S04]  /*8bbd0*/  LDL.LU R12, [R1+0x600] ;  /* 0x00060000010c7983 */ /* 0x002ee80000300800 */
        /* <DEDUP_REMOVED lines=59> */
[----:B------:R1:W-:Y:S04]  /*8bf90*/  STL.64 [R1+0x2048], R198 ;  /* 0x002048c601007387 */ /* 0x0003e80000100a00 */
[----:B-1----:R-:W2:Y:S04]  /*8bfa0*/  LDL.LU.64 R198, [R1+0x7200] ;  /* 0x0072000001c67983 */ /* 0x002ea80000300a00 */
[----:B------:R-:W2:Y:S04]  /*8bfb0*/  LDL.LU.64 R196, [R1+0x71f8] ;  /* 0x0071f80001c47983 */ /* 0x000ea80000300a00 */
[----:B------:R-:W-:Y:S04]  /*8bfc0*/  STL.64 [R1+0x2030], R40 ;  /* 0x0020302801007387 */ /* 0x000fe80000100a00 */
[----:B------:R1:W-:Y:S02]  /*8bfd0*/  STL.64 [R1+0x2038], R42 ;  /* 0x0020382a01007387 */ /* 0x0003e40000100a00 */
[C---:B-1----:R-:W-:Y:S08]  /*8bfe0*/  HMMA.1688.F32.TF32 R40, R8.reuse, R86, R12 ;  /* 0x000000560828723c */ /* 0x042ff0000008100c */
[C---:B------:R-:W-:Y:S08]  /*8bff0*/  HMMA.1688.F32.TF32 R12, R8.reuse, R94, R20 ;  /* 0x0000005e080c723c */ /* 0x040ff00000081014 */
[C---:B------:R-:W-:Y:S07]  /*8c000*/  HMMA.1688.F32.TF32 R20, R8.reuse, R98, R24 ;  /* 0x000000620814723c */ /* 0x040fee0000081018 */
[----:B------:R-:W-:Y:S04]  /*8c010*/  STL.64 [R1+0x2020], R40 ;  /* 0x0020202801007387 */ /* 0x000fe80000100a00 */
[----:B------:R-:W-:Y:S04]  /*8c020*/  STL.64 [R1+0x2028], R42 ;  /* 0x0020282a01007387 */ /* 0x000fe80000100a00 */
[----:B------:R-:W-:Y:S04]  /*8c030*/  STL.64 [R1+0x2010], R16 ;  /* 0x0020101001007387 */ /* 0x000fe80000100a00 */
[----:B------:R1:W-:Y:S04]  /*8c040*/  STL.64 [R1+0x2018], R18 ;  /* 0x0020181201007387 */ /* 0x0003e80000100a00 */
[----:B------:R-:W-:Y:S04]  /*8c050*/  STL.64 [R1+0x2000], R12 ;  /* 0x0020000c01007387 */ /* 0x000fe80000100a00 */
[----:B------:R1:W-:Y:S02]  /*8c060*/  STL.64 [R1+0x2008], R14 ;  /* 0x0020080e01007387 */ /* 0x0003e40000100a00 */
[C---:B-1----:R-:W-:Y:S08]  /*8c070*/  HMMA.1688.F32.TF32 R16, R8.reuse, R102, R28 ;  /* 0x000000660810723c */ /* 0x042ff0000008101c */
[C---:B------:R-:W-:Y:S01]  /*8c080*/  HMMA.1688.F32.TF32 R12, R8.reuse, R106, R32 ;  /* 0x0000006a080c723c */ /* 0x040fe20000081020 */
[----:B------:R-:W-:Y:S04]  /*8c090*/  STL.64 [R1+0x1ff0], R20 ;  /* 0x001ff01401007387 */ /* 0x000fe80000100a00 */
[----:B------:R1:W-:Y:S10]  /*8c0a0*/  STL.64 [R1+0x1ff8], R22 ;  /* 0x001ff81601007387 */ /* 0x0003f40000100a00 */
[----:B------:R-:W-:Y:S01]  /*8c0b0*/  STL.64 [R1+0x1fe0], R16 ;  /* 0x001fe01001007387 */ /* 0x000fe20000100a00 */
[C---:B-1----:R-:W-:Y:S03]  /*8c0c0*/  HMMA.1688.F32.TF32 R20, R8.reuse, R110, R36 ;  /* 0x0000006e0814723c */ /* 0x042fe60000081024 */
[----:B------:R1:W-:Y:S04]  /*8c0d0*/  STL.64 [R1+0x1fe8], R18 ;  /* 0x001fe81201007387 */ /* 0x0003e80000100a00 */
[----:B------:R-:W-:Y:S04]  /*8c0e0*/  STL.64 [R1+0x1fd0], R12 ;  /* 0x001fd00c01007387 */ /* 0x000fe80000100a00 */
[----:B------:R1:W-:Y:S02]  /*8c0f0*/  STL.64 [R1+0x1fd8], R14 ;  /* 0x001fd80e01007387 */ /* 0x0003e40000100a00 */
[C---:B-1----:R-:W-:Y:S08]  /*8c100*/  HMMA.1688.F32.TF32 R16, R8.reuse, R114, R44 ;  /* 0x000000720810723c */ /* 0x042ff0000008102c */
[C---:B------:R-:W-:Y:S02]  /*8c110*/  HMMA.1688.F32.TF32 R12, R8.reuse, R118, R48 ;  /* 0x00000076080c723c */ /* 0x040fe40000081030 */
[----:B------:R-:W-:Y:S04]  /*8c120*/  STL.64 [R1+0x1fc0], R20 ;  /* 0x001fc01401007387 */ /* 0x000fe80000100a00 */
[----:B------:R1:W-:Y:S09]  /*8c130*/  STL.64 [R1+0x1fc8], R22 ;  /* 0x001fc81601007387 */ /* 0x0003f20000100a00 */
        /* <DEDUP_REMOVED lines=31> */
[----:B------:R3:W-:Y:S01]  /*8c330*/  STL.64 [R1+0x1f18], R14 ;  /* 0x001f180e01007387 */ /* 0x0007e20000100a00 */
[C---:B-1----:R-:W-:Y:S08]  /*8c340*/  HMMA.1688.F32.TF32 R16, R8.reuse, R162, R240 ;  /* 0x000000a20810723c */ /* 0x042ff000000810f0 */
[C---:B---3--:R-:W-:Y:S03]  /*8c350*/  HMMA.1688.F32.TF32 R12, R8.reuse, R166, R220 ;  /* 0x000000a6080c723c */ /* 0x048fe600000810dc */
        /* <DEDUP_REMOVED lines=8> */
[----:B---3--:R-:W-:Y:S08]  /*8c3e0*/  HMMA.1688.F32.TF32 R12, R8, R178, R184 ;  /* 0x000000b2080c723c */ /* 0x008ff000000810b8 */
[C---:B------:R-:W-:Y:S01]  /*8c3f0*/  HMMA.1688.F32.TF32 R8, R4.reuse, R54, R248 ;  /* 0x000000360408723c */ /* 0x040fe200000810f8 */
[----:B------:R-:W-:Y:S04]  /*8c400*/  STL.64 [R1+0x1ed0], R20 ;  /* 0x001ed01401007387 */ /* 0x000fe80000100a00 */
[----:B------:R-:W-:Y:S04]  /*8c410*/  STL.64 [R1+0x1ed8], R22 ;  /* 0x001ed81601007387 */ /* 0x000fe80000100a00 */
[----:B------:R-:W-:Y:S04]  /*8c420*/  STL.64 [R1+0x1ec0], R16 ;  /* 0x001ec01001007387 */ /* 0x000fe80000100a00 */
[----:B------:R-:W-:Y:S04]  /*8c430*/  STL.64 [R1+0x1ec8], R18 ;  /* 0x001ec81201007387 */ /* 0x000fe80000100a00 */
[----:B------:R-:W3:Y:S04]  /*8c440*/  LDL.LU R48, [R1+0x10] ;  /* 0x0000100001307983 */ /* 0x000ee80000300800 */
[----:B------:R-:W-:Y:S04]  /*8c450*/  STL.64 [R1+0x1eb0], R12 ;  /* 0x001eb00c01007387 */ /* 0x000fe80000100a00 */
[----:B------:R-:W-:Y:S04]  /*8c460*/  STL.64 [R1+0x1eb8], R14 ;  /* 0x001eb80e01007387 */ /* 0x000fe80000100a00 */
        /* <DEDUP_REMOVED lines=53> */
[----:B-1----:R-:W4:Y:S04]  /*8c7c0*/  LDL.LU R8, [R1+0x130] ;  /* 0x0001300001087983 */ /* 0x002f280000300800 */
        /* <DEDUP_REMOVED lines=51> */
[----:B------:R-:W4:Y:S04]  /*8cb00*/  LDL.LU R180, [R1] ;  /* 0x0000000001b47983 */ /* 0x000f280000300800 */
[----:B------:R-:W4:Y:S04]  /*8cb10*/  LDL.LU R181, [R1+0x4] ;  /* 0x0000040001b57983 */ /* 0x000f280000300800 */
[----:B------:R-:W4:Y:S04]  /*8cb20*/  LDL.LU R182, [R1+0x8] ;  /* 0x0000080001b67983 */ /* 0x000f280000300800 */
[----:B------:R-:W4:Y:S01]  /*8cb30*/  LDL.LU R183, [R1+0xc] ;  /* 0x00000c0001b77983 */ /* 0x000f220000300800 */
[C---:B--2---:R-:W-:Y:S08]  /*8cb40*/  HMMA.1688.F32.TF32 R188, R4.reuse, R122, R188 ;  /* 0x0000007a04bc723c */ /* 0x044ff000000810bc */
[C---:B---3--:R-:W-:Y:S08]  /*8cb50*/  HMMA.1688.F32.TF32 R192, R4.reuse, R118, R192 ;  /* 0x0000007604c0723c */ /* 0x048ff000000810c0 */
[C---:B----4-:R-:W-:Y:S08]  /*8cb60*/  HMMA.1688.F32.TF32 R240, R4.reuse, R110, R240 ;  /* 0x0000006e04f0723c */ /* 0x050ff000000810f0 */
[C---:B------:R-:W-:Y:S08]  /*8cb70*/  HMMA.1688.F32.TF32 R236, R4.reuse, R106, R236 ;  /* 0x0000006a04ec723c */ /* 0x040ff000000810ec */
        /* <DEDUP_REMOVED lines=8> */
[C---:B------:R-:W-:Y:S11]  /*8cc00*/  HMMA.1688.F32.TF32 R20, R4.reuse, R66, R20 ;  /* 0x000000420414723c */ /* 0x040ff60000081014 */
[----:B------:R-:W-:Y:S04]  /*8cc10*/  @!UPT UIADD3 URZ, URZ, URZ, URZ ;  /* 0x0000003f3f3ff290 */ /* 0x000fe8000fffe03f */
[----:B------:R-:W-:Y:S04]  /*8cc20*/  STL.64 [R1+0x1e90], R12 ;  /* 0x001e900c01007387 */ /* 0x000fe80000100a00 */
[----:B------:R1:W-:Y:S01]  /*8cc30*/  STL.64 [R1+0x1e98], R14 ;  /* 0x001e980e01007387 */ /* 0x0003e20000100a00 */
[C---:B------:R-:W-:Y:S03]  /*8cc40*/  HMMA.1688.F32.TF32 R224, R4.reuse, R82, R224 ;  /* 0x0000005204e0723c */ /* 0x040fe600000810e0 */
[----:B-1----:R-:W2:Y:S04]  /*8cc50*/  LDL.LU.64 R14, [R1+0x71f0] ;  /* 0x0071f000010e7983 */ /* 0x002ea80000300a00 */
[----:B------:R-:W2:Y:S04]  /*8cc60*/  LDL.LU.64 R12, [R1+0x71e8] ;  /* 0x0071e800010c7983 */ /* 0x000ea80000300a00 */
[----:B------:R-:W-:Y:S01]  /*8cc70*/  STL.64 [R1+0x1c80], R16 ;  /* 0x001c801001007387 */ /* 0x000fe20000100a00 */
[C---:B------:R-:W-:Y:S03]  /*8cc80*/  HMMA.1688.F32.TF32 R208, R4.reuse, R90, R208 ;  /* 0x0000005a04d0723c */ /* 0x040fe600000810d0 */
[----:B------:R1:W-:Y:S04]  /*8cc90*/  STL.64 [R1+0x1c88], R18 ;  /* 0x001c881201007387 */ /* 0x0003e80000100a00 */
[----:B-1----:R-:W3:Y:S04]  /*8cca0*/  LDL.LU.64 R18, [R1+0x71e0] ;  /* 0x0071e00001127983 */ /* 0x002ee80000300a00 */
[----:B------:R-:W3:Y:S04]  /*8ccb0*/  LDL.LU.64 R16, [R1+0x71d8] ;  /* 0x0071d80001107983 */ /* 0x000ee80000300a00 */
[----:B------:R-:W-:Y:S04]  /*8ccc0*/  STL.64 [R1+0x1c70], R20 ;  /* 0x001c701401007387 */ /* 0x000fe80000100a00 */
[----:B------:R1:W-:Y:S01]  /*8ccd0*/  STL.64 [R1+0x1c78], R22 ;  /* 0x001c781601007387 */ /* 0x0003e20000100a00 */
[C---:B------:R-:W-:Y:S03]  /*8cce0*/  HMMA.1688.F32.TF32 R216, R4.reuse, R98, R216 ;  /* 0x0000006204d8723c */ /* 0x040fe600000810d8 */
[----:B-1----:R-:W4:Y:S04]  /*8ccf0*/  LDL.LU.64 R22, [R1+0x71d0] ;  /* 0x0071d00001167983 */ /* 0x002f280000300a00 */
[----:B------:R-:W4:Y:S04]  /*8cd00*/  LDL.LU.64 R20, [R1+0x71c8] ;  /* 0x0071c80001147983 */ /* 0x000f280000300a00 */
        /* <DEDUP_REMOVED lines=9> */
[----:B------:R1:W-:Y:S01]  /*8cda0*/  STL.64 [R1+0x1c28], R230 ;  /* 0x001c28e601007387 */ /* 0x0003e20000100a00 */
[C---:B------:R-:W-:Y:S03]  /*8cdb0*/  HMMA.1688.F32.TF32 R220, R4.reuse, R114, R220 ;  /* 0x0000007204dc723c */ /* 0x040fe600000810dc */
        /* <DEDUP_REMOVED lines=9> */
[----:B------:R1:W-:Y:S01]  /*8ce50*/  STL.64 [R1+0x1bc8], R210 ;  /* 0x001bc8d201007387 */ /* 0x0003e20000100a00 */
[C---:B------:R-:W-:Y:S03]  /*8ce60*/  HMMA.1688.F32.TF32 R184, R4.reuse, R126, R184 ;  /* 0x0000007e04b8723c */ /* 0x040fe600000810b8 */
[----:B------:R-:W-:Y:S04]  /*8ce70*/  LDS R8, [R2+0x4700] ;  /* 0x0047000002087984 */ /* 0x000fe80000000800 */
[----:B------:R-:W-:Y:S04]  /*8ce80*/  LDS R10, [R2+0x6700] ;  /* 0x00670000020a7984 */ /* 0x000fe80000000800 */
[----:B-1----:R-:W2:Y:S04]  /*8ce90*/  LDL.LU.64 R210, [R1+0x7180] ;  /* 0x0071800001d27983 */ /* 0x002ea80000300a00 */
[----:B------:R-:W2:Y:S04]  /*8cea0*/  LDL.LU.64 R208, [R1+0x7178] ;  /* 0x0071780001d07983 */ /* 0x000ea80000300a00 */
[----:B------:R-:W-:Y:S04]  /*8ceb0*/  STL.64 [R1+0x1bb0], R212 ;  /* 0x001bb0d401007387 */ /* 0x000fe80000100a00 */
[----:B------:R1:W-:Y:S01]  /*8cec0*/  STL.64 [R1+0x1bb8], R214 ;  /* 0x001bb8d601007387 */ /* 0x0003e20000100a00 */
[C---:B------:R-:W-:Y:S03]  /*8ced0*/  HMMA.1688.F32.TF32 R248, R4.reuse, R130, R248 ;  /* 0x0000008204f8723c */ /* 0x040fe600000810f8 */
[----:B------:R-:W-:Y:S04]  /*8cee0*/  LDS R9, [R0+0x4700] ;  /* 0x0047000000097984 */ /* 0x000fe80000000800 */
[----:B------:R-:W2:Y:S04]  /*8cef0*/  LDS R11, [R0+0x6700] ;  /* 0x00670000000b7984 */ /* 0x000ea80000000800 */
        /* <DEDUP_REMOVED lines=8> */
[----:B-1----:R-:W3:Y:S04]  /*8cf80*/  LDL.LU.64 R234, [R1+0x7150] ;  /* 0x0071500001ea7983 */ /* 0x002ee80000300a00 */
[----:B------:R-:W3:Y:S04]  /*8cf90*/  LDL.LU.64 R232, [R1+0x7148] ;  /* 0x0071480001e87983 */ /* 0x000ee80000300a00 */
        /* <DEDUP_REMOVED lines=22> */
[----:B-1----:R-:W4:Y:S04]  /*8d100*/  LDL.LU.64 R186, [R1+0x70f0] ;  /* 0x0070f00001ba7983 */ /* 0x002f280000300a00 */
[----:B------:R-:W4:Y:S04]  /*8d110*/  LDL.LU.64 R184, [R1+0x70e8] ;  /* 0x0070e80001b87983 */ /* 0x000f280000300a00 */
[----:B------:R-:W-:Y:S04]  /*8d120*/  STL.64 [R1+0x1ab0], R248 ;  /* 0x001ab0f801007387 */ /* 0x000fe80000100a00 */
[----:B------:R1:W-:Y:S04]  /*8d130*/  STL.64 [R1+0x1ab8], R250 ;  /* 0x001ab8fa01007387 */ /* 0x0003e80000100a00 */
[----:B-1----:R-:W4:Y:S04]  /*8d140*/  LDL.LU.64 R250, [R1+0x70e0] ;  /* 0x0070e00001fa7983 */ /* 0x002f280000300a00 */
[----:B------:R-:W4:Y:S01]  /*8d150*/  LDL.LU.64 R248, [R1+0x70d8] ;  /* 0x0070d80001f87983 */ /* 0x000f220000300a00 */
[C---:B------:R-:W-:Y:S08]  /*8d160*/  HMMA.1688.F32.TF32 R40, R4.reuse, R134, R40 ;  /* 0x000000860428723c */ /* 0x040ff00000081028 */
[C---:B------:R-:W-:Y:S11]  /*8d170*/  HMMA.1688.F32.TF32 R24, R4.reuse, R138, R24 ;  /* 0x0000008a0418723c */ /* 0x040ff60000081018 */
[----:B------:R-:W-:Y:S04]  /*8d180*/  @!UPT UIADD3 URZ, URZ, URZ, URZ ;  /* 0x0000003f3f3ff290 */ /* 0x000fe8000fffe03f */
[----:B------:R-:W-:Y:S04]  /*8d190*/  STL.64 [R1+0x1a90], R40 ;  /* 0x001a902801007387 */ /* 0x000fe80000100a00 */
[----:B------:R1:W-:Y:S04]  /*8d1a0*/  STL.64 [R1+0x1a98], R42 ;  /* 0x001a982a01007387 */ /* 0x0003e80000100a00 */
        /* <DEDUP_REMOVED lines=11> */
[----:B------:R1:W-:Y:S02]  /*8d260*/  STL.64 [R1+0x1a58], R26 ;  /* 0x001a581a01007387 */ /* 0x0003e40000100a00 */
[C---:B-1----:R-:W-:Y:S08]  /*8d270*/  HMMA.1688.F32.TF32 R28, R4.reuse, R158, R48 ;  /* 0x0000009e041c723c */ /* 0x042ff00000081030 */
[----:B------:R-:W-:Y:S01]  /*8d280*/  HMMA.1688.F32.TF32 R24, R4, R162, R180 ;  /* 0x000000a20418723c */ /* 0x000fe200000810b4 */
[----:B------:R-:W-:Y:S04]  /*8d290*/  STL.64 [R1+0x1a40], R32 ;  /* 0x001a402001007387 */ /* 0x000fe80000100a00 */
[----:B------:R-:W-:Y:S10]  /*8d2a0*/  STL.64 [R1+0x1a48], R34 ;  /* 0x001a482201007387 */ /* 0x000ff40000100a00 */
[----:B------:R-:W-:Y:S04]  /*8d2b0*/  STL.64 [R1+0x1a20], R28 ;  /* 0x001a201c01007387 */ /* 0x000fe80000100a00 */
[----:B------:R-:W-:Y:S04]  /*8d2c0*/  STL.64 [R1+0x1a28], R30 ;  /* 0x001a281e01007387 */ /* 0x000fe80000100a00 */
[----:B------:R-:W-:Y:S04]  /*8d2d0*/  STL.64 [R1+0x1a10], R24 ;  /* 0x001a101801007387 */ /* 0x000fe80000100a00 */
[----:B------:R3:W-:Y:S01]  /*8d2e0*/  STL.64 [R1+0x1a18], R26 ;  /* 0x001a181a01007387 */ /* 0x0007e20000100a00 */
[----:B--2---:R-:W-:Y:S01]  /*8d2f0*/  IMAD.MOV.U32 R48, RZ, RZ, R226 ;  /* 0x000000ffff307224 */ /* 0x004fe200078e00e2 */
[----:B------:R-:W-:Y:S01]  /*8d300*/  MOV R50, R224 ;  /* 0x000000e000327202 */ /* 0x000fe20000000f00 */
[----:B------:R-:W-:-:S02]  /*8d310*/  IMAD.MOV.U32 R49, RZ, RZ, R225 ;  /* 0x000000ffff317224 */ /* 0x000fc400078e00e1 */
[----:B------:R-:W-:Y:S01]  /*8d320*/  IMAD.MOV.U32 R51, RZ, RZ, R231 ;  /* 0x000000ffff337224 */ /* 0x000fe200078e00e7 */
[C---:B---3--:R-:W-:Y:S08]  /*8d330*/  HMMA.1688.F32.TF32 R24, R4.reuse, R174, R188 ;  /* 0x000000ae0418723c */ /* 0x048ff000000810bc */
[C---:B----4-:R-:W-:Y:S08]  /*8d340*/  HMMA.1688.F32.TF32 R28, R4.reuse, R170, R184 ;  /* 0x000000aa041c723c */ /* 0x050ff000000810b8 */
[C---:B------:R-:W-:Y:S08]  /*8d350*/  HMMA.1688.F32.TF32 R32, R4.reuse, R166, R248 ;  /* 0x000000a60420723c */ /* 0x040ff000000810f8 */
[----:B------:R-:W-:Y:S11]  /*8d360*/  HMMA.1688.F32.TF32 R4, R4, R178, R192 ;  /* 0x000000b20404723c */ /* 0x000ff600000810c0 */
[----:B------:R-:W-:Y:S04]  /*8d370*/  @!UPT UIADD3 URZ, URZ, URZ, URZ ;  /* 0x0000003f3f3ff290 */ /* 0x000fe8000fffe03f */
[----:B------:R-:W-:Y:S04]  /*8d380*/  STL.64 [R1+0x1a00], R32 ;  /* 0x001a002001007387 */ /* 0x000fe80000100a00 */
[----:B------:R-:W-:Y:S04]  /*8d390*/  STL.64 [R1+0x1a08], R34 ;  /* 0x001a082201007387 */ /* 0x000fe80000100a00 */
[----:B------:R1:W-:Y:S04]  /*8d3a0*/  STL.64 [R1+0x19f0], R28 ;  /* 0x0019f01c01007387 */ /* 0x0003e80000100a00 */
[----:B------:R2:W-:Y:S04]  /*8d3b0*/  STL.64 [R1+0x19f8], R30 ;  /* 0x0019f81e01007387 */ /* 0x0005e80000100a00 */
[----:B------:R3:W-:Y:S04]  /*8d3c0*/  STL.64 [R1+0x19e0], R24 ;  /* 0x0019e01801007387 */ /* 0x0007e80000100a00 */
[----:B------:R2:W-:Y:S04]  /*8d3d0*/  STL.64 [R1+0x19e8], R26 ;  /* 0x0019e81a01007387 */ /* 0x0005e80000100a00 */
[----:B------:R-:W4:Y:S04]  /*8d3e0*/  LDL.LU R226, [R1+0x70d4] ;  /* 0x0070d40001e27983 */ /* 0x000f280000300800 */
[----:B------:R-:W-:Y:S04]  /*8d3f0*/  STL.64 [R1+0x19d0], R4 ;  /* 0x0019d00401007387 */ /* 0x000fe80000100a00 */
[----:B------:R-:W-:Y:S04]  /*8d400*/  STL.64 [R1+0x19d8], R6 ;  /* 0x0019d80601007387 */ /* 0x000fe80000100a00 */
        /* <DEDUP_REMOVED lines=15> */
[----:B------:R-:W4:Y:S01]  /*8d500*/  LDL.LU R215, [R1+0x70b4] ;  /* 0x0070b40001d77983 */ /* 0x000f220000300800 */
[----:B-1----:R-:W-:-:S03]  /*8d510*/  IMAD.MOV.U32 R28, RZ, RZ, R219 ;  /* 0x000000ffff1c7224 */ /* 0x002fc600078e00db */
[----:B------:R-:W4:Y:S01]  /*8d520*/  LDL.LU R214, [R1+0x70b0] ;  /* 0x0070b00001d67983 */ /* 0x000f220000300800 */
[----:B------:R-:W-:-:S03]  /*8d530*/  IMAD.MOV.U32 R29, RZ, RZ, R218 ;  /* 0x000000ffff1d7224 */ /* 0x000fc600078e00da */
[----:B------:R-:W4:Y:S01]  /*8d540*/  LDL.LU R213, [R1+0x70ac] ;  /* 0x0070ac0001d57983 */ /* 0x000f220000300800 */
[----:B--2---:R-:W-:-:S03]  /*8d550*/  MOV R30, R217 ;  /* 0x000000d9001e7202 */ /* 0x004fc60000000f00 */
[----:B------:R-:W2:Y:S01]  /*8d560*/  LDL.LU R212, [R1+0x70a8] ;  /* 0x0070a80001d47983 */ /* 0x000ea20000300800 */
[----:B------:R-:W-:-:S03]  /*8d570*/  IMAD.MOV.U32 R31, RZ, RZ, R216 ;  /* 0x000000ffff1f7224 */ /* 0x000fc600078e00d8 */
[----:B------:R-:W2:Y:S01]  /*8d580*/  LDL.LU R219, [R1+0x70a4] ;  /* 0x0070a40001db7983 */ /* 0x000ea20000300800 */
[----:B---3--:R-:W-:-:S03]  /*8d590*/  IMAD.MOV.U32 R24, RZ, RZ, R239 ;  /* 0x000000ffff187224 */ /* 0x008fc600078e00ef */
[----:B------:R-:W3:Y:S01]  /*8d5a0*/  LDL.LU R218, [R1+0x70a0] ;  /* 0x0070a00001da7983 */ /* 0x000ee20000300800 */
        /* <DEDUP_REMOVED lines=29> */
[----:B------:R-:W2:Y:S04]  /*8d780*/  LDL.LU R233, [R1+0x7064] ;  /* 0x0070640001e97983 */ /* 0x000ea80000300800 */
[----:B------:R-:W2:Y:S04]  /*8d790*/  LDL.LU R228, [R1+0x7060] ;  /* 0x0070600001e47983 */ /* 0x000ea80000300800 */
[----:B------:R-:W2:Y:S04]  /*8d7a0*/  LDL.LU R229, [R1+0x705c] ;  /* 0x00705c0001e57983 */ /* 0x000ea80000300800 */
[----:B------:R-:W2:Y:S01]  /*8d7b0*/  LDL.LU R230, [R1+0x7058] ;  /* 0x0070580001e67983 */ /* 0x000ea20000300800 */
        /* <DEDUP_REMOVED lines=11> */
[----:B------:R-:W-:Y:S01]  /*8d870*/  LDS R4, [R2+0x4780] ;  /* 0x0047800002047984 */ /* 0x000fe20000000800 */
[----:B------:R-:W-:-:S03]  /*8d880*/  IMAD.MOV.U32 R182, RZ, RZ, R206 ;  /* 0x000000ffffb67224 */ /* 0x000fc600078e00ce */
[----:B------:R-:W-:Y:S04]  /*8d890*/  LDS R6, [R2+0x6780] ;  /* 0x0067800002067984 */ /* 0x000fe80000000800 */
[----:B------:R-:W-:Y:S04]  /*8d8a0*/  LDS R5, [R0+0x4780] ;  /* 0x0047800000057984 */ /* 0x000fe80000000800 */
[----:B------:R-:W1:Y:S01]  /*8d8b0*/  LDS R7, [R0+0x6780] ;  /* 0x0067800000077984 */ /* 0x000e620000000800 */
[----:B----4-:R-:W-:Y:S01]  /*8d8c0*/  MOV R195, R226 ;  /* 0x000000e200c37202 */ /* 0x010fe20000000f00 */
[----:B------:R-:W-:-:S02]  /*8d8d0*/  IMAD.MOV.U32 R194, RZ, RZ, R225 ;  /* 0x000000ffffc27224 */ /* 0x000fc400078e00e1 */
[----:B------:R-:W-:Y:S01]  /*8d8e0*/  IMAD.MOV.U32 R193, RZ, RZ, R224 ;  /* 0x000000ffffc17224 */ /* 0x000fe200078e00e0 */
[----:B------:R-:W-:Y:S02]  /*8d8f0*/  MOV R192, R231 ;  /* 0x000000e700c07202 */ /* 0x000fe40000000f00 */
        /* <DEDUP_REMOVED lines=15> */
[----:B------:R-:W3:Y:S01]  /*8d9f0*/  LDL.LU R207, [R1+0x7018] ;  /* 0x0070180001cf7983 */ /* 0x000ee20000300800 */
[C---:B--2---:R-:W-:Y:S08]  /*8da00*/  HMMA.1688.F32.TF32 R200, R8.reuse, R54, R200 ;  /* 0x0000003608c8723c */ /* 0x044ff000000810c8 */
[----:B---3--:R-:W-:Y:S11]  /*8da10*/  HMMA.1688.F32.TF32 R204, R8, R58, R204 ;  /* 0x0000003a08cc723c */ /* 0x008ff600000810cc */
[----:B------:R-:W-:Y:S04]  /*8da20*/  @!UPT UIADD3 URZ, URZ, URZ, URZ ;  /* 0x0000003f3f3ff290 */ /* 0x000fe8000fffe03f */
[----:B------:R2:W-:Y:S04]  /*8da30*/  STL.64 [R1+0x19c0], R200 ;  /* 0x0019c0c801007387 */ /* 0x0005e80000100a00 */
[----:B------:R3:W-:Y:S01]  /*8da40*/  STL.64 [R1+0x19c8], R202 ;  /* 0x0019c8ca01007387 */ /* 0x0007e20000100a00 */
[----:B--2---:R-:W-:-:S03]  /*8da50*/  IMAD.MOV.U32 R200, RZ, RZ, R208 ;  /* 0x000000ffffc87224 */ /* 0x004fc600078e00d0 */
[----:B------:R-:W2:Y:S01]  /*8da60*/  LDL.LU R208, [R1+0x7014] ;  /* 0x0070140001d07983 */ /* 0x000ea20000300800 */
[----:B------:R-:W-:Y:S01]  /*8da70*/  IMAD.MOV.U32 R201, RZ, RZ, R209 ;  /* 0x000000ffffc97224 */ /* 0x000fe200078e00d1 */
[----:B---3--:R-:W-:Y:S01]  /*8da80*/  MOV R202, R210 ;  /* 0x000000d200ca7202 */ /* 0x008fe20000000f00 */
[----:B------:R-:W-:Y:S01]  /*8da90*/  IMAD.MOV.U32 R203, RZ, RZ, R211 ;  /* 0x000000ffffcb7224 */ /* 0x000fe200078e00d3 */
[----:B------:R-:W2:Y:S04]  /*8daa0*/  LDL.LU R209, [R1+0x7010] ;  /* 0x0070100001d17983 */ /* 0x000ea80000300800 */
[----:B------:R-:W2:Y:S04]  /*8dab0*/  LDL.LU R210, [R1+0x700c] ;  /* 0x00700c0001d27983 */ /* 0x000ea80000300800 */
[----:B------:R-:W2:Y:S04]  /*8dac0*/  LDL.LU R211, [R1+0x7008] ;  /* 0x0070080001d37983 */ /* 0x000ea80000300800 */
[----:B------:R3:W-:Y:S04]  /*8dad0*/  STL.64 [R1+0x19b0], R204 ;  /* 0x0019b0cc01007387 */ /* 0x0007e80000100a00 */
[----:B------:R1:W-:Y:S01]  /*8dae0*/  STL.64 [R1+0x19b8], R206 ;  /* 0x0019b8ce01007387 */ /* 0x0003e20000100a00 */
[----:B---3--:R-:W-:Y:S01]  /*8daf0*/  IMAD.MOV.U32 R204, RZ, RZ, R212 ;  /* 0x000000ffffcc7224 */ /* 0x008fe200078e00d4 */
[----:B------:R-:W-:-:S02]  /*8db00*/  MOV R205, R213 ;  /* 0x000000d500cd7202 */ /* 0x000fc40000000f00 */
[----:B------:R-:W3:Y:S01]  /*8db10*/  LDL.LU R212, [R1+0x7004] ;  /* 0x0070040001d47983 */ /* 0x000ee20000300800 */
[----:B-1----:R-:W-:-:S03]  /*8db20*/  IMAD.MOV.U32 R206, RZ, RZ, R214 ;  /* 0x000000ffffce7224 */ /* 0x002fc600078e00d6 */
[----:B------:R-:W3:Y:S01]  /*8db30*/  LDL.LU R213, [R1+0x7000] ;  /* 0x0070000001d57983 */ /* 0x000ee20000300800 */
[----:B------:R-:W-:-:S03]  /*8db40*/  IMAD.MOV.U32 R207, RZ, RZ, R215 ;  /* 0x000000ffffcf7224 */ /* 0x000fc600078e00d7 */
[----:B------:R-:W3:Y:S04]  /*8db50*/  LDL.LU R214, [R1+0x6ffc] ;  /* 0x006ffc0001d67983 */ /* 0x000ee80000300800 */
[----:B------:R-:W3:Y:S01]  /*8db60*/  LDL.LU R215, [R1+0x6ff8] ;  /* 0x006ff80001d77983 */ /* 0x000ee20000300800 */
[C---:B--2---:R-:W-:Y:S11]  /*8db70*/  HMMA.1688.F32.TF32 R208, R8.reuse, R62, R208 ;  /* 0x0000003e08d0723c */ /* 0x044ff600000810d0 */
[----:B------:R-:W-:Y:S11]  /*8db80*/  @!UPT UIADD3 URZ, URZ, URZ, URZ ;  /* 0x0000003f3f3ff290 */ /* 0x000ff6000fffe03f */
[----:B------:R-:W-:Y:S01]  /*8db90*/  @!UPT UIADD3 URZ, URZ, URZ, URZ ;  /* 0x0000003f3f3ff290 */ /* 0x000fe2000fffe03f */
[----:B------:R1:W-:Y:S04]  /*8dba0*/  STL.64 [R1+0x19a0], R208 ;  /* 0x0019a0d001007387 */ /* 0x0003e80000100a00 */
[----:B------:R2:W-:Y:S01]  /*8dbb0*/  STL.64 [R1+0x19a8], R210 ;  /* 0x0019a8d201007387 */ /* 0x0005e20000100a00 */
[----:B---3--:R-:W-:Y:S01]  /*8dbc0*/  HMMA.1688.F32.TF32 R212, R8, R66, R212 ;  /* 0x0000004208d4723c */ /* 0x008fe200000810d4 */
[----:B-1----:R-:W-:Y:S01]  /*8dbd0*/  MOV R208, R216 ;  /* 0x000000d800d07202 */ /* 0x002fe20000000f00 */
[----:B------:R-:W-:Y:S01]  /*8dbe0*/  IMAD.MOV.U32 R209, RZ, RZ, R217 ;  /* 0x000000ffffd17224 */ /* 0x000fe200078e00d9 */
[----:B------:R-:W3:Y:S01]  /*8dbf0*/  LDL.LU R216, [R1+0x6ff4] ;  /* 0x006ff40001d87983 */ /* 0x000ee20000300800 */
[----:B--2---:R-:W-:Y:S01]  /*8dc00*/  IMAD.MOV.U32 R210, RZ, RZ, R218 ;  /* 0x000000ffffd27224 */ /* 0x004fe200078e00da */
[----:B------:R-:W-:-:S02]  /*8dc10*/  MOV R211, R219 ;  /* 0x000000db00d37202 */ /* 0x000fc40000000f00 */
[----:B------:R-:W3:Y:S04]  /*8dc20*/  LDL.LU R217, [R1+0x6ff0] ;  /* 0x006ff00001d97983 */ /* 0x000ee80000300800 */
[----:B------:R-:W3:Y:S04]  /*8dc30*/  LDL.LU R218, [R1+0x6fec] ;  /* 0x006fec0001da7983 */ /* 0x000ee80000300800 */
[----:B------:R-:W3:Y:S08]  /*8dc40*/  LDL.LU R219, [R1+0x6fe8] ;  /* 0x006fe80001db7983 */ /* 0x000ef00000300800 */
[----:B------:R1:W-:Y:S04]  /*8dc50*/  STL.64 [R1+0x1990], R212 ;  /* 0x001990d401007387 */ /* 0x0003e80000100a00 */
[----:B------:R2:W-:Y:S01]  /*8dc60*/  STL.64 [R1+0x1998], R214 ;  /* 0x001998d601007387 */ /* 0x0005e20000100a00 */
[----:B-1----:R-:W-:-:S03]  /*8dc70*/  IMAD.MOV.U32 R212, RZ, RZ, R227 ;  /* 0x000000ffffd47224 */ /* 0x002fc600078e00e3 */
[----:B------:R-:W4:Y:S01]  /*8dc80*/  LDL.LU R227, [R1+0x6fe4] ;  /* 0x006fe40001e37983 */ /* 0x000f220000300800 */
[----:B------:R-:W-:Y:S01]  /*8dc90*/  IMAD.MOV.U32 R213, RZ, RZ, R234 ;  /* 0x000000ffffd57224 */ /* 0x000fe200078e00ea */
[----:B--2---:R-:W-:Y:S02]  /*8dca0*/  MOV R214, R235 ;  /* 0x000000eb00d67202 */ /* 0x004fe40000000f00 */
[----:B------:R-:W2:Y:S01]  /*8dcb0*/  LDL.LU R234, [R1+0x6fe0] ;  /* 0x006fe00001ea7983 */ /* 0x000ea20000300800 */
[----:B------:R-:W-:-:S03]  /*8dcc0*/  IMAD.MOV.U32 R215, RZ, RZ, R239 ;  /* 0x000000ffffd77224 */ /* 0x000fc600078e00ef */
[----:B------:R-:W2:Y:S04]  /*8dcd0*/  LDL.LU R235, [R1+0x6fdc] ;  /* 0x006fdc0001eb7983 */ /* 0x000ea80000300800 */
[----:B------:R-:W2:Y:S01]  /*8dce0*/  LDL.LU R239, [R1+0x6fd8] ;  /* 0x006fd80001ef7983 */ /* 0x000ea20000300800 */
[C---:B------:R-:W-:Y:S08]  /*8dcf0*/  HMMA.1688.F32.TF32 R220, R8.reuse, R74, R220 ;  /* 0x0000004a08dc723c */ /* 0x040ff000000810dc */
[C---:B------:R-:W-:Y:S08]  /*8dd00*/  HMMA.1688.F32.TF32 R24, R8.reuse, R134, R24 ;  /* 0x000000860818723c */ /* 0x040ff00000081018 */
[C---:B---3--:R-:W-:Y:S11]  /*8dd10*/  HMMA.1688.F32.TF32 R216, R8.reuse, R70, R216 ;  /* 0x0000004608d8723c */ /* 0x048ff600000810d8 */
[----:B------:R-:W-:Y:S11]  /*8dd20*/  @!UPT UIADD3 URZ, URZ, URZ, URZ ;  /* 0x0000003f3f3ff290 */ /* 0x000ff6000fffe03f */
[----:B------:R-:W-:Y:S01]  /*8dd30*/  @!UPT UIADD3 URZ, URZ, URZ, URZ ;  /* 0x0000003f3f3ff290 */ /* 0x000fe2000fffe03f */
[----:B------:R-:W-:Y:S04]  /*8dd40*/  STL.64 [R1+0x1980], R216 ;  /* 0x001980d801007387 */ /* 0x000fe80000100a00 */
[----:B------:R4:W-:Y:S02]  /*8dd50*/  STL.64 [R1+0x1988], R218 ;  /* 0x001988da01007387 */ /* 0x0009e40000100a00 */
[C---:B----4-:R-:W-:Y:S02]  /*8dd60*/  HMMA.1688.F32.TF32 R216, R8.reuse, R78, R224 ;  /* 0x0000004e08d8723c */ /* 0x050fe400000810e0 */
[----:B------:R-:W-:Y:S04]  /*8dd70*/  STL.64 [R1+0x1970], R220 ;  /* 0x001970dc01007387 */ /* 0x000fe80000100a00 */
[----:B------:R2:W-:Y:S02]  /*8dd80*/  STL.64 [R1+0x1978], R222 ;  /* 0x001978de01007387 */ /* 0x0005e40000100a00 */
[C---:B------:R-:W-:Y:S08]  /*8dd90*/  HMMA.1688.F32.TF32 R224, R8.reuse, R82, R228 ;  /* 0x0000005208e0723c */ /* 0x040ff000000810e4 */
[C---:B--2---:R-:W-:Y:S07]  /*8dda0*/  HMMA.1688.F32.TF32 R220, R8.reuse, R86, R232 ;  /* 0x0000005608dc723c */ /* 0x044fee00000810e8 */
        /* <DEDUP_REMOVED lines=11> */
[C---:B------:R-:W-:Y:S08]  /*8de60*/  HMMA.1688.F32.TF32 R212, R8.reuse, R106, R204 ;  /* 0x0000006a08d4723c */ /* 0x040ff000000810cc */
[C---:B-1----:R-:W-:Y:S08]  /*8de70*/  HMMA.1688.F32.TF32 R216, R8.reuse, R102, R208 ;  /* 0x0000006608d8723c */ /* 0x042ff000000810d0 */
        /* <DEDUP_REMOVED lines=39> */
[----:B-1----:R-:W-:Y:S01]  /*8e0f0*/  HMMA.1688.F32.TF32 R24, R8, R158, R180 ;  /* 0x0000009e0818723c */ /* 0x002fe200000810b4 */
[----:B------:R-:W-:Y:S01]  /*8e100*/  STL.64 [R1+0x1840], R32 ;  /* 0x0018402001007387 */ /* 0x000fe20000100a00 */
[----:B------:R-:W-:-:S03]  /*8e110*/  IMAD.MOV.U32 R248, RZ, RZ, R252 ;  /* 0x000000fffff87224 */ /* 0x000fc600078e00fc */
[----:B------:R-:W-:Y:S10]  /*8e120*/  STL.64 [R1+0x1848], R34 ;  /* 0x0018482201007387 */ /* 0x000ff40000100a00 */
[----:B------:R1:W-:Y:S01]  /*8e130*/  STL.64 [R1+0x1830], R28 ;  /* 0x0018301c01007387 */ /* 0x0003e20000100a00 */
[----:B------:R-:W-:-:S03]  /*8e140*/  MOV R249, R245 ;  /* 0x000000f500f97202 */ /* 0x000fc60000000f00 */
[----:B------:R2:W-:Y:S04]  /*8e150*/  STL.64 [R1+0x1838], R30 ;  /* 0x0018381e01007387 */ /* 0x0005e80000100a00 */
[----:B------:R-:W3:Y:S04]  /*8e160*/  LDL.LU R252, [R1+0x6fd4] ;  /* 0x006fd40001fc7983 */ /* 0x000ee80000300800 */
[----:B------:R4:W-:Y:S04]  /*8e170*/  STL.64 [R1+0x1820], R24 ;  /* 0x0018201801007387 */ /* 0x0009e80000100a00 */
[----:B------:R1:W-:Y:S04]  /*8e180*/  STL.64 [R1+0x1828], R26 ;  /* 0x0018281a01007387 */ /* 0x0003e80000100a00 */
[----:B------:R-:W2:Y:S04]  /*8e190*/  LDL.LU R245, [R1+0x6fd0] ;  /* 0x006fd00001f57983 */ /* 0x000ea80000300800 */
[----:B------:R-:W4:Y:S04]  /*8e1a0*/  LDL.LU R192, [R1+0xa60] ;  /* 0x000a600001c07983 */ /* 0x000f280000300800 */
[----:B------:R-:W4:Y:S04]  /*8e1b0*/  LDL.LU R193, [R1+0xa64] ;  /* 0x000a640001c17983 */ /* 0x000f280000300800 */
[----:B------:R-:W4:Y:S04]  /*8e1c0*/  LDL.LU R200, [R1+0xa80] ;  /* 0x000a800001c87983 */ /* 0x000f280000300800 */
[----:B------:R-:W4:Y:S01]  /*8e1d0*/  LDL.LU R201, [R1+0xa84] ;  /* 0x000a840001c97983 */ /* 0x000f220000300800 */
[----:B---3--:R-:W-:Y:S01]  /*8e1e0*/  IMAD.MOV.U32 R203, RZ, RZ, R252 ;  /* 0x000000ffffcb7224 */ /* 0x008fe200078e00fc */
[----:B--2---:R-:W-:-:S02]  /*8e1f0*/  MOV R202, R245 ;  /* 0x000000f500ca7202 */ /* 0x004fc40000000f00 */
        /* <DEDUP_REMOVED lines=42> */
[----:B----4-:R-:W4:Y:S04]  /*8e4a0*/  LDL.LU R24, [R1+0x1e00] ;  /* 0x001e000001187983 */ /* 0x010f280000300800 */
        /* <DEDUP_REMOVED lines=25> */
[----:B--2---:R-:W-:Y:S01]  /*8e640*/  MOV R211, R245 ;  /* 0x000000f500d37202 */ /* 0x004fe20000000f00 */
[----:B---3--:R-:W-:-:S02]  /*8e650*/  IMAD.MOV.U32 R210, RZ, RZ, R252 ;  /* 0x000000ffffd27224 */ /* 0x008fc400078e00fc */
[----:B------:R-:W2:Y:S04]  /*8e660*/  LDL.LU R252, [R1+0x6fc4] ;  /* 0x006fc40001fc7983 */ /* 0x000ea80000300800 */
[----:B------:R-:W3:Y:S01]  /*8e670*/  LDL.LU R245, [R1+0x6fc0] ;  /* 0x006fc00001f57983 */ /* 0x000ee20000300800 */
[C---:B------:R-:W-:Y:S08]  /*8e680*/  HMMA.1688.F32.TF32 R36, R8.reuse, R174, R36 ;  /* 0x000000ae0824723c */ /* 0x040ff00000081024 */
[C---:B------:R-:W-:Y:S08]  /*8e690*/  HMMA.1688.F32.TF32 R28, R8.reuse, R166, R28 ;  /* 0x000000a6081c723c */ /* 0x040ff0000008101c */
[C---:B----4-:R-:W-:Y:S08]  /*8e6a0*/  HMMA.1688.F32.TF32 R24, R8.reuse, R162, R24 ;  /* 0x000000a20818723c */ /* 0x050ff00000081018 */
[C---:B------:R-:W-:Y:S08]  /*8e6b0*/  HMMA.1688.F32.TF32 R32, R8.reuse, R170, R32 ;  /* 0x000000aa0820723c */ /* 0x040ff00000081020 */
[----:B------:R-:W-:Y:S07]  /*8e6c0*/  HMMA.1688.F32.TF32 R8, R8, R178, R44 ;  /* 0x000000b20808723c */ /* 0x000fee000008102c */
[----:B------:R-:W-:Y:S04]  /*8e6d0*/  STL.64 [R1+0x1810], R24 ;  /* 0x0018101801007387 */ /* 0x000fe80000100a00 */
[----:B------:R1:W-:Y:S01]  /*8e6e0*/  STL.64 [R1+0x1818], R26 ;  /* 0x0018181a01007387 */ /* 0x0003e20000100a00 */
[C---:B------:R-:W-:Y:S03]  /*8e6f0*/  HMMA.1688.F32.TF32 R48, R4.reuse, R54, R48 ;  /* 0x000000360430723c */ /* 0x040fe60000081030 */
[----:B-1----:R-:W4:Y:S04]  /*8e700*/  LDL.LU.64 R26, [R1+0x6fb8] ;  /* 0x006fb800011a7983 */ /* 0x002f280000300a00 */
[----:B------:R-:W4:Y:S04]  /*8e710*/  LDL.LU.64 R24, [R1+0x6fb0] ;  /* 0x006fb00001187983 */ /* 0x000f280000300a00 */
[----:B------:R-:W-:Y:S04]  /*8e720*/  STL.64 [R1+0x1800], R28 ;  /* 0x0018001c01007387 */ /* 0x000fe80000100a00 */
[----:B------:R1:W-:Y:S04]  /*8e730*/  STL.64 [R1+0x1808], R30 ;  /* 0x0018081e01007387 */ /* 0x0003e80000100a00 */
[----:B-1----:R-:W4:Y:S01]  /*8e740*/  LDL.LU.64 R30, [R1+0x6fa8] ;  /* 0x006fa800011e7983 */ /* 0x002f220000300a00 */
[----:B------:R-:W-:Y:S03]  /*8e750*/  HMMA.1688.F32.TF32 R180, R4, R58, R180 ;  /* 0x0000003a04b4723c */ /* 0x000fe600000810b4 */
[----:B------:R-:W4:Y:S04]  /*8e760*/  LDL.LU.64 R28, [R1+0x6fa0] ;  /* 0x006fa000011c7983 */ /* 0x000f280000300a00 */
[----:B------:R-:W-:Y:S04]  /*8e770*/  STL.64 [R1+0x17f0], R32 ;  /* 0x0017f02001007387 */ /* 0x000fe80000100a00 */
[----:B------:R1:W-:Y:S04]  /*8e780*/  STL.64 [R1+0x17f8], R34 ;  /* 0x0017f82201007387 */ /* 0x0003e80000100a00 */
[----:B-1----:R-:W4:Y:S04]  /*8e790*/  LDL.LU.64 R34, [R1+0x6f98] ;  /* 0x006f980001227983 */ /* 0x002f280000300a00 */
[----:B------:R-:W4:Y:S04]  /*8e7a0*/  LDL.LU.64 R32, [R1+0x6f90] ;  /* 0x006f900001207983 */ /* 0x000f280000300a00 */
[----:B------:R-:W-:Y:S04]  /*8e7b0*/  STL.64 [R1+0x17e0], R36 ;  /* 0x0017e02401007387 */ /* 0x000fe80000100a00 */
[----:B------:R1:W-:Y:S04]  /*8e7c0*/  STL.64 [R1+0x17e8], R38 ;  /* 0x0017e82601007387 */ /* 0x0003e80000100a00 */
[----:B-1----:R-:W4:Y:S04]  /*8e7d0*/  LDL.LU.64 R38, [R1+0x6f88] ;  /* 0x006f880001267983 */ /* 0x002f280000300a00 */
[----:B------:R-:W4:Y:S04]  /*8e7e0*/  LDL.LU.64 R36, [R1+0x6f80] ;  /* 0x006f800001247983 */ /* 0x000f280000300a00 */
[----:B------:R-:W4:Y:S04]  /*8e7f0*/  LDL.LU.64 R46, [R1+0x6f78] ;  /* 0x006f7800012e7983 */ /* 0x000f280000300a00 */
[----:B------:R-:W4:Y:S04]  /*8e800*/  LDL.LU.64 R44, [R1+0x6f70] ;  /* 0x006f7000012c7983 */ /* 0x000f280000300a00 */
[----:B------:R1:W-:Y:S04]  /*8e810*/  STL.64 [R1+0x17d0], R8 ;  /* 0x0017d00801007387 */ /* 0x0003e80000100a00 */
[----:B------:R3:W-:Y:S04]  /*8e820*/  STL.64 [R1+0x17d8], R10 ;  /* 0x0017d80a01007387 */ /* 0x0007e80000100a00 */
[----:B-1----:R-:W4:Y:S04]  /*8e830*/  LDL.LU R8, [R1+0x1db0] ;  /* 0x001db00001087983 */ /* 0x002f280000300800 */
[----:B------:R-:W4:Y:S01]  /*8e840*/  LDL.LU R9, [R1+0x1db4] ;  /* 0x001db40001097983 */ /* 0x000f220000300800 */
[----:B---3--:R-:W-:Y:S01]  /*8e850*/  MOV R10, R245 ;  /* 0x000000f5000a7202 */ /* 0x008fe20000000f00 */
[----:B--2---:R-:W-:-:S02]  /*8e860*/  IMAD.MOV.U32 R11, RZ, RZ, R252 ;  /* 0x000000ffff0b7224 */ /* 0x004fc400078e00fc */
[----:B------:R-:W2:Y:S04]  /*8e870*/  LDL.LU R245, [R1+0x6f6c] ;  /* 0x006f6c0001f57983 */ /* 0x000ea80000300800 */
[----:B------:R-:W3:Y:S04]  /*8e880*/  LDL.LU R252, [R1+0x6f68] ;  /* 0x006f680001fc7983 */ /* 0x000ee80000300800 */
[----:B------:R-:W-:Y:S04]  /*8e890*/  STL.64 [R1+0x17c0], R48 ;  /* 0x0017c03001007387 */ /* 0x000fe80000100a00 */
[----:B------:R1:W-:Y:S04]  /*8e8a0*/  STL.64 [R1+0x17c8], R50 ;  /* 0x0017c83201007387 */ /* 0x0003e80000100a00 */
[----:B-1----:R-:W4:Y:S04]  /*8e8b0*/  LDL.LU.64 R50, [R1+0x6f60] ;  /* 0x006f600001327983 */ /* 0x002f280000300a00 */
[----:B------:R-:W4:Y:S04]  /*8e8c0*/  LDL.LU.64 R48, [R1+0x6f58] ;  /* 0x006f580001307983 */ /* 0x000f280000300a00 */
[----:B------:R1:W-:Y:S04]  /*8e8d0*/  STL.64 [R1+0x6e80], R52 ;  /* 0x006e803401007387 */ /* 0x0003e80000100a00 */
[----:B-1----:R-:W4:Y:S04]  /*8e8e0*/  LDL.LU R52, [R1+0x1e30] ;  /* 0x001e300001347983 */ /* 0x002f280000300800 */
[----:B------:R-:W4:Y:S04]  /*8e8f0*/  LDL.LU R53, [R1+0x1e34] ;  /* 0x001e340001357983 */ /* 0x000f280000300800 */
[----:B------:R-:W4:Y:S04]  /*8e900*/  LDL.LU R54, [R1+0x1e38] ;  /* 0x001e380001367983 */ /* 0x000f280000300800 */
[----:B------:R-:W4:Y:S04]  /*8e910*/  LDL.LU R55, [R1+0x1e3c] ;  /* 0x001e3c0001377983 */ /* 0x000f280000300800 */
[----:B------:R-:W-:Y:S04]  /*8e920*/  STL.64 [R1+0x17b0], R180 ;  /* 0x0017b0b401007387 */ /* 0x000fe80000100a00 */
[----:B------:R1:W-:Y:S04]  /*8e930*/  STL.64 [R1+0x17b8], R182 ;  /* 0x0017b8b601007387 */ /* 0x0003e80000100a00 */
[----:B-1----:R-:W4:Y:S04]  /*8e940*/  LDL.LU.64 R182, [R1+0x6f50] ;  /* 0x006f500001b67983 */ /* 0x002f280000300a00 */
[----:B------:R-:W4:Y:S04]  /*8e950*/  LDL.LU.64 R180, [R1+0x6f48] ;  /* 0x006f480001b47983 */ /* 0x000f280000300a00 */
[----:B------:R1:W-:Y:S04]  /*8e960*/  STL.64 [R1+0x6e88], R56 ;  /* 0x006e883801007387 */ /* 0x0003e80000100a00 */
[----:B-1----:R-:W4:Y:S04]  /*8e970*/  LDL.LU R56, [R1+0x1e40] ;  /* 0x001e400001387983 */ /* 0x002f280000300800 */
[----:B------:R-:W4:Y:S01]  /*8e980*/  LDL.LU R57, [R1+0x1e44] ;  /* 0x001e440001397983 */ /* 0x000f220000300800 */
[----:B------:R-:W-:-:S02]  /*8e990*/  IMAD.MOV.U32 R194, RZ, RZ, R117 ;  /* 0x000000ffffc27224 */ /* 0x000fc400078e0075 */
[----:B------:R-:W-:Y:S01]  /*8e9a0*/  IMAD.MOV.U32 R195, RZ, RZ, R116 ;  /* 0x000000ffffc37224 */ /* 0x000fe200078e0074 */
[----:B------:R-:W-:Y:S01]  /*8e9b0*/  MOV R190, R109 ;  /* 0x0000006d00be7202 */ /* 0x000fe20000000f00 */
[----:B------:R-:W-:Y:S02]  /*8e9c0*/  IMAD.MOV.U32 R188, RZ, RZ, R113 ;  /* 0x000000ffffbc7224 */ /* 0x000fe400078e0071 */
[----:B------:R-:W-:Y:S02]  /*8e9d0*/  IMAD.MOV.U32 R189, RZ, RZ, R112 ;  /* 0x000000ffffbd7224 */ /* 0x000fe400078e0070 */
[----:B------:R-:W-:Y:S01]  /*8e9e0*/  IMAD.MOV.U32 R191, RZ, RZ, R108 ;  /* 0x000000ffffbf7224 */ /* 0x000fe200078e006c */
[----:B--2---:R-:W-:Y:S01]  /*8e9f0*/  MOV R59, R245 ;  /* 0x000000f5003b7202 */ /* 0x004fe20000000f00 */
[----:B---3--:R-:W-:Y:S02]  /*8ea00*/  IMAD.MOV.U32 R58, RZ, RZ, R252 ;  /* 0x000000ffff3a7224 */ /* 0x008fe400078e00fc */
[----:B------:R-:W2:Y:S04]  /*8ea10*/  LDL.LU R252, [R1+0x6f40] ;  /* 0x006f400001fc7983 */ /* 0x000ea80000300800 */
[----:B------:R-:W-:Y:S01]  /*8ea20*/  STL.64 [R1+0x6e90], R60 ;  /* 0x006e903c01007387 */ /* 0x000fe20000100a00 */
[C---:B----4-:R-:W-:Y:S11]  /*8ea30*/  HMMA.1688.F32.TF32 R56, R4.reuse, R62, R56 ;  /* 0x0000003e0438723c */ /* 0x050ff60000081038 */
[----:B------:R-:W-:Y:S11]  /*8ea40*/  @!UPT UIADD3 URZ, URZ, URZ, URZ ;  /* 0x0000003f3f3ff290 */ /* 0x000ff6000fffe03f */
[----:B------:R-:W-:Y:S01]  /*8ea50*/  @!UPT UIADD3 URZ, URZ, URZ, URZ ;  /* 0x0000003f3f3ff290 */ /* 0x000fe2000fffe03f */
[----:B------:R-:W-:Y:S04]  /*8ea60*/  STL.64 [R1+0x17a0], R56 ;  /* 0x0017a03801007387 */ /* 0x000fe80000100a00 */
[----:B------:R1:W-:Y:S02]  /*8ea70*/  STL.64 [R1+0x17a8], R58 ;  /* 0x0017a83a01007387 */ /* 0x0003e40000100a00 */
[C---:B-1----:R-:W-:Y:S08]  /*8ea80*/  HMMA.1688.F32.TF32 R56, R4.reuse, R66, R52 ;  /* 0x000000420438723c */ /* 0x042ff00000081034 */
[C---:B------:R-:W-:Y:S08]  /*8ea90*/  HMMA.1688.F32.TF32 R52, R4.reuse, R70, R8 ;  /* 0x000000460434723c */ /* 0x040ff00000081008 */
[C---:B------:R-:W-:Y:S01]  /*8eaa0*/  HMMA.1688.F32.TF32 R8, R4.reuse, R74, R240 ;  /* 0x0000004a0408723c */ /* 0x040fe200000810f0 */
[----:B------:R-:W-:Y:S06]  /*8eab0*/  STL.64 [R1+0x6e98], R64 ;  /* 0x006e984001007387 */ /* 0x000fec0000100a00 */
[----:B------:R-:W-:Y:S04]  /*8eac0*/  STL.64 [R1+0x1790], R56 ;  /* 0x0017903801007387 */ /* 0x000fe80000100a00 */
[----:B------:R1:W-:Y:S04]  /*8ead0*/  STL.64 [R1+0x1798], R58 ;  /* 0x0017983a01007387 */ /* 0x0003e80000100a00 */
[----:B------:R-:W-:Y:S04]  /*8eae0*/  STL.64 [R1+0x1780], R52 ;  /* 0x0017803401007387 */ /* 0x000fe80000100a00 */
[----:B------:R3:W-:Y:S01]  /*8eaf0*/  STL.64 [R1+0x1788], R54 ;  /* 0x0017883601007387 */ /* 0x0007e20000100a00 */
[C---:B-1----:R-:W-:Y:S03]  /*8eb00*/  HMMA.1688.F32.TF32 R56, R4.reuse, R78, R236 ;  /* 0x0000004e0438723c */ /* 0x042fe600000810ec */
[----:B------:R-:W-:Y:S04]  /*8eb10*/  STL.64 [R1+0x1770], R8 ;  /* 0x0017700801007387 */ /* 0x000fe80000100a00 */
[----:B------:R1:W-:Y:S01]  /*8eb20*/  STL.64 [R1+0x1778], R10 ;  /* 0x0017780a01007387 */ /* 0x0003e20000100a00 */
[C---:B---3--:R-:W-:Y:S08]  /*8eb30*/  HMMA.1688.F32.TF32 R52, R4.reuse, R82, R232 ;  /* 0x000000520434723c */ /* 0x048ff000000810e8 */
[C---:B-1----:R-:W-:Y:S07]  /*8eb40*/  HMMA.1688.F32.TF32 R8, R4.reuse, R86, R228 ;  /* 0x000000560408723c */ /* 0x042fee00000810e4 */
        /* <DEDUP_REMOVED lines=26> */
[----:B-1----:R-:W-:Y:S07]  /*8ecf0*/  HMMA.1688.F32.TF32 R8, R4, R122, R188 ;  /* 0x0000007a0408723c */ /* 0x002fee00000810bc */
[----:B------:R-:W-:Y:S04]  /*8ed00*/  STL.64 [R1+0x16d0], R56 ;  /* 0x0016d03801007387 */ /* 0x000fe80000100a00 */
[----:B------:R-:W-:Y:S04]  /*8ed10*/  STL.64 [R1+0x16d8], R58 ;  /* 0x0016d83a01007387 */ /* 0x000fe80000100a00 */
[----:B------:R-:W-:Y:S04]  /*8ed20*/  STL.64 [R1+0x16c0], R52 ;  /* 0x0016c03401007387 */ /* 0x000fe80000100a00 */
[----:B------:R-:W-:Y:S04]  /*8ed30*/  STL.64 [R1+0x16c8], R54 ;  /* 0x0016c83601007387 */ /* 0x000fe80000100a00 */
[----:B------:R1:W-:Y:S04]  /*8ed40*/  STL.64 [R1+0x16b0], R8 ;  /* 0x0016b00801007387 */ /* 0x0003e80000100a00 */
[----:B------:R-:W-:Y:S01]  /*8ed50*/  STL.64 [R1+0x16b8], R10 ;  /* 0x0016b80a01007387 */ /* 0x000fe20000100a00 */
[----:B------:R-:W-:Y:S01]  /*8ed60*/  MOV R184, R125 ;  /* 0x0000007d00b87202 */ /* 0x000fe20000000f00 */
[----:B------:R-:W-:Y:S01]  /*8ed70*/  IMAD.MOV.U32 R185, RZ, RZ, R124 ;  /* 0x000000ffffb97224 */ /* 0x000fe200078e007c */
[----:B------:R-:W-:Y:S01]  /*8ed80*/  MOV R187, R120 ;  /* 0x0000007800bb7202 */ /* 0x000fe20000000f00 */
[----:B------:R-:W-:-:S02]  /*8ed90*/  IMAD.MOV.U32 R186, RZ, RZ, R121 ;  /* 0x000000ffffba7224 */ /* 0x000fc400078e0079 */
[----:B------:R-:W-:Y:S02]  /*8eda0*/  IMAD.MOV.U32 R250, RZ, RZ, R129 ;  /* 0x000000fffffa7224 */ /* 0x000fe400078e0081 */
[----:B------:R-:W-:Y:S01]  /*8edb0*/  IMAD.MOV.U32 R251, RZ, RZ, R128 ;  /* 0x000000fffffb7224 */ /* 0x000fe200078e0080 */
[----:B-1----:R-:W3:Y:S01]  /*8edc0*/  LDL R8, [R1+0x6094] ;  /* 0x0060940001087983 */ /* 0x002ee20000100800 */
[----:B------:R-:W-:Y:S01]  /*8edd0*/  IMAD.MOV.U32 R40, RZ, RZ, R105 ;  /* 0x000000ffff287224 */ /* 0x000fe200078e0069 */
[----:B------:R-:W-:Y:S01]  /*8ede0*/  MOV R41, R104 ;  /* 0x0000006800297202 */ /* 0x000fe20000000f00 */
[----:B------:R-:W-:Y:S01]  /*8edf0*/  IMAD.MOV.U32 R42, RZ, RZ, R101 ;  /* 0x000000ffff2a7224 */ /* 0x000fe200078e0065 */
[----:B------:R-:W-:Y:S01]  /*8ee00*/  HMMA.1688.F32.TF32 R56, R4, R126, R184 ;  /* 0x0000007e0438723c */ /* 0x000fe200000810b8 */
[----:B------:R-:W-:-:S07]  /*8ee10*/  IMAD.MOV.U32 R43, RZ, RZ, R100 ;  /* 0x000000ffff2b7224 */ /* 0x000fce00078e0064 */
        /* <DEDUP_REMOVED lines=9> */
[----:B------:R-:W-:Y:S01]  /*8eeb0*/  IMAD.MOV.U32 R206, RZ, RZ, R69 ;  /* 0x000000ffffce7224 */ /* 0x000fe200078e0045 */
[----:B------:R-:W-:Y:S01]  /*8eec0*/  MOV R207, R68 ;  /* 0x0000004400cf7202 */ /* 0x000fe20000000f00 */
[----:B------:R-:W-:Y:S01]  /*8eed0*/  IMAD.MOV.U32 R205, RZ, RZ, R72 ;  /* 0x000000ffffcd7224 */ /* 0x000fe200078e0048 */
[----:B------:R-:W-:Y:S01]  /*8eee0*/  MOV R204, R73 ;  /* 0x0000004900cc7202 */ /* 0x000fe20000000f00 */
[----:B------:R-:W-:Y:S03]  /*8eef0*/  LDS R10, [R2+0xa000] ;  /* 0x00a00000020a7984 */ /* 0x000fe60000000800 */
[C---:B------:R-:W-:Y:S01]  /*8ef00*/  HMMA.1688.F32.TF32 R52, R4.reuse, R130, R248 ;  /* 0x000000820434723c */ /* 0x040fe200000810f8 */
[----:B------:R-:W-:Y:S04]  /*8ef10*/  LDS R9, [R0+0x8000] ;  /* 0x0080000000097984 */ /* 0x000fe80000000800 */
[----:B------:R-:W-:Y:S03]  /*8ef20*/  LDS R11, [R0+0xa000] ;  /* 0x00a00000000b7984 */ /* 0x000fe60000000800 */
[C---:B------:R-:W-:Y:S01]  /*8ef30*/  HMMA.1688.F32.TF32 R40, R4.reuse, R134, R40 ;  /* 0x000000860428723c */ /* 0x040fe20000081028 */
[----:B------:R-:W-:Y:S04]  /*8ef40*/  STL.64 [R1+0x16a0], R56 ;  /* 0x0016a03801007387 */ /* 0x000fe80000100a00 */
[----:B------:R-:W-:Y:S10]  /*8ef50*/  STL.64 [R1+0x16a8], R58 ;  /* 0x0016a83a01007387 */ /* 0x000ff40000100a00 */
[----:B------:R-:W-:Y:S04]  /*8ef60*/  STL.64 [R1+0x1680], R52 ;  /* 0x0016803401007387 */ /* 0x000fe80000100a00 */
[----:B------:R1:W-:Y:S04]  /*8ef70*/  STL.64 [R1+0x1688], R54 ;  /* 0x0016883601007387 */ /* 0x0003e80000100a00 */
[----:B------:R-:W-:Y:S04]  /*8ef80*/  STL.64 [R1+0x1660], R40 ;  /* 0x0016602801007387 */ /* 0x000fe80000100a00 */
[----:B------:R4:W-:Y:S01]  /*8ef90*/  STL.64 [R1+0x1668], R42 ;  /* 0x0016682a01007387 */ /* 0x0009e20000100a00 */
[C---:B-1----:R-:W-:Y:S08]  /*8efa0*/  HMMA.1688.F32.TF32 R52, R4.reuse, R138, R180 ;  /* 0x0000008a0434723c */ /* 0x042ff000000810b4 */
[----:B----4-:R-:W-:Y:S01]  /*8efb0*/  HMMA.1688.F32.TF32 R40, R4, R146, R44 ;  /* 0x000000920428723c */ /* 0x010fe2000008102c */
        /* <DEDUP_REMOVED lines=9> */
[----:B------:R-:W-:Y:S04]  /*8f050*/  LDS R4, [R2+0x8080] ;  /* 0x0080800002047984 */ /* 0x000fe80000000800 */
        /* <DEDUP_REMOVED lines=20> */
[----:B------:R-:W-:Y:S04]  /*8f1a0*/  STL.64 [R1+0x6ed8], R246 ;  /* 0x006ed8f601007387 */ /* 0x000fe80000100a00 */
[----:B------:R-:W-:Y:S04]  /*8f1b0*/  STL.64 [R1+0x6ed0], R244 ;  /* 0x006ed0f401007387 */ /* 0x000fe80000100a00 */
[----:B------:R-:W-:Y:S04]  /*8f1c0*/  STL [R1+0x6d20], R228 ;  /* 0x006d20e401007387 */ /* 0x000fe80000100800 */
[----:B------:R-:W-:Y:S04]  /*8f1d0*/  STL [R1+0x6d1c], R229 ;  /* 0x006d1ce501007387 */ /* 0x000fe80000100800 */
[----:B------:R-:W-:Y:S04]  /*8f1e0*/  STL [R1+0x6d18], R230 ;  /* 0x006d18e601007387 */ /* 0x000fe80000100800 */
[----:B------:R-:W-:Y:S04]  /*8f1f0*/  STL [R1+0x6d14], R231 ;  /* 0x006d14e701007387 */ /* 0x000fe80000100800 */
[----:B--2---:R-:W-:Y:S01]  /*8f200*/  STL [R1+0x60b8], R252 ;  /* 0x0060b8fc01007387 */ /* 0x004fe20000100800 */
[----:B---3--:R-:W-:-:S03]  /*8f210*/  IMAD R236, R252, 0x40000, R8 ;  /* 0x00040000fcec7824 */ /* 0x008fc600078e0208 */
[----:B------:R-:W-:Y:S04]  /*8f220*/  LDS R6, [R2+0xa080] ;  /* 0x00a0800002067984 */ /* 0x000fe80000000800 */
[----:B------:R-:W1:Y:S04]  /*8f230*/  LDSM.16.M88.4 R192, [R236+0x80000] ;  /* 0x08000000ecc0783b */ /* 0x000e680000000200 */
[----:B------:R-:W2:Y:S04]  /*8f240*/  LDSM.16.M88.4 R188, [R236+0x82000] ;  /* 0x08200000ecbc783b */ /* 0x000ea80000000200 */
[----:B------:R-:W3:Y:S04]  /*8f250*/  LDSM.16.M88.4 R184, [R236+0x84000] ;  /* 0x08400000ecb8783b */ /* 0x000ee80000000200 */
[----:B------:R-:W4:Y:S04]  /*8f260*/  LDSM.16.M88.4 R180, [R236+0x86000] ;  /* 0x08600000ecb4783b */ /* 0x000f280000000200 */
        /* <DEDUP_REMOVED lines=10> */
[----:B------:R-:W2:Y:S04]  /*8f310*/  LDSM.16.M88.4 R144, [R236+0x9c000] ;  /* 0x09c00000ec90783b */ /* 0x000ea80000000200 */
[----:B------:R-:W3:Y:S04]  /*8f320*/  LDSM.16.M88.4 R140, [R236+0x9e000] ;  /* 0x09e00000ec8c783b */ /* 0x000ee80000000200 */
[----:B------:R-:W3:Y:S04]  /*8f330*/  LDSM.16.M88.4 R136, [R236+0xa0000] ;  /* 0x0a000000ec88783b */ /* 0x000ee80000000200 */
[----:B------:R-:W3:Y:S04]  /*8f340*/  LDSM.16.M88.4 R132, [R236+0xa2000] ;  /* 0x0a200000ec84783b */ /* 0x000ee80000000200 */
[----:B------:R-:W4:Y:S04]  /*8f350*/  LDSM.16.M88.4 R128, [R236+0xa4000] ;  /* 0x0a400000ec80783b */ /* 0x000f280000000200 */
[----:B------:R-:W4:Y:S04]  /*8f360*/  LDSM.16.M88.4 R124, [R236+0xa6000] ;  /* 0x0a600000ec7c783b */ /* 0x000f280000000200 */
[----:B-1----:R-:W-:Y:S04]  /*8f370*/  STL [R1+0x6d08], R194 ;  /* 0x006d08c201007387 */ /* 0x002fe80000100800 */
[----:B------:R-:W-:Y:S04]  /*8f380*/  LDSM.16.M88.4 R120, [R236+0xa8000] ;  /* 0x0a800000ec78783b */ /* 0x000fe80000000200 */
[----:B------:R-:W-:Y:S04]  /*8f390*/  STL [R1+0x6d04], R195 ;  /* 0x006d04c301007387 */ /* 0x000fe80000100800 */
[----:B------:R-:W1:Y:S04]  /*8f3a0*/  LDS R8, [R2+0x8000] ;  /* 0x0080000002087984 */ /* 0x000e680000000800 */
[----:B--2---:R-:W-:Y:S04]  /*8f3b0*/  STL [R1+0x6d0c], R190 ;  /* 0x006d0cbe01007387 */ /* 0x004fe80000100800 */
[----:B------:R-:W2:Y:S04]  /*8f3c0*/  LDSM.16.M88.4 R116, [R236+0xaa000] ;  /* 0x0aa00000ec74783b */ /* 0x000ea80000000200 */
[----:B------:R-:W-:Y:S04]  /*8f3d0*/  STL [R1+0x6d00], R191 ;  /* 0x006d00bf01007387 */ /* 0x000fe80000100800 */
[----:B---3--:R-:W-:Y:S04]  /*8f3e0*/  STL [R1+0x6d24], R186 ;  /* 0x006d24ba01007387 */ /* 0x008fe80000100800 */
[----:B------:R-:W3:Y:S04]  /*8f3f0*/  LDSM.16.M88.4 R112, [R236+0xac000] ;  /* 0x0ac00000ec70783b */ /* 0x000ee80000000200 */
[----:B------:R-:W-:Y:S04]  /*8f400*/  STL [R1+0x6d10], R187 ;  /* 0x006d10bb01007387 */ /* 0x000fe80000100800 */
[----:B----4-:R-:W-:Y:S04]  /*8f410*/  STL [R1+0x6d2c], R182 ;  /* 0x006d2cb601007387 */ /* 0x010fe80000100800 */
[----:B------:R-:W4:Y:S04]  /*8f420*/  LDSM.16.M88.4 R108, [R236+0xae000] ;  /* 0x0ae00000ec6c783b */ /* 0x000f280000000200 */
[----:B------:R-:W-:Y:S04]  /*8f430*/  STL [R1+0x6d28], R183 ;  /* 0x006d28b701007387 */ /* 0x000fe80000100800 */
[----:B------:R-:W-:Y:S04]  /*8f440*/  STL [R1+0x6d34], R178 ;  /* 0x006d34b201007387 */ /* 0x000fe80000100800 */
[----:B------:R-:W1:Y:S04]  /*8f450*/  LDSM.16.M88.4 R104, [R236+0xb0000] ;  /* 0x0b000000ec68783b */ /* 0x000e680000000200 */
        /* <DEDUP_REMOVED lines=9> */
[----:B------:R-:W-:Y:S01]  /*8f4f0*/  STL [R1+0x6d48], R167 ;  /* 0x006d48a701007387 */ /* 0x000fe20000100800 */
[----:B------:R-:W-:-:S03]  /*8f500*/  IMAD.MOV.U32 R40, RZ, RZ, R81 ;  /* 0x000000ffff287224 */ /* 0x000fc600078e0051 */
[----:B------:R-:W-:Y:S01]  /*8f510*/  STL [R1+0x6d54], R162 ;  /* 0x006d54a201007387 */ /* 0x000fe20000100800 */
[----:B------:R-:W-:-:S03]  /*8f520*/  MOV R41, R80 ;  /* 0x0000005000297202 */ /* 0x000fc60000000f00 */
[----:B------:R-:W1:Y:S04]  /*8f530*/  LDSM.16.M88.4 R88, [R236+0xb8000] ;  /* 0x0b800000ec58783b */ /* 0x000e680000000200 */
[----:B------:R-:W-:Y:S01]  /*8f540*/  STL [R1+0x6d50], R163 ;  /* 0x006d50a301007387 */ /* 0x000fe20000100800 */
[----:B------:R-:W-:-:S03]  /*8f550*/  IMAD.MOV.U32 R42, RZ, RZ, R77 ;  /* 0x000000ffff2a7224 */ /* 0x000fc600078e004d */
[----:B------:R-:W-:Y:S01]  /*8f560*/  STL [R1+0x6d5c], R158 ;  /* 0x006d5c9e01007387 */ /* 0x000fe20000100800 */
[----:B------:R-:W-:-:S03]  /*8f570*/  IMAD.MOV.U32 R43, RZ, RZ, R76 ;  /* 0x000000ffff2b7224 */ /* 0x000fc600078e004c */
[----:B------:R-:W1:Y:S04]  /*8f580*/  LDSM.16.M88.4 R84, [R236+0xba000] ;  /* 0x0ba00000ec54783b */ /* 0x000e680000000200 */
[----:B------:R-:W-:Y:S04]  /*8f590*/  STL [R1+0x6d58], R159 ;  /* 0x006d589f01007387 */ /* 0x000fe80000100800 */
[----:B------:R-:W-:Y:S04]  /*8f5a0*/  STL [R1+0x6d64], R154 ;  /* 0x006d649a01007387 */ /* 0x000fe80000100800 */
[----:B------:R-:W1:Y:S04]  /*8f5b0*/  LDSM.16.M88.4 R80, [R236+0xbc000] ;  /* 0x0bc00000ec50783b */ /* 0x000e680000000200 */
[----:B------:R-:W-:Y:S04]  /*8f5c0*/  STL [R1+0x6d60], R155 ;  /* 0x006d609b01007387 */ /* 0x000fe80000100800 */
[----:B------:R-:W-:Y:S04]  /*8f5d0*/  STL [R1+0x6d6c], R70 ;  /* 0x006d6c4601007387 */ /* 0x000fe80000100800 */
[----:B------:R-:W1:Y:S04]  /*8f5e0*/  LDSM.16.M88.4 R76, [R236+0xbe000] ;  /* 0x0be00000ec4c783b */ /* 0x000e680000000200 */
[----:B------:R1:W-:Y:S04]  /*8f5f0*/  STL [R1+0x6d68], R71 ;  /* 0x006d684701007387 */ /* 0x0003e80000100800 */
[----:B------:R-:W-:Y:S04]  /*8f600*/  STL [R1+0x6d74], R74 ;  /* 0x006d744a01007387 */ /* 0x000fe80000100800 */
[----:B------:R1:W-:Y:S04]  /*8f610*/  STL [R1+0x6d70], R75 ;  /* 0x006d704b01007387 */ /* 0x0003e80000100800 */
[----:B------:R1:W-:Y:S04]  /*8f620*/  STL [R1+0x6d7c], R150 ;  /* 0x006d7c9601007387 */ /* 0x0003e80000100800 */
[----:B------:R1:W-:Y:S04]  /*8f630*/  STL [R1+0x6d78], R151 ;  /* 0x006d789701007387 */ /* 0x0003e80000100800 */
        /* <DEDUP_REMOVED lines=11> */
[C---:B-1----:R-:W-:Y:S03]  /*8f6f0*/  HMMA.1688.F32.TF32 R16, R8.reuse, R192, R204 ;  /* 0x000000c00810723c */ /* 0x042fe600000810cc */
[----:B------:R-:W-:Y:S04]  /*8f700*/  STL [R1+0x6bb8], R127 ;  /* 0x006bb87f01007387 */ /* 0x000fe80000100800 */
[----:B------:R-:W-:Y:S04]  /*8f710*/  STL [R1+0x6bc4], R122 ;  /* 0x006bc47a01007387 */ /* 0x000fe80000100800 */
[----:B------:R-:W-:Y:S04]  /*8f720*/  STL [R1+0x6bc0], R123 ;  /* 0x006bc07b01007387 */ /* 0x000fe80000100800 */
[----:B--2---:R-:W-:Y:S04]  /*8f730*/  STL [R1+0x6bcc], R118 ;  /* 0x006bcc7601007387 */ /* 0x004fe80000100800 */
[----:B------:R-:W-:Y:S04]  /*8f740*/  STL [R1+0x6bc8], R119 ;  /* 0x006bc87701007387 */ /* 0x000fe80000100800 */
[----:B---3--:R-:W-:Y:S04]  /*8f750*/  STL [R1+0x6bd4], R114 ;  /* 0x006bd47201007387 */ /* 0x008fe80000100800 */
[----:B------:R-:W-:Y:S04]  /*8f760*/  STL [R1+0x6bd0], R115 ;  /* 0x006bd07301007387 */ /* 0x000fe80000100800 */
[----:B----4-:R-:W-:Y:S04]  /*8f770*/  STL [R1+0x6bdc], R110 ;  /* 0x006bdc6e01007387 */ /* 0x010fe80000100800 */
        /* <DEDUP_REMOVED lines=16> */
[----:B------:R-:W-:Y:S03]  /*8f880*/  HMMA.1688.F32.TF32 R12, R8, R188, R40 ;  /* 0x000000bc080c723c */ /* 0x000fe60000081028 */
[----:B------:R-:W-:Y:S04]  /*8f890*/  STL [R1+0x6c18], R79 ;  /* 0x006c184f01007387 */ /* 0x000fe80000100800 */
[----:B------:R-:W-:Y:S04]  /*8f8a0*/  STL [R1+0x60bc], R236 ;  /* 0x0060bcec01007387 */ /* 0x000fe80000100800 */
[----:B------:R-:W-:Y:S04]  /*8f8b0*/  STL.64 [R1+0x1550], R16 ;  /* 0x0015501001007387 */ /* 0x000fe80000100a00 */
[----:B------:R-:W-:Y:S04]  /*8f8c0*/  STL.64 [R1+0x1558], R18 ;  /* 0x0015581201007387 */ /* 0x000fe80000100a00 */
[----:B------:R-:W2:Y:S04]  /*8f8d0*/  LDL.LU R40, [R1+0x36c0] ;  /* 0x0036c00001287983 */ /* 0x000ea80000300800 */
[----:B------:R-:W2:Y:S04]  /*8f8e0*/  LDL.LU R41, [R1+0x36c4] ;  /* 0x0036c40001297983 */ /* 0x000ea80000300800 */
[----:B------:R-:W2:Y:S04]  /*8f8f0*/  LDL.LU R42, [R1+0x36c8] ;  /* 0x0036c800012a7983 */ /* 0x000ea80000300800 */
[----:B------:R-:W2:Y:S01]  /*8f900*/  LDL.LU R43, [R1+0x36cc] ;  /* 0x0036cc00012b7983 */ /* 0x000ea20000300800 */
[----:B------:R-:W-:Y:S01]  /*8f910*/  IMAD.MOV.U32 R163, RZ, RZ, R15 ;  /* 0x000000ffffa37224 */ /* 0x000fe200078e000f */
[----:B------:R-:W-:Y:S01]  /*8f920*/  MOV R162, R14 ;  /* 0x0000000e00a27202 */ /* 0x000fe20000000f00 */
[----:B------:R-:W-:Y:S01]  /*8f930*/  IMAD.MOV.U32 R159, RZ, RZ, R13 ;  /* 0x000000ffff9f7224 */ /* 0x000fe200078e000d */
[----:B------:R-:W-:Y:S01]  /*8f940*/  LDS R5, [R0+0x8080] ;  /* 0x0080800000057984 */ /* 0x000fe20000000800 */
[----:B------:R-:W-:-:S03]  /*8f950*/  IMAD.MOV.U32 R158, RZ, RZ, R12 ;  /* 0x000000ffff9e7224 */ /* 0x000fc600078e000c */
[----:B------:R-:W-:Y:S01]  /*8f960*/  STL [R1+0x6d94], R163 ;  /* 0x006d94a301007387 */ /* 0x000fe20000100800 */
[----:B------:R-:W-:Y:S03]  /*8f970*/  HMMA.1688.F32.TF32 R12, R8, R184, R248 ;  /* 0x000000b8080c723c */ /* 0x000fe600000810f8 */
[----:B------:R-:W-:Y:S04]  /*8f980*/  STL [R1+0x6d90], R162 ;  /* 0x006d90a201007387 */ /* 0x000fe80000100800 */
[----:B------:R1:W-:Y:S04]  /*8f990*/  STL [R1+0x6d8c], R159 ;  /* 0x006d8c9f01007387 */ /* 0x0003e80000100800 */
[----:B------:R3:W-:Y:S04]  /*8f9a0*/  STL [R1+0x6d88], R158 ;  /* 0x006d889e01007387 */ /* 0x0007e80000100800 */
[----:B------:R-:W4:Y:S04]  /*8f9b0*/  LDL.LU R248, [R1+0x36b0] ;  /* 0x0036b00001f87983 */ /* 0x000f280000300800 */
[----:B------:R-:W4:Y:S04]  /*8f9c0*/  LDL.LU R249, [R1+0x36b4] ;  /* 0x0036b40001f97983 */ /* 0x000f280000300800 */
[----:B------:R-:W4:Y:S04]  /*8f9d0*/  LDL.LU R250, [R1+0x36b8] ;  /* 0x0036b80001fa7983 */ /* 0x000f280000300800 */
[----:B------:R-:W4:Y:S01]  /*8f9e0*/  LDL.LU R251, [R1+0x36bc] ;  /* 0x0036bc0001fb7983 */ /* 0x000f220000300800 */
[----:B------:R-:W-:Y:S01]  /*8f9f0*/  IMAD.MOV.U32 R155, RZ, RZ, R15 ;  /* 0x000000ffff9b7224 */ /* 0x000fe200078e000f */
[----:B------:R-:W-:Y:S01]  /*8fa00*/  MOV R71, R13 ;  /* 0x0000000d00477202 */ /* 0x000fe20000000f00 */
[----:B------:R-:W-:Y:S01]  /*8fa10*/  IMAD.MOV.U32 R154, RZ, RZ, R14 ;  /* 0x000000ffff9a7224 */ /* 0x000fe200078e000e */
[----:B------:R-:W1:Y:S01]  /*8fa20*/  LDS R7, [R0+0xa080] ;  /* 0x00a0800000077984 */ /* 0x000e620000000800 */
[----:B------:R-:W-:-:S02]  /*8fa30*/  IMAD.MOV.U32 R70, RZ, RZ, R12 ;  /* 0x000000ffff467224 */ /* 0x000fc400078e000c */
[----:B------:R-:W-:Y:S01]  /*8fa40*/  HMMA.1688.F32.TF32 R12, R8, R180, R200 ;  /* 0x000000b4080c723c */ /* 0x000fe200000810c8 */
[----:B------:R-:W-:Y:S04]  /*8fa50*/  STL [R1+0x6da4], R155 ;  /* 0x006da49b01007387 */ /* 0x000fe80000100800 */
[----:B------:R-:W-:Y:S04]  /*8fa60*/  STL [R1+0x6da0], R154 ;  /* 0x006da09a01007387 */ /* 0x000fe80000100800 */
[----:B------:R1:W-:Y:S04]  /*8fa70*/  STL [R1+0x6d9c], R71 ;  /* 0x006d9c4701007387 */ /* 0x0003e80000100800 */
[----:B------:R1:W-:Y:S04]  /*8fa80*/  STL [R1+0x6d98], R70 ;  /* 0x006d984601007387 */ /* 0x0003e80000100800 */
[----:B------:R-:W3:Y:S04]  /*8fa90*/  LDL.LU R204, [R1+0x36a0] ;  /* 0x0036a00001cc7983 */ /* 0x000ee80000300800 */
[----:B------:R-:W3:Y:S04]  /*8faa0*/  LDL.LU R205, [R1+0x36a4] ;  /* 0x0036a40001cd7983 */ /* 0x000ee80000300800 */
[----:B------:R-:W3:Y:S04]  /*8fab0*/  LDL.LU R206, [R1+0x36a8] ;  /* 0x0036a80001ce7983 */ /* 0x000ee80000300800 */
[----:B------:R-:W3:Y:S01]  /*8fac0*/  LDL.LU R207, [R1+0x36ac] ;  /* 0x0036ac0001cf7983 */ /* 0x000ee20000300800 */
[----:B------:R-:W-:Y:S01]  /*8fad0*/  MOV R75, R15 ;  /* 0x0000000f004b7202 */ /* 0x000fe20000000f00 */
[----:B------:R-:W-:Y:S01]  /*8fae0*/  IMAD.MOV.U32 R74, RZ, RZ, R14 ;  /* 0x000000ffff4a7224 */ /* 0x000fe200078e000e */
[----:B------:R-:W-:Y:S01]  /*8faf0*/  MOV R150, R12 ;  /* 0x0000000c00967202 */ /* 0x000fe20000000f00 */
[----:B------:R-:W-:-:S02]  /*8fb00*/  IMAD.MOV.U32 R151, RZ, RZ, R13 ;  /* 0x000000ffff977224 */ /* 0x000fc400078e000d */
        /* <DEDUP_REMOVED lines=8> */
[----:B--2---:R-:W-:Y:S03]  /*8fb90*/  HMMA.1688.F32.TF32 R12, R8, R176, R40 ;  /* 0x000000b0080c723c */ /* 0x004fe60000081028 */
[----:B------:R-:W2:Y:S04]  /*8fba0*/  LDL.LU R40, [R1+0x3680] ;  /* 0x0036800001287983 */ /* 0x000ea80000300800 */
[----:B------:R-:W2:Y:S04]  /*8fbb0*/  LDL.LU R41, [R1+0x3684] ;  /* 0x0036840001297983 */ /* 0x000ea80000300800 */
[----:B------:R-:W2:Y:S04]  /*8fbc0*/  LDL.LU R42, [R1+0x3688] ;  /* 0x00368800012a7983 */ /* 0x000ea80000300800 */
[----:B------:R-:W2:Y:S09]  /*8fbd0*/  LDL.LU R43, [R1+0x368c] ;  /* 0x00368c00012b7983 */ /* 0x000eb20000300800 */
[----:B------:R-:W-:Y:S01]  /*8fbe0*/  IMAD.MOV.U32 R174, RZ, RZ, R12 ;  /* 0x000000ffffae7224 */ /* 0x000fe200078e000c */
[----:B------:R-:W-:Y:S01]  /*8fbf0*/  MOV R178, R14 ;  /* 0x0000000e00b27202 */ /* 0x000fe20000000f00 */
[----:B------:R-:W-:-:S02]  /*8fc00*/  IMAD.MOV.U32 R175, RZ, RZ, R13 ;  /* 0x000000ffffaf7224 */ /* 0x000fc400078e000d */
[----:B------:R-:W-:Y:S02]  /*8fc10*/  IMAD.MOV.U32 R179, RZ, RZ, R15 ;  /* 0x000000ffffb37224 */ /* 0x000fe400078e000f */
[----:B----4-:R-:W-:Y:S03]  /*8fc20*/  HMMA.1688.F32.TF32 R12, R8, R172, R248 ;  /* 0x000000ac080c723c */ /* 0x010fe600000810f8 */
[----:B------:R-:W-:Y:S04]  /*8fc30*/  STL [R1+0x6dc4], R179 ;  /* 0x006dc4b301007387 */ /* 0x000fe80000100800 */
        /* <DEDUP_REMOVED lines=9> */
[----:B------:R-:W-:-:S02]  /*8fcd0*/  IMAD.MOV.U32 R186, RZ, RZ, R14 ;  /* 0x000000ffffba7224 */ /* 0x000fc400078e000e */
[----:B------:R-:W-:Y:S01]  /*8fce0*/  IMAD.MOV.U32 R182, RZ, RZ, R12 ;  /* 0x000000ffffb67224 */ /* 0x000fe200078e000c */
[----:B------:R-:W-:Y:S01]  /*8fcf0*/  STL [R1+0x6dd4], R228 ;  /* 0x006dd4e401007387 */ /* 0x000fe20000100800 */
[----:B---3--:R-:W-:Y:S03]  /*8fd00*/  HMMA.1688.F32.TF32 R12, R8, R168, R204 ;  /* 0x000000a8080c723c */ /* 0x008fe600000810cc */
[----:B------:R-:W-:Y:S04]  /*8fd10*/  STL [R1+0x6dd0], R186 ;  /* 0x006dd0ba01007387 */ /* 0x000fe80000100800 */
[----:B------:R3:W-:Y:S04]  /*8fd20*/  STL [R1+0x6dcc], R183 ;  /* 0x006dccb701007387 */ /* 0x0007e80000100800 */
[----:B------:R1:W-:Y:S04]  /*8fd30*/  STL [R1+0x6dc8], R182 ;  /* 0x006dc8b601007387 */ /* 0x0003e80000100800 */
[----:B------:R-:W3:Y:S04]  /*8fd40*/  LDL.LU R204, [R1+0x3660] ;  /* 0x0036600001cc7983 */ /* 0x000ee80000300800 */
[----:B------:R-:W3:Y:S04]  /*8fd50*/  LDL.LU R205, [R1+0x3664] ;  /* 0x0036640001cd7983 */ /* 0x000ee80000300800 */
[----:B------:R-:W3:Y:S04]  /*8fd60*/  LDL.LU R206, [R1+0x3668] ;  /* 0x0036680001ce7983 */ /* 0x000ee80000300800 */
[----:B------:R-:W3:Y:S01]  /*8fd70*/  LDL.LU R207, [R1+0x366c] ;  /* 0x00366c0001cf7983 */ /* 0x000ee20000300800 */
[----:B------:R-:W-:Y:S01]  /*8fd80*/  IMAD.MOV.U32 R167, RZ, RZ, R13 ;  /* 0x000000ffffa77224 */ /* 0x000fe200078e000d */
[----:B------:R-:W-:Y:S01]  /*8fd90*/  MOV R166, R12 ;  /* 0x0000000c00a67202 */ /* 0x000fe20000000f00 */
[----:B------:R-:W-:Y:S01]  /*8fda0*/  IMAD.MOV.U32 R170, RZ, RZ, R14 ;  /* 0x000000ffffaa7224 */ /* 0x000fe200078e000e */
[----:B------:R-:W-:-:S02]  /*8fdb0*/  MOV R171, R15 ;  /* 0x0000000f00ab7202 */ /* 0x000fc40000000f00 */
[----:B------:R1:W-:Y:S01]  /*8fdc0*/  STL [R1+0x6ddc], R167 ;  /* 0x006ddca701007387 */ /* 0x0003e20000100800 */
[----:B------:R-:W-:Y:S03]  /*8fdd0*/  HMMA.1688.F32.TF32 R12, R8, R164, R200 ;  /* 0x000000a4080c723c */ /* 0x000fe600000810c8 */
[----:B------:R1:W-:Y:S04]  /*8fde0*/  STL [R1+0x6dd8], R166 ;  /* 0x006dd8a601007387 */ /* 0x0003e80000100800 */
[----:B------:R-:W3:Y:S04]  /*8fdf0*/  LDL.LU R200, [R1+0x3650] ;  /* 0x0036500001c87983 */ /* 0x000ee80000300800 */
[----:B------:R-:W3:Y:S04]  /*8fe00*/  LDL.LU R201, [R1+0x3654] ;  /* 0x0036540001c97983 */ /* 0x000ee80000300800 */
[----:B------:R-:W3:Y:S04]  /*8fe10*/  LDL.LU R202, [R1+0x3658] ;  /* 0x0036580001ca7983 */ /* 0x000ee80000300800 */
[----:B------:R-:W3:Y:S05]  /*8fe20*/  LDL.LU R203, [R1+0x365c] ;  /* 0x00365c0001cb7983 */ /* 0x000eea0000300800 */
[----:B------:R-:W-:Y:S01]  /*8fe30*/  IMAD.MOV.U32 R229, RZ, RZ, R12 ;  /* 0x000000ffffe57224 */ /* 0x000fe200078e000c */
[----:B------:R-:W-:Y:S01]  /*8fe40*/  MOV R231, R14 ;  /* 0x0000000e00e77202 */ /* 0x000fe20000000f00 */
[----:B------:R-:W-:-:S02]  /*8fe50*/  IMAD.MOV.U32 R230, RZ, RZ, R13 ;  /* 0x000000ffffe67224 */ /* 0x000fc400078e000d */
[----:B------:R-:W-:Y:S02]  /*8fe60*/  IMAD.MOV.U32 R187, RZ, RZ, R15 ;  /* 0x000000ffffbb7224 */ /* 0x000fe400078e000f */
[----:B--2---:R-:W-:Y:S01]  /*8fe70*/  HMMA.1688.F32.TF32 R12, R8, R160, R40 ;  /* 0x000000a0080c723c */ /* 0x004fe20000081028 */
        /* <DEDUP_REMOVED lines=8> */
[----:B-1----:R-:W-:Y:S01]  /*8ff00*/  IMAD.MOV.U32 R159, RZ, RZ, R12 ;  /* 0x000000ffff9f7224 */ /* 0x002fe200078e000c */
[----:B------:R-:W-:Y:S01]  /*8ff10*/  MOV R158, R13 ;  /* 0x0000000d009e7202 */ /* 0x000fe20000000f00 */
[----:B------:R-:W-:-:S02]  /*8ff20*/  IMAD.MOV.U32 R146, RZ, RZ, R14 ;  /* 0x000000ffff927224 */ /* 0x000fc400078e000e */
[----:B------:R-:W-:Y:S02]  /*8ff30*/  IMAD.MOV.U32 R147, RZ, RZ, R15 ;  /* 0x000000ffff937224 */ /* 0x000fe400078e000f */
[----:B----4-:R-:W-:Y:S01]  /*8ff40*/  HMMA.1688.F32.TF32 R12, R8, R156, R248 ;  /* 0x0000009c080c723c */ /* 0x010fe200000810f8 */
[----:B------:R-:W4:Y:S04]  /*8ff50*/  LDL.LU R248, [R1+0x3620] ;  /* 0x0036200001f87983 */ /* 0x000f280000300800 */
[----:B------:R-:W4:Y:S04]  /*8ff60*/  LDL.LU R249, [R1+0x3624] ;  /* 0x0036240001f97983 */ /* 0x000f280000300800 */
[----:B------:R-:W4:Y:S04]  /*8ff70*/  LDL.LU R250, [R1+0x3628] ;  /* 0x0036280001fa7983 */ /* 0x000f280000300800 */
[----:B------:R-:W4:Y:S11]  /*8ff80*/  LDL.LU R251, [R1+0x362c] ;  /* 0x00362c0001fb7983 */ /* 0x000f360000300800 */
[----:B------:R-:W-:Y:S01]  /*8ff90*/  MOV R190, R12 ;  /* 0x0000000c00be7202 */ /* 0x000fe20000000f00 */
[----:B------:R-:W-:Y:S01]  /*8ffa0*/  IMAD.MOV.U32 R194, RZ, RZ, R13 ;  /* 0x000000ffffc27224 */ /* 0x000fe200078e000d */
[----:B------:R-:W-:Y:S01]  /*8ffb0*/  MOV R191, R15 ;  /* 0x0000000f00bf7202 */ /* 0x000fe20000000f00 */
[----:B------:R-:W-:-:S02]  /*8ffc0*/  IMAD.MOV.U32 R195, RZ, RZ, R14 ;  /* 0x000000ffffc37224 */ /* 0x000fc400078e000e */
[----:B---3--:R-:W-:Y:S01]  /*8ffd0*/  HMMA.1688.F32.TF32 R12, R8, R152, R204 ;  /* 0x00000098080c723c */ /* 0x008fe200000810cc */
[----:B------:R-:W3:Y:S04]  /*8ffe0*/  LDL.LU R204, [R1+0x3610] ;  /* 0x0036100001cc7983 */ /* 0x000ee80000300800 */
[----:B------:R-:W3:Y:S04]  /*8fff0*/  LDL.LU R205, [R1+0x3614] ;  /* 0x0036140001cd7983 */ /* 0x000ee80000300800 */
[----:B------:R-:W3:Y:S04]  /*90000*/  LDL.LU R206, [R1+0x3618] ;  /* 0x0036180001ce7983 */ /* 0x000ee80000300800 */
[----:B------:R-:W3:Y:S11]  /*90010*/  LDL.LU R207, [R1+0x361c] ;  /* 0x00361c0001cf7983 */ /* 0x000ef60000300800 */
[----:B------:R-:W-:Y:S01]  /*90020*/  IMAD.MOV.U32 R71, RZ, RZ, R12 ;  /* 0x000000ffff477224 */ /* 0x000fe200078e000c */
[----:B------:R-:W-:Y:S01]  /*90030*/  MOV R163, R14 ;  /* 0x0000000e00a37202 */ /* 0x000fe20000000f00 */
[----:B------:R-:W-:-:S02]  /*90040*/  IMAD.MOV.U32 R70, RZ, RZ, R13 ;  /* 0x000000ffff467224 */ /* 0x000fc400078e000d */
[----:B------:R-:W-:Y:S02]  /*90050*/  IMAD.MOV.U32 R162, RZ, RZ, R15 ;  /* 0x000000ffffa27224 */ /* 0x000fe400078e000f */
[----:B------:R-:W-:Y:S01]  /*90060*/  HMMA.1688.F32.TF32 R12, R8, R68, R200 ;  /* 0x00000044080c723c */ /* 0x000fe200000810c8 */
        /* <DEDUP_REMOVED lines=12> */
[----:B------:R-:W2:Y:S11]  /*90130*/  LDL.LU R43, [R1+0x35fc] ;  /* 0x0035fc00012b7983 */ /* 0x000eb60000300800 */
[----:B------:R-:W-:Y:S01]  /*90140*/  MOV R175, R12 ;  /* 0x0000000c00af7202 */ /* 0x000fe20000000f00 */
[----:B------:R-:W-:Y:S01]  /*90150*/  IMAD.MOV.U32 R174, RZ, RZ, R13 ;  /* 0x000000ffffae7224 */ /* 0x000fe200078e000d */
[----:B------:R-:W-:Y:S01]  /*90160*/  MOV R74, R15 ;  /* 0x0000000f004a7202 */ /* 0x000fe20000000f00 */
[----:B------:R-:W-:-:S02]  /*90170*/  IMAD.MOV.U32 R75, RZ, RZ, R14 ;  /* 0x000000ffff4b7224 */ /* 0x000fc400078e000e */
[C---:B------:R-:W-:Y:S11]  /*90180*/  HMMA.1688.F32.TF32 R12, R8.reuse, R148, R208 ;  /* 0x00000094080c723c */ /* 0x040ff600000810d0 */
[----:B------:R-:W-:Y:S11]  /*90190*/  @!UPT UIADD3 URZ, URZ, URZ, URZ ;  /* 0x0000003f3f3ff290 */ /* 0x000ff6000fffe03f */
[----:B------:R-:W-:Y:S02]  /*901a0*/  @!UPT UIADD3 URZ, URZ, URZ, URZ ;  /* 0x0000003f3f3ff290 */ /* 0x000fe4000fffe03f */
[----:B------:R-:W-:Y:S01]  /*901b0*/  IMAD.MOV.U32 R183, RZ, RZ, R12 ;  /* 0x000000ffffb77224 */ /* 0x000fe200078e000c */
[----:B------:R-:W-:Y:S01]  /*901c0*/  MOV R179, R14 ;  /* 0x0000000e00b37202 */ /* 0x000fe20000000f00 */
[----:B------:R-:W-:Y:S02]  /*901d0*/  IMAD.MOV.U32 R182, RZ, RZ, R13 ;  /* 0x000000ffffb67224 */ /* 0x000fe400078e000d */
[----:B------:R-:W-:Y:S02]  /*901e0*/  IMAD.MOV.U32 R178, RZ, RZ, R15 ;  /* 0x000000ffffb27224 */ /* 0x000fe400078e000f */
[----:B----4-:R-:W-:Y:S01]  /*901f0*/  HMMA.1688.F32.TF32 R12, R8, R144, R248 ;  /* 0x00000090080c723c */ /* 0x010fe200000810f8 */
[----:B------:R-:W4:Y:S04]  /*90200*/  LDL.LU R248, [R1+0x35e0] ;  /* 0x0035e00001f87983 */ /* 0x000f280000300800 */
[----:B------:R-:W4:Y:S04]  /*90210*/  LDL.LU R249, [R1+0x35e4] ;  /* 0x0035e40001f97983 */ /* 0x000f280000300800 */
[----:B------:R-:W4:Y:S04]  /*90220*/  LDL.LU R250, [R1+0x35e8] ;  /* 0x0035e80001fa7983 */ /* 0x000f280000300800 */
[----:B------:R-:W4:Y:S11]  /*90230*/  LDL.LU R251, [R1+0x35ec] ;  /* 0x0035ec0001fb7983 */ /* 0x000f360000300800 */
[----:B------:R-:W-:Y:S01]  /*90240*/  IMAD.MOV.U32 R167, RZ, RZ, R12 ;  /* 0x000000ffffa77224 */ /* 0x000fe200078e000c */
[----:B------:R-:W-:Y:S01]  /*90250*/  MOV R166, R13 ;  /* 0x0000000d00a67202 */ /* 0x000fe20000000f00 */
[----:B------:R-:W-:-:S02]  /*90260*/  IMAD.MOV.U32 R228, RZ, RZ, R14 ;  /* 0x000000ffffe47224 */ /* 0x000fc400078e000e */
[----:B------:R-:W-:Y:S02]  /*90270*/  IMAD.MOV.U32 R186, RZ, RZ, R15 ;  /* 0x000000ffffba7224 */ /* 0x000fe400078e000f */
[C---:B---3--:R-:W-:Y:S01]  /*90280*/  HMMA.1688.F32.TF32 R12, R8.reuse, R140, R204 ;  /* 0x0000008c080c723c */ /* 0x048fe200000810cc */
[----:B------:R-:W-:Y:S04]  /*90290*/  STL.64 [R1+0x6de8], R230 ;  /* 0x006de8e601007387 */ /* 0x000fe80000100a00 */
[----:B------:R-:W-:Y:S11]  /*902a0*/  STL.64 [R1+0x6de0], R228 ;  /* 0x006de0e401007387 */ /* 0x000ff60000100a00 */
[----:B------:R-:W-:Y:S08]  /*902b0*/  @!UPT UIADD3 URZ, URZ, URZ, URZ ;  /* 0x0000003f3f3ff290 */ /* 0x000ff0000fffe03f */
[----:B------:R-:W-:Y:S01]  /*902c0*/  MOV R78, R14 ;  /* 0x0000000e004e7202 */ /* 0x000fe20000000f00 */
[----:B------:R-:W-:Y:S01]  /*902d0*/  IMAD.MOV.U32 R79, RZ, RZ, R15 ;  /* 0x000000ffff4f7224 */ /* 0x000fe200078e000f */
[----:B------:R1:W-:Y:S04]  /*902e0*/  STL.64 [R1+0x430], R12 ;  /* 0x0004300c01007387 */ /* 0x0003e80000100a00 */
[----:B------:R-:W-:Y:S04]  /*902f0*/  STL [R1+0x6c2c], R78 ;  /* 0x006c2c4e01007387 */ /* 0x000fe80000100800 */
[----:B------:R-:W-:Y:S01]  /*90300*/  STL [R1+0x6c28], R79 ;  /* 0x006c284f01007387 */ /* 0x000fe20000100800 */
[----:B-1----:R-:W-:Y:S03]  /*90310*/  HMMA.1688.F32.TF32 R12, R8, R136, R200 ;  /* 0x00000088080c723c */ /* 0x002fe600000810c8 */
[----:B------:R-:W3:Y:S04]  /*90320*/  LDL.LU R200, [R1+0x35d0] ;  /* 0x0035d00001c87983 */ /* 0x000ee80000300800 */
[----:B------:R-:W3:Y:S04]  /*90330*/  LDL.LU R201, [R1+0x35d4] ;  /* 0x0035d40001c97983 */ /* 0x000ee80000300800 */
[----:B------:R-:W3:Y:S04]  /*90340*/  LDL.LU R202, [R1+0x35d8] ;  /* 0x0035d80001ca7983 */ /* 0x000ee80000300800 */
[----:B------:R-:W3:Y:S09]  /*90350*/  LDL.LU R203, [R1+0x35dc] ;  /* 0x0035dc0001cb7983 */ /* 0x000ef20000300800 */
[----:B------:R-:W-:-:S02]  /*90360*/  IMAD.MOV.U32 R87, RZ, RZ, R15 ;  /* 0x000000ffff577224 */ /* 0x000fc400078e000f */
[----:B------:R-:W-:Y:S01]  /*90370*/  IMAD.MOV.U32 R86, RZ, RZ, R14 ;  /* 0x000000ffff567224 */ /* 0x000fe200078e000e */
[----:B------:R-:W-:Y:S01]  /*90380*/  MOV R83, R13 ;  /* 0x0000000d00537202 */ /* 0x000fe20000000f00 */
[----:B------:R-:W-:Y:S01]  /*90390*/  IMAD.MOV.U32 R82, RZ, RZ, R12 ;  /* 0x000000ffff527224 */ /* 0x000fe200078e000c */
[----:B------:R-:W-:Y:S04]  /*903a0*/  STL [R1+0x6c34], R87 ;  /* 0x006c345701007387 */ /* 0x000fe80000100800 */
[----:B------:R-:W-:Y:S04]  /*903b0*/  STL [R1+0x6c30], R86 ;  /* 0x006c305601007387 */ /* 0x000fe80000100800 */
[----:B------:R-:W-:Y:S04]  /*903c0*/  STL [R1+0x6c24], R82 ;  /* 0x006c245201007387 */ /* 0x000fe80000100800 */
[----:B------:R1:W-:Y:S01]  /*903d0*/  STL [R1+0x6c20], R83 ;  /* 0x006c205301007387 */ /* 0x0003e20000100800 */
[----:B--2---:R-:W-:Y:S03]  /*903e0*/  HMMA.1688.F32.TF32 R12, R8, R132, R40 ;  /* 0x00000084080c723c */ /* 0x004fe60000081028 */
[----:B------:R-:W2:Y:S04]  /*903f0*/  LDL.LU R40, [R1+0x35c0] ;  /* 0x0035c00001287983 */ /* 0x000ea80000300800 */
[----:B------:R-:W2:Y:S04]  /*90400*/  LDL.LU R41, [R1+0x35c4] ;  /* 0x0035c40001297983 */ /* 0x000ea80000300800 */
[----:B------:R-:W2:Y:S04]  /*90410*/  LDL.LU R42, [R1+0x35c8] ;  /* 0x0035c800012a7983 */ /* 0x000ea80000300800 */
[----:B------:R-:W2:Y:S09]  /*90420*/  LDL.LU R43, [R1+0x35cc] ;  /* 0x0035cc00012b7983 */ /* 0x000eb20000300800 */
[----:B------:R-:W-:Y:S01]  /*90430*/  MOV R103, R15 ;  /* 0x0000000f00677202 */ /* 0x000fe20000000f00 */
[----:B------:R-:W-:Y:S01]  /*90440*/  IMAD.MOV.U32 R102, RZ, RZ, R14 ;  /* 0x000000ffff667224 */ /* 0x000fe200078e000e */
[----:B------:R-:W-:Y:S01]  /*90450*/  MOV R98, R12 ;  /* 0x0000000c00627202 */ /* 0x000fe20000000f00 */
[----:B------:R-:W-:-:S02]  /*90460*/  IMAD.MOV.U32 R99, RZ, RZ, R13 ;  /* 0x000000ffff637224 */ /* 0x000fc400078e000d */
[----:B------:R-:W-:Y:S04]  /*90470*/  STL [R1+0x6c44], R103 ;  /* 0x006c446701007387 */ /* 0x000fe80000100800 */
[----:B------:R-:W-:Y:S04]  /*90480*/  STL [R1+0x6c40], R102 ;  /* 0x006c406601007387 */ /* 0x000fe80000100800 */
[----:B------:R-:W-:Y:S04]  /*90490*/  STL [R1+0x6c3c], R99 ;  /* 0x006c3c6301007387 */ /* 0x000fe80000100800 */
[----:B------:R1:W-:Y:S01]  /*904a0*/  STL [R1+0x6c38], R98 ;  /* 0x006c386201007387 */ /* 0x0003e20000100800 */
[----:B----4-:R-:W-:Y:S03]  /*904b0*/  HMMA.1688.F32.TF32 R12, R8, R128, R248 ;  /* 0x00000080080c723c */ /* 0x010fe600000810f8 */
[----:B------:R-:W4:Y:S04]  /*904c0*/  LDL.LU R248, [R1+0x35b0] ;  /* 0x0035b00001f87983 */ /* 0x000f280000300800 */
[----:B------:R-:W4:Y:S04]  /*904d0*/  LDL.LU R249, [R1+0x35b4] ;  /* 0x0035b40001f97983 */ /* 0x000f280000300800 */
[----:B------:R-:W4:Y:S04]  /*904e0*/  LDL.LU R250, [R1+0x35b8] ;  /* 0x0035b80001fa7983 */ /* 0x000f280000300800 */
[----:B------:R-:W4:Y:S09]  /*904f0*/  LDL.LU R251, [R1+0x35bc] ;  /* 0x0035bc0001fb7983 */ /* 0x000f320000300800 */
[----:B------:R-:W-:Y:S01]  /*90500*/  IMAD.MOV.U32 R95, RZ, RZ, R15 ;  /* 0x000000ffff5f7224 */ /* 0x000fe200078e000f */
[----:B------:R-:W-:Y:S01]  /*90510*/  MOV R94, R14 ;  /* 0x0000000e005e7202 */ /* 0x000fe20000000f00 */
[----:B------:R-:W-:-:S02]  /*90520*/  IMAD.MOV.U32 R91, RZ, RZ, R13 ;  /* 0x000000ffff5b7224 */ /* 0x000fc400078e000d */
[----:B------:R-:W-:Y:S01]  /*90530*/  IMAD.MOV.U32 R90, RZ, RZ, R12 ;  /* 0x000000ffff5a7224 */ /* 0x000fe200078e000c */
[----:B------:R-:W-:Y:S04]  /*90540*/  STL [R1+0x6c54], R95 ;  /* 0x006c545f01007387 */ /* 0x000fe80000100800 */
[----:B------:R-:W-:Y:S04]  /*90550*/  STL [R1+0x6c50], R94 ;  /* 0x006c505e01007387 */ /* 0x000fe80000100800 */
[----:B------:R-:W-:Y:S04]  /*90560*/  STL [R1+0x6c4c], R91 ;  /* 0x006c4c5b01007387 */ /* 0x000fe80000100800 */
[----:B------:R1:W-:Y:S01]  /*90570*/  STL [R1+0x6c48], R90 ;  /* 0x006c485a01007387 */ /* 0x0003e20000100800 */
[----:B---3--:R-:W-:Y:S03]  /*90580*/  HMMA.1688.F32.TF32 R12, R8, R124, R200 ;  /* 0x0000007c080c723c */ /* 0x008fe600000810c8 */
[----:B------:R-:W3:Y:S04]  /*90590*/  LDL.LU R200, [R1+0x35a0] ;  /* 0x0035a00001c87983 */ /* 0x000ee80000300800 */
[----:B------:R-:W3:Y:S04]  /*905a0*/  LDL.LU R201, [R1+0x35a4] ;  /* 0x0035a40001c97983 */ /* 0x000ee80000300800 */
[----:B------:R-:W3:Y:S04]  /*905b0*/  LDL.LU R202, [R1+0x35a8] ;  /* 0x0035a80001ca7983 */ /* 0x000ee80000300800 */
[----:B------:R-:W3:Y:S09]  /*905c0*/  LDL.LU R203, [R1+0x35ac] ;  /* 0x0035ac0001cb7983 */ /* 0x000ef20000300800 */
        /* <DEDUP_REMOVED lines=13> */
[----:B-1----:R-:W-:Y:S01]  /*906a0*/  MOV R83, R15 ;  /* 0x0000000f00537202 */ /* 0x002fe20000000f00 */
        /* <DEDUP_REMOVED lines=18> */
[----:B------:R1:W-:Y:S04]  /*907d0*/  STL [R1+0x6c7c], R98 ;  /* 0x006c7c6201007387 */ /* 0x0003e80000100800 */
        /* <DEDUP_REMOVED lines=22> */
[----:B------:R-:W-:-:S04]  /*90940*/  IMAD.MOV.U32 R118, RZ, RZ, R14 ;  /* 0x000000ffff767224 */ /* 0x000fc800078e000e */
[----:B------:R-:W-:Y:S04]  /*90950*/  STL [R1+0x6ca4], R119 ;  /* 0x006ca47701007387 */ /* 0x000fe80000100800 */
[----:B------:R-:W-:Y:S04]  /*90960*/  STL [R1+0x6ca0], R118 ;  /* 0x006ca07601007387 */ /* 0x000fe80000100800 */
[----:B------:R1:W-:Y:S04]  /*90970*/  STL [R1+0x6c9c], R115 ;  /* 0x006c9c7301007387 */ /* 0x0003e80000100800 */
        /* <DEDUP_REMOVED lines=13> */
[----:B------:R-:W-:Y:S04]  /*90a50*/  STL [R1+0x6ca8], R107 ;  /* 0x006ca86b01007387 */ /* 0x000fe80000100800 */
[----:B------:R-:W4:Y:S04]  /*90a60*/  LDL.LU R208, [R1+0x3540] ;  /* 0x0035400001d07983 */ /* 0x000f280000300800 */
[----:B------:R-:W4:Y:S04]  /*90a70*/  LDL.LU R209, [R1+0x3544] ;  /* 0x0035440001d17983 */ /* 0x000f280000300800 */
[----:B------:R-:W4:Y:S04]  /*90a80*/  LDL.LU R210, [R1+0x3548] ;  /* 0x0035480001d27983 */ /* 0x000f280000300800 */
[----:B------:R-:W4:Y:S01]  /*90a90*/  LDL.LU R211, [R1+0x354c] ;  /* 0x00354c0001d37983 */ /* 0x000f220000300800 */
[C---:B---3--:R-:W-:Y:S11]  /*90aa0*/  HMMA.1688.F32.TF32 R12, R8.reuse, R100, R200 ;  /* 0x00000064080c723c */ /* 0x048ff600000810c8 */
[----:B------:R-:W-:Y:S11]  /*90ab0*/  @!UPT UIADD3 URZ, URZ, URZ, URZ ;  /* 0x0000003f3f3ff290 */ /* 0x000ff6000fffe03f */
[----:B------:R-:W-:Y:S02]  /*90ac0*/  @!UPT UIADD3 URZ, URZ, URZ, URZ ;  /* 0x0000003f3f3ff290 */ /* 0x000fe4000fffe03f */
[----:B------:R-:W-:Y:S01]  /*90ad0*/  IMAD.MOV.U32 R110, RZ, RZ, R15 ;  /* 0x000000ffff6e7224 */ /* 0x000fe200078e000f */
[----:B-1----:R-:W-:Y:S01]  /*90ae0*/  MOV R78, R13 ;  /* 0x0000000d004e7202 */ /* 0x002fe20000000f00 */
[----:B------:R-:W-:Y:S02]  /*90af0*/  IMAD.MOV.U32 R111, RZ, RZ, R14 ;  /* 0x000000ffff6f7224 */ /* 0x000fe400078e000e */
[----:B------:R-:W-:Y:S01]  /*90b00*/  IMAD.MOV.U32 R79, RZ, RZ, R12 ;  /* 0x000000ffff4f7224 */ /* 0x000fe200078e000c */
[----:B------:R-:W-:Y:S04]  /*90b10*/  STL [R1+0x6cc4], R110 ;  /* 0x006cc46e01007387 */ /* 0x000fe80000100800 */
[----:B------:R-:W-:Y:S04]  /*90b20*/  STL [R1+0x6cc0], R111 ;  /* 0x006cc06f01007387 */ /* 0x000fe80000100800 */
[----:B------:R1:W-:Y:S04]  /*90b30*/  STL [R1+0x6cbc], R78 ;  /* 0x006cbc4e01007387 */ /* 0x0003e80000100800 */
        /* <DEDUP_REMOVED lines=18> */
[----:B----4-:R-:W-:Y:S03]  /*90c60*/  HMMA.1688.F32.TF32 R12, R8, R92, R248 ;  /* 0x0000005c080c723c */ /* 0x010fe600000810f8 */
        /* <DEDUP_REMOVED lines=10> */
[----:B------:R-:W-:-:S03]  /*90d10*/  IMAD.MOV.U32 R127, RZ, RZ, R15 ;  /* 0x000000ffff7f7224 */ /* 0x000fc600078e000f */
[----:B------:R-:W4:Y:S01]  /*90d20*/  LDL.LU R251, [R1+0x22bc] ;  /* 0x0022bc0001fb7983 */ /* 0x000f220000300800 */
[----:B------:R-:W-:Y:S03]  /*90d30*/  HMMA.1688.F32.TF32 R12, R8, R88, R208 ;  /* 0x00000058080c723c */ /* 0x000fe600000810d0 */
[----:B------:R-:W-:Y:S04]  /*90d40*/  STL [R1+0x6ce4], R127 ;  /* 0x006ce47f01007387 */ /* 0x000fe80000100800 */
[----:B------:R-:W-:Y:S04]  /*90d50*/  STL [R1+0x6ce0], R126 ;  /* 0x006ce07e01007387 */ /* 0x000fe80000100800 */
[----:B------:R1:W-:Y:S04]  /*90d60*/  STL [R1+0x6cdc], R123 ;  /* 0x006cdc7b01007387 */ /* 0x0003e80000100800 */
[----:B------:R1:W-:Y:S09]  /*90d70*/  STL [R1+0x6cd8], R122 ;  /* 0x006cd87a01007387 */ /* 0x0003f20000100800 */
[----:B------:R-:W-:Y:S01]  /*90d80*/  IMAD.MOV.U32 R87, RZ, RZ, R15 ;  /* 0x000000ffff577224 */ /* 0x000fe200078e000f */
[----:B------:R-:W-:Y:S01]  /*90d90*/  MOV R91, R13 ;  /* 0x0000000d005b7202 */ /* 0x000fe20000000f00 */
[----:B------:R-:W-:-:S02]  /*90da0*/  IMAD.MOV.U32 R86, RZ, RZ, R14 ;  /* 0x000000ffff567224 */ /* 0x000fc400078e000e */
[----:B------:R-:W-:Y:S01]  /*90db0*/  IMAD.MOV.U32 R90, RZ, RZ, R12 ;  /* 0x000000ffff5a7224 */ /* 0x000fe200078e000c */
[----:B------:R-:W-:Y:S04]  /*90dc0*/  STL [R1+0x6cf4], R87 ;  /* 0x006cf45701007387 */ /* 0x000fe80000100800 */
[----:B------:R-:W-:Y:S04]  /*90dd0*/  STL [R1+0x6cf0], R86 ;  /* 0x006cf05601007387 */ /* 0x000fe80000100800 */
[----:B------:R-:W-:Y:S04]  /*90de0*/  STL [R1+0x6cec], R91 ;  /* 0x006cec5b01007387 */ /* 0x000fe80000100800 */
[----:B------:R-:W-:Y:S01]  /*90df0*/  STL [R1+0x6ce8], R90 ;  /* 0x006ce85a01007387 */ /* 0x000fe20000100800 */
        /* <DEDUP_REMOVED lines=8> */
[----:B------:R-:W-:-:S03]  /*90e80*/  IMAD.MOV.U32 R102, RZ, RZ, R14 ;  /* 0x000000ffff667224 */ /* 0x000fc600078e000e */
[----:B------:R-:W-:Y:S04]  /*90e90*/  STL [R1+0x6cfc], R114 ;  /* 0x006cfc7201007387 */ /* 0x000fe80000100800 */
[----:B------:R-:W-:Y:S04]  /*90ea0*/  STL [R1+0x6cf8], R115 ;  /* 0x006cf87301007387 */ /* 0x000fe80000100800 */
[----:B------:R-:W2:Y:S04]  /*90eb0*/  LDL.LU R216, [R1+0x2290] ;  /* 0x0022900001d87983 */ /* 0x000ea80000300800 */
[----:B------:R-:W2:Y:S01]  /*90ec0*/  LDL.LU R217, [R1+0x2294] ;  /* 0x0022940001d97983 */ /* 0x000ea20000300800 */
[C---:B---3--:R-:W-:Y:S03]  /*90ed0*/  HMMA.1688.F32.TF32 R12, R8.reuse, R80, R204 ;  /* 0x00000050080c723c */ /* 0x048fe600000810cc */
        /* <DEDUP_REMOVED lines=11> */
[----:B------:R-:W-:-:S03]  /*90f90*/  IMAD.MOV.U32 R130, RZ, RZ, R8 ;  /* 0x000000ffff827224 */ /* 0x000fc600078e0008 */
[----:B------:R-:W4:Y:S01]  /*90fa0*/  LDL.LU R204, [R1+0x2260] ;  /* 0x0022600001cc7983 */ /* 0x000f220000300800 */
[----:B------:R-:W-:Y:S01]  /*90fb0*/  MOV R142, R9 ;  /* 0x00000009008e7202 */ /* 0x000fe20000000f00 */
[----:B------:R-:W-:Y:S02]  /*90fc0*/  IMAD.MOV.U32 R143, RZ, RZ, R10 ;  /* 0x000000ffff8f7224 */ /* 0x000fe400078e000a */
[----:B------:R-:W4:Y:S01]  /*90fd0*/  LDL.LU R205, [R1+0x2264] ;  /* 0x0022640001cd7983 */ /* 0x000f220000300800 */
[----:B------:R-:W-:Y:S02]  /*90fe0*/  IMAD.MOV.U32 R138, RZ, RZ, R11 ;  /* 0x000000ffff8a7224 */ /* 0x000fe400078e000b */
[----:B------:R-:W-:Y:S01]  /*90ff0*/  HMMA.1688.F32.TF32 R8, R4, R192, R248 ;  /* 0x000000c00408723c */ /* 0x000fe200000810f8 */
        /* <DEDUP_REMOVED lines=10> */
[----:B-1----:R-:W-:Y:S01]  /*910a0*/  MOV R78, R8 ;  /* 0x00000008004e7202 */ /* 0x002fe20000000f00 */
[----:B------:R-:W-:Y:S01]  /*910b0*/  IMAD.MOV.U32 R79, RZ, RZ, R9 ;  /* 0x000000ffff4f7224 */ /* 0x000fe200078e0009 */
[----:B------:R-:W-:Y:S01]  /*910c0*/  MOV R95, R11 ;  /* 0x0000000b005f7202 */ /* 0x000fe20000000f00 */
[----:B------:R-:W-:-:S02]  /*910d0*/  IMAD.MOV.U32 R94, RZ, RZ, R10 ;  /* 0x000000ffff5e7224 */ /* 0x000fc400078e000a */
[----:B--2---:R-:W-:Y:S01]  /*910e0*/  HMMA.1688.F32.TF32 R8, R4, R188, R40 ;  /* 0x000000bc0408723c */ /* 0x004fe20000081028 */
[----:B------:R-:W2:Y:S04]  /*910f0*/  LDL.LU R40, [R1+0x2230] ;  /* 0x0022300001287983 */ /* 0x000ea80000300800 */
[----:B------:R-:W2:Y:S04]  /*91100*/  LDL.LU R41, [R1+0x2234] ;  /* 0x0022340001297983 */ /* 0x000ea80000300800 */
[----:B------:R-:W2:Y:S04]  /*91110*/  LDL.LU R42, [R1+0x2238] ;  /* 0x00223800012a7983 */ /* 0x000ea80000300800 */
[----:B------:R-:W2:Y:S11]  /*91120*/  LDL.LU R43, [R1+0x223c] ;  /* 0x00223c00012b7983 */ /* 0x000eb60000300800 */
[----:B------:R-:W-:Y:S01]  /*91130*/  IMAD.MOV.U32 R99, RZ, RZ, R8 ;  /* 0x000000ffff637224 */ /* 0x000fe200078e0008 */
[----:B------:R-:W-:Y:S01]  /*91140*/  MOV R110, R10 ;  /* 0x0000000a006e7202 */ /* 0x000fe20000000f00 */
[----:B------:R-:W-:-:S02]  /*91150*/  IMAD.MOV.U32 R98, RZ, RZ, R9 ;  /* 0x000000ffff627224 */ /* 0x000fc400078e0009 */
[----:B------:R-:W-:Y:S02]  /*91160*/  IMAD.MOV.U32 R111, RZ, RZ, R11 ;  /* 0x000000ffff6f7224 */ /* 0x000fe400078e000b */
[C---:B---3--:R-:W-:Y:S01]  /*91170*/  HMMA.1688.F32.TF32 R8, R4.reuse, R184, R216 ;  /* 0x000000b80408723c */ /* 0x048fe200000810d8 */
[----:B------:R-:W-:Y:S04]  /*91180*/  STL.64 [R1+0x6f38], R178 ;  /* 0x006f38b201007387 */ /* 0x000fe80000100a00 */
[----:B------:R1:W-:Y:S04]  /*91190*/  STL.64 [R1+0x6f30], R176 ;  /* 0x006f30b001007387 */ /* 0x0003e80000100a00 */
[----:B------:R-:W-:Y:S11]  /*911a0*/  STL.64 [R1+0x6f28], R174 ;  /* 0x006f28ae01007387 */ /* 0x000ff60000100a00 */
[----:B------:R-:W-:Y:S04]  /*911b0*/  @!UPT UIADD3 URZ, URZ, URZ, URZ ;  /* 0x0000003f3f3ff290 */ /* 0x000fe8000fffe03f */
[----:B------:R-:W-:Y:S01]  /*911c0*/  IMAD.MOV.U32 R123, RZ, RZ, R8 ;  /* 0x000000ffff7b7224 */ /* 0x000fe200078e0008 */
[----:B------:R-:W-:Y:S01]  /*911d0*/  MOV R122, R9 ;  /* 0x00000009007a7202 */ /* 0x000fe20000000f00 */
[----:B------:R-:W-:Y:S02]  /*911e0*/  IMAD.MOV.U32 R82, RZ, RZ, R10 ;  /* 0x000000ffff527224 */ /* 0x000fe400078e000a */
[----:B------:R-:W-:Y:S02]  /*911f0*/  IMAD.MOV.U32 R83, RZ, RZ, R11 ;  /* 0x000000ffff537224 */ /* 0x000fe400078e000b */
[C---:B----4-:R-:W-:Y:S01]  /*91200*/  HMMA.1688.F32.TF32 R8, R4.reuse, R180, R212 ;  /* 0x000000b40408723c */ /* 0x050fe200000810d4 */
[----:B------:R-:W-:Y:S04]  /*91210*/  STL.64 [R1+0x6f20], R172 ;  /* 0x006f20ac01007387 */ /* 0x000fe80000100a00 */
[----:B------:R-:W-:Y:S04]  /*91220*/  STL.64 [R1+0x6f18], R170 ;  /* 0x006f18aa01007387 */ /* 0x000fe80000100a00 */
[----:B------:R3:W-:Y:S01]  /*91230*/  STL.64 [R1+0x6f10], R168 ;  /* 0x006f10a801007387 */ /* 0x0007e20000100a00 */
[C---:B------:R-:W-:Y:S08]  /*91240*/  HMMA.1688.F32.TF32 R248, R4.reuse, R168, R248 ;  /* 0x000000a804f8723c */ /* 0x040ff000000810f8 */
[C---:B------:R-:W-:Y:S11]  /*91250*/  HMMA.1688.F32.TF32 R240, R4.reuse, R164, R200 ;  /* 0x000000a404f0723c */ /* 0x040ff600000810c8 */
[----:B------:R-:W-:Y:S04]  /*91260*/  @!UPT UIADD3 URZ, URZ, URZ, URZ ;  /* 0x0000003f3f3ff290 */ /* 0x000fe8000fffe03f */
[----:B------:R-:W-:Y:S04]  /*91270*/  STL.64 [R1+0x6df8], R250 ;  /* 0x006df8fa01007387 */ /* 0x000fe80000100a00 */
[----:B------:R-:W-:Y:S01]  /*91280*/  STL.64 [R1+0x6df0], R248 ;  /* 0x006df0f801007387 */ /* 0x000fe20000100a00 */
[----:B------:R-:W-:Y:S01]  /*91290*/  MOV R139, R8 ;  /* 0x00000008008b7202 */ /* 0x000fe20000000f00 */
[----:B------:R-:W-:Y:S01]  /*912a0*/  IMAD.MOV.U32 R131, RZ, RZ, R9 ;  /* 0x000000ffff837224 */ /* 0x000fe200078e0009 */
[----:B------:R-:W-:Y:S01]  /*912b0*/  MOV R135, R11 ;  /* 0x0000000b00877202 */ /* 0x000fe20000000f00 */
[----:B------:R-:W-:Y:S01]  /*912c0*/  IMAD.MOV.U32 R134, RZ, RZ, R10 ;  /* 0x000000ffff867224 */ /* 0x000fe200078e000a */
[----:B------:R-:W-:Y:S04]  /*912d0*/  STL.64 [R1+0x6e08], R242 ;  /* 0x006e08f201007387 */ /* 0x000fe80000100a00 */
[----:B------:R-:W-:Y:S01]  /*912e0*/  STL.64 [R1+0x6e00], R240 ;  /* 0x006e00f001007387 */ /* 0x000fe20000100a00 */
[----:B------:R-:W-:Y:S01]  /*912f0*/  HMMA.1688.F32.TF32 R8, R4, R176, R208 ;  /* 0x000000b00408723c */ /* 0x000fe200000810d0 */
[----:B------:R-:W-:Y:S01]  /*91300*/  IMAD.MOV.U32 R106, RZ, RZ, R12 ;  /* 0x000000ffff6a7224 */ /* 0x000fe200078e000c */
[----:B------:R-:W-:Y:S01]  /*91310*/  MOV R119, R14 ;  /* 0x0000000e00777202 */ /* 0x000fe20000000f00 */
[----:B------:R-:W-:-:S02]  /*91320*/  IMAD.MOV.U32 R107, RZ, RZ, R13 ;  /* 0x000000ffff6b7224 */ /* 0x000fc400078e000d */
[----:B------:R-:W-:-:S03]  /*91330*/  IMAD.MOV.U32 R118, RZ, RZ, R15 ;  /* 0x000000ffff767224 */ /* 0x000fc600078e000f */
[----:B--2---:R-:W-:Y:S01]  /*91340*/  HMMA.1688.F32.TF32 R232, R4, R160, R40 ;  /* 0x000000a004e8723c */ /* 0x004fe20000081028 */
        /* <DEDUP_REMOVED lines=102> */
[----:B------:R-:W-:-:S02]  /*919b0*/  IMAD.MOV.U32 R90, RZ, RZ, R9 ;  /* 0x000000ffff5a7224 */ /* 0x000fc400078e0009 */
[----:B------:R-:W-:Y:S02]  /*919c0*/  IMAD.MOV.U32 R126, RZ, RZ, R11 ;  /* 0x000000ffff7e7224 */ /* 0x000fe400078e000b */
[C---:B------:R-:W-:Y:S01]  /*919d0*/  HMMA.1688.F32.TF32 R8, R4.reuse, R172, R204 ;  /* 0x000000ac0408723c */ /* 0x040fe200000810cc */
[----:B------:R-:W4:Y:S04]  /*919e0*/  LDL.LU R204, [R1+0x33b0] ;  /* 0x0033b00001cc7983 */ /* 0x000f280000300800 */
[----:B------:R-:W4:Y:S04]  /*919f0*/  LDL.LU R205, [R1+0x33b4] ;  /* 0x0033b40001cd7983 */ /* 0x000f280000300800 */
[----:B------:R-:W4:Y:S04]  /*91a00*/  LDL.LU R206, [R1+0x33b8] ;  /* 0x0033b80001ce7983 */ /* 0x000f280000300800 */
[----:B------:R-:W4:Y:S04]  /*91a10*/  LDL.LU R207, [R1+0x33bc] ;  /* 0x0033bc0001cf7983 */ /* 0x000f280000300800 */
[----:B------:R-:W-:Y:S04]  /*91a20*/  STL.64 [R1+0x6e18], R234 ;  /* 0x006e18ea01007387 */ /* 0x000fe80000100a00 */
[----:B------:R-:W-:Y:S03]  /*91a30*/  STL.64 [R1+0x6e10], R232 ;  /* 0x006e10e801007387 */ /* 0x000fe60000100a00 */
[----:B------:R-:W-:Y:S01]  /*91a40*/  IMAD.MOV.U32 R114, RZ, RZ, R8 ;  /* 0x000000ffff727224 */ /* 0x000fe200078e0008 */
[----:B------:R-:W-:Y:S01]  /*91a50*/  MOV R115, R9 ;  /* 0x0000000900737202 */ /* 0x000fe20000000f00 */
[----:B------:R-:W-:Y:S01]  /*91a60*/  IMAD.MOV.U32 R87, RZ, RZ, R10 ;  /* 0x000000ffff577224 */ /* 0x000fe200078e000a */
[----:B------:R-:W-:Y:S01]  /*91a70*/  LDS R8, [R2+0x8100] ;  /* 0x0081000002087984 */ /* 0x000fe20000000800 */
[C---:B--2---:R-:W-:Y:S08]  /*91a80*/  HMMA.1688.F32.TF32 R16, R4.reuse, R140, R16 ;  /* 0x0000008c0410723c */ /* 0x044ff00000081010 */
[C---:B---3--:R-:W-:Y:S08]  /*91a90*/  HMMA.1688.F32.TF32 R168, R4.reuse, R156, R176 ;  /* 0x0000009c04a8723c */ /* 0x048ff000000810b0 */
[C---:B----4-:R-:W-:Y:S01]  /*91aa0*/  HMMA.1688.F32.TF32 R172, R4.reuse, R152, R228 ;  /* 0x0000009804ac723c */ /* 0x050fe200000810e4 */
[----:B------:R-:W-:Y:S01]  /*91ab0*/  IMAD.MOV.U32 R86, RZ, RZ, R11 ;  /* 0x000000ffff567224 */ /* 0x000fe200078e000b */
[----:B------:R-:W-:Y:S04]  /*91ac0*/  LDS R10, [R2+0xa100] ;  /* 0x00a10000020a7984 */ /* 0x000fe80000000800 */
[----:B------:R-:W-:Y:S09]  /*91ad0*/  LDS R9, [R0+0x8100] ;  /* 0x0081000000097984 */ /* 0x000ff20000000800 */
[----:B------:R-:W-:Y:S04]  /*91ae0*/  STL.64 [R1+0x14b0], R168 ;  /* 0x0014b0a801007387 */ /* 0x000fe80000100a00 */
[----:B------:R1:W-:Y:S01]  /*91af0*/  STL.64 [R1+0x14b8], R170 ;  /* 0x0014b8aa01007387 */ /* 0x0003e20000100a00 */
[C---:B------:R-:W-:Y:S03]  /*91b00*/  HMMA.1688.F32.TF32 R176, R4.reuse, R72, R196 ;  /* 0x0000004804b0723c */ /* 0x040fe600000810c4 */
[----:B------:R-:W2:Y:S05]  /*91b10*/  LDS R11, [R0+0xa100] ;  /* 0x00a10000000b7984 */ /* 0x000eaa0000000800 */
[C---:B-1----:R-:W-:Y:S01]  /*91b20*/  HMMA.1688.F32.TF32 R168, R4.reuse, R68, R236 ;  /* 0x0000004404a8723c */ /* 0x042fe200000810ec */
[----:B------:R-:W-:Y:S04]  /*91b30*/  STL.64 [R1+0x14a0], R172 ;  /* 0x0014a0ac01007387 */ /* 0x000fe80000100a00 */
[----:B------:R1:W-:Y:S03]  /*91b40*/  STL.64 [R1+0x14a8], R174 ;  /* 0x0014a8ae01007387 */ /* 0x0003e60000100a00 */
[C---:B-1----:R-:W-:Y:S11]  /*91b50*/  HMMA.1688.F32.TF32 R172, R4.reuse, R148, R244 ;  /* 0x0000009404ac723c */ /* 0x042ff600000810f4 */
[----:B------:R-:W-:Y:S04]  /*91b60*/  @!UPT UIADD3 URZ, URZ, URZ, URZ ;  /* 0x0000003f3f3ff290 */ /* 0x000fe8000fffe03f */
[----:B------:R-:W-:Y:S04]  /*91b70*/  STL.64 [R1+0x1490], R168 ;  /* 0x001490a801007387 */ /* 0x000fe80000100a00 */
[----:B------:R1:W-:Y:S02]  /*91b80*/  STL.64 [R1+0x1498], R170 ;  /* 0x001498aa01007387 */ /* 0x0003e40000100a00 */
[C---:B-1----:R-:W-:Y:S08]  /*91b90*/  HMMA.1688.F32.TF32 R168, R4.reuse, R144, R12 ;  /* 0x0000009004a8723c */ /* 0x042ff0000008100c */
[C---:B------:R-:W-:Y:S01]  /*91ba0*/  HMMA.1688.F32.TF32 R12, R4.reuse, R136, R20 ;  /* 0x00000088040c723c */ /* 0x040fe20000081014 */
        /* <DEDUP_REMOVED lines=12> */
[C---:B---3--:R-:W-:Y:S01]  /*91c70*/  HMMA.1688.F32.TF32 R12, R4.reuse, R124, R32 ;  /* 0x0000007c040c723c */ /* 0x048fe20000081020 */
        /* <DEDUP_REMOVED lines=35> */
[----:B---3--:R-:W-:Y:S03]  /*91eb0*/  HMMA.1688.F32.TF32 R12, R4, R76, R208 ;  /* 0x0000004c040c723c */ /* 0x008fe600000810d0 */
[----:B------:R-:W-:Y:S04]  /*91ec0*/  STL.64 [R1+0x1370], R20 ;  /* 0x0013701401007387 */ /* 0x000fe80000100a00 */
[----:B------:R2:W-:Y:S04]  /*91ed0*/  STL.64 [R1+0x1378], R22 ;  /* 0x0013781601007387 */ /* 0x0005e80000100a00 */
[----:B------:R-:W-:Y:S04]  /*91ee0*/  LDS R4, [R2+0x8180] ;  /* 0x0081800002047984 */ /* 0x000fe80000000800 */
[----:B------:R-:W-:Y:S01]  /*91ef0*/  LDS R6, [R2+0xa180] ;  /* 0x00a1800002067984 */ /* 0x000fe20000000800 */
[C---:B--2---:R-:W-:Y:S03]  /*91f00*/  HMMA.1688.F32.TF32 R20, R8.reuse, R192, R204 ;  /* 0x000000c00814723c */ /* 0x044fe600000810cc */
[----:B------:R-:W-:Y:S04]  /*91f10*/  STL.64 [R1+0x1360], R16 ;  /* 0x0013601001007387 */ /* 0x000fe80000100a00 */
[----:B------:R1:W-:Y:S04]  /*91f20*/  STL.64 [R1+0x1368], R18 ;  /* 0x0013681201007387 */ /* 0x0003e80000100a00 */
[----:B------:R-:W-:Y:S04]  /*91f30*/  STL.64 [R1+0x3e0], R12 ;  /* 0x0003e00c01007387 */ /* 0x000fe80000100a00 */
[----:B------:R2:W-:Y:S01]  /*91f40*/  STL.64 [R1+0x3e8], R14 ;  /* 0x0003e80e01007387 */ /* 0x0005e20000100a00 */
[C---:B-1----:R-:W-:Y:S03]  /*91f50*/  HMMA.1688.F32.TF32 R16, R8.reuse, R188, R200 ;  /* 0x000000bc0810723c */ /* 0x042fe600000810c8 */
[----:B------:R-:W-:Y:S04]  /*91f60*/  LDS R5, [R0+0x8180] ;  /* 0x0081800000057984 */ /* 0x000fe80000000800 */
[----:B------:R-:W1:Y:S01]  /*91f70*/  LDS R7, [R0+0xa180] ;  /* 0x00a1800000077984 */ /* 0x000e620000000800 */
[C---:B--2---:R-:W-:Y:S03]  /*91f80*/  HMMA.1688.F32.TF32 R12, R8.reuse, R184, R40 ;  /* 0x000000b8080c723c */ /* 0x044fe60000081028 */
        /* <DEDUP_REMOVED lines=136> */
[----:B------:R-:W2:Y:S02]  /*92810*/  LDL.LU.64 R176, [R1+0x6f30] ;  /* 0x006f300001b07983 */ /* 0x000ea40000300a00 */
[C---:B--2---:R-:W-:Y:S11]  /*92820*/  HMMA.1688.F32.TF32 R172, R8.reuse, R176, R172 ;  /* 0x000000b008ac723c */ /* 0x044ff600000810ac */
[----:B------:R-:W-:Y:S11]  /*92830*/  @!UPT UIADD3 URZ, URZ, URZ, URZ ;  /* 0x0000003f3f3ff290 */ /* 0x000ff6000fffe03f */
[----:B------:R-:W-:Y:S01]  /*92840*/  @!UPT UIADD3 URZ, URZ, URZ, URZ ;  /* 0x0000003f3f3ff290 */ /* 0x000fe2000fffe03f */
[----:B------:R-:W-:Y:S04]  /*92850*/  STL.64 [R1+0x1310], R172 ;  /* 0x001310ac01007387 */ /* 0x000fe80000100a00 */
[----:B------:R1:W-:Y:S04]  /*92860*/  STL.64 [R1+0x1318], R174 ;  /* 0x001318ae01007387 */ /* 0x0003e80000100a00 */
[----:B-1----:R-:W2:Y:S04]  /*92870*/  LDL.LU.64 R174, [R1+0x6f28] ;  /* 0x006f280001ae7983 */ /* 0x002ea80000300a00 */
[----:B------:R-:W3:Y:S02]  /*92880*/  LDL.LU.64 R172, [R1+0x6f20] ;  /* 0x006f200001ac7983 */ /* 0x000ee40000300a00 */
[C---:B---3--:R-:W-:Y:S11]  /*92890*/  HMMA.1688.F32.TF32 R168, R8.reuse, R172, R168 ;  /* 0x000000ac08a8723c */ /* 0x048ff600000810a8 */
[----:B------:R-:W-:Y:S11]  /*928a0*/  @!UPT UIADD3 URZ, URZ, URZ, URZ ;  /* 0x0000003f3f3ff290 */ /* 0x000ff6000fffe03f */
[----:B------:R-:W-:Y:S01]  /*928b0*/  @!UPT UIADD3 URZ, URZ, URZ, URZ ;  /* 0x0000003f3f3ff290 */ /* 0x000fe2000fffe03f */
[----:B------:R-:W-:Y:S04]  /*928c0*/  STL.64 [R1+0x1300], R168 ;  /* 0x001300a801007387 */ /* 0x000fe80000100a00 */
[----:B------:R1:W-:Y:S04]  /*928d0*/  STL.64 [R1+0x1308], R170 ;  /* 0x001308aa01007387 */ /* 0x0003e80000100a00 */
[----:B-1----:R-:W3:Y:S04]  /*928e0*/  LDL.LU.64 R170, [R1+0x6f18] ;  /* 0x006f180001aa7983 */ /* 0x002ee80000300a00 */
[----:B------:R-:W2:Y:S01]  /*928f0*/  LDL.LU.64 R168, [R1+0x6f10] ;  /* 0x006f100001a87983 */ /* 0x000ea20000300a00 */
[C---:B------:R-:W-:Y:S08]  /*92900*/  HMMA.1688.F32.TF32 R240, R8.reuse, R164, R240 ;  /* 0x000000a408f0723c */ /* 0x040ff000000810f0 */
[C---:B------:R-:W-:Y:S08]  /*92910*/  HMMA.1688.F32.TF32 R228, R8.reuse, R156, R228 ;  /* 0x0000009c08e4723c */ /* 0x040ff000000810e4 */
[C---:B------:R-:W-:Y:S08]  /*92920*/  HMMA.1688.F32.TF32 R236, R8.reuse, R152, R236 ;  /* 0x0000009808ec723c */ /* 0x040ff000000810ec */
[C---:B------:R-:W-:Y:S08]  /*92930*/  HMMA.1688.F32.TF32 R20, R8.reuse, R140, R20 ;  /* 0x0000008c0814723c */ /* 0x040ff00000081014 */
[C---:B--2---:R-:W-:Y:S11]  /*92940*/  HMMA.1688.F32.TF32 R232, R8.reuse, R168, R232 ;  /* 0x000000a808e8723c */ /* 0x044ff600000810e8 */
[----:B------:R-:W-:Y:S11]  /*92950*/  @!UPT UIADD3 URZ, URZ, URZ, URZ ;  /* 0x0000003f3f3ff290 */ /* 0x000ff6000fffe03f */
[----:B------:R-:W-:Y:S01]  /*92960*/  @!UPT UIADD3 URZ, URZ, URZ, URZ ;  /* 0x0000003f3f3ff290 */ /* 0x000fe2000fffe03f */
[----:B------:R-:W-:Y:S04]  /*92970*/  STL.64 [R1+0x12f0], R232 ;  /* 0x0012f0e801007387 */ /* 0x000fe80000100a00 */
[----:B------:R1:W-:Y:S02]  /*92980*/  STL.64 [R1+0x12f8], R234 ;  /* 0x0012f8ea01007387 */ /* 0x0003e40000100a00 */
[C---:B-1----:R-:W-:Y:S02]  /*92990*/  HMMA.1688.F32.TF32 R232, R8.reuse, R160, R248 ;  /* 0x000000a008e8723c */ /* 0x042fe400000810f8 */
[----:B------:R-:W-:Y:S04]  /*929a0*/  STL.64 [R1+0x12e0], R240 ;  /* 0x0012e0f001007387 */ /* 0x000fe80000100a00 */
[----:B------:R-:W-:Y:S11]  /*929b0*/  STL.64 [R1+0x12e8], R242 ;  /* 0x0012e8f201007387 */ /* 0x000ff60000100a00 */
[----:B------:R-:W-:Y:S06]  /*929c0*/  @!UPT UIADD3 URZ, URZ, URZ, URZ ;  /* 0x0000003f3f3ff290 */ /* 0x000fec000fffe03f */
[----:B------:R-:W-:Y:S04]  /*929d0*/  STL.64 [R1+0x12d0], R232 ;  /* 0x0012d0e801007387 */ /* 0x000fe80000100a00 */
[----:B------:R1:W-:Y:S04]  /*929e0*/  STL.64 [R1+0x12d8], R234 ;  /* 0x0012d8ea01007387 */ /* 0x0003e80000100a00 */
[----:B------:R-:W-:Y:S04]  /*929f0*/  STL.64 [R1+0x12c0], R228 ;  /* 0x0012c0e401007387 */ /* 0x000fe80000100a00 */
[----:B------:R2:W-:Y:S01]  /*92a00*/  STL.64 [R1+0x12c8], R230 ;  /* 0x0012c8e601007387 */ /* 0x0005e20000100a00 */
[C---:B-1----:R-:W-:Y:S08]  /*92a10*/  HMMA.1688.F32.TF32 R232, R8.reuse, R68, R196 ;  /* 0x0000004408e8723c */ /* 0x042ff000000810c4 */
[C---:B--2---:R-:W-:Y:S08]  /*92a20*/  HMMA.1688.F32.TF32 R228, R8.reuse, R72, R244 ;  /* 0x0000004808e4723c */ /* 0x044ff000000810f4 */
[C---:B------:R-:W-:Y:S08]  /*92a30*/  HMMA.1688.F32.TF32 R196, R8.reuse, R148, R12 ;  /* 0x0000009408c4723c */ /* 0x040ff0000008100c */
[C---:B------:R-:W-:Y:S01]  /*92a40*/  HMMA.1688.F32.TF32 R12, R8.reuse, R144, R16 ;  /* 0x00000090080c723c */ /* 0x040fe20000081010 */
[----:B------:R-:W-:Y:S04]  /*92a50*/  STL.64 [R1+0x12b0], R236 ;  /* 0x0012b0ec01007387 */ /* 0x000fe80000100a00 */
[----:B------:R-:W-:Y:S04]  /*92a60*/  STL.64 [R1+0x12b8], R238 ;  /* 0x0012b8ee01007387 */ /* 0x000fe80000100a00 */
[----:B------:R-:W-:Y:S04]  /*92a70*/  STL.64 [R1+0x12a0], R232 ;  /* 0x0012a0e801007387 */ /* 0x000fe80000100a00 */
[----:B------:R-:W-:Y:S01]  /*92a80*/  STL.64 [R1+0x12a8], R234 ;  /* 0x0012a8ea01007387 */ /* 0x000fe20000100a00 */
[C---:B----4-:R-:W-:Y:S03]  /*92a90*/  HMMA.1688.F32.TF32 R16, R8.reuse, R136, R24 ;  /* 0x000000880810723c */ /* 0x050fe60000081018 */
        /* <DEDUP_REMOVED lines=49> */
[----:B--2---:R-:W-:Y:S01]  /*92db0*/  HMMA.1688.F32.TF32 R16, R8, R76, R204 ;  /* 0x0000004c0810723c */ /* 0x004fe200000810cc */
[----:B------:R1:W-:Y:S07]  /*92dc0*/  STL.64 [R1+0x1188], R14 ;  /* 0x0011880e01007387 */ /* 0x0003ee0000100a00 */
[C---:B------:R-:W-:Y:S08]  /*92dd0*/  HMMA.1688.F32.TF32 R8, R4.reuse, R188, R40 ;  /* 0x000000bc0408723c */ /* 0x040ff00000081028 */
[C---:B-1----:R-:W-:Y:S01]  /*92de0*/  HMMA.1688.F32.TF32 R12, R4.reuse, R192, R200 ;  /* 0x000000c0040c723c */ /* 0x042fe200000810c8 */
[----:B------:R1:W-:Y:S04]  /*92df0*/  STL.64 [R1+0x1170], R20 ;  /* 0x0011701401007387 */ /* 0x0003e80000100a00 */
[----:B------:R2:W-:Y:S04]  /*92e00*/  STL.64 [R1+0x1178], R22 ;  /* 0x0011781601007387 */ /* 0x0005e80000100a00 */
[----:B------:R-:W-:Y:S04]  /*92e10*/  STL.64 [R1+0x3d0], R16 ;  /* 0x0003d01001007387 */ /* 0x000fe80000100a00 */
[----:B------:R-:W-:Y:S04]  /*92e20*/  STL.64 [R1+0x3d8], R18 ;  /* 0x0003d81201007387 */ /* 0x000fe80000100a00 */
[----:B------:R-:W4:Y:S06]  /*92e30*/  LDL.LU R200, [R1+0x30a0] ;  /* 0x0030a00001c87983 */ /* 0x000f2c0000300800 */
[----:B------:R1:W-:Y:S04]  /*92e40*/  STL.64 [R1+0x3c0], R12 ;  /* 0x0003c00c01007387 */ /* 0x0003e80000100a00 */
[----:B------:R1:W-:Y:S04]  /*92e50*/  STL.64 [R1+0x3c8], R14 ;  /* 0x0003c80e01007387 */ /* 0x0003e80000100a00 */
[----:B------:R-:W-:Y:S04]  /*92e60*/  STL.64 [R1+0x3b0], R8 ;  /* 0x0003b00801007387 */ /* 0x000fe80000100a00 */
[----:B------:R1:W-:Y:S04]  /*92e70*/  STL.64 [R1+0x3b8], R10 ;  /* 0x0003b80a01007387 */ /* 0x0003e80000100a00 */
        /* <DEDUP_REMOVED lines=53> */
[----:B--2---:R-:W3:Y:S04]  /*931d0*/  LDL.LU R22, [R1+0x31b8] ;  /* 0x0031b80001167983 */ /* 0x004ee80000300800 */
        /* <DEDUP_REMOVED lines=57> */
[----:B------:R-:W-:Y:S01]  /*93570*/  STL.64 [R1+0x3a0], R240 ;  /* 0x0003a0f001007387 */ /* 0x000fe20000100a00 */
[C---:B------:R-:W-:Y:S03]  /*93580*/  HMMA.1688.F32.TF32 R228, R4.reuse, R172, R236 ;  /* 0x000000ac04e4723c */ /* 0x040fe600000810ec */
[----:B------:R-:W-:Y:S04]  /*93590*/  STL.64 [R1+0x3a8], R242 ;  /* 0x0003a8f201007387 */ /* 0x000fe80000100a00 */
[----:B------:R-:W-:Y:S04]  /*935a0*/  STL.64 [R1+0x390], R8 ;  /* 0x0003900801007387 */ /* 0x000fe80000100a00 */
[----:B------:R1:W-:Y:S01]  /*935b0*/  STL.64 [R1+0x398], R10 ;  /* 0x0003980a01007387 */ /* 0x0003e20000100a00 */
[C---:B------:R-:W-:Y:S08]  /*935c0*/  HMMA.1688.F32.TF32 R12, R4.reuse, R160, R12 ;  /* 0x000000a0040c723c */ /* 0x040ff0000008100c */
[C---:B-1----:R-:W-:Y:S08]  /*935d0*/  HMMA.1688.F32.TF32 R8, R4.reuse, R168, R196 ;  /* 0x000000a80408723c */ /* 0x042ff000000810c4 */
[C---:B------:R-:W-:Y:S01]  /*935e0*/  HMMA.1688.F32.TF32 R196, R4.reuse, R164, R244 ;  /* 0x000000a404c4723c */ /* 0x040fe200000810f4 */
        /* <DEDUP_REMOVED lines=14> */
[----:B------:R-:W-:Y:S04]  /*936d0*/  STL.64 [R1+0x1160], R16 ;  /* 0x0011601001007387 */ /* 0x000fe80000100a00 */
[----:B------:R1:W-:Y:S01]  /*936e0*/  STL.64 [R1+0x1168], R18 ;  /* 0x0011681201007387 */ /* 0x0003e20000100a00 */
[C---:B------:R-:W-:Y:S03]  /*936f0*/  HMMA.1688.F32.TF32 R20, R4.reuse, R68, R24 ;  /* 0x000000440414723c */ /* 0x040fe60000081018 */
[----:B------:R-:W-:Y:S04]  /*93700*/  LDS R9, [R0+0x8200] ;  /* 0x0082000000097984 */ /* 0x000fe80000000800 */
[----:B------:R-:W2:Y:S01]  /*93710*/  LDS R11, [R0+0xa200] ;  /* 0x00a20000000b7984 */ /* 0x000ea20000000800 */
[C---:B-1----:R-:W-:Y:S07]  /*93720*/  HMMA.1688.F32.TF32 R16, R4.reuse, R72, R28 ;  /* 0x000000480410723c */ /* 0x042fee000008101c */
        /* <DEDUP_REMOVED lines=108> */
[----:B---3--:R-:W3:Y:S04]  /*93df0*/  LDL.LU R22, [R1+0x3018] ;  /* 0x0030180001167983 */ /* 0x008ee80000300800 */
[----:B------:R-:W3:Y:S04]  /*93e00*/  LDL.LU R23, [R1+0x301c] ;  /* 0x00301c0001177983 */ /* 0x000ee80000300800 */
        /* <DEDUP_REMOVED lines=52> */
[----:B--2---:R-:W-:Y:S08]  /*94150*/  HMMA.1688.F32.TF32 R16, R8, R176, R16 ;  /* 0x000000b00810723c */ /* 0x004ff00000081010 */
[C---:B---3--:R-:W-:Y:S08]  /*94160*/  HMMA.1688.F32.TF32 R232, R4.reuse, R80, R248 ;  /* 0x0000005004e8723c */ /* 0x048ff000000810f8 */
[C---:B----4-:R-:W-:Y:S08]  /*94170*/  HMMA.1688.F32.TF32 R240, R4.reuse, R84, R240 ;  /* 0x0000005404f0723c */ /* 0x050ff000000810f0 */
[----:B------:R-:W-:Y:S01]  /*94180*/  HMMA.1688.F32.TF32 R228, R4, R76, R228 ;  /* 0x0000004c04e4723c */ /* 0x000fe200000810e4 */
[----:B------:R-:W-:Y:S04]  /*94190*/  LDS R4, [R2+0x8280] ;  /* 0x0082800002047984 */ /* 0x000fe80000000800 */
[----:B------:R-:W-:Y:S10]  /*941a0*/  LDS R6, [R2+0xa280] ;  /* 0x00a2800002067984 */ /* 0x000ff40000000800 */
[----:B------:R-:W-:Y:S04]  /*941b0*/  STL.64 [R1+0x1020], R240 ;  /* 0x001020f001007387 */ /* 0x000fe80000100a00 */
[----:B------:R-:W-:Y:S01]  /*941c0*/  STL.64 [R1+0x1028], R242 ;  /* 0x001028f201007387 */ /* 0x000fe20000100a00 */
[C---:B------:R-:W-:Y:S03]  /*941d0*/  HMMA.1688.F32.TF32 R236, R8.reuse, R192, R236 ;  /* 0x000000c008ec723c */ /* 0x040fe600000810ec */
[----:B------:R-:W-:Y:S04]  /*941e0*/  STL.64 [R1+0x1010], R232 ;  /* 0x001010e801007387 */ /* 0x000fe80000100a00 */
[----:B------:R1:W-:Y:S04]  /*941f0*/  STL.64 [R1+0x1018], R234 ;  /* 0x001018ea01007387 */ /* 0x0003e80000100a00 */
[----:B------:R-:W-:Y:S04]  /*94200*/  STL.64 [R1+0x330], R228 ;  /* 0x000330e401007387 */ /* 0x000fe80000100a00 */
[----:B------:R2:W-:Y:S01]  /*94210*/  STL.64 [R1+0x338], R230 ;  /* 0x000338e601007387 */ /* 0x0005e20000100a00 */
[C---:B-1----:R-:W-:Y:S03]  /*94220*/  HMMA.1688.F32.TF32 R232, R8.reuse, R188, R196 ;  /* 0x000000bc08e8723c */ /* 0x042fe600000810c4 */
[----:B------:R-:W-:Y:S04]  /*94230*/  LDS R5, [R0+0x8280] ;  /* 0x0082800000057984 */ /* 0x000fe80000000800 */
[----:B------:R-:W1:Y:S01]  /*94240*/  LDS R7, [R0+0xa280] ;  /* 0x00a2800000077984 */ /* 0x000e620000000800 */
[C---:B--2---:R-:W-:Y:S08]  /*94250*/  HMMA.1688.F32.TF32 R228, R8.reuse, R184, R244 ;  /* 0x000000b808e4723c */ /* 0x044ff000000810f4 */
[C---:B------:R-:W-:Y:S08]  /*94260*/  HMMA.1688.F32.TF32 R196, R8.reuse, R180, R12 ;  /* 0x000000b408c4723c */ /* 0x040ff0000008100c */
[C---:B------:R-:W-:Y:S01]  /*94270*/  HMMA.1688.F32.TF32 R12, R8.reuse, R172, R20 ;  /* 0x000000ac080c723c */ /* 0x040fe20000081014 */
        /* <DEDUP_REMOVED lines=24> */
[----:B------:R-:W-:Y:S04]  /*94400*/  STL.64 [R1+0xf70], R20 ;  /* 0x000f701401007387 */ /* 0x000fe80000100a00 */
[----:B------:R2:W-:Y:S08]  /*94410*/  STL.64 [R1+0xf78], R22 ;  /* 0x000f781601007387 */ /* 0x0005f00000100a00 */
        /* <DEDUP_REMOVED lines=35> */
[----:B------:R-:W-:Y:S04]  /*94650*/  STL.64 [R1+0xeb8], R22 ;  /* 0x000eb81601007387 */ /* 0x000fe80000100a00 */
        /* <DEDUP_REMOVED lines=52> */
[----:B-1----:R-:W4:Y:S04]  /*949a0*/  LDL.LU R12, [R1+0x2ee0] ;  /* 0x002ee000010c7983 */ /* 0x002f280000300800 */
        /* <DEDUP_REMOVED lines=35> */
[C---:B----4-:R-:W-:Y:S08]  /*94be0*/  HMMA.1688.F32.TF32 R196, R8.reuse, R104, R12 ;  /* 0x0000006808c4723c */ /* 0x050ff0000008100c */
[C---:B---3--:R-:W-:Y:S08]  /*94bf0*/  HMMA.1688.F32.TF32 R12, R8.reuse, R100, R16 ;  /* 0x00000064080c723c */ /* 0x048ff00000081010 */
[C---:B--2---:R-:W-:Y:S07]  /*94c00*/  HMMA.1688.F32.TF32 R20, R8.reuse, R96, R20 ;  /* 0x000000600814723c */ /* 0x044fee0000081014 */
[----:B------:R-:W-:Y:S01]  /*94c10*/  STL.64 [R1+0xe80], R196 ;  /* 0x000e80c401007387 */ /* 0x000fe20000100a00 */
[C---:B------:R-:W-:Y:S03]  /*94c20*/  HMMA.1688.F32.TF32 R16, R8.reuse, R92, R24 ;  /* 0x0000005c0810723c */ /* 0x040fe60000081018 */
        /* <DEDUP_REMOVED lines=12> */
[----:B-1----:R-:W-:Y:S06]  /*94cf0*/  HMMA.1688.F32.TF32 R12, R8, R76, R44 ;  /* 0x0000004c080c723c */ /* 0x002fec000008102c */
[----:B------:R-:W-:Y:S04]  /*94d00*/  STL.64 [R1+0xe30], R20 ;  /* 0x000e301401007387 */ /* 0x000fe80000100a00 */
[----:B------:R-:W-:Y:S01]  /*94d10*/  STL.64 [R1+0xe38], R22 ;  /* 0x000e381601007387 */ /* 0x000fe20000100a00 */
[C---:B------:R-:W-:Y:S04]  /*94d20*/  HMMA.1688.F32.TF32 R8, R4.reuse, R192, R48 ;  /* 0x000000c00408723c */ /* 0x040fe80000081030 */
[----:B------:R-:W-:Y:S04]  /*94d30*/  STL.64 [R1+0xe20], R16 ;  /* 0x000e201001007387 */ /* 0x000fe80000100a00 */
[----:B------:R1:W-:Y:S04]  /*94d40*/  STL.64 [R1+0xe28], R18 ;  /* 0x000e281201007387 */ /* 0x0003e80000100a00 */
[----:B------:R-:W-:Y:S01]  /*94d50*/  STL.64 [R1+0x320], R12 ;  /* 0x0003200c01007387 */ /* 0x000fe20000100a00 */
[C---:B-1----:R-:W-:Y:S03]  /*94d60*/  HMMA.1688.F32.TF32 R16, R4.reuse, R188, R64 ;  /* 0x000000bc0410723c */ /* 0x042fe60000081040 */
[----:B------:R1:W-:Y:S05]  /*94d70*/  STL.64 [R1+0x328], R14 ;  /* 0x0003280e01007387 */ /* 0x0003ea0000100a00 */
[C---:B-1----:R-:W-:Y:S02]  /*94d80*/  HMMA.1688.F32.TF32 R12, R4.reuse, R184, R60 ;  /* 0x000000b8040c723c */ /* 0x042fe4000008103c */
[----:B------:R-:W-:Y:S04]  /*94d90*/  STL.64 [R1+0x310], R8 ;  /* 0x0003100801007387 */ /* 0x000fe80000100a00 */
[----:B------:R1:W-:Y:S09]  /*94da0*/  STL.64 [R1+0x318], R10 ;  /* 0x0003180a01007387 */ /* 0x0003f20000100a00 */
        /* <DEDUP_REMOVED lines=26> */
[C---:B-1----:R-:W-:Y:S03]  /*94f50*/  HMMA.1688.F32.TF32 R12, R4.reuse, R156, R208 ;  /* 0x0000009c040c723c */ /* 0x042fe600000810d0 */
[----:B------:R-:W-:Y:S04]  /*94f60*/  STL.64 [R1+0x6f08], R158 ;  /* 0x006f089e01007387 */ /* 0x000fe80000100a00 */
[----:B------:R-:W-:Y:S11]  /*94f70*/  STL.64 [R1+0x6f00], R156 ;  /* 0x006f009c01007387 */ /* 0x000ff60000100a00 */
[----:B------:R-:W-:Y:S05]  /*94f80*/  @!UPT UIADD3 URZ, URZ, URZ, URZ ;  /* 0x0000003f3f3ff290 */ /* 0x000fea000fffe03f */
        /* <DEDUP_REMOVED lines=14> */
[----:B------:R-:W3:Y:S01]  /*95070*/  LDL.LU R200, [R1+0x2cb0] ;  /* 0x002cb00001c87983 */ /* 0x000ee20000300800 */
[C---:B-1----:R-:W-:Y:S11]  /*95080*/  HMMA.1688.F32.TF32 R12, R4.reuse, R72, R40 ;  /* 0x00000048040c723c */ /* 0x042ff60000081028 */
[----:B------:R-:W-:Y:S11]  /*95090*/  @!UPT UIADD3 URZ, URZ, URZ, URZ ;  /* 0x0000003f3f3ff290 */ /* 0x000ff6000fffe03f */
[----:B------:R-:W-:Y:S01]  /*950a0*/  @!UPT UIADD3 URZ, URZ, URZ, URZ ;  /* 0x0000003f3f3ff290 */ /* 0x000fe2000fffe03f */
        /* <DEDUP_REMOVED lines=111> */
[C---:B------:R-:W-:Y:S11]  /*957a0*/  HMMA.1688.F32.TF32 R152, R4.reuse, R140, R228 ;  /* 0x0000008c0498723c */ /* 0x040ff600000810e4 */
[----:B------:R-:W-:Y:S04]  /*957b0*/  @!UPT UIADD3 URZ, URZ, URZ, URZ ;  /* 0x0000003f3f3ff290 */ /* 0x000fe8000fffe03f */
        /* <DEDUP_REMOVED lines=8> */
[C---:B-1----:R-:W-:Y:S08]  /*95840*/  HMMA.1688.F32.TF32 R152, R4.reuse, R128, R244 ;  /* 0x000000800498723c */ /* 0x042ff000000810f4 */
[C---:B----4-:R-:W-:Y:S01]  /*95850*/  HMMA.1688.F32.TF32 R12, R4.reuse, R124, R12 ;  /* 0x0000007c040c723c */ /* 0x050fe2000008100c */
[----:B------:R-:W-:Y:S04]  /*95860*/  STL.64 [R1+0xda0], R156 ;  /* 0x000da09c01007387 */ /* 0x000fe80000100a00 */
[----:B------:R-:W-:Y:S04]  /*95870*/  STL.64 [R1+0xda8], R158 ;  /* 0x000da89e01007387 */ /* 0x000fe80000100a00 */
[----:B------:R-:W-:Y:S04]  /*95880*/  STL.64 [R1+0xd90], R68 ;  /* 0x000d904401007387 */ /* 0x000fe80000100a00 */
[----:B------:R1:W-:Y:S04]  /*95890*/  STL.64 [R1+0xd98], R70 ;  /* 0x000d984601007387 */ /* 0x0003e80000100a00 */
[----:B------:R-:W-:Y:S04]  /*958a0*/  STL.64 [R1+0xd80], R152 ;  /* 0x000d809801007387 */ /* 0x000fe80000100a00 */
[----:B------:R-:W-:Y:S01]  /*958b0*/  STL.64 [R1+0xd88], R154 ;  /* 0x000d889a01007387 */ /* 0x000fe20000100a00 */
[C---:B-1----:R-:W-:Y:S03]  /*958c0*/  HMMA.1688.F32.TF32 R68, R4.reuse, R120, R16 ;  /* 0x000000780444723c */ /* 0x042fe60000081010 */
[----:B------:R-:W-:Y:S04]  /*958d0*/  STL.64 [R1+0xd70], R12 ;  /* 0x000d700c01007387 */ /* 0x000fe80000100a00 */
[----:B------:R1:W-:Y:S01]  /*958e0*/  STL.64 [R1+0xd78], R14 ;  /* 0x000d780e01007387 */ /* 0x0003e20000100a00 */
[C---:B------:R-:W-:Y:S08]  /*958f0*/  HMMA.1688.F32.TF32 R16, R4.reuse, R116, R20 ;  /* 0x000000740410723c */ /* 0x040ff00000081014 */
[C---:B-1----:R-:W-:Y:S07]  /*95900*/  HMMA.1688.F32.TF32 R12, R4.reuse, R112, R24 ;  /* 0x00000070040c723c */ /* 0x042fee0000081018 */
[----:B------:R-:W-:Y:S01]  /*95910*/  STL.64 [R1+0xd60], R68 ;  /* 0x000d604401007387 */ /* 0x000fe20000100a00 */
[C---:B------:R-:W-:Y:S03]  /*95920*/  HMMA.1688.F32.TF32 R20, R4.reuse, R108, R28 ;  /* 0x0000006c0414723c */ /* 0x040fe6000008101c */
        /* <DEDUP_REMOVED lines=26> */
[----:B------:R-:W-:Y:S04]  /*95ad0*/  STL.64 [R1+0xcd8], R22 ;  /* 0x000cd81601007387 */ /* 0x000fe80000100a00 */
[----:B------:R-:W-:Y:S04]  /*95ae0*/  LDS R4, [R2+0x8380] ;  /* 0x0083800002047984 */ /* 0x000fe80000000800 */
[----:B------:R-:W-:Y:S04]  /*95af0*/  LDS R6, [R2+0xa380] ;  /* 0x00a3800002067984 */ /* 0x000fe80000000800 */
        /* <DEDUP_REMOVED lines=178> */
[C---:B--2---:R-:W-:Y:S11]  /*96620*/  HMMA.1688.F32.TF32 R244, R8.reuse, R68, R244 ;  /* 0x0000004408f4723c */ /* 0x044ff600000810f4 */
[----:B------:R-:W-:Y:S11]  /*96630*/  @!UPT UIADD3 URZ, URZ, URZ, URZ ;  /* 0x0000003f3f3ff290 */ /* 0x000ff6000fffe03f */
[----:B------:R-:W-:Y:S01]  /*96640*/  @!UPT UIADD3 URZ, URZ, URZ, URZ ;  /* 0x0000003f3f3ff290 */ /* 0x000fe2000fffe03f */
        /* <DEDUP_REMOVED lines=34> */
[C---:B----4-:R-:W-:Y:S03]  /*96870*/  HMMA.1688.F32.TF32 R16, R8.reuse, R104, R36 ;  /* 0x000000680810723c */ /* 0x050fe60000081024 */
        /* <DEDUP_REMOVED lines=8> */
[C---:B----4-:R-:W-:Y:S01]  /*96900*/  HMMA.1688.F32.TF32 R16, R8.reuse, R92, R64 ;  /* 0x0000005c0810723c */ /* 0x050fe20000081040 */
        /* <DEDUP_REMOVED lines=8> */
[C---:B----4-:R-:W-:Y:S01]  /*96990*/  HMMA.1688.F32.TF32 R16, R8.reuse, R80, R52 ;  /* 0x000000500810723c */ /* 0x050fe20000081034 */
[----:B------:R1:W-:Y:S07]  /*969a0*/  STL.64 [R1+0xaf8], R14 ;  /* 0x000af80e01007387 */ /* 0x0003ee0000100a00 */
[----:B-1----:R-:W-:Y:S08]  /*969b0*/  HMMA.1688.F32.TF32 R12, R8, R76, R224 ;  /* 0x0000004c080c723c */ /* 0x002ff000000810e0 */
        /* <DEDUP_REMOVED lines=10> */
[C---:B----4-:R-:W-:Y:S08]  /*96a60*/  HMMA.1688.F32.TF32 R12, R4.reuse, R184, R212 ;  /* 0x000000b8040c723c */ /* 0x050ff000000810d4 */
        /* <DEDUP_REMOVED lines=11> */
[----:B------:R-:W-:Y:S04]  /*96b20*/  STL.64 [R1+0x228], R18 ;  /* 0x0002281201007387 */ /* 0x000fe80000100a00 */
[----:B------:R-:W4:Y:S04]  /*96b30*/  LDL.LU R200, [R1+0x2a30] ;  /* 0x002a300001c87983 */ /* 0x000f280000300800 */
[----:B------:R-:W-:Y:S04]  /*96b40*/  STL.64 [R1+0x210], R12 ;  /* 0x0002100c01007387 */ /* 0x000fe80000100a00 */
[----:B------:R1:W-:Y:S04]  /*96b50*/  STL.64 [R1+0x218], R14 ;  /* 0x0002180e01007387 */ /* 0x0003e80000100a00 */
[----:B------:R-:W-:Y:S04]  /*96b60*/  STL.64 [R1+0x200], R8 ;  /* 0x0002000801007387 */ /* 0x000fe80000100a00 */
[----:B------:R-:W-:Y:S04]  /*96b70*/  STL.64 [R1+0x208], R10 ;  /* 0x0002080a01007387 */ /* 0x000fe80000100a00 */
        /* <DEDUP_REMOVED lines=78> */
[----:B------:R-:W1:Y:S02]  /*97060*/  LDS R11, [R0+0xa400] ;  /* 0x00a40000000b7984 */ /* 0x000e640000000800 */
[C---:B-1----:R-:W-:Y:S08]  /*97070*/  HMMA.1688.F32.TF32 R12, R4.reuse, R160, R24 ;  /* 0x000000a0040c723c */ /* 0x042ff00000081018 */
[C---:B--2---:R-:W-:Y:S11]  /*97080*/  HMMA.1688.F32.TF32 R16, R4.reuse, R164, R20 ;  /* 0x000000a40410723c */ /* 0x044ff60000081014 */
[----:B------:R-:W-:Y:S11]  /*97090*/  @!UPT UIADD3 URZ, URZ, URZ, URZ ;  /* 0x0000003f3f3ff290 */ /* 0x000ff6000fffe03f */
[----:B------:R-:W-:Y:S01]  /*970a0*/  @!UPT UIADD3 URZ, URZ, URZ, URZ ;  /* 0x0000003f3f3ff290 */ /* 0x000fe2000fffe03f */
[----:B------:R-:W-:Y:S04]  /*970b0*/  STL.64 [R1+0x1f0], R16 ;  /* 0x0001f01001007387 */ /* 0x000fe80000100a00 */
[----:B------:R-:W-:Y:S04]  /*970c0*/  STL.64 [R1+0x1f8], R18 ;  /* 0x0001f81201007387 */ /* 0x000fe80000100a00 */
[----:B------:R-:W-:Y:S04]  /*970d0*/  STL.64 [R1+0x1e0], R12 ;  /* 0x0001e00c01007387 */ /* 0x000fe80000100a00 */
[----:B------:R3:W-:Y:S02]  /*970e0*/  STL.64 [R1+0x1e8], R14 ;  /* 0x0001e80e01007387 */ /* 0x0007e40000100a00 */
[C---:B---3--:R-:W-:Y:S08]  /*970f0*/  HMMA.1688.F32.TF32 R12, R4.reuse, R156, R28 ;  /* 0x0000009c040c723c */ /* 0x048ff0000008101c */
[C---:B------:R-:W-:Y:S11]  /*97100*/  HMMA.1688.F32.TF32 R16, R4.reuse, R152, R32 ;  /* 0x000000980410723c */ /* 0x040ff60000081020 */
[----:B------:R-:W-:Y:S04]  /*97110*/  @!UPT UIADD3 URZ, URZ, URZ, URZ ;  /* 0x0000003f3f3ff290 */ /* 0x000fe8000fffe03f */
[----:B------:R-:W-:Y:S04]  /*97120*/  STL.64 [R1+0xac0], R12 ;  /* 0x000ac00c01007387 */ /* 0x000fe80000100a00 */
[----:B------:R1:W-:Y:S02]  /*97130*/  STL.64 [R1+0xac8], R14 ;  /* 0x000ac80e01007387 */ /* 0x0003e40000100a00 */
[C---:B-1----:R-:W-:Y:S02]  /*97140*/  HMMA.1688.F32.TF32 R12, R4.reuse, R68, R36 ;  /* 0x00000044040c723c */ /* 0x042fe40000081024 */
[----:B------:R-:W-:Y:S04]  /*97150*/  STL.64 [R1+0x6ec8], R70 ;  /* 0x006ec84601007387 */ /* 0x000fe80000100a00 */
[----:B------:R-:W-:Y:S04]  /*97160*/  STL.64 [R1+0xab0], R16 ;  /* 0x000ab01001007387 */ /* 0x000fe80000100a00 */
[----:B------:R-:W-:Y:S04]  /*97170*/  STL.64 [R1+0xab8], R18 ;  /* 0x000ab81201007387 */ /* 0x000fe80000100a00 */
[----:B------:R-:W-:Y:S09]  /*97180*/  STL.64 [R1+0x6ec0], R68 ;  /* 0x006ec04401007387 */ /* 0x000ff20000100a00 */
[----:B------:R-:W-:Y:S04]  /*97190*/  STL.64 [R1+0xaa0], R12 ;  /* 0x000aa00c01007387 */ /* 0x000fe80000100a00 */
[----:B------:R4:W-:Y:S02]  /*971a0*/  STL.64 [R1+0xaa8], R14 ;  /* 0x000aa80e01007387 */ /* 0x0009e40000100a00 */
[C---:B----4-:R-:W-:Y:S02]  /*971b0*/  HMMA.1688.F32.TF32 R12, R4.reuse, R72, R44 ;  /* 0x00000048040c723c */ /* 0x050fe4000008102c */
        /* <DEDUP_REMOVED lines=18> */
[----:B------:R1:W-:Y:S01]  /*972e0*/  STL.64 [R1+0xa50], R12 ;  /* 0x000a500c01007387 */ /* 0x0003e20000100a00 */
[----:B------:R-:W-:Y:S01]  /*972f0*/  MOV R252, R14 ;  /* 0x0000000e00fc7202 */ /* 0x000fe20000000f00 */
[----:B--2---:R-:W-:Y:S01]  /*97300*/  HMMA.1688.F32.TF32 R16, R4, R128, R224 ;  /* 0x000000800410723c */ /* 0x004fe200000810e0 */
[----:B------:R-:W-:-:S07]  /*97310*/  IMAD.MOV.U32 R236, RZ, RZ, R15 ;  /* 0x000000ffffec7224 */ /* 0x000fce00078e000f */
[C---:B-1----:R-:W-:Y:S05]  /*97320*/  HMMA.1688.F32.TF32 R12, R4.reuse, R124, R220 ;  /* 0x0000007c040c723c */ /* 0x042fea00000810dc */
[----:B------:R-:W-:Y:S04]  /*97330*/  STL.64 [R1+0xa40], R20 ;  /* 0x000a401401007387 */ /* 0x000fe80000100a00 */
[----:B------:R1:W-:Y:S06]  /*97340*/  STL.64 [R1+0xa48], R22 ;  /* 0x000a481601007387 */ /* 0x0003ec0000100a00 */
        /* <DEDUP_REMOVED lines=15> */
[----:B-1----:R-:W-:Y:S07]  /*97440*/  HMMA.1688.F32.TF32 R12, R4, R100, R40 ;  /* 0x00000064040c723c */ /* 0x002fee0000081028 */
[----:B------:R-:W-:Y:S04]  /*97450*/  STL.64 [R1+0x9e0], R20 ;  /* 0x0009e01401007387 */ /* 0x000fe80000100a00 */
[----:B------:R-:W-:Y:S04]  /*97460*/  STL.64 [R1+0x9e8], R22 ;  /* 0x0009e81601007387 */ /* 0x000fe80000100a00 */
[----:B------:R-:W2:Y:S04]  /*97470*/  LDL.LU R200, [R1+0x2940] ;  /* 0x0029400001c87983 */ /* 0x000ea80000300800 */
[----:B------:R-:W-:Y:S04]  /*97480*/  STL.64 [R1+0x9d0], R16 ;  /* 0x0009d01001007387 */ /* 0x000fe80000100a00 */
[----:B------:R1:W-:Y:S04]  /*97490*/  STL.64 [R1+0x9d8], R18 ;  /* 0x0009d81201007387 */ /* 0x0003e80000100a00 */
        /* <DEDUP_REMOVED lines=65> */
[C---:B-1----:R-:W-:Y:S08]  /*978b0*/  HMMA.1688.F32.TF32 R16, R4.reuse, R92, R36 ;  /* 0x0000005c0410723c */ /* 0x042ff00000081024 */
[C---:B--2---:R-:W-:Y:S08]  /*978c0*/  HMMA.1688.F32.TF32 R20, R4.reuse, R96, R32 ;  /* 0x000000600414723c */ /* 0x044ff00000081020 */
[C---:B---3--:R-:W-:Y:S11]  /*978d0*/  HMMA.1688.F32.TF32 R12, R4.reuse, R88, R44 ;  /* 0x00000058040c723c */ /* 0x048ff6000008102c */
        /* <DEDUP_REMOVED lines=9> */
[----:B-1----:R-:W-:Y:S01]  /*97970*/  HMMA.1688.F32.TF32 R12, R4, R76, R60 ;  /* 0x0000004c040c723c */ /* 0x002fe2000008103c */
[----:B------:R-:W-:Y:S04]  /*97980*/  LDS R4, [R2+0x8480] ;  /* 0x0084800002047984 */ /* 0x000fe80000000800 */
[----:B------:R-:W-:Y:S04]  /*97990*/  LDS R6, [R2+0xa480] ;  /* 0x00a4800002067984 */ /* 0x000fe80000000800 */
        /* <DEDUP_REMOVED lines=8> */
[C---:B----4-:R-:W-:Y:S08]  /*97a20*/  HMMA.1688.F32.TF32 R12, R8.reuse, R192, R56 ;  /* 0x000000c0080c723c */ /* 0x050ff00000081038 */
[C---:B------:R-:W-:Y:S08]  /*97a30*/  HMMA.1688.F32.TF32 R20, R8.reuse, R188, R52 ;  /* 0x000000bc0814723c */ /* 0x040ff00000081034 */
[C---:B------:R-:W-:Y:S07]  /*97a40*/  HMMA.1688.F32.TF32 R16, R8.reuse, R184, R224 ;  /* 0x000000b80810723c */ /* 0x040fee00000810e0 */
[----:B------:R-:W-:Y:S04]  /*97a50*/  STL.64 [R1+0x960], R12 ;  /* 0x0009600c01007387 */ /* 0x000fe80000100a00 */
[----:B------:R2:W-:Y:S02]  /*97a60*/  STL.64 [R1+0x968], R14 ;  /* 0x0009680e01007387 */ /* 0x0005e40000100a00 */
[----:B--2---:R-:W-:Y:S02]  /*97a70*/  HMMA.1688.F32.TF32 R12, R8, R180, R220 ;  /* 0x000000b4080c723c */ /* 0x004fe400000810dc */
[----:B------:R-:W-:Y:S04]  /*97a80*/  STL.64 [R1+0x950], R20 ;  /* 0x0009501401007387 */ /* 0x000fe80000100a00 */
[----:B------:R-:W-:Y:S04]  /*97a90*/  STL.64 [R1+0x958], R22 ;  /* 0x0009581601007387 */ /* 0x000fe80000100a00 */
[----:B------:R-:W-:Y:S04]  /*97aa0*/  STL.64 [R1+0x940], R16 ;  /* 0x0009401001007387 */ /* 0x000fe80000100a00 */
[----:B------:R-:W-:Y:S09]  /*97ab0*/  STL.64 [R1+0x948], R18 ;  /* 0x0009481201007387 */ /* 0x000ff20000100a00 */
[----:B------:R2:W-:Y:S01]  /*97ac0*/  STL [R1+0x930], R12 ;  /* 0x0009300c01007387 */ /* 0x0005e20000100800 */
[----:B------:R-:W-:Y:S01]  /*97ad0*/  MOV R247, R13 ;  /* 0x0000000d00f77202 */ /* 0x000fe20000000f00 */
[----:B------:R-:W-:-:S02]  /*97ae0*/  IMAD.MOV.U32 R246, RZ, RZ, R14 ;  /* 0x000000fffff67224 */ /* 0x000fc400078e000e */
[----:B------:R-:W-:Y:S02]  /*97af0*/  IMAD.MOV.U32 R244, RZ, RZ, R15 ;  /* 0x000000fffff47224 */ /* 0x000fe400078e000f */
[C---:B--2---:R-:W-:Y:S08]  /*97b00*/  HMMA.1688.F32.TF32 R12, R8.reuse, R176, R216 ;  /* 0x000000b0080c723c */ /* 0x044ff000000810d8 */
[C---:B------:R-:W-:Y:S11]  /*97b10*/  HMMA.1688.F32.TF32 R16, R8.reuse, R172, R212 ;  /* 0x000000ac0810723c */ /* 0x040ff600000810d4 */
[----:B------:R-:W-:Y:S05]  /*97b20*/  @!UPT UIADD3 URZ, URZ, URZ, URZ ;  /* 0x0000003f3f3ff290 */ /* 0x000fea000fffe03f */
[----:B------:R-:W-:Y:S01]  /*97b30*/  MOV R239, R12 ;  /* 0x0000000c00ef7202 */ /* 0x000fe20000000f00 */
[----:B------:R-:W-:Y:S01]  /*97b40*/  IMAD.MOV.U32 R238, RZ, RZ, R13 ;  /* 0x000000ffffee7224 */ /* 0x000fe200078e000d */
[----:B------:R-:W-:Y:S01]  /*97b50*/  MOV R3, R15 ;  /* 0x0000000f00037202 */ /* 0x000fe20000000f00 */
[----:B------:R-:W-:Y:S02]  /*97b60*/  IMAD.MOV.U32 R237, RZ, RZ, R14 ;  /* 0x000000ffffed7224 */ /* 0x000fe400078e000e */
[C---:B------:R-:W-:Y:S01]  /*97b70*/  HMMA.1688.F32.TF32 R12, R8.reuse, R168, R208 ;  /* 0x000000a8080c723c */ /* 0x040fe200000810d0 */
[----:B------:R-:W-:Y:S04]  /*97b80*/  STL.64 [R1+0x6e28], R246 ;  /* 0x006e28f601007387 */ /* 0x000fe80000100a00 */
[----:B------:R-:W-:Y:S03]  /*97b90*/  STL.64 [R1+0x6e20], R244 ;  /* 0x006e20f401007387 */ /* 0x000fe60000100a00 */
[C---:B------:R-:W-:Y:S01]  /*97ba0*/  HMMA.1688.F32.TF32 R20, R8.reuse, R164, R204 ;  /* 0x000000a40814723c */ /* 0x040fe200000810cc */
        /* <DEDUP_REMOVED lines=9> */
[----:B------:R-:W-:Y:S04]  /*97c40*/  STL.64 [R1+0x8f8], R22 ;  /* 0x0008f81601007387 */ /* 0x000fe80000100a00 */
[----:B------:R-:W2:Y:S06]  /*97c50*/  LDL.LU R200, [R1+0x1ac0] ;  /* 0x001ac00001c87983 */ /* 0x000eac0000300800 */
        /* <DEDUP_REMOVED lines=152> */
[C---:B------:R-:W-:Y:S08]  /*985e0*/  HMMA.1688.F32.TF32 R16, R8.reuse, R108, R16 ;  /* 0x0000006c0810723c */ /* 0x040ff00000081010 */
[C---:B--2---:R-:W-:Y:S11]  /*985f0*/  HMMA.1688.F32.TF32 R64, R8.reuse, R148, R64 ;  /* 0x000000940840723c */ /* 0x044ff60000081040 */
[----:B------:R-:W-:Y:S11]  /*98600*/  @!UPT UIADD3 URZ, URZ, URZ, URZ ;  /* 0x0000003f3f3ff290 */ /* 0x000ff6000fffe03f */
[----:B------:R-:W-:Y:S01]  /*98610*/  @!UPT UIADD3 URZ, URZ, URZ, URZ ;  /* 0x0000003f3f3ff290 */ /* 0x000fe2000fffe03f */
[----:B------:R1:W-:Y:S04]  /*98620*/  STL.64 [R1+0x890], R64 ;  /* 0x0008904001007387 */ /* 0x0003e80000100a00 */
[----:B------:R-:W-:Y:S04]  /*98630*/  STL.64 [R1+0x898], R66 ;  /* 0x0008984201007387 */ /* 0x000fe80000100a00 */
[----:B-1----:R-:W2:Y:S04]  /*98640*/  LDL.LU.64 R64, [R1+0x6e98] ;  /* 0x006e980001407983 */ /* 0x002ea80000300a00 */
[----:B------:R1:W-:Y:S04]  /*98650*/  STL.64 [R1+0x880], R60 ;  /* 0x0008803c01007387 */ /* 0x0003e80000100a00 */
[----:B------:R-:W-:Y:S04]  /*98660*/  STL.64 [R1+0x888], R62 ;  /* 0x0008883e01007387 */ /* 0x000fe80000100a00 */
[----:B-1----:R-:W2:Y:S04]  /*98670*/  LDL.LU.64 R60, [R1+0x6e90] ;  /* 0x006e9000013c7983 */ /* 0x002ea80000300a00 */
[----:B------:R-:W-:Y:S04]  /*98680*/  STL.64 [R1+0x870], R236 ;  /* 0x000870ec01007387 */ /* 0x000fe80000100a00 */
[----:B------:R1:W-:Y:S02]  /*98690*/  STL.64 [R1+0x878], R238 ;  /* 0x000878ee01007387 */ /* 0x0003e40000100a00 */
[C---:B-1----:R-:W-:Y:S11]  /*986a0*/  HMMA.1688.F32.TF32 R236, R8.reuse, R136, R244 ;  /* 0x0000008808ec723c */ /* 0x042ff600000810f4 */
[----:B------:R-:W-:Y:S11]  /*986b0*/  @!UPT UIADD3 URZ, URZ, URZ, URZ ;  /* 0x0000003f3f3ff290 */ /* 0x000ff6000fffe03f */
[----:B------:R-:W-:Y:S01]  /*986c0*/  @!UPT UIADD3 URZ, URZ, URZ, URZ ;  /* 0x0000003f3f3ff290 */ /* 0x000fe2000fffe03f */
[----:B------:R-:W-:Y:S04]  /*986d0*/  STL.64 [R1+0x860], R236 ;  /* 0x000860ec01007387 */ /* 0x000fe80000100a00 */
[----:B------:R1:W-:Y:S04]  /*986e0*/  STL.64 [R1+0x868], R238 ;  /* 0x000868ee01007387 */ /* 0x0003e80000100a00 */
[----:B------:R-:W-:Y:S04]  /*986f0*/  STL.64 [R1+0x850], R232 ;  /* 0x000850e801007387 */ /* 0x000fe80000100a00 */
[----:B------:R3:W-:Y:S01]  /*98700*/  STL.64 [R1+0x858], R234 ;  /* 0x000858ea01007387 */ /* 0x0007e20000100a00 */
[C---:B-1----:R-:W-:Y:S08]  /*98710*/  HMMA.1688.F32.TF32 R236, R8.reuse, R124, R248 ;  /* 0x0000007c08ec723c */ /* 0x042ff000000810f8 */
[C---:B---3--:R-:W-:Y:S08]  /*98720*/  HMMA.1688.F32.TF32 R232, R8.reuse, R120, R228 ;  /* 0x0000007808e8723c */ /* 0x048ff000000810e4 */
[C---:B------:R-:W-:Y:S08]  /*98730*/  HMMA.1688.F32.TF32 R228, R8.reuse, R116, R196 ;  /* 0x0000007408e4723c */ /* 0x040ff000000810c4 */
[C---:B----4-:R-:W-:Y:S08]  /*98740*/  HMMA.1688.F32.TF32 R196, R8.reuse, R112, R12 ;  /* 0x0000007008c4723c */ /* 0x050ff0000008100c */
[C---:B------:R-:W-:Y:S01]  /*98750*/  HMMA.1688.F32.TF32 R12, R8.reuse, R104, R20 ;  /* 0x00000068080c723c */ /* 0x040fe20000081014 */
        /* <DEDUP_REMOVED lines=18> */
[----:B------:R1:W-:Y:S04]  /*98880*/  STL.64 [R1+0x7d8], R22 ;  /* 0x0007d81601007387 */ /* 0x0003e80000100a00 */
[----:B------:R-:W-:Y:S04]  /*98890*/  LDS R28, [R2+0x8500] ;  /* 0x00850000021c7984 */ /* 0x000fe80000000800 */
[----:B------:R-:W-:Y:S01]  /*988a0*/  LDS R30, [R2+0xa500] ;  /* 0x00a50000021e7984 */ /* 0x000fe20000000800 */
[C---:B-1----:R-:W-:Y:S03]  /*988b0*/  HMMA.1688.F32.TF32 R20, R8.reuse, R88, R36 ;  /* 0x000000580814723c */ /* 0x042fe60000081024 */
[----:B------:R-:W-:Y:S04]  /*988c0*/  STL.64 [R1+0x7c0], R16 ;  /* 0x0007c01001007387 */ /* 0x000fe80000100a00 */
[----:B------:R1:W-:Y:S04]  /*988d0*/  STL.64 [R1+0x7c8], R18 ;  /* 0x0007c81201007387 */ /* 0x0003e80000100a00 */
[----:B------:R-:W-:Y:S04]  /*988e0*/  STL.64 [R1+0x7b0], R12 ;  /* 0x0007b00c01007387 */ /* 0x000fe80000100a00 */
[----:B------:R3:W-:Y:S01]  /*988f0*/  STL.64 [R1+0x7b8], R14 ;  /* 0x0007b80e01007387 */ /* 0x0007e20000100a00 */
[C---:B-1----:R-:W-:Y:S03]  /*98900*/  HMMA.1688.F32.TF32 R16, R8.reuse, R84, R44 ;  /* 0x000000540810723c */ /* 0x042fe6000008102c */
[----:B------:R-:W-:Y:S04]  /*98910*/  LDS R29, [R0+0x8500] ;  /* 0x00850000001d7984 */ /* 0x000fe80000000800 */
[----:B------:R-:W1:Y:S01]  /*98920*/  LDS R31, [R0+0xa500] ;  /* 0x00a50000001f7984 */ /* 0x000e620000000800 */
[C---:B---3--:R-:W-:Y:S08]  /*98930*/  HMMA.1688.F32.TF32 R12, R8.reuse, R80, R48 ;  /* 0x00000050080c723c */ /* 0x048ff00000081030 */
[----:B------:R-:W-:Y:S01]  /*98940*/  HMMA.1688.F32.TF32 R8, R8, R76, R56 ;  /* 0x0000004c0808723c */ /* 0x000fe20000081038 */
[----:B------:R-:W-:Y:S04]  /*98950*/  STL.64 [R1+0x7a0], R20 ;  /* 0x0007a01401007387 */ /* 0x000fe80000100a00 */
[----:B------:R-:W-:Y:S04]  /*98960*/  STL.64 [R1+0x7a8], R22 ;  /* 0x0007a81601007387 */ /* 0x000fe80000100a00 */
[----:B------:R-:W-:Y:S04]  /*98970*/  STL.64 [R1+0x790], R16 ;  /* 0x0007901001007387 */ /* 0x000fe80000100a00 */
[----:B------:R3:W-:Y:S04]  /*98980*/  STL.64 [R1+0x798], R18 ;  /* 0x0007981201007387 */ /* 0x0007e80000100a00 */
[----:B------:R-:W-:Y:S04]  /*98990*/  STL.64 [R1+0x780], R12 ;  /* 0x0007800c01007387 */ /* 0x000fe80000100a00 */
[----:B------:R4:W-:Y:S01]  /*989a0*/  STL.64 [R1+0x788], R14 ;  /* 0x0007880e01007387 */ /* 0x0009e20000100a00 */
[C---:B---3--:R-:W-:Y:S03]  /*989b0*/  HMMA.1688.F32.TF32 R16, R4.reuse, R192, R52 ;  /* 0x000000c00410723c */ /* 0x048fe60000081034 */
[----:B------:R-:W-:Y:S04]  /*989c0*/  STL.64 [R1+0x1c0], R8 ;  /* 0x0001c00801007387 */ /* 0x000fe80000100a00 */
[----:B------:R3:W-:Y:S01]  /*989d0*/  STL.64 [R1+0x1c8], R10 ;  /* 0x0001c80a01007387 */ /* 0x0007e20000100a00 */
[C---:B----4-:R-:W-:Y:S08]  /*989e0*/  HMMA.1688.F32.TF32 R12, R4.reuse, R188, R224 ;  /* 0x000000bc040c723c */ /* 0x050ff000000810e0 */
[C---:B---3--:R-:W-:Y:S07]  /*989f0*/  HMMA.1688.F32.TF32 R8, R4.reuse, R184, R220 ;  /* 0x000000b80408723c */ /* 0x048fee00000810dc */
        /* <DEDUP_REMOVED lines=130> */
[C---:B---3--:R-:W-:Y:S08]  /*99220*/  HMMA.1688.F32.TF32 R8, R4.reuse, R72, R8 ;  /* 0x000000480408723c */ /* 0x048ff00000081008 */
[C---:B------:R-:W-:Y:S08]  /*99230*/  HMMA.1688.F32.TF32 R52, R4.reuse, R152, R52 ;  /* 0x000000980434723c */ /* 0x040ff00000081034 */
[C---:B------:R-:W-:Y:S08]  /*99240*/  HMMA.1688.F32.TF32 R56, R4.reuse, R156, R56 ;  /* 0x0000009c0438723c */ /* 0x040ff00000081038 */
[C---:B------:R-:W-:Y:S11]  /*99250*/  HMMA.1688.F32.TF32 R40, R4.reuse, R68, R40 ;  /* 0x000000440428723c */ /* 0x040ff60000081028 */
[----:B------:R-:W-:Y:S04]  /*99260*/  @!UPT UIADD3 URZ, URZ, URZ, URZ ;  /* 0x0000003f3f3ff290 */ /* 0x000fe8000fffe03f */
[----:B------:R1:W-:Y:S04]  /*99270*/  STL.64 [R1+0x770], R56 ;  /* 0x0007703801007387 */ /* 0x0003e80000100a00 */
[----:B------:R-:W-:Y:S01]  /*99280*/  STL.64 [R1+0x778], R58 ;  /* 0x0007783a01007387 */ /* 0x000fe20000100a00 */
[C---:B------:R-:W-:Y:S03]  /*99290*/  HMMA.1688.F32.TF32 R236, R4.reuse, R148, R236 ;  /* 0x0000009404ec723c */ /* 0x040fe600000810ec */
[----:B-1----:R-:W2:Y:S04]  /*992a0*/  LDL.LU.64 R56, [R1+0x6e88] ;  /* 0x006e880001387983 */ /* 0x002ea80000300a00 */
[----:B------:R1:W-:Y:S04]  /*992b0*/  STL.64 [R1+0x760], R52 ;  /* 0x0007603401007387 */ /* 0x0003e80000100a00 */
[----:B------:R-:W-:Y:S04]  /*992c0*/  STL.64 [R1+0x768], R54 ;  /* 0x0007683601007387 */ /* 0x000fe80000100a00 */
[----:B-1----:R-:W3:Y:S04]  /*992d0*/  LDL.LU.64 R52, [R1+0x6e80] ;  /* 0x006e800001347983 */ /* 0x002ee80000300a00 */
[----:B------:R-:W-:Y:S04]  /*992e0*/  STL.64 [R1+0x750], R40 ;  /* 0x0007502801007387 */ /* 0x000fe80000100a00 */
[----:B------:R1:W-:Y:S04]  /*992f0*/  STL.64 [R1+0x758], R42 ;  /* 0x0007582a01007387 */ /* 0x0003e80000100a00 */
[----:B-1----:R-:W4:Y:S04]  /*99300*/  LDL.LU.64 R42, [R1+0x6e78] ;  /* 0x006e7800012a7983 */ /* 0x002f280000300a00 */
[----:B------:R-:W2:Y:S04]  /*99310*/  LDL.LU.64 R40, [R1+0x6e70] ;  /* 0x006e700001287983 */ /* 0x000ea80000300a00 */
[----:B------:R-:W-:Y:S04]  /*99320*/  STL.64 [R1+0x740], R8 ;  /* 0x0007400801007387 */ /* 0x000fe80000100a00 */
[----:B------:R1:W-:Y:S02]  /*99330*/  STL.64 [R1+0x748], R10 ;  /* 0x0007480a01007387 */ /* 0x0003e40000100a00 */
[C---:B-1----:R-:W-:Y:S02]  /*99340*/  HMMA.1688.F32.TF32 R8, R4.reuse, R140, R232 ;  /* 0x0000008c0408723c */ /* 0x042fe400000810e8 */
[----:B------:R-:W-:Y:S04]  /*99350*/  STL.64 [R1+0x730], R236 ;  /* 0x000730ec01007387 */ /* 0x000fe80000100a00 */
[----:B------:R1:W-:Y:S04]  /*99360*/  STL.64 [R1+0x738], R238 ;  /* 0x000738ee01007387 */ /* 0x0003e80000100a00 */
[----:B------:R-:W-:Y:S01]  /*99370*/  STL.64 [R1+0x720], R244 ;  /* 0x000720f401007387 */ /* 0x000fe20000100a00 */
[C---:B------:R-:W-:Y:S03]  /*99380*/  HMMA.1688.F32.TF32 R232, R4.reuse, R132, R248 ;  /* 0x0000008404e8723c */ /* 0x040fe600000810f8 */
[----:B------:R-:W-:Y:S05]  /*99390*/  STL.64 [R1+0x728], R246 ;  /* 0x000728f601007387 */ /* 0x000fea0000100a00 */
[C---:B-1----:R-:W-:Y:S04]  /*993a0*/  HMMA.1688.F32.TF32 R236, R4.reuse, R136, R240 ;  /* 0x0000008804ec723c */ /* 0x042fe800000810f0 */
[----:B------:R-:W-:Y:S04]  /*993b0*/  STL.64 [R1+0x710], R8 ;  /* 0x0007100801007387 */ /* 0x000fe80000100a00 */
[----:B------:R1:W-:Y:S02]  /*993c0*/  STL.64 [R1+0x718], R10 ;  /* 0x0007180a01007387 */ /* 0x0003e40000100a00 */
[C---:B-1----:R-:W-:Y:S11]  /*993d0*/  HMMA.1688.F32.TF32 R8, R4.reuse, R128, R228 ;  /* 0x000000800408723c */ /* 0x042ff600000810e4 */
[----:B------:R-:W-:Y:S02]  /*993e0*/  @!UPT UIADD3 URZ, URZ, URZ, URZ ;  /* 0x0000003f3f3ff290 */ /* 0x000fe4000fffe03f */
[----:B------:R-:W-:Y:S04]  /*993f0*/  STL.64 [R1+0x700], R236 ;  /* 0x000700ec01007387 */ /* 0x000fe80000100a00 */
[----:B------:R-:W-:Y:S01]  /*99400*/  STL.64 [R1+0x708], R238 ;  /* 0x000708ee01007387 */ /* 0x000fe20000100a00 */
[C---:B------:R-:W-:Y:S03]  /*99410*/  HMMA.1688.F32.TF32 R196, R4.reuse, R124, R196 ;  /* 0x0000007c04c4723c */ /* 0x040fe600000810c4 */
[----:B------:R-:W-:Y:S04]  /*99420*/  STL.64 [R1+0x6f0], R232 ;  /* 0x0006f0e801007387 */ /* 0x000fe80000100a00 */
[----:B------:R-:W-:Y:S04]  /*99430*/  STL.64 [R1+0x6f8], R234 ;  /* 0x0006f8ea01007387 */ /* 0x000fe80000100a00 */
[----:B------:R-:W-:Y:S04]  /*99440*/  STL.64 [R1+0x6e0], R8 ;  /* 0x0006e00801007387 */ /* 0x000fe80000100a00 */
[----:B------:R1:W-:Y:S02]  /*99450*/  STL.64 [R1+0x6e8], R10 ;  /* 0x0006e80a01007387 */ /* 0x0003e40000100a00 */
[C---:B-1----:R-:W-:Y:S06]  /*99460*/  HMMA.1688.F32.TF32 R8, R4.reuse, R116, R16 ;  /* 0x000000740408723c */ /* 0x042fec0000081010 */
[----:B------:R-:W-:Y:S04]  /*99470*/  STL.64 [R1+0x6d0], R196 ;  /* 0x0006d0c401007387 */ /* 0x000fe80000100a00 */
[----:B------:R-:W-:Y:S01]  /*99480*/  STL.64 [R1+0x6d8], R198 ;  /* 0x0006d8c601007387 */ /* 0x000fe20000100a00 */
[C---:B------:R-:W-:Y:S03]  /*99490*/  HMMA.1688.F32.TF32 R16, R4.reuse, R112, R20 ;  /* 0x000000700410723c */ /* 0x040fe60000081014 */
[----:B------:R-:W-:Y:S04]  /*994a0*/  STL.64 [R1+0x6c0], R12 ;  /* 0x0006c00c01007387 */ /* 0x000fe80000100a00 */
[----:B------:R1:W-:Y:S05]  /*994b0*/  STL.64 [R1+0x6c8], R14 ;  /* 0x0006c80e01007387 */ /* 0x0003ea0000100a00 */
[----:B------:R-:W-:Y:S01]  /*994c0*/  STL.64 [R1+0x6b0], R8 ;  /* 0x0006b00801007387 */ /* 0x000fe20000100a00 */
[C---:B-1----:R-:W-:Y:S03]  /*994d0*/  HMMA.1688.F32.TF32 R12, R4.reuse, R108, R24 ;  /* 0x0000006c040c723c */ /* 0x042fe60000081018 */
[----:B------:R1:W-:Y:S05]  /*994e0*/  STL.64 [R1+0x6b8], R10 ;  /* 0x0006b80a01007387 */ /* 0x0003ea0000100a00 */
[C---:B-1----:R-:W-:Y:S02]  /*994f0*/  HMMA.1688.F32.TF32 R8, R4.reuse, R104, R32 ;  /* 0x000000680408723c */ /* 0x042fe40000081020 */
[----:B------:R-:W-:Y:S04]  /*99500*/  STL.64 [R1+0x6a0], R16 ;  /* 0x0006a01001007387 */ /* 0x000fe80000100a00 */
[----:B------:R1:W-:Y:S09]  /*99510*/  STL.64 [R1+0x6a8], R18 ;  /* 0x0006a81201007387 */ /* 0x0003f20000100a00 */
[----:B------:R-:W-:Y:S04]  /*99520*/  STL.64 [R1+0x690], R12 ;  /* 0x0006900c01007387 */ /* 0x000fe80000100a00 */
[----:B------:R1:W-:Y:S02]  /*99530*/  STL.64 [R1+0x698], R14 ;  /* 0x0006980e01007387 */ /* 0x0003e40000100a00 */
[C---:B-1----:R-:W-:Y:S02]  /*99540*/  HMMA.1688.F32.TF32 R16, R4.reuse, R100, R36 ;  /* 0x000000640410723c */ /* 0x042fe40000081024 */
[----:B------:R-:W-:Y:S06]  /*99550*/  STL.64 [R1+0x680], R8 ;  /* 0x0006800801007387 */ /* 0x000fec0000100a00 */
[C---:B------:R-:W-:Y:S01]  /*99560*/  HMMA.1688.F32.TF32 R12, R4.reuse, R96, R44 ;  /* 0x00000060040c723c */ /* 0x040fe2000008102c */
[----:B------:R1:W-:Y:S07]  /*99570*/  STL.64 [R1+0x688], R10 ;  /* 0x0006880a01007387 */ /* 0x0003ee0000100a00 */
[C---:B-1----:R-:W-:Y:S07]  /*99580*/  HMMA.1688.F32.TF32 R8, R4.reuse, R92, R48 ;  /* 0x0000005c0408723c */ /* 0x042fee0000081030 */
[----:B------:R-:W-:Y:S04]  /*99590*/  STL.64 [R1+0x670], R16 ;  /* 0x0006701001007387 */ /* 0x000fe80000100a00 */
[----:B------:R1:W-:Y:S04]  /*995a0*/  STL.64 [R1+0x678], R18 ;  /* 0x0006781201007387 */ /* 0x0003e80000100a00 */
[----:B------:R-:W-:Y:S04]  /*995b0*/  STL.64 [R1+0x660], R12 ;  /* 0x0006600c01007387 */ /* 0x000fe80000100a00 */
[----:B------:R1:W-:Y:S02]  /*995c0*/  STL.64 [R1+0x668], R14 ;  /* 0x0006680e01007387 */ /* 0x0003e40000100a00 */
[C---:B-1----:R-:W-:Y:S02]  /*995d0*/  HMMA.1688.F32.TF32 R16, R4.reuse, R88, R224 ;  /* 0x000000580410723c */ /* 0x042fe400000810e0 */
[----:B------:R-:W-:Y:S06]  /*995e0*/  STL.64 [R1+0x650], R8 ;  /* 0x0006500801007387 */ /* 0x000fec0000100a00 */
[C---:B------:R-:W-:Y:S01]  /*995f0*/  HMMA.1688.F32.TF32 R12, R4.reuse, R84, R220 ;  /* 0x00000054040c723c */ /* 0x040fe200000810dc */
[----:B------:R1:W-:Y:S04]  /*99600*/  STL.64 [R1+0x658], R10 ;  /* 0x0006580a01007387 */ /* 0x0003e80000100a00 */
[----:B------:R-:W-:Y:S04]  /*99610*/  LDS R220, [R2+0x8580] ;  /* 0x0085800002dc7984 */ /* 0x000fe80000000800 */
[----:B------:R-:W-:Y:S01]  /*99620*/  LDS R222, [R2+0xa580] ;  /* 0x00a5800002de7984 */ /* 0x000fe20000000800 */
[C---:B-1----:R-:W-:Y:S03]  /*99630*/  HMMA.1688.F32.TF32 R8, R4.reuse, R80, R216 ;  /* 0x000000500408723c */ /* 0x042fe600000810d8 */
[----:B------:R-:W-:Y:S04]  /*99640*/  LDS R221, [R0+0x8580] ;  /* 0x0085800000dd7984 */ /* 0x000fe80000000800 */
[----:B------:R-:W1:Y:S01]  /*99650*/  LDS R223, [R0+0xa580] ;  /* 0x00a5800000df7984 */ /* 0x000e620000000800 */
[----:B------:R-:W-:Y:S03]  /*99660*/  HMMA.1688.F32.TF32 R4, R4, R76, R212 ;  /* 0x0000004c0404723c */ /* 0x000fe600000810d4 */
[----:B------:R-:W-:Y:S04]  /*99670*/  STL.64 [R1+0x640], R16 ;  /* 0x0006401001007387 */ /* 0x000fe80000100a00 */
[----:B------:R-:W-:Y:S04]  /*99680*/  STL.64 [R1+0x648], R18 ;  /* 0x0006481201007387 */ /* 0x000fe80000100a00 */
[----:B------:R-:W-:Y:S04]  /*99690*/  STL.64 [R1+0x630], R12 ;  /* 0x0006300c01007387 */ /* 0x000fe80000100a00 */
[----:B------:R1:W-:Y:S04]  /*996a0*/  STL.64 [R1+0x638], R14 ;  /* 0x0006380e01007387 */ /* 0x0003e80000100a00 */
[----:B------:R-:W-:Y:S04]  /*996b0*/  STL.64 [R1+0x620], R8 ;  /* 0x0006200801007387 */ /* 0x000fe80000100a00 */
[----:B------:R1:W-:Y:S02]  /*996c0*/  STL.64 [R1+0x628], R10 ;  /* 0x0006280a01007387 */ /* 0x0003e40000100a00 */
[C---:B-1----:R-:W-:Y:S02]  /*996d0*/  HMMA.1688.F32.TF32 R12, R28.reuse, R192, R208 ;  /* 0x000000c01c0c723c */ /* 0x042fe400000810d0 */
[----:B------:R-:W-:Y:S04]  /*996e0*/  STL.64 [R1+0x120], R4 ;  /* 0x0001200401007387 */ /* 0x000fe80000100a00 */
[----:B------:R1:W-:Y:S02]  /*996f0*/  STL.64 [R1+0x128], R6 ;  /* 0x0001280601007387 */ /* 0x0003e40000100a00 */
[C---:B------:R-:W-:Y:S08]  /*99700*/  HMMA.1688.F32.TF32 R8, R28.reuse, R188, R204 ;  /* 0x000000bc1c08723c */ /* 0x040ff000000810cc */
[C---:B-1----:R-:W-:Y:S07]  /*99710*/  HMMA.1688.F32.TF32 R4, R28.reuse, R184, R200 ;  /* 0x000000b81c04723c */ /* 0x042fee00000810c8 */
        /* <DEDUP_REMOVED lines=103> */
[C---:B---3--:R-:W-:Y:S02]  /*99d90*/  HMMA.1688.F32.TF32 R4, R28.reuse, R172, R204 ;  /* 0x000000ac1c04723c */ /* 0x048fe400000810cc */
[----:B------:R-:W2:Y:S04]  /*99da0*/  LDL.LU R204, [R1+0x24d0] ;  /* 0x0024d00001cc7983 */ /* 0x000ea80000300800 */
[----:B------:R-:W-:Y:S02]  /*99db0*/  STL.64 [R1+0x5d0], R8 ;  /* 0x0005d00801007387 */ /* 0x000fe40000100a00 */
[C---:B------:R-:W-:Y:S02]  /*99dc0*/  HMMA.1688.F32.TF32 R236, R28.reuse, R168, R236 ;  /* 0x000000a81cec723c */ /* 0x040fe400000810ec */
[----:B------:R1:W-:Y:S06]  /*99dd0*/  STL.64 [R1+0x5d8], R10 ;  /* 0x0005d80a01007387 */ /* 0x0003ec0000100a00 */
[C---:B-1----:R-:W-:Y:S07]  /*99de0*/  HMMA.1688.F32.TF32 R8, R28.reuse, R164, R244 ;  /* 0x000000a41c08723c */ /* 0x042fee00000810f4 */
[----:B------:R-:W-:Y:S04]  /*99df0*/  STL.64 [R1+0x5c0], R4 ;  /* 0x0005c00401007387 */ /* 0x000fe80000100a00 */
[----:B------:R1:W-:Y:S04]  /*99e00*/  STL.64 [R1+0x5c8], R6 ;  /* 0x0005c80601007387 */ /* 0x0003e80000100a00 */
[----:B------:R-:W2:Y:S04]  /*99e10*/  LDL.LU R205, [R1+0x24d4] ;  /* 0x0024d40001cd7983 */ /* 0x000ea80000300800 */
[----:B------:R-:W2:Y:S01]  /*99e20*/  LDL.LU R206, [R1+0x24d8] ;  /* 0x0024d80001ce7983 */ /* 0x000ea20000300800 */
[C---:B-1----:R-:W-:Y:S03]  /*99e30*/  HMMA.1688.F32.TF32 R4, R28.reuse, R160, R200 ;  /* 0x000000a01c04723c */ /* 0x042fe600000810c8 */
[----:B------:R-:W2:Y:S04]  /*99e40*/  LDL.LU R207, [R1+0x24dc] ;  /* 0x0024dc0001cf7983 */ /* 0x000ea80000300800 */
        /* <DEDUP_REMOVED lines=9> */
[----:B------:R-:W3:Y:S01]  /*99ee0*/  LDL.LU R203, [R1+0x24cc] ;  /* 0x0024cc0001cb7983 */ /* 0x000ee20000300800 */
[C---:B----4-:R-:W-:Y:S08]  /*99ef0*/  HMMA.1688.F32.TF32 R8, R28.reuse, R156, R232 ;  /* 0x0000009c1c08723c */ /* 0x050ff000000810e8 */
[C---:B-1----:R-:W-:Y:S08]  /*99f00*/  HMMA.1688.F32.TF32 R4, R28.reuse, R152, R240 ;  /* 0x000000981c04723c */ /* 0x042ff000000810f0 */
[C---:B------:R-:W-:Y:S07]  /*99f10*/  HMMA.1688.F32.TF32 R232, R28.reuse, R68, R248 ;  /* 0x000000441ce8723c */ /* 0x040fee00000810f8 */
[----:B------:R-:W-:Y:S04]  /*99f20*/  STL.64 [R1+0x580], R8 ;  /* 0x0005800801007387 */ /* 0x000fe80000100a00 */
[----:B------:R1:W-:Y:S04]  /*99f30*/  STL.64 [R1+0x588], R10 ;  /* 0x0005880a01007387 */ /* 0x0003e80000100a00 */
[----:B------:R-:W-:Y:S04]  /*99f40*/  STL.64 [R1+0x570], R4 ;  /* 0x0005700401007387 */ /* 0x000fe80000100a00 */
[----:B------:R4:W-:Y:S01]  /*99f50*/  STL.64 [R1+0x578], R6 ;  /* 0x0005780601007387 */ /* 0x0009e20000100a00 */
[C---:B-1----:R-:W-:Y:S08]  /*99f60*/  HMMA.1688.F32.TF32 R8, R28.reuse, R72, R228 ;  /* 0x000000481c08723c */ /* 0x042ff000000810e4 */
[C---:B----4-:R-:W-:Y:S01]  /*99f70*/  HMMA.1688.F32.TF32 R4, R28.reuse, R148, R196 ;  /* 0x000000941c04723c */ /* 0x050fe200000810c4 */
[----:B------:R-:W-:Y:S04]  /*99f80*/  STL.64 [R1+0x560], R232 ;  /* 0x000560e801007387 */ /* 0x000fe80000100a00 */
[----:B------:R-:W-:Y:S03]  /*99f90*/  STL.64 [R1+0x568], R234 ;  /* 0x000568ea01007387 */ /* 0x000fe60000100a00 */
        /* <DEDUP_REMOVED lines=15> */
[C---:B----4-:R-:W-:Y:S03]  /*9a090*/  HMMA.1688.F32.TF32 R4, R28.reuse, R124, R36 ;  /* 0x0000007c1c04723c */ /* 0x050fe60000081024 */
        /* <DEDUP_REMOVED lines=19> */
[----:B------:R-:W-:Y:S04]  /*9a1d0*/  STL.64 [R1+0x4a8], R14 ;  /* 0x0004a80e01007387 */ /* 0x000fe80000100a00 */
[----:B------:R-:W4:Y:S04]  /*9a1e0*/  LDL.LU R208, [R1+0x24b0] ;  /* 0x0024b00001d07983 */ /* 0x000f280000300800 */
[----:B------:R-:W-:Y:S04]  /*9a1f0*/  STL.64 [R1+0x490], R8 ;  /* 0x0004900801007387 */ /* 0x000fe80000100a00 */
[----:B------:R2:W-:Y:S04]  /*9a200*/  STL.64 [R1+0x498], R10 ;  /* 0x0004980a01007387 */ /* 0x0005e80000100a00 */
[----:B------:R-:W4:Y:S04]  /*9a210*/  LDL.LU R209, [R1+0x24b4] ;  /* 0x0024b40001d17983 */ /* 0x000f280000300800 */
[----:B------:R-:W4:Y:S04]  /*9a220*/  LDL.LU R210, [R1+0x24b8] ;  /* 0x0024b80001d27983 */ /* 0x000f280000300800 */
[----:B------:R-:W4:Y:S04]  /*9a230*/  LDL.LU R211, [R1+0x24bc] ;  /* 0x0024bc0001d37983 */ /* 0x000f280000300800 */
[----:B------:R-:W-:Y:S04]  /*9a240*/  STL.64 [R1+0x69d0], R6 ;  /* 0x0069d00601007387 */ /* 0x000fe80000100a00 */
[----:B------:R1:W-:Y:S01]  /*9a250*/  STL.64 [R1+0x69c8], R4 ;  /* 0x0069c80401007387 */ /* 0x0003e20000100a00 */
[C---:B--2---:R-:W-:Y:S03]  /*9a260*/  HMMA.1688.F32.TF32 R8, R28.reuse, R96, R204 ;  /* 0x000000601c08723c */ /* 0x044fe600000810cc */
[----:B------:R-:W2:Y:S04]  /*9a270*/  LDL.LU R204, [R1+0x24a0] ;  /* 0x0024a00001cc7983 */ /* 0x000ea80000300800 */
[----:B------:R-:W2:Y:S04]  /*9a280*/  LDL.LU R205, [R1+0x24a4] ;  /* 0x0024a40001cd7983 */ /* 0x000ea80000300800 */
[----:B------:R-:W2:Y:S04]  /*9a290*/  LDL.LU R206, [R1+0x24a8] ;  /* 0x0024a80001ce7983 */ /* 0x000ea80000300800 */
[----:B------:R-:W2:Y:S08]  /*9a2a0*/  LDL.LU R207, [R1+0x24ac] ;  /* 0x0024ac0001cf7983 */ /* 0x000eb00000300800 */
[----:B------:R-:W-:Y:S04]  /*9a2b0*/  STL.64 [R1+0x69e0], R10 ;  /* 0x0069e00a01007387 */ /* 0x000fe80000100a00 */
[----:B------:R1:W-:Y:S01]  /*9a2c0*/  STL.64 [R1+0x69d8], R8 ;  /* 0x0069d80801007387 */ /* 0x0003e20000100a00 */
[C---:B---3--:R-:W-:Y:S03]  /*9a2d0*/  HMMA.1688.F32.TF32 R12, R28.reuse, R92, R200 ;  /* 0x0000005c1c0c723c */ /* 0x048fe600000810c8 */
        /* <DEDUP_REMOVED lines=18> */
[----:B------:R-:W-:Y:S04]  /*9a400*/  STL.64 [R1+0x69f0], R14 ;  /* 0x0069f00e01007387 */ /* 0x000fe80000100a00 */
[----:B------:R-:W-:Y:S01]  /*9a410*/  STL.64 [R1+0x69e8], R12 ;  /* 0x0069e80c01007387 */ /* 0x000fe20000100a00 */
[C---:B----4-:R-:W-:Y:S03]  /*9a420*/  HMMA.1688.F32.TF32 R16, R28.reuse, R88, R208 ;  /* 0x000000581c10723c */ /* 0x050fe600000810d0 */
[----:B------:R-:W4:Y:S04]  /*9a430*/  LDL.LU R208, [R1+0x1630] ;  /* 0x0016300001d07983 */ /* 0x000f280000300800 */
[----:B------:R-:W4:Y:S04]  /*9a440*/  LDL.LU R209, [R1+0x1634] ;  /* 0x0016340001d17983 */ /* 0x000f280000300800 */
[----:B------:R-:W4:Y:S04]  /*9a450*/  LDL.LU R210, [R1+0x1638] ;  /* 0x0016380001d27983 */ /* 0x000f280000300800 */
[----:B------:R-:W4:Y:S01]  /*9a460*/  LDL.LU R211, [R1+0x163c] ;  /* 0x00163c0001d37983 */ /* 0x000f220000300800 */
[C---:B--2---:R-:W-:Y:S07]  /*9a470*/  HMMA.1688.F32.TF32 R20, R28.reuse, R84, R204 ;  /* 0x000000541c14723c */ /* 0x044fee00000810cc */
[----:B------:R-:W-:Y:S04]  /*9a480*/  STL.64 [R1+0x6a00], R18 ;  /* 0x006a001201007387 */ /* 0x000fe80000100a00 */
[----:B------:R2:W-:Y:S04]  /*9a490*/  STL.64 [R1+0x69f8], R16 ;  /* 0x0069f81001007387 */ /* 0x0005e80000100a00 */
[----:B------:R-:W2:Y:S04]  /*9a4a0*/  LDL.LU R204, [R1+0x1610] ;  /* 0x0016100001cc7983 */ /* 0x000ea80000300800 */
[----:B------:R-:W2:Y:S04]  /*9a4b0*/  LDL.LU R205, [R1+0x1614] ;  /* 0x0016140001cd7983 */ /* 0x000ea80000300800 */
[----:B------:R-:W2:Y:S04]  /*9a4c0*/  LDL.LU R206, [R1+0x1618] ;  /* 0x0016180001ce7983 */ /* 0x000ea80000300800 */
[----:B------:R-:W2:Y:S04]  /*9a4d0*/  LDL.LU R207, [R1+0x161c] ;  /* 0x00161c0001cf7983 */ /* 0x000ea80000300800 */
[----:B------:R-:W-:Y:S04]  /*9a4e0*/  STL.64 [R1+0x6a10], R22 ;  /* 0x006a101601007387 */ /* 0x000fe80000100a00 */
[----:B------:R-:W-:Y:S01]  /*9a4f0*/  STL.64 [R1+0x6a08], R20 ;  /* 0x006a081401007387 */ /* 0x000fe20000100a00 */
[----:B---3--:R-:W-:Y:S07]  /*9a500*/  HMMA.1688.F32.TF32 R24, R28, R80, R200 ;  /* 0x000000501c18723c */ /* 0x008fee00000810c8 */
[----:B------:R-:W-:Y:S01]  /*9a510*/  IMAD.MOV.U32 R200, RZ, RZ, R40 ;  /* 0x000000ffffc87224 */ /* 0x000fe200078e0028 */
[----:B------:R-:W-:Y:S01]  /*9a520*/  MOV R202, R42 ;  /* 0x0000002a00ca7202 */ /* 0x000fe20000000f00 */
[----:B------:R-:W3:Y:S01]  /*9a530*/  LDL.LU R40, [R1+0x6e6c] ;  /* 0x006e6c0001287983 */ /* 0x000ee20000300800 */
[----:B------:R-:W-:-:S02]  /*9a540*/  IMAD.MOV.U32 R201, RZ, RZ, R41 ;  /* 0x000000ffffc97224 */ /* 0x000fc400078e0029 */
[----:B------:R-:W-:Y:S01]  /*9a550*/  IMAD.MOV.U32 R203, RZ, RZ, R43 ;  /* 0x000000ffffcb7224 */ /* 0x000fe200078e002b */
[----:B------:R-:W3:Y:S04]  /*9a560*/  LDL.LU R41, [R1+0x6e68] ;  /* 0x006e680001297983 */ /* 0x000ee80000300800 */
[----:B------:R-:W3:Y:S04]  /*9a570*/  LDL.LU R42, [R1+0x6e64] ;  /* 0x006e6400012a7983 */ /* 0x000ee80000300800 */
[----:B------:R-:W3:Y:S01]  /*9a580*/  LDL.LU R43, [R1+0x6e60] ;  /* 0x006e6000012b7983 */ /* 0x000ee20000300800 */
[----:B------:R-:W-:Y:S08]  /*9a590*/  HMMA.1688.F32.TF32 R28, R28, R76, R64 ;  /* 0x0000004c1c1c723c */ /* 0x000ff00000081040 */
[C---:B------:R-:W-:Y:S08]  /*9a5a0*/  HMMA.1688.F32.TF32 R64, R220.reuse, R188, R216 ;  /* 0x000000bcdc40723c */ /* 0x040ff000000810d8 */
[C---:B------:R-:W-:Y:S01]  /*9a5b0*/  HMMA.1688.F32.TF32 R32, R220.reuse, R192, R224 ;  /* 0x000000c0dc20723c */ /* 0x040fe200000810e0 */
[----:B------:R-:W-:Y:S07]  /*9a5c0*/  STL.64 [R1+0x6a20], R26 ;  /* 0x006a201a01007387 */ /* 0x000fee0000100a00 */
[----:B------:R-:W-:Y:S01]  /*9a5d0*/  HMMA.1688.F32.TF32 R36, R220, R184, R212 ;  /* 0x000000b8dc24723c */ /* 0x000fe200000810d4 */
[----:B------:R1:W-:Y:S04]  /*9a5e0*/  STL.64 [R1+0x6a18], R24 ;  /* 0x006a181801007387 */ /* 0x0003e80000100a00 */
[----:B------:R-:W-:Y:S04]  /*9a5f0*/  STL.64 [R1+0x6a30], R30 ;  /* 0x006a301e01007387 */ /* 0x000fe80000100a00 */
[----:B------:R1:W-:Y:S06]  /*9a600*/  STL.64 [R1+0x6a28], R28 ;  /* 0x006a281c01007387 */ /* 0x0003ec0000100a00 */
[----:B------:R-:W-:Y:S04]  /*9a610*/  STL.64 [R1+0x6a40], R34 ;  /* 0x006a402201007387 */ /* 0x000fe80000100a00 */
[----:B------:R1:W-:Y:S04]  /*9a620*/  STL.64 [R1+0x6a38], R32 ;  /* 0x006a382001007387 */ /* 0x0003e80000100a00 */
[----:B------:R-:W-:Y:S04]  /*9a630*/  STL.64 [R1+0x6a50], R66 ;  /* 0x006a504201007387 */ /* 0x000fe80000100a00 */
[----:B------:R-:W-:Y:S04]  /*9a640*/  STL.64 [R1+0x6a48], R64 ;  /* 0x006a484001007387 */ /* 0x000fe80000100a00 */
[----:B------:R-:W-:Y:S04]  /*9a650*/  STL.64 [R1+0x6a60], R38 ;  /* 0x006a602601007387 */ /* 0x000fe80000100a00 */
[----:B------:R-:W-:Y:S01]  /*9a660*/  STL.64 [R1+0x6a58], R36 ;  /* 0x006a582401007387 */ /* 0x000fe20000100a00 */
[----:B------:R-:W-:Y:S01]  /*9a670*/  IMAD.MOV.U32 R226, RZ, RZ, R53 ;  /* 0x000000ffffe27224 */ /* 0x000fe200078e0035 */
[----:B------:R-:W-:-:S02]  /*9a680*/  MOV R227, R52 ;  /* 0x0000003400e37202 */ /* 0x000fc40000000f00 */
[C---:B------:R-:W-:Y:S08]  /*9a690*/  HMMA.1688.F32.TF32 R52, R220.reuse, R168, R200 ;  /* 0x000000a8dc34723c */ /* 0x040ff000000810c8 */
[C---:B----4-:R-:W-:Y:S08]  /*9a6a0*/  HMMA.1688.F32.TF32 R44, R220.reuse, R176, R208 ;  /* 0x000000b0dc2c723c */ /* 0x050ff000000810d0 */
[C---:B--2---:R-:W-:Y:S08]  /*9a6b0*/  HMMA.1688.F32.TF32 R48, R220.reuse, R172, R204 ;  /* 0x000000acdc30723c */ /* 0x044ff000000810cc */
[----:B---3--:R-:W-:Y:S11]  /*9a6c0*/  HMMA.1688.F32.TF32 R40, R220, R180, R40 ;  /* 0x000000b4dc28723c */ /* 0x008ff60000081028 */
[----:B------:R-:W-:Y:S11]  /*9a6d0*/  @!UPT UIADD3 URZ, URZ, URZ, URZ ;  /* 0x0000003f3f3ff290 */ /* 0x000ff6000fffe03f */
[----:B------:R-:W-:Y:S01]  /*9a6e0*/  @!UPT UIADD3 URZ, URZ, URZ, URZ ;  /* 0x0000003f3f3ff290 */ /* 0x000fe2000fffe03f */
[----:B------:R-:W-:Y:S04]  /*9a6f0*/  STL.64 [R1+0x6a70], R42 ;  /* 0x006a702a01007387 */ /* 0x000fe80000100a00 */
[----:B------:R-:W-:Y:S04]  /*9a700*/  STL.64 [R1+0x6a68], R40 ;  /* 0x006a682801007387 */ /* 0x000fe80000100a00 */
[----:B------:R-:W2:Y:S04]  /*9a710*/  LDL.LU R216, [R1+0x15d0] ;  /* 0x0015d00001d87983 */ /* 0x000ea80000300800 */
[----:B------:R-:W2:Y:S04]  /*9a720*/  LDL.LU R217, [R1+0x15d4] ;  /* 0x0015d40001d97983 */ /* 0x000ea80000300800 */
[----:B------:R-:W2:Y:S04]  /*9a730*/  LDL.LU R218, [R1+0x15d8] ;  /* 0x0015d80001da7983 */ /* 0x000ea80000300800 */
[----:B------:R-:W2:Y:S04]  /*9a740*/  LDL.LU R219, [R1+0x15dc] ;  /* 0x0015dc0001db7983 */ /* 0x000ea80000300800 */
[----:B------:R-:W-:Y:S04]  /*9a750*/  STL.64 [R1+0x6a80], R46 ;  /* 0x006a802e01007387 */ /* 0x000fe80000100a00 */
[----:B------:R-:W-:Y:S04]  /*9a760*/  STL.64 [R1+0x6a78], R44 ;  /* 0x006a782c01007387 */ /* 0x000fe80000100a00 */
[----:B------:R-:W3:Y:S04]  /*9a770*/  LDL.LU R224, [R1+0x15b0] ;  /* 0x0015b00001e07983 */ /* 0x000ee80000300800 */
[----:B------:R-:W3:Y:S04]  /*9a780*/  LDL.LU R225, [R1+0x15b4] ;  /* 0x0015b40001e17983 */ /* 0x000ee80000300800 */
[----:B------:R-:W-:Y:S04]  /*9a790*/  STL.64 [R1+0x6a90], R50 ;  /* 0x006a903201007387 */ /* 0x000fe80000100a00 */
[----:B------:R-:W-:Y:S04]  /*9a7a0*/  STL.64 [R1+0x6a88], R48 ;  /* 0x006a883001007387 */ /* 0x000fe80000100a00 */
        /* <DEDUP_REMOVED lines=18> */
[----:B------:R-:W-:-:S02]  /*9a8d0*/  IMAD.MOV.U32 R214, RZ, RZ, R57 ;  /* 0x000000ffffd67224 */ /* 0x000fc400078e0039 */
[----:B------:R-:W-:Y:S01]  /*9a8e0*/  IMAD.MOV.U32 R215, RZ, RZ, R56 ;  /* 0x000000ffffd77224 */ /* 0x000fe200078e0038 */
[----:B------:R-:W-:Y:S04]  /*9a8f0*/  STL.64 [R1+0x6aa0], R54 ;  /* 0x006aa03601007387 */ /* 0x000fe80000100a00 */
[----:B------:R-:W-:Y:S01]  /*9a900*/  STL.64 [R1+0x6a98], R52 ;  /* 0x006a983401007387 */ /* 0x000fe20000100a00 */
[----:B--2---:R-:W-:Y:S03]  /*9a910*/  HMMA.1688.F32.TF32 R56, R220, R164, R216 ;  /* 0x000000a4dc38723c */ /* 0x004fe600000810d8 */
[----:B------:R-:W2:Y:S04]  /*9a920*/  LDL.LU R216, [R1+0x2430] ;  /* 0x0024300001d87983 */ /* 0x000ea80000300800 */
[----:B------:R-:W2:Y:S01]  /*9a930*/  LDL.LU R217, [R1+0x2434] ;  /* 0x0024340001d97983 */ /* 0x000ea20000300800 */
[----:B------:R-:W-:Y:S01]  /*9a940*/  MOV R218, R61 ;  /* 0x0000003d00da7202 */ /* 0x000fe20000000f00 */
[----:B------:R-:W-:-:S02]  /*9a950*/  IMAD.MOV.U32 R219, RZ, RZ, R60 ;  /* 0x000000ffffdb7224 */ /* 0x000fc400078e003c */
[C---:B---3--:R-:W-:Y:S01]  /*9a960*/  HMMA.1688.F32.TF32 R60, R220.reuse, R160, R224 ;  /* 0x000000a0dc3c723c */ /* 0x048fe200000810e0 */
[----:B------:R-:W-:Y:S04]  /*9a970*/  LDS R224, [R2+0x8600] ;  /* 0x0086000002e07984 */ /* 0x000fe80000000800 */
[----:B------:R-:W-:Y:S03]  /*9a980*/  LDS R226, [R2+0xa600] ;  /* 0x00a6000002e27984 */ /* 0x000fe60000000800 */
[C---:B----4-:R-:W-:Y:S08]  /*9a990*/  HMMA.1688.F32.TF32 R196, R220.reuse, R156, R196 ;  /* 0x0000009cdcc4723c */ /* 0x050ff000000810c4 */
[C---:B------:R-:W-:Y:S01]  /*9a9a0*/  HMMA.1688.F32.TF32 R200, R220.reuse, R152, R200 ;  /* 0x00000098dcc8723c */ /* 0x040fe200000810c8 */
[----:B------:R-:W-:Y:S07]  /*9a9b0*/  STL.64 [R1+0x6ab0], R58 ;  /* 0x006ab03a01007387 */ /* 0x000fee0000100a00 */
[C---:B------:R-:W-:Y:S01]  /*9a9c0*/  HMMA.1688.F32.TF32 R204, R220.reuse, R68, R204 ;  /* 0x00000044dccc723c */ /* 0x040fe200000810cc */
[----:B------:R-:W-:Y:S07]  /*9a9d0*/  STL.64 [R1+0x6aa8], R56 ;  /* 0x006aa83801007387 */ /* 0x000fee0000100a00 */
        /* <DEDUP_REMOVED lines=20> */
[----:B------:R-:W3:Y:S04]  /*9ab20*/  LDL.LU R228, [R1+0x2390] ;  /* 0x0023900001e47983 */ /* 0x000ee80000300800 */
[----:B------:R-:W3:Y:S04]  /*9ab30*/  LDL.LU R229, [R1+0x2394] ;  /* 0x0023940001e57983 */ /* 0x000ee80000300800 */
[----:B------:R-:W3:Y:S04]  /*9ab40*/  LDL.LU R230, [R1+0x2398] ;  /* 0x0023980001e67983 */ /* 0x000ee80000300800 */
[----:B------:R-:W3:Y:S04]  /*9ab50*/  LDL.LU R231, [R1+0x239c] ;  /* 0x00239c0001e77983 */ /* 0x000ee80000300800 */
[----:B-1----:R-:W4:Y:S04]  /*9ab60*/  LDL.LU R4, [R1+0x23a0] ;  /* 0x0023a00001047983 */ /* 0x002f280000300800 */
        /* <DEDUP_REMOVED lines=42> */
[C---:B--2---:R-:W-:Y:S03]  /*9ae10*/  HMMA.1688.F32.TF32 R216, R220.reuse, R144, R216 ;  /* 0x00000090dcd8723c */ /* 0x044fe600000810d8 */
[----:B------:R-:W2:Y:S04]  /*9ae20*/  LDL.LU R239, [R1+0x238c] ;  /* 0x00238c0001ef7983 */ /* 0x000ea80000300800 */
[----:B------:R-:W2:Y:S04]  /*9ae30*/  LDL.LU R244, [R1+0x2370] ;  /* 0x0023700001f47983 */ /* 0x000ea80000300800 */
[----:B------:R-:W2:Y:S04]  /*9ae40*/  LDL.LU R245, [R1+0x2374] ;  /* 0x0023740001f57983 */ /* 0x000ea80000300800 */
[----:B------:R-:W2:Y:S04]  /*9ae50*/  LDL.LU R246, [R1+0x2378] ;  /* 0x0023780001f67983 */ /* 0x000ea80000300800 */
[----:B------:R-:W2:Y:S04]  /*9ae60*/  LDL.LU R247, [R1+0x237c] ;  /* 0x00237c0001f77983 */ /* 0x000ea80000300800 */
[----:B------:R-:W-:Y:S04]  /*9ae70*/  STL [R1+0x696c], R216 ;  /* 0x00696cd801007387 */ /* 0x000fe80000100800 */
[----:B------:R-:W-:Y:S04]  /*9ae80*/  STL [R1+0x6968], R217 ;  /* 0x006968d901007387 */ /* 0x000fe80000100800 */
[----:B------:R-:W-:Y:S04]  /*9ae90*/  STL [R1+0x6964], R218 ;  /* 0x006964da01007387 */ /* 0x000fe80000100800 */
[----:B------:R-:W-:Y:S04]  /*9aea0*/  STL [R1+0x6930], R219 ;  /* 0x006930db01007387 */ /* 0x000fe80000100800 */
[----:B------:R-:W-:Y:S04]  /*9aeb0*/  LDS R225, [R0+0x8600] ;  /* 0x0086000000e17984 */ /* 0x000fe80000000800 */
[----:B------:R-:W1:Y:S01]  /*9aec0*/  LDS R227, [R0+0xa600] ;  /* 0x00a6000000e37984 */ /* 0x000e620000000800 */
[C---:B---3--:R-:W-:Y:S08]  /*9aed0*/  HMMA.1688.F32.TF32 R32, R220.reuse, R140, R28 ;  /* 0x0000008cdc20723c */ /* 0x048ff0000008101c */
[C---:B------:R-:W-:Y:S08]  /*9aee0*/  HMMA.1688.F32.TF32 R28, R220.reuse, R136, R24 ;  /* 0x00000088dc1c723c */ /* 0x040ff00000081018 */
[C---:B----4-:R-:W-:Y:S07]  /*9aef0*/  HMMA.1688.F32.TF32 R24, R220.reuse, R132, R240 ;  /* 0x00000084dc18723c */ /* 0x050fee00000810f0 */
[----:B------:R-:W-:Y:S04]  /*9af00*/  STL.64 [R1+0x15b0], R32 ;  /* 0x0015b02001007387 */ /* 0x000fe80000100a00 */
[----:B------:R-:W-:Y:S04]  /*9af10*/  STL.64 [R1+0x15b8], R34 ;  /* 0x0015b82201007387 */ /* 0x000fe80000100a00 */
[----:B------:R-:W3:Y:S04]  /*9af20*/  LDL.LU R240, [R1+0x2350] ;  /* 0x0023500001f07983 */ /* 0x000ee80000300800 */
[----:B------:R-:W-:Y:S04]  /*9af30*/  STL.64 [R1+0x15d0], R28 ;  /* 0x0015d01c01007387 */ /* 0x000fe80000100a00 */
[----:B------:R-:W-:Y:S04]  /*9af40*/  STL.64 [R1+0x15d8], R30 ;  /* 0x0015d81e01007387 */ /* 0x000fe80000100a00 */
[----:B------:R-:W-:Y:S04]  /*9af50*/  STL.64 [R1+0x15f0], R24 ;  /* 0x0015f01801007387 */ /* 0x000fe80000100a00 */
[----:B------:R4:W-:Y:S04]  /*9af60*/  STL.64 [R1+0x15f8], R26 ;  /* 0x0015f81a01007387 */ /* 0x0009e80000100a00 */
[----:B------:R-:W3:Y:S04]  /*9af70*/  LDL.LU R241, [R1+0x2354] ;  /* 0x0023540001f17983 */ /* 0x000ee80000300800 */
[----:B------:R-:W3:Y:S01]  /*9af80*/  LDL.LU R242, [R1+0x2358] ;  /* 0x0023580001f27983 */ /* 0x000ee20000300800 */
[C---:B----4-:R-:W-:Y:S03]  /*9af90*/  HMMA.1688.F32.TF32 R24, R220.reuse, R128, R248 ;  /* 0x00000080dc18723c */ /* 0x050fe600000810f8 */
[----:B------:R-:W3:Y:S04]  /*9afa0*/  LDL.LU R243, [R1+0x235c] ;  /* 0x00235c0001f37983 */ /* 0x000ee80000300800 */
[----:B------:R-:W4:Y:S11]  /*9afb0*/  LDL.LU R248, [R1+0x2340] ;  /* 0x0023400001f87983 */ /* 0x000f360000300800 */
[----:B------:R-:W-:Y:S05]  /*9afc0*/  @!UPT UIADD3 URZ, URZ, URZ, URZ ;  /* 0x0000003f3f3ff290 */ /* 0x000fea000fffe03f */
[----:B------:R-:W-:Y:S04]  /*9afd0*/  STL.64 [R1+0x1610], R24 ;  /* 0x0016101801007387 */ /* 0x000fe80000100a00 */
[----:B------:R1:W-:Y:S04]  /*9afe0*/  STL.64 [R1+0x1618], R26 ;  /* 0x0016181a01007387 */ /* 0x0003e80000100a00 */
[----:B------:R-:W4:Y:S04]  /*9aff0*/  LDL.LU R249, [R1+0x2344] ;  /* 0x0023440001f97983 */ /* 0x000f280000300800 */
[----:B------:R-:W4:Y:S01]  /*9b000*/  LDL.LU R250, [R1+0x2348] ;  /* 0x0023480001fa7983 */ /* 0x000f220000300800 */
[C---:B-1----:R-:W-:Y:S03]  /*9b010*/  HMMA.1688.F32.TF32 R24, R220.reuse, R124, R20 ;  /* 0x0000007cdc18723c */ /* 0x042fe60000081014 */
[----:B------:R-:W4:Y:S05]  /*9b020*/  LDL.LU R251, [R1+0x234c] ;  /* 0x00234c0001fb7983 */ /* 0x000f2a0000300800 */
[C---:B------:R-:W-:Y:S08]  /*9b030*/  HMMA.1688.F32.TF32 R20, R220.reuse, R120, R16 ;  /* 0x00000078dc14723c */ /* 0x040ff00000081010 */
[C---:B------:R-:W-:Y:S08]  /*9b040*/  HMMA.1688.F32.TF32 R16, R220.reuse, R116, R12 ;  /* 0x00000074dc10723c */ /* 0x040ff0000008100c */
        /* <DEDUP_REMOVED lines=11> */
[----:B------:R-:W4:Y:S04]  /*9b100*/  LDL.LU R228, [R1+0x2330] ;  /* 0x0023300001e47983 */ /* 0x000f280000300800 */
[----:B------:R-:W-:Y:S04]  /*9b110*/  STL.64 [R1+0x1a30], R8 ;  /* 0x001a300801007387 */ /* 0x000fe80000100a00 */
[----:B------:R-:W-:Y:S04]  /*9b120*/  STL.64 [R1+0x1a38], R10 ;  /* 0x001a380a01007387 */ /* 0x000fe80000100a00 */
[----:B------:R-:W-:Y:S04]  /*9b130*/  STL.64 [R1+0x1aa0], R4 ;  /* 0x001aa00401007387 */ /* 0x000fe80000100a00 */
[----:B------:R2:W-:Y:S04]  /*9b140*/  STL.64 [R1+0x1aa8], R6 ;  /* 0x001aa80601007387 */ /* 0x0005e80000100a00 */
[----:B------:R-:W4:Y:S04]  /*9b150*/  LDL.LU R229, [R1+0x2334] ;  /* 0x0023340001e57983 */ /* 0x000f280000300800 */
[----:B------:R-:W4:Y:S04]  /*9b160*/  LDL.LU R230, [R1+0x2338] ;  /* 0x0023380001e67983 */ /* 0x000f280000300800 */
[----:B------:R-:W4:Y:S01]  /*9b170*/  LDL.LU R231, [R1+0x233c] ;  /* 0x00233c0001e77983 */ /* 0x000f220000300800 */
[C---:B--2---:R-:W-:Y:S08]  /*9b180*/  HMMA.1688.F32.TF32 R4, R220.reuse, R100, R236 ;  /* 0x00000064dc04723c */ /* 0x044ff000000810ec */
[C---:B------:R-:W-:Y:S11]  /*9b190*/  HMMA.1688.F32.TF32 R8, R220.reuse, R96, R244 ;  /* 0x00000060dc08723c */ /* 0x040ff600000810f4 */
[----:B------:R-:W-:Y:S04]  /*9b1a0*/  @!UPT UIADD3 URZ, URZ, URZ, URZ ;  /* 0x0000003f3f3ff290 */ /* 0x000fe8000fffe03f */
[----:B------:R1:W-:Y:S01]  /*9b1b0*/  STL [R1+0x1ac0], R4 ;  /* 0x001ac00401007387 */ /* 0x0003e20000100800 */
[----:B------:R-:W-:Y:S01]  /*9b1c0*/  IMAD.MOV.U32 R216, RZ, RZ, R5 ;  /* 0x000000ffffd87224 */ /* 0x000fe200078e0005 */
[----:B------:R-:W-:Y:S01]  /*9b1d0*/  MOV R217, R6 ;  /* 0x0000000600d97202 */ /* 0x000fe20000000f00 */
[----:B------:R-:W-:Y:S02]  /*9b1e0*/  IMAD.MOV.U32 R218, RZ, RZ, R7 ;  /* 0x000000ffffda7224 */ /* 0x000fe400078e0007 */
[----:B-1----:R-:W-:Y:S03]  /*9b1f0*/  HMMA.1688.F32.TF32 R4, R220, R92, R232 ;  /* 0x0000005cdc04723c */ /* 0x002fe600000810e8 */
[----:B------:R1:W-:Y:S04]  /*9b200*/  STL [R1+0x6978], R218 ;  /* 0x006978da01007387 */ /* 0x0003e80000100800 */
[----:B------:R2:W-:Y:S04]  /*9b210*/  STL [R1+0x6974], R217 ;  /* 0x006974d901007387 */ /* 0x0005e80000100800 */
[----:B------:R1:W-:Y:S04]  /*9b220*/  STL [R1+0x6970], R216 ;  /* 0x006970d801007387 */ /* 0x0003e80000100800 */
[----:B------:R-:W-:Y:S04]  /*9b230*/  STL.64 [R1+0x1ae0], R8 ;  /* 0x001ae00801007387 */ /* 0x000fe80000100a00 */
[----:B------:R-:W-:Y:S04]  /*9b240*/  STL.64 [R1+0x1ae8], R10 ;  /* 0x001ae80a01007387 */ /* 0x000fe80000100a00 */
[----:B------:R3:W-:Y:S01]  /*9b250*/  STL [R1+0x1b00], R4 ;  /* 0x001b000401007387 */ /* 0x0007e20000100800 */
[----:B-1----:R-:W-:Y:S01]  /*9b260*/  IMAD.MOV.U32 R218, RZ, RZ, R5 ;  /* 0x000000ffffda7224 */ /* 0x002fe200078e0005 */
[----:B--2---:R-:W-:Y:S01]  /*9b270*/  MOV R217, R6 ;  /* 0x0000000600d97202 */ /* 0x004fe20000000f00 */
[----:B------:R-:W-:-:S05]  /*9b280*/  IMAD.MOV.U32 R216, RZ, RZ, R7 ;  /* 0x000000ffffd87224 */ /* 0x000fca00078e0007 */
[----:B------:R-:W-:Y:S04]  /*9b290*/  STL [R1+0x6984], R216 ;  /* 0x006984d801007387 */ /* 0x000fe80000100800 */
[----:B------:R-:W-:Y:S04]  /*9b2a0*/  STL [R1+0x6980], R217 ;  /* 0x006980d901007387 */ /* 0x000fe80000100800 */
[----:B------:R-:W-:Y:S04]  /*9b2b0*/  STL [R1+0x697c], R218 ;  /* 0x00697cda01007387 */ /* 0x000fe80000100800 */
[----:B------:R-:W2:Y:S01]  /*9b2c0*/  LDL.LU R244, [R1+0x1b50] ;  /* 0x001b500001f47983 */ /* 0x000ea20000300800 */
[C---:B---3--:R-:W-:Y:S11]  /*9b2d0*/  HMMA.1688.F32.TF32 R4, R220.reuse, R88, R240 ;  /* 0x00000058dc04723c */ /* 0x048ff600000810f0 */
[----:B------:R-:W-:Y:S11]  /*9b2e0*/  @!UPT UIADD3 URZ, URZ, URZ, URZ ;  /* 0x0000003f3f3ff290 */ /* 0x000ff6000fffe03f */
[----:B------:R-:W-:Y:S01]  /*9b2f0*/  @!UPT UIADD3 URZ, URZ, URZ, URZ ;  /* 0x0000003f3f3ff290 */ /* 0x000fe2000fffe03f */
[----:B------:R-:W-:Y:S04]  /*9b300*/  STL.64 [R1+0x1b20], R4 ;  /* 0x001b200401007387 */ /* 0x000fe80000100a00 */
[----:B------:R4:W-:Y:S04]  /*9b310*/  STL.64 [R1+0x1b28], R6 ;  /* 0x001b280601007387 */ /* 0x0009e80000100a00 */
[----:B------:R-:W2:Y:S04]  /*9b320*/  LDL.LU R245, [R1+0x1b54] ;  /* 0x001b540001f57983 */ /* 0x000ea80000300800 */
[----:B------:R-:W2:Y:S01]  /*9b330*/  LDL.LU R246, [R1+0x1b58] ;  /* 0x001b580001f67983 */ /* 0x000ea20000300800 */
[----:B----4-:R-:W-:Y:S03]  /*9b340*/  HMMA.1688.F32.TF32 R4, R220, R84, R248 ;  /* 0x00000054dc04723c */ /* 0x010fe600000810f8 */
[----:B------:R-:W2:Y:S04]  /*9b350*/  LDL.LU R247, [R1+0x1b5c] ;  /* 0x001b5c0001f77983 */ /* 0x000ea80000300800 */
[----:B------:R-:W3:Y:S04]  /*9b360*/  LDL.LU R232, [R1+0x2320] ;  /* 0x0023200001e87983 */ /* 0x000ee80000300800 */
[----:B------:R-:W3:Y:S04]  /*9b370*/  LDL.LU R233, [R1+0x2324] ;  /* 0x0023240001e97983 */ /* 0x000ee80000300800 */
[----:B------:R-:W3:Y:S04]  /*9b380*/  LDL.LU R234, [R1+0x2328] ;  /* 0x0023280001ea7983 */ /* 0x000ee80000300800 */
[----:B------:R-:W3:Y:S05]  /*9b390*/  LDL.LU R235, [R1+0x232c] ;  /* 0x00232c0001eb7983 */ /* 0x000eea0000300800 */
[----:B------:R-:W-:Y:S01]  /*9b3a0*/  IMAD.MOV.U32 R212, RZ, RZ, R4 ;  /* 0x000000ffffd47224 */ /* 0x000fe200078e0004 */
[----:B------:R-:W-:Y:S01]  /*9b3b0*/  MOV R213, R5 ;  /* 0x0000000500d57202 */ /* 0x000fe20000000f00 */
[----:B------:R-:W-:-:S02]  /*9b3c0*/  IMAD.MOV.U32 R214, RZ, RZ, R6 ;  /* 0x000000ffffd67224 */ /* 0x000fc400078e0006 */
[----:B------:R-:W-:-:S05]  /*9b3d0*/  IMAD.MOV.U32 R208, RZ, RZ, R7 ;  /* 0x000000ffffd07224 */ /* 0x000fca00078e0007 */
[----:B------:R-:W-:Y:S04]  /*9b3e0*/  STL [R1+0x6994], R208 ;  /* 0x006994d001007387 */ /* 0x000fe80000100800 */
[----:B------:R-:W-:Y:S04]  /*9b3f0*/  STL [R1+0x6990], R214 ;  /* 0x006990d601007387 */ /* 0x000fe80000100800 */
[----:B------:R-:W-:Y:S04]  /*9b400*/  STL [R1+0x698c], R213 ;  /* 0x00698cd501007387 */ /* 0x000fe80000100800 */
[----:B------:R-:W-:Y:S01]  /*9b410*/  STL [R1+0x6988], R212 ;  /* 0x006988d401007387 */ /* 0x000fe20000100800 */
[----:B------:R-:W-:Y:S11]  /*9b420*/  HMMA.1688.F32.TF32 R4, R220, R80, R228 ;  /* 0x00000050dc04723c */ /* 0x000ff600000810e4 */
[----:B------:R-:W-:Y:S11]  /*9b430*/  @!UPT UIADD3 URZ, URZ, URZ, URZ ;  /* 0x0000003f3f3ff290 */ /* 0x000ff6000fffe03f */
[----:B------:R-:W-:Y:S01]  /*9b440*/  @!UPT UIADD3 URZ, URZ, URZ, URZ ;  /* 0x0000003f3f3ff290 */ /* 0x000fe2000fffe03f */
[----:B------:R2:W-:Y:S04]  /*9b450*/  STL [R1+0x1b60], R4 ;  /* 0x001b600401007387 */ /* 0x0005e80000100800 */
        /* <DEDUP_REMOVED lines=12> */
[----:B------:R-:W-:Y:S01]  /*9b520*/  MOV R216, R5 ;  /* 0x0000000500d87202 */ /* 0x000fe20000000f00 */
[----:B------:R-:W-:-:S02]  /*9b530*/  IMAD.MOV.U32 R217, RZ, RZ, R6 ;  /* 0x000000ffffd97224 */ /* 0x000fc400078e0006 */
[----:B------:R-:W-:-:S05]  /*9b540*/  IMAD.MOV.U32 R218, RZ, RZ, R7 ;  /* 0x000000ffffda7224 */ /* 0x000fca00078e0007 */
[----:B------:R-:W-:Y:S04]  /*9b550*/  STL [R1+0x69a0], R218 ;  /* 0x0069a0da01007387 */ /* 0x000fe80000100800 */
[----:B------:R-:W-:Y:S04]  /*9b560*/  STL [R1+0x699c], R217 ;  /* 0x00699cd901007387 */ /* 0x000fe80000100800 */
[----:B------:R-:W-:Y:S01]  /*9b570*/  STL [R1+0x6998], R216 ;  /* 0x006998d801007387 */ /* 0x000fe20000100800 */
[----:B--2---:R-:W-:Y:S03]  /*9b580*/  HMMA.1688.F32.TF32 R4, R220, R76, R244 ;  /* 0x0000004cdc04723c */ /* 0x004fe600000810f4 */
[----:B------:R-:W-:Y:S04]  /*9b590*/  LDS R220, [R2+0x8680] ;  /* 0x0086800002dc7984 */ /* 0x000fe80000000800 */
[----:B------:R-:W-:Y:S04]  /*9b5a0*/  LDS R222, [R2+0xa680] ;  /* 0x00a6800002de7984 */ /* 0x000fe80000000800 */
[----:B------:R-:W-:Y:S04]  /*9b5b0*/  LDS R221, [R0+0x8680] ;  /* 0x0086800000dd7984 */ /* 0x000fe80000000800 */
[----:B------:R-:W1:Y:S09]  /*9b5c0*/  LDS R223, [R0+0xa680] ;  /* 0x00a6800000df7984 */ /* 0x000e720000000800 */
[----:B------:R-:W-:Y:S01]  /*9b5d0*/  MOV R208, R4 ;  /* 0x0000000400d07202 */ /* 0x000fe20000000f00 */
[----:B------:R-:W-:Y:S01]  /*9b5e0*/  IMAD.MOV.U32 R214, RZ, RZ, R5 ;  /* 0x000000ffffd67224 */ /* 0x000fe200078e0005 */
[----:B------:R-:W-:Y:S01]  /*9b5f0*/  MOV R212, R7 ;  /* 0x0000000700d47202 */ /* 0x000fe20000000f00 */
[----:B------:R-:W-:-:S02]  /*9b600*/  IMAD.MOV.U32 R213, RZ, RZ, R6 ;  /* 0x000000ffffd57224 */ /* 0x000fc400078e0006 */
[C---:B---3--:R-:W-:Y:S11]  /*9b610*/  HMMA.1688.F32.TF32 R4, R224.reuse, R192, R232 ;  /* 0x000000c0e004723c */ /* 0x048ff600000810e8 */
[----:B------:R-:W-:Y:S11]  /*9b620*/  @!UPT UIADD3 URZ, URZ, URZ, URZ ;  /* 0x0000003f3f3ff290 */ /* 0x000ff6000fffe03f */
[----:B------:R-:W-:Y:S02]  /*9b630*/  @!UPT UIADD3 URZ, URZ, URZ, URZ ;  /* 0x0000003f3f3ff290 */ /* 0x000fe4000fffe03f */
[----:B------:R-:W-:Y:S01]  /*9b640*/  IMAD.MOV.U32 R209, RZ, RZ, R4 ;  /* 0x000000ffffd17224 */ /* 0x000fe200078e0004 */
[----:B------:R-:W-:Y:S01]  /*9b650*/  MOV R211, R6 ;  /* 0x0000000600d37202 */ /* 0x000fe20000000f00 */
[----:B------:R-:W-:Y:S02]  /*9b660*/  IMAD.MOV.U32 R210, RZ, RZ, R5 ;  /* 0x000000ffffd27224 */ /* 0x000fe400078e0005 */
[----:B------:R-:W-:Y:S01]  /*9b670*/  IMAD.MOV.U32 R204, RZ, RZ, R7 ;  /* 0x000000ffffcc7224 */ /* 0x000fe200078e0007 */
[----:B------:R-:W-:Y:S04]  /*9b680*/  STL [R1+0x69b0], R212 ;  /* 0x0069b0d401007387 */ /* 0x000fe80000100800 */
[----:B------:R-:W-:Y:S04]  /*9b690*/  STL [R1+0x69ac], R208 ;  /* 0x0069acd001007387 */ /* 0x000fe80000100800 */
[----:B------:R-:W-:Y:S04]  /*9b6a0*/  STL [R1+0x69a8], R214 ;  /* 0x0069a8d601007387 */ /* 0x000fe80000100800 */
[----:B------:R2:W-:Y:S04]  /*9b6b0*/  STL [R1+0x69a4], R213 ;  /* 0x0069a4d501007387 */ /* 0x0005e80000100800 */
[----:B------:R-:W-:Y:S04]  /*9b6c0*/  STL [R1+0x69c0], R204 ;  /* 0x0069c0cc01007387 */ /* 0x000fe80000100800 */
[----:B------:R-:W-:Y:S04]  /*9b6d0*/  STL [R1+0x69bc], R211 ;  /* 0x0069bcd301007387 */ /* 0x000fe80000100800 */
[----:B------:R-:W-:Y:S01]  /*9b6e0*/  STL [R1+0x69b8], R210 ;  /* 0x0069b8d201007387 */ /* 0x000fe20000100800 */
[C---:B----4-:R-:W-:Y:S11]  /*9b6f0*/  HMMA.1688.F32.TF32 R4, R224.reuse, R188, R240 ;  /* 0x000000bce004723c */ /* 0x050ff600000810f0 */
[----:B------:R-:W-:Y:S11]  /*9b700*/  @!UPT UIADD3 URZ, URZ, URZ, URZ ;  /* 0x0000003f3f3ff290 */ /* 0x000ff6000fffe03f */
[----:B------:R-:W-:Y:S02]  /*9b710*/  @!UPT UIADD3 URZ, URZ, URZ, URZ ;  /* 0x0000003f3f3ff290 */ /* 0x000fe4000fffe03f */
[----:B------:R-:W-:Y:S01]  /*9b720*/  IMAD.MOV.U32 R205, RZ, RZ, R4 ;  /* 0x000000ffffcd7224 */ /* 0x000fe200078e0004 */
[----:B------:R-:W-:Y:S01]  /*9b730*/  MOV R206, R5 ;  /* 0x0000000500ce7202 */ /* 0x000fe20000000f00 */
[----:B------:R-:W-:Y:S02]  /*9b740*/  IMAD.MOV.U32 R207, RZ, RZ, R6 ;  /* 0x000000ffffcf7224 */ /* 0x000fe400078e0006 */
[----:B------:R-:W-:Y:S02]  /*9b750*/  IMAD.MOV.U32 R215, RZ, RZ, R7 ;  /* 0x000000ffffd77224 */ /* 0x000fe400078e0007 */
[C---:B------:R-:W-:Y:S01]  /*9b760*/  HMMA.1688.F32.TF32 R4, R224.reuse, R184, R248 ;  /* 0x000000b8e004723c */ /* 0x040fe200000810f8 */
[----:B------:R3:W-:Y:S04]  /*9b770*/  STL [R1+0x69b4], R209 ;  /* 0x0069b4d101007387 */ /* 0x0007e80000100800 */
[----:B------:R4:W-:Y:S04]  /*9b780*/  STL [R1+0x69c4], R205 ;  /* 0x0069c4cd01007387 */ /* 0x0009e80000100800 */
[----:B------:R-:W4:Y:S04]  /*9b790*/  LDL.LU R248, [R1+0x1f60] ;  /* 0x001f600001f87983 */ /* 0x000f280000300800 */
[----:B------:R-:W4:Y:S04]  /*9b7a0*/  LDL.LU R249, [R1+0x1f64] ;  /* 0x001f640001f97983 */ /* 0x000f280000300800 */
[----:B------:R-:W4:Y:S04]  /*9b7b0*/  LDL.LU R250, [R1+0x1f68] ;  /* 0x001f680001fa7983 */ /* 0x000f280000300800 */
[----:B------:R-:W4:Y:S03]  /*9b7c0*/  LDL.LU R251, [R1+0x1f6c] ;  /* 0x001f6c0001fb7983 */ /* 0x000f260000300800 */
[----:B--2---:R-:W-:Y:S01]  /*9b7d0*/  MOV R213, R4 ;  /* 0x0000000400d57202 */ /* 0x004fe20000000f00 */
[----:B------:R-:W-:Y:S01]  /*9b7e0*/  IMAD.MOV.U32 R218, RZ, RZ, R5 ;  /* 0x000000ffffda7224 */ /* 0x000fe200078e0005 */
[----:B------:R-:W-:Y:S01]  /*9b7f0*/  MOV R216, R7 ;  /* 0x0000000700d87202 */ /* 0x000fe20000000f00 */
[----:B------:R-:W-:Y:S01]  /*9b800*/  IMAD.MOV.U32 R217, RZ, RZ, R6 ;  /* 0x000000ffffd97224 */ /* 0x000fe200078e0006 */
[----:B------:R-:W2:Y:S01]  /*9b810*/  LDL.LU R240, [R1+0x1f70] ;  /* 0x001f700001f07983 */ /* 0x000ea20000300800 */
[----:B------:R-:W-:Y:S03]  /*9b820*/  HMMA.1688.F32.TF32 R4, R224, R180, R228 ;  /* 0x000000b4e004723c */ /* 0x000fe600000810e4 */
[----:B------:R-:W2:Y:S04]  /*9b830*/  LDL.LU R241, [R1+0x1f74] ;  /* 0x001f740001f17983 */ /* 0x000ea80000300800 */
[----:B------:R-:W2:Y:S04]  /*9b840*/  LDL.LU R242, [R1+0x1f78] ;  /* 0x001f780001f27983 */ /* 0x000ea80000300800 */
[----:B------:R-:W2:Y:S04]  /*9b850*/  LDL.LU R243, [R1+0x1f7c] ;  /* 0x001f7c0001f37983 */ /* 0x000ea80000300800 */
[----:B------:R-:W2:Y:S04]  /*9b860*/  LDL.LU R232, [R1+0x1f80] ;  /* 0x001f800001e87983 */ /* 0x000ea80000300800 */
[----:B------:R-:W2:Y:S04]  /*9b870*/  LDL.LU R233, [R1+0x1f84] ;  /* 0x001f840001e97983 */ /* 0x000ea80000300800 */
[----:B------:R-:W2:Y:S04]  /*9b880*/  LDL.LU R234, [R1+0x1f88] ;  /* 0x001f880001ea7983 */ /* 0x000ea80000300800 */
[----:B------:R-:W2:Y:S01]  /*9b890*/  LDL.LU R235, [R1+0x1f8c] ;  /* 0x001f8c0001eb7983 */ /* 0x000ea20000300800 */
[----:B---3--:R-:W-:-:S03]  /*9b8a0*/  IMAD.MOV.U32 R209, RZ, RZ, R4 ;  /* 0x000000ffffd17224 */ /* 0x008fc600078e0004 */
[----:B------:R-:W3:Y:S01]  /*9b8b0*/  LDL.LU R236, [R1+0x1fa0] ;  /* 0x001fa00001ec7983 */ /* 0x000ee20000300800 */
[----:B------:R-:W-:-:S03]  /*9b8c0*/  IMAD.MOV.U32 R212, RZ, RZ, R5 ;  /* 0x000000ffffd47224 */ /* 0x000fc600078e0005 */
[----:B------:R-:W3:Y:S01]  /*9b8d0*/  LDL.LU R237, [R1+0x1fa4] ;  /* 0x001fa40001ed7983 */ /* 0x000ee20000300800 */
[----:B------:R-:W-:-:S03]  /*9b8e0*/  MOV R208, R6 ;  /* 0x0000000600d07202 */ /* 0x000fc60000000f00 */
[----:B------:R-:W3:Y:S01]  /*9b8f0*/  LDL.LU R238, [R1+0x1fa8] ;  /* 0x001fa80001ee7983 */ /* 0x000ee20000300800 */
[----:B------:R-:W-:-:S03]  /*9b900*/  IMAD.MOV.U32 R214, RZ, RZ, R7 ;  /* 0x000000ffffd67224 */ /* 0x000fc600078e0007 */
        /* <DEDUP_REMOVED lines=57> */
[----:B------:R-:W-:Y:S04]  /*9bca0*/  STL.64 [R1+0x6af0], R214 ;  /* 0x006af0d601007387 */ /* 0x000fe80000100a00 */
[----:B------:R-:W-:Y:S01]  /*9bcb0*/  STL.64 [R1+0x6ae8], R212 ;  /* 0x006ae8d401007387 */ /* 0x000fe20000100a00 */
[C---:B--2---:R-:W-:Y:S08]  /*9bcc0*/  HMMA.1688.F32.TF32 R4, R224.reuse, R140, R4 ;  /* 0x0000008ce004723c */ /* 0x044ff00000081004 */
[C---:B---3--:R-:W-:Y:S08]  /*9bcd0*/  HMMA.1688.F32.TF32 R8, R224.reuse, R144, R8 ;  /* 0x00000090e008723c */ /* 0x048ff00000081008 */
[C---:B----4-:R-:W-:Y:S08]  /*9bce0*/  HMMA.1688.F32.TF32 R16, R224.reuse, R72, R16 ;  /* 0x00000048e010723c */ /* 0x050ff00000081010 */
[C---:B------:R-:W-:Y:S08]  /*9bcf0*/  HMMA.1688.F32.TF32 R20, R224.reuse, R68, R20 ;  /* 0x00000044e014723c */ /* 0x040ff00000081014 */
[C---:B------:R-:W-:Y:S08]  /*9bd00*/  HMMA.1688.F32.TF32 R44, R224.reuse, R176, R44 ;  /* 0x000000b0e02c723c */ /* 0x040ff0000008102c */
[----:B------:R-:W-:Y:S11]  /*9bd10*/  HMMA.1688.F32.TF32 R40, R224, R172, R40 ;  /* 0x000000ace028723c */ /* 0x000ff60000081028 */
[----:B------:R-:W-:Y:S05]  /*9bd20*/  @!UPT UIADD3 URZ, URZ, URZ, URZ ;  /* 0x0000003f3f3ff290 */ /* 0x000fea000fffe03f */
[----:B------:R-:W-:Y:S02]  /*9bd30*/  IMAD.MOV.U32 R211, RZ, RZ, R46 ;  /* 0x000000ffffd37224 */ /* 0x000fe400078e002e */
[----:B------:R-:W-:Y:S01]  /*9bd40*/  IMAD.MOV.U32 R210, RZ, RZ, R47 ;  /* 0x000000ffffd27224 */ /* 0x000fe200078e002f */
[----:B------:R-:W-:Y:S01]  /*9bd50*/  MOV R204, R45 ;  /* 0x0000002d00cc7202 */ /* 0x000fe20000000f00 */
[----:B------:R-:W-:-:S03]  /*9bd60*/  IMAD.MOV.U32 R205, RZ, RZ, R44 ;  /* 0x000000ffffcd7224 */ /* 0x000fc600078e002c */
[----:B------:R-:W-:Y:S04]  /*9bd70*/  STL.64 [R1+0x6b10], R210 ;  /* 0x006b10d201007387 */ /* 0x000fe80000100a00 */
[----:B------:R-:W-:Y:S04]  /*9bd80*/  STL.64 [R1+0x6b08], R208 ;  /* 0x006b08d001007387 */ /* 0x000fe80000100a00 */
[----:B------:R-:W-:Y:S04]  /*9bd90*/  STL.64 [R1+0x6b00], R206 ;  /* 0x006b00ce01007387 */ /* 0x000fe80000100a00 */
[----:B------:R-:W-:Y:S04]  /*9bda0*/  STL.64 [R1+0x6af8], R204 ;  /* 0x006af8cc01007387 */ /* 0x000fe80000100a00 */
[----:B------:R-:W-:Y:S01]  /*9bdb0*/  STL [R1+0x2304], R41 ;  /* 0x0023042901007387 */ /* 0x000fe20000100800 */
[----:B------:R-:W-:-:S03]  /*9bdc0*/  MOV R219, R40 ;  /* 0x0000002800db7202 */ /* 0x000fc60000000f00 */
[----:B------:R2:W-:Y:S01]  /*9bdd0*/  STL.64 [R1+0x2308], R42 ;  /* 0x0023082a01007387 */ /* 0x0005e20000100a00 */
[C---:B------:R-:W-:Y:S08]  /*9bde0*/  HMMA.1688.F32.TF32 R32, R224.reuse, R160, R32 ;  /* 0x000000a0e020723c */ /* 0x040ff00000081020 */
[C---:B--2---:R-:W-:Y:S08]  /*9bdf0*/  HMMA.1688.F32.TF32 R40, R224.reuse, R168, R36 ;  /* 0x000000a8e028723c */ /* 0x044ff00000081024 */
[C---:B------:R-:W-:Y:S08]  /*9be00*/  HMMA.1688.F32.TF32 R36, R224.reuse, R164, R64 ;  /* 0x000000a4e024723c */ /* 0x040ff00000081040 */
[C---:B------:R-:W-:Y:S08]  /*9be10*/  HMMA.1688.F32.TF32 R28, R224.reuse, R156, R28 ;  /* 0x0000009ce01c723c */ /* 0x040ff0000008101c */
        /* <DEDUP_REMOVED lines=22> */
[C---:B--2---:R-:W-:Y:S03]  /*9bf80*/  HMMA.1688.F32.TF32 R12, R224.reuse, R136, R236 ;  /* 0x00000088e00c723c */ /* 0x044fe600000810ec */
[----:B------:R-:W-:Y:S04]  /*9bf90*/  STL.64 [R1+0x2260], R4 ;  /* 0x0022600401007387 */ /* 0x000fe80000100a00 */
[----:B------:R2:W-:Y:S01]  /*9bfa0*/  STL.64 [R1+0x2268], R6 ;  /* 0x0022680601007387 */ /* 0x0005e20000100a00 */
[C---:B---3--:R-:W-:Y:S08]  /*9bfb0*/  HMMA.1688.F32.TF32 R8, R224.reuse, R132, R244 ;  /* 0x00000084e008723c */ /* 0x048ff000000810f4 */
[C---:B--2---:R-:W-:Y:S07]  /*9bfc0*/  HMMA.1688.F32.TF32 R4, R224.reuse, R128, R232 ;  /* 0x00000080e004723c */ /* 0x044fee00000810e8 */
        /* <DEDUP_REMOVED lines=79> */
[----:B------:R-:W1:Y:S04]  /*9c4c0*/  LDL.LU R24, [R1+0x1ea0] ;  /* 0x001ea00001187983 */ /* 0x000e680000300800 */
[----:B------:R-:W1:Y:S04]  /*9c4d0*/  LDL.LU R25, [R1+0x1ea4] ;  /* 0x001ea40001197983 */ /* 0x000e680000300800 */
[----:B------:R-:W1:Y:S04]  /*9c4e0*/  LDL.LU R26, [R1+0x1ea8] ;  /* 0x001ea800011a7983 */ /* 0x000e680000300800 */
        /* <DEDUP_REMOVED lines=10> */
[C---:B--2---:R-:W-:Y:S11]  /*9c590*/  HMMA.1688.F32.TF32 R60, R224.reuse, R112, R228 ;  /* 0x00000070e03c723c */ /* 0x044ff600000810e4 */
[----:B------:R-:W-:Y:S11]  /*9c5a0*/  @!UPT UIADD3 URZ, URZ, URZ, URZ ;  /* 0x0000003f3f3ff290 */ /* 0x000ff6000fffe03f */
[----:B------:R-:W-:Y:S01]  /*9c5b0*/  @!UPT UIADD3 URZ, URZ, URZ, URZ ;  /* 0x0000003f3f3ff290 */ /* 0x000fe2000fffe03f */
[----:B------:R-:W-:Y:S04]  /*9c5c0*/  STL.64 [R1+0x21f0], R60 ;  /* 0x0021f03c01007387 */ /* 0x000fe80000100a00 */
[----:B------:R3:W-:Y:S04]  /*9c5d0*/  STL.64 [R1+0x21f8], R62 ;  /* 0x0021f83e01007387 */ /* 0x0007e80000100a00 */
[----:B------:R-:W2:Y:S04]  /*9c5e0*/  LDL.LU R241, [R1+0x1bc4] ;  /* 0x001bc40001f17983 */ /* 0x000ea80000300800 */
[----:B------:R-:W2:Y:S04]  /*9c5f0*/  LDL R242, [R1+0x1bc8] ;  /* 0x001bc80001f27983 */ /* 0x000ea80000100800 */
[----:B------:R-:W2:Y:S04]  /*9c600*/  LDL R243, [R1+0x1bcc] ;  /* 0x001bcc0001f37983 */ /* 0x000ea80000100800 */
        /* <DEDUP_REMOVED lines=8> */
[C---:B---3--:R-:W-:Y:S08]  /*9c690*/  HMMA.1688.F32.TF32 R60, R224.reuse, R108, R56 ;  /* 0x0000006ce03c723c */ /* 0x048ff00000081038 */
[C---:B------:R-:W-:Y:S08]  /*9c6a0*/  HMMA.1688.F32.TF32 R56, R224.reuse, R104, R52 ;  /* 0x00000068e038723c */ /* 0x040ff00000081034 */
[C---:B------:R-:W-:Y:S08]  /*9c6b0*/  HMMA.1688.F32.TF32 R52, R224.reuse, R100, R48 ;  /* 0x00000064e034723c */ /* 0x040ff00000081030 */
[C---:B------:R-:W-:Y:S08]  /*9c6c0*/  HMMA.1688.F32.TF32 R48, R224.reuse, R96, R44 ;  /* 0x00000060e030723c */ /* 0x040ff0000008102c */
[C---:B------:R-:W-:Y:S08]  /*9c6d0*/  HMMA.1688.F32.TF32 R44, R224.reuse, R92, R40 ;  /* 0x0000005ce02c723c */ /* 0x040ff00000081028 */
[C---:B----4-:R-:W-:Y:S08]  /*9c6e0*/  HMMA.1688.F32.TF32 R40, R224.reuse, R88, R36 ;  /* 0x00000058e028723c */ /* 0x050ff00000081024 */
[C---:B------:R-:W-:Y:S08]  /*9c6f0*/  HMMA.1688.F32.TF32 R36, R224.reuse, R84, R64 ;  /* 0x00000054e024723c */ /* 0x040ff00000081040 */
[C---:B------:R-:W-:Y:S01]  /*9c700*/  HMMA.1688.F32.TF32 R32, R224.reuse, R80, R32 ;  /* 0x00000050e020723c */ /* 0x040fe20000081020 */
[----:B------:R-:W-:Y:S07]  /*9c710*/  STL.64 [R1+0x21e0], R60 ;  /* 0x0021e03c01007387 */ /* 0x000fee0000100a00 */
[----:B------:R-:W-:Y:S01]  /*9c720*/  HMMA.1688.F32.TF32 R28, R224, R76, R28 ;  /* 0x0000004ce01c723c */ /* 0x000fe2000008101c */
[----:B------:R-:W-:Y:S07]  /*9c730*/  STL.64 [R1+0x21e8], R62 ;  /* 0x0021e83e01007387 */ /* 0x000fee0000100a00 */
[C---:B-1----:R-:W-:Y:S01]  /*9c740*/  HMMA.1688.F32.TF32 R24, R220.reuse, R192, R24 ;  /* 0x000000c0dc18723c */ /* 0x042fe20000081018 */
        /* <DEDUP_REMOVED lines=34> */
[C---:B---3--:R-:W-:Y:S03]  /*9c970*/  HMMA.1688.F32.TF32 R8, R220.reuse, R164, R244 ;  /* 0x000000a4dc08723c */ /* 0x048fe600000810f4 */
[----:B------:R-:W-:Y:S04]  /*9c980*/  LDS R224, [R2+0x8700] ;  /* 0x0087000002e07984 */ /* 0x000fe80000000800 */
[----:B------:R-:W-:Y:S01]  /*9c990*/  LDS R226, [R2+0xa700] ;  /* 0x00a7000002e27984 */ /* 0x000fe20000000800 */
[C---:B-1----:R-:W-:Y:S03]  /*9c9a0*/  HMMA.1688.F32.TF32 R4, R220.reuse, R160, R232 ;  /* 0x000000a0dc04723c */ /* 0x042fe600000810e8 */
[----:B------:R-:W-:Y:S04]  /*9c9b0*/  LDS R225, [R0+0x8700] ;  /* 0x0087000000e17984 */ /* 0x000fe80000000800 */
[----:B------:R-:W1:Y:S04]  /*9c9c0*/  LDS R227, [R0+0xa700] ;  /* 0x00a7000000e37984 */ /* 0x000e680000000800 */
        /* <DEDUP_REMOVED lines=8> */
[C---:B--2---:R-:W-:Y:S02]  /*9ca50*/  HMMA.1688.F32.TF32 R4, R220.reuse, R156, R240 ;  /* 0x0000009cdc04723c */ /* 0x044fe400000810f0 */
[----:B------:R-:W-:Y:S04]  /*9ca60*/  STL.64 [R1+0x6e48], R158 ;  /* 0x006e489e01007387 */ /* 0x000fe80000100a00 */
[----:B------:R-:W-:Y:S11]  /*9ca70*/  STL.64 [R1+0x6e40], R156 ;  /* 0x006e409c01007387 */ /* 0x000ff60000100a00 */
[----:B------:R-:W-:Y:S06]  /*9ca80*/  @!UPT UIADD3 URZ, URZ, URZ, URZ ;  /* 0x0000003f3f3ff290 */ /* 0x000fec000fffe03f */
[----:B------:R-:W-:Y:S04]  /*9ca90*/  STL.64 [R1+0x2160], R4 ;  /* 0x0021600401007387 */ /* 0x000fe80000100a00 */
[----:B------:R2:W-:Y:S02]  /*9caa0*/  STL.64 [R1+0x2168], R6 ;  /* 0x0021680601007387 */ /* 0x0005e40000100a00 */
[C---:B--2---:R-:W-:Y:S02]  /*9cab0*/  HMMA.1688.F32.TF32 R4, R220.reuse, R152, R248 ;  /* 0x00000098dc04723c */ /* 0x044fe400000810f8 */
[----:B------:R-:W-:Y:S04]  /*9cac0*/  STL.64 [R1+0x6e38], R154 ;  /* 0x006e389a01007387 */ /* 0x000fe80000100a00 */
[----:B------:R-:W-:Y:S11]  /*9cad0*/  STL.64 [R1+0x6e30], R152 ;  /* 0x006e309801007387 */ /* 0x000ff60000100a00 */
[----:B------:R-:W-:Y:S06]  /*9cae0*/  @!UPT UIADD3 URZ, URZ, URZ, URZ ;  /* 0x0000003f3f3ff290 */ /* 0x000fec000fffe03f */
[----:B------:R-:W-:Y:S04]  /*9caf0*/  STL.64 [R1+0x2150], R4 ;  /* 0x0021500401007387 */ /* 0x000fe80000100a00 */
[----:B------:R2:W-:Y:S04]  /*9cb00*/  STL.64 [R1+0x2158], R6 ;  /* 0x0021580601007387 */ /* 0x0005e80000100a00 */
[----:B------:R-:W3:Y:S01]  /*9cb10*/  LDL.LU R248, [R1+0x1970] ;  /* 0x0019700001f87983 */ /* 0x000ee20000300800 */
[C---:B--2---:R-:W-:Y:S11]  /*9cb20*/  HMMA.1688.F32.TF32 R4, R220.reuse, R68, R228 ;  /* 0x00000044dc04723c */ /* 0x044ff600000810e4 */
        /* <DEDUP_REMOVED lines=99> */
[----:B--2---:R-:W1:Y:S04]  /*9d160*/  LDL.LU R4, [R1+0x19c0] ;  /* 0x0019c00001047983 */ /* 0x004e680000300800 */
[----:B------:R-:W1:Y:S04]  /*9d170*/  LDL.LU R5, [R1+0x19c4] ;  /* 0x0019c40001057983 */ /* 0x000e680000300800 */
[----:B----4-:R-:W1:Y:S04]  /*9d180*/  LDL.LU R6, [R1+0x19c8] ;  /* 0x0019c80001067983 */ /* 0x010e680000300800 */
        /* <DEDUP_REMOVED lines=8> */
[----:B------:R-:W4:Y:S01]  /*9d210*/  LDL.LU R231, [R1+0x196c] ;  /* 0x00196c0001e77983 */ /* 0x000f220000300800 */
[C---:B---3--:R-:W-:Y:S08]  /*9d220*/  HMMA.1688.F32.TF32 R24, R220.reuse, R92, R24 ;  /* 0x0000005cdc18723c */ /* 0x048ff00000081018 */
        /* <DEDUP_REMOVED lines=9> */
[----:B------:R3:W-:Y:S04]  /*9d2c0*/  STL.64 [R1+0x2138], R162 ;  /* 0x002138a201007387 */ /* 0x0007e80000100a00 */
[----:B------:R-:W-:Y:S04]  /*9d2d0*/  STL.64 [R1+0x2120], R156 ;  /* 0x0021209c01007387 */ /* 0x000fe80000100a00 */
[----:B------:R3:W-:Y:S02]  /*9d2e0*/  STL.64 [R1+0x2128], R158 ;  /* 0x0021289e01007387 */ /* 0x0007e40000100a00 */
[C---:B---3--:R-:W-:Y:S02]  /*9d2f0*/  HMMA.1688.F32.TF32 R160, R220.reuse, R140, R200 ;  /* 0x0000008cdca0723c */ /* 0x048fe400000810c8 */
[----:B------:R-:W-:Y:S04]  /*9d300*/  STL.64 [R1+0x2110], R152 ;  /* 0x0021109801007387 */ /* 0x000fe80000100a00 */
[----:B------:R3:W-:Y:S02]  /*9d310*/  STL.64 [R1+0x2118], R154 ;  /* 0x0021189a01007387 */ /* 0x0007e40000100a00 */
[C---:B------:R-:W-:Y:S08]  /*9d320*/  HMMA.1688.F32.TF32 R156, R220.reuse, R136, R196 ;  /* 0x00000088dc9c723c */ /* 0x040ff000000810c4 */
[C---:B---3--:R-:W-:Y:S08]  /*9d330*/  HMMA.1688.F32.TF32 R152, R220.reuse, R132, R60 ;  /* 0x00000084dc98723c */ /* 0x048ff0000008103c */
        /* <DEDUP_REMOVED lines=12> */
[----:B------:R-:W-:Y:S04]  /*9d400*/  STL.64 [R1+0x20e0], R152 ;  /* 0x0020e09801007387 */ /* 0x000fe80000100a00 */
[----:B------:R-:W-:Y:S01]  /*9d410*/  STL.64 [R1+0x20e8], R154 ;  /* 0x0020e89a01007387 */ /* 0x000fe20000100a00 */
[----:B------:R-:W-:Y:S03]  /*9d420*/  HMMA.1688.F32.TF32 R12, R220, R80, R12 ;  /* 0x00000050dc0c723c */ /* 0x000fe6000008100c */
        /* <DEDUP_REMOVED lines=34> */
[C---:B--2---:R-:W-:Y:S07]  /*9d650*/  HMMA.1688.F32.TF32 R12, R224.reuse, R184, R244 ;  /* 0x000000b8e00c723c */ /* 0x044fee00000810f4 */
        /* <DEDUP_REMOVED lines=11> */
[C---:B----4-:R-:W-:Y:S06]  /*9d710*/  HMMA.1688.F32.TF32 R8, R224.reuse, R168, R228 ;  /* 0x000000a8e008723c */ /* 0x050fec00000810e4 */
[----:B------:R2:W-:Y:S04]  /*9d720*/  STL.64 [R1+0x1fc0], R4 ;  /* 0x001fc00401007387 */ /* 0x0005e80000100a00 */
[----:B------:R3:W-:Y:S04]  /*9d730*/  STL.64 [R1+0x1fc8], R6 ;  /* 0x001fc80601007387 */ /* 0x0007e80000100a00 */
[----:B--2---:R-:W2:Y:S04]  /*9d740*/  LDL.LU R4, [R1+0x1780] ;  /* 0x0017800001047983 */ /* 0x004ea80000300800 */
[----:B------:R-:W-:Y:S04]  /*9d750*/  STL.64 [R1+0x1fb0], R12 ;  /* 0x001fb00c01007387 */ /* 0x000fe80000100a00 */
[----:B------:R-:W-:Y:S04]  /*9d760*/  STL.64 [R1+0x1fb8], R14 ;  /* 0x001fb80e01007387 */ /* 0x000fe80000100a00 */
[----:B------:R4:W-:Y:S04]  /*9d770*/  STL.64 [R1+0x1fa0], R8 ;  /* 0x001fa00801007387 */ /* 0x0009e80000100a00 */
[----:B------:R1:W-:Y:S04]  /*9d780*/  STL.64 [R1+0x1fa8], R10 ;  /* 0x001fa80a01007387 */ /* 0x0003e80000100a00 */
[----:B------:R-:W2:Y:S04]  /*9d790*/  LDL.LU R5, [R1+0x1784] ;  /* 0x0017840001057983 */ /* 0x000ea80000300800 */
[----:B---3--:R-:W2:Y:S04]  /*9d7a0*/  LDL.LU R6, [R1+0x1788] ;  /* 0x0017880001067983 */ /* 0x008ea80000300800 */
[----:B------:R-:W2:Y:S04]  /*9d7b0*/  LDL.LU R7, [R1+0x178c] ;  /* 0x00178c0001077983 */ /* 0x000ea80000300800 */
[----:B----4-:R-:W3:Y:S04]  /*9d7c0*/  LDL.LU R8, [R1+0x1790] ;  /* 0x0017900001087983 */ /* 0x010ee80000300800 */
[----:B------:R-:W3:Y:S04]  /*9d7d0*/  LDL.LU R9, [R1+0x1794] ;  /* 0x0017940001097983 */ /* 0x000ee80000300800 */
[----:B-1----:R-:W3:Y:S04]  /*9d7e0*/  LDL.LU R10, [R1+0x1798] ;  /* 0x00179800010a7983 */ /* 0x002ee80000300800 */
        /* <DEDUP_REMOVED lines=177> */
[----:B------:R1:W-:Y:S02]  /*9e300*/  STL.64 [R1+0x1f18], R218 ;  /* 0x001f18da01007387 */ /* 0x0003e40000100a00 */
[C---:B-1----:R-:W-:Y:S08]  /*9e310*/  HMMA.1688.F32.TF32 R216, R224.reuse, R136, R204 ;  /* 0x00000088e0d8723c */ /* 0x042ff000000810cc */
[C---:B------:R-:W-:Y:S11]  /*9e320*/  HMMA.1688.F32.TF32 R204, R224.reuse, R128, R212 ;  /* 0x00000080e0cc723c */ /* 0x040ff600000810d4 */
[----:B------:R-:W-:Y:S04]  /*9e330*/  @!UPT UIADD3 URZ, URZ, URZ, URZ ;  /* 0x0000003f3f3ff290 */ /* 0x000fe8000fffe03f */
        /* <DEDUP_REMOVED lines=26> */
[C---:B-1----:R-:W-:Y:S08]  /*9e4e0*/  HMMA.1688.F32.TF32 R36, R224.reuse, R80, R28 ;  /* 0x00000050e024723c */ /* 0x042ff0000008101c */
[----:B------:R-:W-:Y:S01]  /*9e4f0*/  HMMA.1688.F32.TF32 R32, R224, R76, R24 ;  /* 0x0000004ce020723c */ /* 0x000fe20000081018 */
[----:B------:R-:W-:Y:S04]  /*9e500*/  STL.64 [R1+0x1e40], R44 ;  /* 0x001e402c01007387 */ /* 0x000fe80000100a00 */
[----:B------:R-:W-:Y:S03]  /*9e510*/  LDS R224, [R2+0xc000] ;  /* 0x00c0000002e07984 */ /* 0x000fe60000000800 */
[C---:B------:R-:W-:Y:S01]  /*9e520*/  HMMA.1688.F32.TF32 R28, R220.reuse, R192, R20 ;  /* 0x000000c0dc1c723c */ /* 0x040fe20000081014 */
[----:B------:R-:W-:Y:S04]  /*9e530*/  LDS R226, [R2+0xe000] ;  /* 0x00e0000002e27984 */ /* 0x000fe80000000800 */
[----:B------:R-:W-:Y:S03]  /*9e540*/  LDS R225, [R0+0xc000] ;  /* 0x00c0000000e17984 */ /* 0x000fe60000000800 */
[C---:B------:R-:W-:Y:S01]  /*9e550*/  HMMA.1688.F32.TF32 R24, R220.reuse, R188, R16 ;  /* 0x000000bcdc18723c */ /* 0x040fe20000081010 */
[----:B------:R-:W1:Y:S07]  /*9e560*/  LDS R227, [R0+0xe000] ;  /* 0x00e0000000e37984 */ /* 0x000e6e0000000800 */
[C---:B----4-:R-:W-:Y:S08]  /*9e570*/  HMMA.1688.F32.TF32 R20, R220.reuse, R184, R12 ;  /* 0x000000b8dc14723c */ /* 0x050ff0000008100c */
        /* <DEDUP_REMOVED lines=8> */
[----:B------:R3:W-:Y:S04]  /*9e600*/  STL.64 [R1+0x1d60], R32 ;  /* 0x001d602001007387 */ /* 0x0007e80000100a00 */
[----:B------:R4:W-:Y:S04]  /*9e610*/  STL.64 [R1+0x1d68], R34 ;  /* 0x001d682201007387 */ /* 0x0009e80000100a00 */
[----:B------:R1:W-:Y:S04]  /*9e620*/  STL.64 [R1+0x1d50], R28 ;  /* 0x001d501c01007387 */ /* 0x0003e80000100a00 */
[----:B------:R1:W-:Y:S04]  /*9e630*/  STL.64 [R1+0x1d58], R30 ;  /* 0x001d581e01007387 */ /* 0x0003e80000100a00 */
[----:B------:R-:W-:Y:S04]  /*9e640*/  STL.64 [R1+0x1d40], R24 ;  /* 0x001d401801007387 */ /* 0x000fe80000100a00 */
[----:B------:R-:W-:Y:S04]  /*9e650*/  STL.64 [R1+0x1d48], R26 ;  /* 0x001d481a01007387 */ /* 0x000fe80000100a00 */
[----:B------:R-:W-:Y:S04]  /*9e660*/  STL.64 [R1+0x1d30], R20 ;  /* 0x001d301401007387 */ /* 0x000fe80000100a00 */
[----:B------:R-:W-:Y:S04]  /*9e670*/  STL.64 [R1+0x1d38], R22 ;  /* 0x001d381601007387 */ /* 0x000fe80000100a00 */
        /* <DEDUP_REMOVED lines=60> */
[C---:B------:R-:W-:Y:S08]  /*9ea40*/  HMMA.1688.F32.TF32 R44, R220.reuse, R164, R40 ;  /* 0x000000a4dc2c723c */ /* 0x040ff00000081028 */
[C---:B----4-:R-:W-:Y:S08]  /*9ea50*/  HMMA.1688.F32.TF32 R40, R220.reuse, R160, R36 ;  /* 0x000000a0dc28723c */ /* 0x050ff00000081024 */
        /* <DEDUP_REMOVED lines=10> */
[----:B------:R-:W-:Y:S04]  /*9eb00*/  STL.64 [R1+0x1cb0], R32 ;  /* 0x001cb02001007387 */ /* 0x000fe80000100a00 */
[----:B------:R-:W-:Y:S01]  /*9eb10*/  STL.64 [R1+0x1cb8], R34 ;  /* 0x001cb82201007387 */ /* 0x000fe20000100a00 */
[C---:B------:R-:W-:Y:S08]  /*9eb20*/  HMMA.1688.F32.TF32 R16, R220.reuse, R144, R16 ;  /* 0x00000090dc10723c */ /* 0x040ff00000081010 */
[C---:B------:R-:W-:Y:S11]  /*9eb30*/  HMMA.1688.F32.TF32 R8, R220.reuse, R136, R8 ;  /* 0x00000088dc08723c */ /* 0x040ff60000081008 */
[----:B------:R-:W-:Y:S04]  /*9eb40*/  @!UPT UIADD3 URZ, URZ, URZ, URZ ;  /* 0x0000003f3f3ff290 */ /* 0x000fe8000fffe03f */
[----:B------:R-:W-:Y:S01]  /*9eb50*/  STL.64 [R1+0x1c70], R16 ;  /* 0x001c701001007387 */ /* 0x000fe20000100a00 */
[----:B------:R-:W-:Y:S03]  /*9eb60*/  HMMA.1688.F32.TF32 R24, R220, R72, R24 ;  /* 0x00000048dc18723c */ /* 0x000fe60000081018 */
[----:B------:R-:W-:Y:S04]  /*9eb70*/  STL.64 [R1+0x1c78], R18 ;  /* 0x001c781201007387 */ /* 0x000fe80000100a00 */
[----:B------:R-:W-:Y:S04]  /*9eb80*/  STL.64 [R1+0x1c60], R12 ;  /* 0x001c600c01007387 */ /* 0x000fe80000100a00 */
[----:B------:R-:W-:Y:S04]  /*9eb90*/  STL.64 [R1+0x1c68], R14 ;  /* 0x001c680e01007387 */ /* 0x000fe80000100a00 */
[----:B------:R1:W-:Y:S01]  /*9eba0*/  STL.64 [R1+0x1c50], R8 ;  /* 0x001c500801007387 */ /* 0x0003e20000100a00 */
[----:B------:R-:W-:-:S02]  /*9ebb0*/  IMAD.MOV.U32 R73, RZ, RZ, R10 ;  /* 0x000000ffff497224 */ /* 0x000fc400078e000a */
[----:B------:R-:W-:Y:S02]  /*9ebc0*/  IMAD.MOV.U32 R72, RZ, RZ, R11 ;  /* 0x000000ffff487224 */ /* 0x000fe400078e000b */
[C---:B-1----:R-:W-:Y:S08]  /*9ebd0*/  HMMA.1688.F32.TF32 R8, R220.reuse, R132, R4 ;  /* 0x00000084dc08723c */ /* 0x042ff00000081004 */
[C---:B------:R-:W-:Y:S11]  /*9ebe0*/  HMMA.1688.F32.TF32 R4, R220.reuse, R128, R236 ;  /* 0x00000080dc04723c */ /* 0x040ff600000810ec */
[----:B------:R-:W-:Y:S04]  /*9ebf0*/  @!UPT UIADD3 URZ, URZ, URZ, URZ ;  /* 0x0000003f3f3ff290 */ /* 0x000fe8000fffe03f */
[----:B------:R1:W-:Y:S04]  /*9ec00*/  STL.64 [R1+0x1c20], R8 ;  /* 0x001c200801007387 */ /* 0x0003e80000100a00 */
[----:B------:R2:W-:Y:S04]  /*9ec10*/  STL.64 [R1+0x1c28], R10 ;  /* 0x001c280a01007387 */ /* 0x0005e80000100a00 */
[----:B------:R-:W3:Y:S04]  /*9ec20*/  LDL.LU R12, [R1+0x1590] ;  /* 0x00159000010c7983 */ /* 0x000ee80000300800 */
[----:B------:R-:W3:Y:S04]  /*9ec30*/  LDL.LU R13, [R1+0x1594] ;  /* 0x00159400010d7983 */ /* 0x000ee80000300800 */
[----:B------:R-:W3:Y:S04]  /*9ec40*/  LDL.LU R14, [R1+0x1598] ;  /* 0x00159800010e7983 */ /* 0x000ee80000300800 */
[----:B------:R-:W3:Y:S04]  /*9ec50*/  LDL.LU R15, [R1+0x159c] ;  /* 0x00159c00010f7983 */ /* 0x000ee80000300800 */
[----:B------:R-:W4:Y:S04]  /*9ec60*/  LDL.LU R236, [R1+0x1680] ;  /* 0x0016800001ec7983 */ /* 0x000f280000300800 */
[----:B------:R-:W4:Y:S04]  /*9ec70*/  LDL.LU R237, [R1+0x1684] ;  /* 0x0016840001ed7983 */ /* 0x000f280000300800 */
[----:B------:R-:W4:Y:S04]  /*9ec80*/  LDL.LU R238, [R1+0x1688] ;  /* 0x0016880001ee7983 */ /* 0x000f280000300800 */
[----:B------:R-:W4:Y:S01]  /*9ec90*/  LDL.LU R239, [R1+0x168c] ;  /* 0x00168c0001ef7983 */ /* 0x000f220000300800 */
[----:B------:R-:W-:Y:S03]  /*9eca0*/  HMMA.1688.F32.TF32 R28, R220, R68, R28 ;  /* 0x00000044dc1c723c */ /* 0x000fe6000008101c */
[----:B------:R-:W3:Y:S01]  /*9ecb0*/  LDL.LU R16, [R1+0x15a0] ;  /* 0x0015a00001107983 */ /* 0x000ee20000300800 */
[----:B------:R-:W-:-:S03]  /*9ecc0*/  IMAD.MOV.U32 R161, RZ, RZ, R24 ;  /* 0x000000ffffa17224 */ /* 0x000fc600078e0018 */
[----:B------:R-:W3:Y:S01]  /*9ecd0*/  LDL.LU R17, [R1+0x15a4] ;  /* 0x0015a40001117983 */ /* 0x000ee20000300800 */
[----:B------:R-:W-:Y:S01]  /*9ece0*/  HMMA.1688.F32.TF32 R20, R220, R148, R20 ;  /* 0x00000094dc14723c */ /* 0x000fe20000081014 */
[----:B------:R-:W-:Y:S02]  /*9ecf0*/  MOV R160, R25 ;  /* 0x0000001900a07202 */ /* 0x000fe40000000f00 */
[----:B------:R-:W3:Y:S01]  /*9ed00*/  LDL.LU R18, [R1+0x15a8] ;  /* 0x0015a80001127983 */ /* 0x000ee20000300800 */
[----:B------:R-:W-:-:S03]  /*9ed10*/  IMAD.MOV.U32 R157, RZ, RZ, R26 ;  /* 0x000000ffff9d7224 */ /* 0x000fc600078e001a */
[----:B------:R-:W3:Y:S01]  /*9ed20*/  LDL.LU R19, [R1+0x15ac] ;  /* 0x0015ac0001137983 */ /* 0x000ee20000300800 */
[----:B------:R-:W-:Y:S01]  /*9ed30*/  IMAD.MOV.U32 R156, RZ, RZ, R27 ;  /* 0x000000ffff9c7224 */ /* 0x000fe200078e001b */
[----:B------:R-:W-:Y:S02]  /*9ed40*/  MOV R149, R4 ;  /* 0x0000000400957202 */ /* 0x000fe40000000f00 */
[----:B------:R-:W3:Y:S01]  /*9ed50*/  LDL.LU R24, [R1+0x15e0] ;  /* 0x0015e00001187983 */ /* 0x000ee20000300800 */
[----:B------:R-:W-:Y:S01]  /*9ed60*/  IMAD.MOV.U32 R148, RZ, RZ, R5 ;  /* 0x000000ffff947224 */ /* 0x000fe200078e0005 */
[----:B------:R-:W-:Y:S01]  /*9ed70*/  MOV R144, R7 ;  /* 0x0000000700907202 */ /* 0x000fe20000000f00 */
[----:B------:R-:W-:Y:S01]  /*9ed80*/  IMAD.MOV.U32 R145, RZ, RZ, R6 ;  /* 0x000000ffff917224 */ /* 0x000fe200078e0006 */
        /* <DEDUP_REMOVED lines=11> */
[----:B------:R-:W-:-:S03]  /*9ee40*/  IMAD.MOV.U32 R169, RZ, RZ, R28 ;  /* 0x000000ffffa97224 */ /* 0x000fc600078e001c */
[----:B------:R-:W3:Y:S01]  /*9ee50*/  LDL.LU R64, [R1+0x1640] ;  /* 0x0016400001407983 */ /* 0x000ee20000300800 */
[----:B------:R-:W-:-:S03]  /*9ee60*/  IMAD.MOV.U32 R168, RZ, RZ, R29 ;  /* 0x000000ffffa87224 */ /* 0x000fc600078e001d */
[----:B------:R-:W3:Y:S01]  /*9ee70*/  LDL.LU R65, [R1+0x1644] ;  /* 0x0016440001417983 */ /* 0x000ee20000300800 */
[----:B------:R-:W-:-:S03]  /*9ee80*/  MOV R165, R30 ;  /* 0x0000001e00a57202 */ /* 0x000fc60000000f00 */
[----:B------:R-:W3:Y:S01]  /*9ee90*/  LDL.LU R66, [R1+0x1648] ;  /* 0x0016480001427983 */ /* 0x000ee20000300800 */
[----:B------:R-:W-:-:S03]  /*9eea0*/  IMAD.MOV.U32 R164, RZ, RZ, R31 ;  /* 0x000000ffffa47224 */ /* 0x000fc600078e001f */
[----:B------:R-:W3:Y:S01]  /*9eeb0*/  LDL.LU R67, [R1+0x164c] ;  /* 0x00164c0001437983 */ /* 0x000ee20000300800 */
[----:B------:R-:W-:-:S03]  /*9eec0*/  MOV R153, R20 ;  /* 0x0000001400997202 */ /* 0x000fc60000000f00 */
[----:B------:R-:W3:Y:S01]  /*9eed0*/  LDL.LU R28, [R1+0x1600] ;  /* 0x00160000011c7983 */ /* 0x000ee20000300800 */
[----:B------:R-:W-:-:S03]  /*9eee0*/  IMAD.MOV.U32 R152, RZ, RZ, R21 ;  /* 0x000000ffff987224 */ /* 0x000fc600078e0015 */
[----:B------:R-:W3:Y:S01]  /*9eef0*/  LDL.LU R29, [R1+0x1604] ;  /* 0x00160400011d7983 */ /* 0x000ee20000300800 */
[----:B------:R-:W-:-:S03]  /*9ef00*/  IMAD.MOV.U32 R69, RZ, RZ, R22 ;  /* 0x000000ffff457224 */ /* 0x000fc600078e0016 */
[----:B------:R-:W3:Y:S01]  /*9ef10*/  LDL.LU R30, [R1+0x1608] ;  /* 0x00160800011e7983 */ /* 0x000ee20000300800 */
[----:B------:R-:W-:-:S03]  /*9ef20*/  MOV R68, R23 ;  /* 0x0000001700447202 */ /* 0x000fc60000000f00 */
        /* <DEDUP_REMOVED lines=8> */
[----:B------:R-:W2:Y:S01]  /*9efb0*/  LDL.LU R11, [R1+0x158c] ;  /* 0x00158c00010b7983 */ /* 0x000ea20000300800 */
[----:B----4-:R-:W-:Y:S11]  /*9efc0*/  HMMA.1688.F32.TF32 R4, R220, R124, R236 ;  /* 0x0000007cdc04723c */ /* 0x010ff600000810ec */
[----:B------:R-:W-:Y:S11]  /*9efd0*/  @!UPT UIADD3 URZ, URZ, URZ, URZ ;  /* 0x0000003f3f3ff290 */ /* 0x000ff6000fffe03f */
[----:B------:R-:W-:Y:S02]  /*9efe0*/  @!UPT UIADD3 URZ, URZ, URZ, URZ ;  /* 0x0000003f3f3ff290 */ /* 0x000fe4000fffe03f */
[----:B------:R-:W-:Y:S01]  /*9eff0*/  IMAD.MOV.U32 R133, RZ, RZ, R4 ;  /* 0x000000ffff857224 */ /* 0x000fe200078e0004 */
[----:B------:R-:W-:Y:S01]  /*9f000*/  MOV R129, R6 ;  /* 0x0000000600817202 */ /* 0x000fe20000000f00 */
[----:B------:R-:W-:Y:S01]  /*9f010*/  IMAD.MOV.U32 R132, RZ, RZ, R5 ;  /* 0x000000ffff847224 */ /* 0x000fe200078e0005 */
[----:B------:R-:W4:Y:S01]  /*9f020*/  LDL.LU R4, [R1+0x1570] ;  /* 0x0015700001047983 */ /* 0x000f220000300800 */
[----:B------:R-:W-:-:S03]  /*9f030*/  IMAD.MOV.U32 R128, RZ, RZ, R7 ;  /* 0x000000ffff807224 */ /* 0x000fc600078e0007 */
[----:B------:R-:W4:Y:S04]  /*9f040*/  LDL.LU R5, [R1+0x1574] ;  /* 0x0015740001057983 */ /* 0x000f280000300800 */
[----:B------:R-:W4:Y:S04]  /*9f050*/  LDL.LU R6, [R1+0x1578] ;  /* 0x0015780001067983 */ /* 0x000f280000300800 */
[----:B------:R-:W4:Y:S04]  /*9f060*/  LDL.LU R7, [R1+0x157c] ;  /* 0x00157c0001077983 */ /* 0x000f280000300800 */
[----:B------:R-:W4:Y:S04]  /*9f070*/  LDL.LU R236, [R1+0x1560] ;  /* 0x0015600001ec7983 */ /* 0x000f280000300800 */
[----:B------:R-:W4:Y:S04]  /*9f080*/  LDL.LU R237, [R1+0x1564] ;  /* 0x0015640001ed7983 */ /* 0x000f280000300800 */
[----:B------:R-:W4:Y:S01]  /*9f090*/  LDL.LU R238, [R1+0x1568] ;  /* 0x0015680001ee7983 */ /* 0x000f220000300800 */
[----:B---3--:R-:W-:Y:S01]  /*9f0a0*/  HMMA.1688.F32.TF32 R36, R220, R120, R36 ;  /* 0x00000078dc24723c */ /* 0x008fe20000081024 */
[----:B------:R-:W-:-:S07]  /*9f0b0*/  IMAD.MOV.U32 R239, RZ, RZ, R245 ;  /* 0x000000ffffef7224 */ /* 0x000fce00078e00f5 */
[C---:B------:R-:W-:Y:S11]  /*9f0c0*/  HMMA.1688.F32.TF32 R24, R220.reuse, R104, R24 ;  /* 0x00000068dc18723c */ /* 0x040ff60000081018 */
[----:B------:R-:W-:Y:S05]  /*9f0d0*/  @!UPT UIADD3 URZ, URZ, URZ, URZ ;  /* 0x0000003f3f3ff290 */ /* 0x000fea000fffe03f */
[----:B------:R-:W-:Y:S01]  /*9f0e0*/  MOV R141, R36 ;  /* 0x00000024008d7202 */ /* 0x000fe20000000f00 */
[----:B------:R-:W-:Y:S01]  /*9f0f0*/  IMAD.MOV.U32 R140, RZ, RZ, R37 ;  /* 0x000000ffff8c7224 */ /* 0x000fe200078e0025 */
[----:B------:R-:W-:Y:S01]  /*9f100*/  MOV R136, R39 ;  /* 0x0000002700887202 */ /* 0x000fe20000000f00 */
[----:B------:R-:W-:Y:S02]  /*9f110*/  IMAD.MOV.U32 R137, RZ, RZ, R38 ;  /* 0x000000ffff897224 */ /* 0x000fe400078e0026 */
[C---:B------:R-:W-:Y:S08]  /*9f120*/  HMMA.1688.F32.TF32 R36, R220.reuse, R116, R64 ;  /* 0x00000074dc24723c */ /* 0x040ff00000081040 */
[C---:B------:R-:W-:Y:S08]  /*9f130*/  HMMA.1688.F32.TF32 R16, R220.reuse, R96, R16 ;  /* 0x00000060dc10723c */ /* 0x040ff00000081010 */
[C---:B------:R-:W-:Y:S08]  /*9f140*/  HMMA.1688.F32.TF32 R28, R220.reuse, R108, R28 ;  /* 0x0000006cdc1c723c */ /* 0x040ff0000008101c */
[C---:B------:R-:W-:Y:S08]  /*9f150*/  HMMA.1688.F32.TF32 R20, R220.reuse, R100, R20 ;  /* 0x00000064dc14723c */ /* 0x040ff00000081014 */
[C---:B--2---:R-:W-:Y:S01]  /*9f160*/  HMMA.1688.F32.TF32 R8, R220.reuse, R88, R8 ;  /* 0x00000058dc08723c */ /* 0x044fe20000081008 */
[----:B------:R-:W-:Y:S04]  /*9f170*/  STL.64 [R1+0x1bb0], R36 ;  /* 0x001bb02401007387 */ /* 0x000fe80000100a00 */
[----:B------:R-:W-:Y:S03]  /*9f180*/  STL.64 [R1+0x1bb8], R38 ;  /* 0x001bb82601007387 */ /* 0x000fe60000100a00 */
[----:B------:R-:W-:Y:S01]  /*9f190*/  HMMA.1688.F32.TF32 R12, R220, R92, R12 ;  /* 0x0000005cdc0c723c */ /* 0x000fe2000008100c */
[----:B------:R-:W-:Y:S04]  /*9f1a0*/  STL.64 [R1+0x19c0], R28 ;  /* 0x0019c01c01007387 */ /* 0x000fe80000100a00 */
[----:B------:R-:W-:Y:S04]  /*9f1b0*/  STL.64 [R1+0x19c8], R30 ;  /* 0x0019c81e01007387 */ /* 0x000fe80000100a00 */
[----:B------:R-:W-:Y:S04]  /*9f1c0*/  STL.64 [R1+0x1950], R24 ;  /* 0x0019501801007387 */ /* 0x000fe80000100a00 */
[----:B------:R-:W-:Y:S03]  /*9f1d0*/  STL.64 [R1+0x1958], R26 ;  /* 0x0019581a01007387 */ /* 0x000fe60000100a00 */
[----:B------:R-:W-:Y:S01]  /*9f1e0*/  MOV R245, R9 ;  /* 0x0000000900f57202 */ /* 0x000fe20000000f00 */
[----:B------:R-:W-:Y:S04]  /*9f1f0*/  STL.64 [R1+0x15c0], R20 ;  /* 0x0015c01401007387 */ /* 0x000fe80000100a00 */
[----:B------:R-:W-:Y:S04]  /*9f200*/  STL.64 [R1+0x15c8], R22 ;  /* 0x0015c81601007387 */ /* 0x000fe80000100a00 */
[----:B------:R-:W-:Y:S04]  /*9f210*/  STL.64 [R1+0x15a0], R16 ;  /* 0x0015a01001007387 */ /* 0x000fe80000100a00 */
[----:B------:R-:W-:Y:S04]  /*9f220*/  STL.64 [R1+0x15a8], R18 ;  /* 0x0015a81201007387 */ /* 0x000fe80000100a00 */
[----:B------:R1:W-:Y:S04]  /*9f230*/  STL [R1+0x1580], R8 ;  /* 0x0015800801007387 */ /* 0x0003e80000100800 */
[----:B------:R-:W-:Y:S04]  /*9f240*/  STL.64 [R1+0x6b60], R246 ;  /* 0x006b60f601007387 */ /* 0x000fe80000100a00 */
[----:B------:R-:W-:Y:S01]  /*9f250*/  STL.64 [R1+0x6b58], R244 ;  /* 0x006b58f401007387 */ /* 0x000fe20000100a00 */
[----:B------:R-:W-:-:S02]  /*9f260*/  IMAD.MOV.U32 R189, RZ, RZ, R10 ;  /* 0x000000ffffbd7224 */ /* 0x000fc400078e000a */
[----:B-1----:R-:W-:Y:S01]  /*9f270*/  IMAD.MOV.U32 R8, RZ, RZ, R175 ;  /* 0x000000ffff087224 */ /* 0x002fe200078e00af */
[----:B------:R-:W-:Y:S01]  /*9f280*/  MOV R10, R75 ;  /* 0x0000004b000a7202 */ /* 0x000fe20000000f00 */
[----:B------:R-:W-:Y:S02]  /*9f290*/  IMAD.MOV.U32 R9, RZ, RZ, R174 ;  /* 0x000000ffff097224 */ /* 0x000fe400078e00ae */
[----:B------:R-:W-:Y:S01]  /*9f2a0*/  IMAD.MOV.U32 R188, RZ, RZ, R11 ;  /* 0x000000ffffbc7224 */ /* 0x000fe200078e000b */
[----:B------:R-:W-:Y:S01]  /*9f2b0*/  HMMA.1688.F32.TF32 R32, R220, R112, R32 ;  /* 0x00000070dc20723c */ /* 0x000fe20000081020 */
        /* <DEDUP_REMOVED lines=15> */
[C---:B----4-:R-:W-:Y:S11]  /*9f3b0*/  HMMA.1688.F32.TF32 R4, R220.reuse, R84, R4 ;  /* 0x00000054dc04723c */ /* 0x050ff60000081004 */
[----:B------:R-:W-:Y:S11]  /*9f3c0*/  @!UPT UIADD3 URZ, URZ, URZ, URZ ;  /* 0x0000003f3f3ff290 */ /* 0x000ff6000fffe03f */
[----:B------:R-:W-:Y:S02]  /*9f3d0*/  @!UPT UIADD3 URZ, URZ, URZ, URZ ;  /* 0x0000003f3f3ff290 */ /* 0x000fe4000fffe03f */
[----:B------:R-:W-:Y:S01]  /*9f3e0*/  MOV R109, R4 ;  /* 0x00000004006d7202 */ /* 0x000fe20000000f00 */
[----:B------:R-:W-:Y:S01]  /*9f3f0*/  IMAD.MOV.U32 R108, RZ, RZ, R5 ;  /* 0x000000ffff6c7224 */ /* 0x000fe200078e0005 */
[----:B------:R-:W-:Y:S01]  /*9f400*/  MOV R104, R7 ;  /* 0x0000000700687202 */ /* 0x000fe20000000f00 */
[----:B------:R-:W-:Y:S02]  /*9f410*/  IMAD.MOV.U32 R105, RZ, RZ, R6 ;  /* 0x000000ffff697224 */ /* 0x000fe400078e0006 */
[----:B------:R-:W-:Y:S07]  /*9f420*/  HMMA.1688.F32.TF32 R4, R220, R80, R236 ;  /* 0x00000050dc04723c */ /* 0x000fee00000810ec */
[----:B------:R-:W-:Y:S01]  /*9f430*/  IMAD.MOV.U32 R236, RZ, RZ, R167 ;  /* 0x000000ffffec7224 */ /* 0x000fe200078e00a7 */
[----:B------:R-:W-:Y:S01]  /*9f440*/  MOV R237, R166 ;  /* 0x000000a600ed7202 */ /* 0x000fe20000000f00 */
[----:B------:R-:W2:Y:S01]  /*9f450*/  LDL.LU R167, [R1+0x6ddc] ;  /* 0x006ddc0001a77983 */ /* 0x000ea20000300800 */
[----:B------:R-:W-:-:S02]  /*9f460*/  IMAD.MOV.U32 R238, RZ, RZ, R228 ;  /* 0x000000ffffee7224 */ /* 0x000fc400078e00e4 */
[----:B------:R-:W-:Y:S01]  /*9f470*/  IMAD.MOV.U32 R239, RZ, RZ, R186 ;  /* 0x000000ffffef7224 */ /* 0x000fe200078e00ba */
[----:B------:R-:W3:Y:S04]  /*9f480*/  LDL.LU R166, [R1+0x6dd8] ;  /* 0x006dd80001a67983 */ /* 0x000ee80000300800 */
[----:B------:R-:W4:Y:S04]  /*9f490*/  LDL.LU R228, [R1+0x6dd4] ;  /* 0x006dd40001e47983 */ /* 0x000f280000300800 */
[----:B------:R-:W4:Y:S03]  /*9f4a0*/  LDL.LU R186, [R1+0x6dd0] ;  /* 0x006dd00001ba7983 */ /* 0x000f260000300800 */
[----:B------:R-:W-:Y:S01]  /*9f4b0*/  IMAD.MOV.U32 R181, RZ, RZ, R4 ;  /* 0x000000ffffb57224 */ /* 0x000fe200078e0004 */
[----:B------:R-:W-:Y:S01]  /*9f4c0*/  MOV R4, R183 ;  /* 0x000000b700047202 */ /* 0x000fe20000000f00 */
[----:B------:R-:W-:Y:S01]  /*9f4d0*/  IMAD.MOV.U32 R180, RZ, RZ, R5 ;  /* 0x000000ffffb47224 */ /* 0x000fe200078e0005 */
[----:B------:R-:W-:Y:S01]  /*9f4e0*/  MOV R173, R6 ;  /* 0x0000000600ad7202 */ /* 0x000fe20000000f00 */
[----:B------:R-:W4:Y:S01]  /*9f4f0*/  LDL.LU R183, [R1+0x6dcc] ;  /* 0x006dcc0001b77983 */ /* 0x000f220000300800 */
[----:B------:R-:W-:-:S02]  /*9f500*/  IMAD.MOV.U32 R5, RZ, RZ, R182 ;  /* 0x000000ffff057224 */ /* 0x000fc400078e00b6 */
[----:B------:R-:W-:Y:S01]  /*9f510*/  IMAD.MOV.U32 R172, RZ, RZ, R7 ;  /* 0x000000ffffac7224 */ /* 0x000fe200078e0007 */
[----:B------:R-:W4:Y:S01]  /*9f520*/  LDL.LU R182, [R1+0x6dc8] ;  /* 0x006dc80001b67983 */ /* 0x000f220000300800 */
[----:B------:R-:W-:Y:S01]  /*9f530*/  IMAD.MOV.U32 R6, RZ, RZ, R179 ;  /* 0x000000ffff067224 */ /* 0x000fe200078e00b3 */
[----:B------:R-:W-:Y:S02]  /*9f540*/  MOV R7, R178 ;  /* 0x000000b200077202 */ /* 0x000fe40000000f00 */
        /* <DEDUP_REMOVED lines=18> */
[----:B------:R-:W4:Y:S04]  /*9f670*/  LDL.LU R146, [R1+0x6d84] ;  /* 0x006d840001927983 */ /* 0x000f280000300800 */
[----:B------:R-:W4:Y:S01]  /*9f680*/  LDL.LU R147, [R1+0x6d80] ;  /* 0x006d800001937983 */ /* 0x000f220000300800 */
        /* <DEDUP_REMOVED lines=12> */
[----:B------:R-:W-:Y:S01]  /*9f750*/  IMAD.MOV.U32 R22, RZ, RZ, R195 ;  /* 0x000000ffff167224 */ /* 0x000fe200078e00c3 */
[----:B------:R-:W-:-:S02]  /*9f760*/  MOV R23, R191 ;  /* 0x000000bf00177202 */ /* 0x000fc40000000f00 */
[----:B--2---:R-:W-:Y:S01]  /*9f770*/  MOV R33, R167 ;  /* 0x000000a700217202 */ /* 0x004fe20000000f00 */
[----:B---3--:R-:W-:Y:S02]  /*9f780*/  IMAD.MOV.U32 R32, RZ, RZ, R166 ;  /* 0x000000ffff207224 */ /* 0x008fe400078e00a6 */
[----:B----4-:R-:W-:Y:S01]  /*9f790*/  IMAD.MOV.U32 R67, RZ, RZ, R228 ;  /* 0x000000ffff437224 */ /* 0x010fe200078e00e4 */
[----:B------:R-:W-:Y:S01]  /*9f7a0*/  MOV R66, R186 ;  /* 0x000000ba00427202 */ /* 0x000fe20000000f00 */
[----:B------:R-:W-:Y:S02]  /*9f7b0*/  IMAD.MOV.U32 R65, RZ, RZ, R183 ;  /* 0x000000ffff417224 */ /* 0x000fe400078e00b7 */
[----:B------:R-:W-:Y:S02]  /*9f7c0*/  IMAD.MOV.U32 R43, RZ, RZ, R75 ;  /* 0x000000ffff2b7224 */ /* 0x000fe400078e004b */
[----:B------:R-:W-:Y:S01]  /*9f7d0*/  IMAD.MOV.U32 R42, RZ, RZ, R74 ;  /* 0x000000ffff2a7224 */ /* 0x000fe200078e004a */
[----:B------:R-:W-:Y:S01]  /*9f7e0*/  MOV R41, R151 ;  /* 0x0000009700297202 */ /* 0x000fe20000000f00 */
[----:B------:R-:W-:-:S02]  /*9f7f0*/  IMAD.MOV.U32 R40, RZ, RZ, R150 ;  /* 0x000000ffff287224 */ /* 0x000fc400078e0096 */
[----:B------:R-:W2:Y:S04]  /*9f800*/  LDL.LU R150, [R1+0x6d7c] ;  /* 0x006d7c0001967983 */ /* 0x000ea80000300800 */
[----:B------:R-:W2:Y:S04]  /*9f810*/  LDL.LU R151, [R1+0x6d78] ;  /* 0x006d780001977983 */ /* 0x000ea80000300800 */
[----:B------:R-:W3:Y:S01]  /*9f820*/  LDL.LU R74, [R1+0x6d74] ;  /* 0x006d7400014a7983 */ /* 0x000ee20000300800 */
[----:B------:R-:W-:Y:S02]  /*9f830*/  IMAD.MOV.U32 R46, RZ, RZ, R154 ;  /* 0x000000ffff2e7224 */ /* 0x000fe400078e009a */
[----:B------:R-:W-:Y:S01]  /*9f840*/  IMAD.MOV.U32 R45, RZ, RZ, R71 ;  /* 0x000000ffff2d7224 */ /* 0x000fe200078e0047 */
[----:B------:R-:W3:Y:S01]  /*9f850*/  LDL.LU R75, [R1+0x6d70] ;  /* 0x006d7000014b7983 */ /* 0x000ee20000300800 */
[----:B------:R-:W-:-:S03]  /*9f860*/  MOV R44, R70 ;  /* 0x00000046002c7202 */ /* 0x000fc60000000f00 */
[----:B------:R-:W4:Y:S01]  /*9f870*/  LDL.LU R70, [R1+0x6d6c] ;  /* 0x006d6c0001467983 */ /* 0x000f220000300800 */
[----:B------:R-:W-:-:S03]  /*9f880*/  MOV R47, R155 ;  /* 0x0000009b002f7202 */ /* 0x000fc60000000f00 */
[----:B------:R-:W4:Y:S04]  /*9f890*/  LDL.LU R71, [R1+0x6d68] ;  /* 0x006d680001477983 */ /* 0x000f280000300800 */
[----:B------:R-:W2:Y:S04]  /*9f8a0*/  LDL.LU R154, [R1+0x6d64] ;  /* 0x006d6400019a7983 */ /* 0x000ea80000300800 */
[----:B------:R-:W2:Y:S04]  /*9f8b0*/  LDL.LU R155, [R1+0x6d60] ;  /* 0x006d6000019b7983 */ /* 0x000ea80000300800 */
        /* <DEDUP_REMOVED lines=8> */
[----:B------:R-:W2:Y:S04]  /*9f940*/  LDL.LU R158, [R1+0x6d5c] ;  /* 0x006d5c00019e7983 */ /* 0x000ea80000300800 */
[----:B------:R-:W2:Y:S04]  /*9f950*/  LDL.LU R159, [R1+0x6d58] ;  /* 0x006d5800019f7983 */ /* 0x000ea80000300800 */
[----:B------:R-:W2:Y:S04]  /*9f960*/  LDL.LU R162, [R1+0x6d54] ;  /* 0x006d540001a27983 */ /* 0x000ea80000300800 */
        /* <DEDUP_REMOVED lines=27> */
[----:B---3--:R-:W-:Y:S08]  /*9fb20*/  HMMA.1688.F32.TF32 R40, R224, R182, R40 ;  /* 0x000000b6e028723c */ /* 0x008ff00000081028 */
[----:B----4-:R-:W-:Y:S08]  /*9fb30*/  HMMA.1688.F32.TF32 R228, R220, R76, R228 ;  /* 0x0000004cdce4723c */ /* 0x010ff000000810e4 */
[C---:B------:R-:W-:Y:S08]  /*9fb40*/  HMMA.1688.F32.TF32 R44, R224.reuse, R186, R44 ;  /* 0x000000bae02c723c */ /* 0x040ff0000008102c */
[C---:B------:R-:W-:Y:S08]  /*9fb50*/  HMMA.1688.F32.TF32 R52, R224.reuse, R194, R52 ;  /* 0x000000c2e034723c */ /* 0x040ff00000081034 */
[----:B------:R-:W-:Y:S01]  /*9fb60*/  HMMA.1688.F32.TF32 R48, R224, R190, R48 ;  /* 0x000000bee030723c */ /* 0x000fe20000081030 */
[----:B------:R1:W-:Y:S04]  /*9fb70*/  STL [R1+0x68d4], R228 ;  /* 0x0068d4e401007387 */ /* 0x0003e80000100800 */
[----:B------:R2:W-:Y:S04]  /*9fb80*/  STL [R1+0x68d0], R229 ;  /* 0x0068d0e501007387 */ /* 0x0005e80000100800 */
[----:B------:R3:W-:Y:S04]  /*9fb90*/  STL [R1+0x68cc], R230 ;  /* 0x0068cce601007387 */ /* 0x0007e80000100800 */
[----:B------:R4:W-:Y:S01]  /*9fba0*/  STL [R1+0x68c8], R231 ;  /* 0x0068c8e701007387 */ /* 0x0009e20000100800 */
[----:B-1----:R-:W-:-:S03]  /*9fbb0*/  IMAD.MOV.U32 R228, RZ, RZ, R40 ;  /* 0x000000ffffe47224 */ /* 0x002fc600078e0028 */
[----:B------:R-:W-:Y:S01]  /*9fbc0*/  STL.64 [R1+0x1550], R52 ;  /* 0x0015503401007387 */ /* 0x000fe20000100a00 */
[----:B--2---:R-:W-:Y:S01]  /*9fbd0*/  IMAD.MOV.U32 R229, RZ, RZ, R41 ;  /* 0x000000ffffe57224 */ /* 0x004fe200078e0029 */
[----:B---3--:R-:W-:Y:S02]  /*9fbe0*/  MOV R230, R42 ;  /* 0x0000002a00e67202 */ /* 0x008fe40000000f00 */
[----:B------:R-:W-:Y:S01]  /*9fbf0*/  STL.64 [R1+0x1558], R54 ;  /* 0x0015583601007387 */ /* 0x000fe20000100a00 */
[----:B----4-:R-:W-:-:S03]  /*9fc00*/  IMAD.MOV.U32 R231, RZ, RZ, R43 ;  /* 0x000000ffffe77224 */ /* 0x010fc600078e002b */
[----:B------:R-:W-:Y:S04]  /*9fc10*/  STL.64 [R1+0x1540], R48 ;  /* 0x0015403001007387 */ /* 0x000fe80000100a00 */
[----:B------:R-:W-:Y:S04]  /*9fc20*/  STL.64 [R1+0x1548], R50 ;  /* 0x0015483201007387 */ /* 0x000fe80000100a00 */
[----:B------:R-:W-:Y:S01]  /*9fc30*/  STL.64 [R1+0x1530], R44 ;  /* 0x0015302c01007387 */ /* 0x000fe20000100a00 */
[----:B------:R-:W-:-:S03]  /*9fc40*/  IMAD.MOV.U32 R193, RZ, RZ, R38 ;  /* 0x000000ffffc17224 */ /* 0x000fc600078e0026 */
[----:B------:R-:W-:Y:S01]  /*9fc50*/  STL.64 [R1+0x1538], R46 ;  /* 0x0015382e01007387 */ /* 0x000fe20000100a00 */
[----:B------:R-:W-:-:S03]  /*9fc60*/  MOV R192, R39 ;  /* 0x0000002700c07202 */ /* 0x000fc60000000f00 */
[----:B------:R-:W-:Y:S01]  /*9fc70*/  STL.64 [R1+0x68e8], R230 ;  /* 0x0068e8e601007387 */ /* 0x000fe20000100a00 */
[C---:B------:R-:W-:Y:S03]  /*9fc80*/  HMMA.1688.F32.TF32 R32, R224.reuse, R170, R32 ;  /* 0x000000aae020723c */ /* 0x040fe60000081020 */
[----:B------:R-:W-:Y:S04]  /*9fc90*/  STL.64 [R1+0x68e0], R228 ;  /* 0x0068e0e401007387 */ /* 0x000fe80000100a00 */
[----:B------:R1:W-:Y:S01]  /*9fca0*/  STL.64 [R1+0x1510], R36 ;  /* 0x0015102401007387 */ /* 0x0003e20000100a00 */
[C---:B------:R-:W-:Y:S03]  /*9fcb0*/  HMMA.1688.F32.TF32 R28, R224.reuse, R166, R28 ;  /* 0x000000a6e01c723c */ /* 0x040fe6000008101c */
[----:B------:R-:W-:Y:S04]  /*9fcc0*/  LDS R220, [R2+0xc080] ;  /* 0x00c0800002dc7984 */ /* 0x000fe80000000800 */
[----:B------:R-:W-:Y:S01]  /*9fcd0*/  LDS R222, [R2+0xe080] ;  /* 0x00e0800002de7984 */ /* 0x000fe20000000800 */
[----:B-1----:R-:W-:Y:S03]  /*9fce0*/  HMMA.1688.F32.TF32 R36, R224, R174, R64 ;  /* 0x000000aee024723c */ /* 0x002fe60000081040 */
[----:B------:R-:W-:Y:S04]  /*9fcf0*/  LDS R221, [R0+0xc080] ;  /* 0x00c0800000dd7984 */ /* 0x000fe80000000800 */
[----:B------:R-:W1:Y:S09]  /*9fd00*/  LDS R223, [R0+0xe080] ;  /* 0x00e0800000df7984 */ /* 0x000e720000000800 */
[----:B------:R-:W-:Y:S01]  /*9fd10*/  MOV R177, R30 ;  /* 0x0000001e00b17202 */ /* 0x000fe20000000f00 */
[----:B------:R-:W-:-:S06]  /*9fd20*/  IMAD.MOV.U32 R176, RZ, RZ, R31 ;  /* 0x000000ffffb07224 */ /* 0x000fcc00078e001f */
[----:B------:R-:W-:Y:S04]  /*9fd30*/  STL.64 [R1+0x1500], R36 ;  /* 0x0015002401007387 */ /* 0x000fe80000100a00 */
[----:B------:R-:W-:Y:S04]  /*9fd40*/  STL.64 [R1+0x2480], R32 ;  /* 0x0024802001007387 */ /* 0x000fe80000100a00 */
        /* <DEDUP_REMOVED lines=8> */
[----:B------:R-:W-:Y:S01]  /*9fdd0*/  HMMA.1688.F32.TF32 R4, R224, R146, R236 ;  /* 0x00000092e004723c */ /* 0x000fe200000810ec */
        /* <DEDUP_REMOVED lines=8> */
[----:B------:R-:W-:-:S03]  /*9fe60*/  MOV R236, R114 ;  /* 0x0000007200ec7202 */ /* 0x000fc60000000f00 */
[----:B------:R2:W-:Y:S01]  /*9fe70*/  STL.64 [R1+0x3200], R12 ;  /* 0x0032000c01007387 */ /* 0x0005e20000100a00 */
[----:B------:R-:W-:-:S03]  /*9fe80*/  IMAD.MOV.U32 R237, RZ, RZ, R115 ;  /* 0x000000ffffed7224 */ /* 0x000fc600078e0073 */
[----:B------:R3:W-:Y:S01]  /*9fe90*/  STL.64 [R1+0x3208], R14 ;  /* 0x0032080e01007387 */ /* 0x0007e20000100a00 */
[----:B------:R-:W-:-:S03]  /*9fea0*/  IMAD.MOV.U32 R238, RZ, RZ, R87 ;  /* 0x000000ffffee7224 */ /* 0x000fc600078e0057 */
[----:B------:R4:W-:Y:S01]  /*9feb0*/  STL.64 [R1+0x31f0], R8 ;  /* 0x0031f00801007387 */ /* 0x0009e20000100a00 */
[----:B------:R-:W-:-:S03]  /*9fec0*/  IMAD.MOV.U32 R101, RZ, RZ, R4 ;  /* 0x000000ffff657224 */ /* 0x000fc600078e0004 */
[----:B------:R1:W-:Y:S01]  /*9fed0*/  STL.64 [R1+0x31f8], R10 ;  /* 0x0031f80a01007387 */ /* 0x0003e20000100a00 */
[----:B------:R-:W-:-:S03]  /*9fee0*/  MOV R239, R86 ;  /* 0x0000005600ef7202 */ /* 0x000fc60000000f00 */
[----:B------:R-:W4:Y:S01]  /*9fef0*/  LDL.LU R114, [R1+0x6cfc] ;  /* 0x006cfc0001727983 */ /* 0x000f220000300800 */
[----:B------:R-:W-:Y:S01]  /*9ff00*/  MOV R100, R5 ;  /* 0x0000000500647202 */ /* 0x000fe20000000f00 */
[----:B------:R-:W-:Y:S02]  /*9ff10*/  IMAD.MOV.U32 R4, RZ, RZ, R91 ;  /* 0x000000ffff047224 */ /* 0x000fe400078e005b */
[----:B------:R-:W4:Y:S01]  /*9ff20*/  LDL.LU R115, [R1+0x6cf8] ;  /* 0x006cf80001737983 */ /* 0x000f220000300800 */
[----:B------:R-:W-:-:S03]  /*9ff30*/  IMAD.MOV.U32 R97, RZ, RZ, R6 ;  /* 0x000000ffff617224 */ /* 0x000fc600078e0006 */
[----:B------:R-:W4:Y:S01]  /*9ff40*/  LDL.LU R87, [R1+0x6cf4] ;  /* 0x006cf40001577983 */ /* 0x000f220000300800 */
[----:B------:R-:W-:Y:S01]  /*9ff50*/  IMAD.MOV.U32 R5, RZ, RZ, R90 ;  /* 0x000000ffff057224 */ /* 0x000fe200078e005a */
[----:B------:R-:W-:Y:S02]  /*9ff60*/  MOV R6, R127 ;  /* 0x0000007f00067202 */ /* 0x000fe40000000f00 */
[----:B------:R-:W4:Y:S01]  /*9ff70*/  LDL.LU R86, [R1+0x6cf0] ;  /* 0x006cf00001567983 */ /* 0x000f220000300800 */
[----:B------:R-:W-:-:S03]  /*9ff80*/  IMAD.MOV.U32 R96, RZ, RZ, R7 ;  /* 0x000000ffff607224 */ /* 0x000fc600078e0007 */
[----:B------:R-:W4:Y:S01]  /*9ff90*/  LDL.LU R91, [R1+0x6cec] ;  /* 0x006cec00015b7983 */ /* 0x000f220000300800 */
[----:B------:R-:W-:-:S03]  /*9ffa0*/  IMAD.MOV.U32 R7, RZ, RZ, R126 ;  /* 0x000000ffff077224 */ /* 0x000fc600078e007e */
[----:B------:R-:W4:Y:S01]  /*9ffb0*/  LDL.LU R90, [R1+0x6ce8] ;  /* 0x006ce800015a7983 */ /* 0x000f220000300800 */
[----:B--2---:R-:W-:Y:S01]  /*9ffc0*/  IMAD.MOV.U32 R12, RZ, RZ, R123 ;  /* 0x000000ffff0c7224 */ /* 0x004fe200078e007b */
[----:B------:R-:W-:Y:S02]  /*9ffd0*/  MOV R13, R122 ;  /* 0x0000007a000d7202 */ /* 0x000fe40000000f00 */
[----:B------:R-:W2:Y:S01]  /*9ffe0*/  LDL.LU R127, [R1+0x6ce4] ;  /* 0x006ce400017f7983 */ /* 0x000ea20000300800 */
[----:B---3--:R-:W-:-:S03]  /*9fff0*/  IMAD.MOV.U32 R14, RZ, RZ, R82 ;  /* 0x000000ffff0e7224 */ /* 0x008fc600078e0052 */
[----:B------:R-:W3:Y:S01]  /*a0000*/  LDL.LU R126, [R1+0x6ce0] ;  /* 0x006ce000017e7983 */ /* 0x000ee20000300800 */
[----:B------:R-:W-:-:S03]  /*a0010*/  IMAD.MOV.U32 R15, RZ, RZ, R83 ;  /* 0x000000ffff0f7224 */ /* 0x000fc600078e0053 */
[----:B------:R-:W2:Y:S01]  /*a0020*/  LDL.LU R123, [R1+0x6cdc] ;  /* 0x006cdc00017b7983 */ /* 0x000ea20000300800 */
[----:B------:R-:W-:-:S03]  /*a0030*/  MOV R16, R99 ;  /* 0x0000006300107202 */ /* 0x000fc60000000f00 */
[----:B------:R-:W2:Y:S01]  /*a0040*/  LDL.LU R122, [R1+0x6cd8] ;  /* 0x006cd800017a7983 */ /* 0x000ea20000300800 */
[----:B------:R-:W-:-:S03]  /*a0050*/  IMAD.MOV.U32 R17, RZ, RZ, R98 ;  /* 0x000000ffff117224 */ /* 0x000fc600078e0062 */
[----:B------:R-:W2:Y:S01]  /*a0060*/  LDL.LU R82, [R1+0x6cd4] ;  /* 0x006cd40001527983 */ /* 0x000ea20000300800 */
[----:B------:R-:W-:-:S03]  /*a0070*/  IMAD.MOV.U32 R18, RZ, RZ, R110 ;  /* 0x000000ffff127224 */ /* 0x000fc600078e006e */
[----:B------:R-:W3:Y:S01]  /*a0080*/  LDL.LU R83, [R1+0x6cd0] ;  /* 0x006cd00001537983 */ /* 0x000ee20000300800 */
[----:B------:R-:W-:-:S03]  /*a0090*/  MOV R19, R111 ;  /* 0x0000006f00137202 */ /* 0x000fc60000000f00 */
[----:B------:R-:W3:Y:S01]  /*a00a0*/  LDL.LU R99, [R1+0x6ccc] ;  /* 0x006ccc0001637983 */ /* 0x000ee20000300800 */
[----:B------:R-:W-:-:S03]  /*a00b0*/  IMAD.MOV.U32 R20, RZ, RZ, R78 ;  /* 0x000000ffff147224 */ /* 0x000fc600078e004e */
[----:B------:R-:W3:Y:S01]  /*a00c0*/  LDL.LU R98, [R1+0x6cc8] ;  /* 0x006cc80001627983 */ /* 0x000ee20000300800 */
[----:B------:R-:W-:-:S03]  /*a00d0*/  IMAD.MOV.U32 R21, RZ, RZ, R79 ;  /* 0x000000ffff157224 */ /* 0x000fc600078e004f */
[----:B------:R-:W3:Y:S04]  /*a00e0*/  LDL.LU R110, [R1+0x6cc4] ;  /* 0x006cc400016e7983 */ /* 0x000ee80000300800 */
[----:B------:R-:W3:Y:S04]  /*a00f0*/  LDL.LU R111, [R1+0x6cc0] ;  /* 0x006cc000016f7983 */ /* 0x000ee80000300800 */
[----:B------:R-:W3:Y:S04]  /*a0100*/  LDL.LU R78, [R1+0x6cbc] ;  /* 0x006cbc00014e7983 */ /* 0x000ee80000300800 */
[----:B------:R-:W3:Y:S01]  /*a0110*/  LDL.LU R79, [R1+0x6cb8] ;  /* 0x006cb800014f7983 */ /* 0x000ee20000300800 */
[----:B------:R-:W-:Y:S01]  /*a0120*/  MOV R22, R94 ;  /* 0x0000005e00167202 */ /* 0x000fe20000000f00 */
[----:B------:R-:W-:-:S02]  /*a0130*/  IMAD.MOV.U32 R23, RZ, RZ, R95 ;  /* 0x000000ffff177224 */ /* 0x000fc400078e005f */
[----:B------:R-:W3:Y:S01]  /*a0140*/  LDL.LU R94, [R1+0x6cb4] ;  /* 0x006cb400015e7983 */ /* 0x000ee20000300800 */
[----:B------:R-:W-:Y:S01]  /*a0150*/  IMAD.MOV.U32 R28, RZ, RZ, R106 ;  /* 0x000000ffff1c7224 */ /* 0x000fe200078e006a */
[----:B------:R-:W-:Y:S02]  /*a0160*/  MOV R29, R107 ;  /* 0x0000006b001d7202 */ /* 0x000fe40000000f00 */
[----:B------:R-:W3:Y:S01]  /*a0170*/  LDL.LU R95, [R1+0x6cb0] ;  /* 0x006cb000015f7983 */ /* 0x000ee20000300800 */
[----:B------:R-:W-:-:S03]  /*a0180*/  IMAD.MOV.U32 R30, RZ, RZ, R119 ;  /* 0x000000ffff1e7224 */ /* 0x000fc600078e0077 */
[----:B------:R-:W3:Y:S01]  /*a0190*/  LDL.LU R106, [R1+0x6cac] ;  /* 0x006cac00016a7983 */ /* 0x000ee20000300800 */
[----:B------:R-:W-:-:S03]  /*a01a0*/  IMAD.MOV.U32 R31, RZ, RZ, R118 ;  /* 0x000000ffff1f7224 */ /* 0x000fc600078e0076 */
[----:B------:R-:W3:Y:S01]  /*a01b0*/  LDL.LU R107, [R1+0x6ca8] ;  /* 0x006ca800016b7983 */ /* 0x000ee20000300800 */
[----:B------:R-:W-:-:S03]  /*a01c0*/  IMAD.MOV.U32 R34, RZ, RZ, R102 ;  /* 0x000000ffff227224 */ /* 0x000fc600078e0066 */
[----:B------:R-:W3:Y:S01]  /*a01d0*/  LDL.LU R119, [R1+0x6ca4] ;  /* 0x006ca40001777983 */ /* 0x000ee20000300800 */
[----:B------:R-:W-:-:S03]  /*a01e0*/  MOV R35, R103 ;  /* 0x0000006700237202 */ /* 0x000fc60000000f00 */
[----:B------:R-:W3:Y:S01]  /*a01f0*/  LDL.LU R118, [R1+0x6ca0] ;  /* 0x006ca00001767983 */ /* 0x000ee20000300800 */
[----:B----4-:R-:W-:Y:S01]  /*a0200*/  IMAD.MOV.U32 R33, RZ, RZ, R114 ;  /* 0x000000ffff217224 */ /* 0x010fe200078e0072 */
[----:B------:R-:W-:Y:S02]  /*a0210*/  MOV R32, R115 ;  /* 0x0000007300207202 */ /* 0x000fe40000000f00 */
[----:B------:R-:W4:Y:S04]  /*a0220*/  LDL.LU R115, [R1+0x6c9c] ;  /* 0x006c9c0001737983 */ /* 0x000f280000300800 */
[----:B------:R-:W4:Y:S04]  /*a0230*/  LDL.LU R114, [R1+0x6c98] ;  /* 0x006c980001727983 */ /* 0x000f280000300800 */
[----:B------:R-:W4:Y:S01]  /*a0240*/  LDL.LU R102, [R1+0x6c94] ;  /* 0x006c940001667983 */ /* 0x000f220000300800 */
[----:B------:R-:W-:Y:S01]  /*a0250*/  MOV R66, R86 ;  /* 0x0000005600427202 */ /* 0x000fe20000000f00 */
[----:B------:R-:W-:-:S02]  /*a0260*/  IMAD.MOV.U32 R65, RZ, RZ, R91 ;  /* 0x000000ffff417224 */ /* 0x000fc400078e005b */
[----:B------:R-:W4:Y:S01]  /*a0270*/  LDL.LU R103, [R1+0x6c90] ;  /* 0x006c900001677983 */ /* 0x000f220000300800 */
[----:B------:R-:W-:-:S03]  /*a0280*/  IMAD.MOV.U32 R64, RZ, RZ, R90 ;  /* 0x000000ffff407224 */ /* 0x000fc600078e005a */
[----:B------:R-:W4:Y:S01]  /*a0290*/  LDL.LU R90, [R1+0x6c8c] ;  /* 0x006c8c00015a7983 */ /* 0x000f220000300800 */
[----:B------:R-:W-:-:S03]  /*a02a0*/  IMAD.MOV.U32 R67, RZ, RZ, R87 ;  /* 0x000000ffff437224 */ /* 0x000fc600078e0057 */
[----:B------:R-:W4:Y:S04]  /*a02b0*/  LDL.LU R91, [R1+0x6c88] ;  /* 0x006c8800015b7983 */ /* 0x000f280000300800 */
[----:B------:R-:W4:Y:S04]  /*a02c0*/  LDL.LU R86, [R1+0x6c84] ;  /* 0x006c840001567983 */ /* 0x000f280000300800 */
[----:B------:R-:W4:Y:S01]  /*a02d0*/  LDL.LU R87, [R1+0x6c80] ;  /* 0x006c800001577983 */ /* 0x000f220000300800 */
[----:B--2---:R-:W-:Y:S02]  /*a02e0*/  IMAD.MOV.U32 R43, RZ, RZ, R82 ;  /* 0x000000ffff2b7224 */ /* 0x004fe400078e0052 */
[----:B---3--:R-:W-:Y:S01]  /*a02f0*/  IMAD.MOV.U32 R42, RZ, RZ, R83 ;  /* 0x000000ffff2a7224 */ /* 0x008fe200078e0053 */
[----:B------:R-:W-:Y:S01]  /*a0300*/  MOV R41, R99 ;  /* 0x0000006300297202 */ /* 0x000fe20000000f00 */
[----:B------:R-:W-:-:S02]  /*a0310*/  IMAD.MOV.U32 R40, RZ, RZ, R98 ;  /* 0x000000ffff287224 */ /* 0x000fc400078e0062 */
[----:B------:R-:W2:Y:S04]  /*a0320*/  LDL.LU R98, [R1+0x6c7c] ;  /* 0x006c7c0001627983 */ /* 0x000ea80000300800 */
[----:B------:R-:W3:Y:S04]  /*a0330*/  LDL.LU R99, [R1+0x6c78] ;  /* 0x006c780001637983 */ /* 0x000ee80000300800 */
[----:B------:R-:W3:Y:S01]  /*a0340*/  LDL.LU R83, [R1+0x6c74] ;  /* 0x006c740001537983 */ /* 0x000ee20000300800 */
[----:B------:R-:W-:-:S03]  /*a0350*/  IMAD.MOV.U32 R45, RZ, RZ, R78 ;  /* 0x000000ffff2d7224 */ /* 0x000fc600078e004e */
[----:B------:R-:W3:Y:S01]  /*a0360*/  LDL.LU R82, [R1+0x6c70] ;  /* 0x006c700001527983 */ /* 0x000ee20000300800 */
[----:B------:R-:W-:-:S03]  /*a0370*/  MOV R44, R79 ;  /* 0x0000004f002c7202 */ /* 0x000fc60000000f00 */
[----:B------:R-:W3:Y:S04]  /*a0380*/  LDL.LU R79, [R1+0x6c6c] ;  /* 0x006c6c00014f7983 */ /* 0x000ee80000300800 */
[----:B------:R-:W3:Y:S01]  /*a0390*/  LDL.LU R78, [R1+0x6c68] ;  /* 0x006c6800014e7983 */ /* 0x000ee20000300800 */
[----:B------:R-:W-:Y:S01]  /*a03a0*/  IMAD.MOV.U32 R46, RZ, RZ, R111 ;  /* 0x000000ffff2e7224 */ /* 0x000fe200078e006f */
[----:B------:R-:W-:Y:S02]  /*a03b0*/  MOV R47, R110 ;  /* 0x0000006e002f7202 */ /* 0x000fe40000000f00 */
[----:B------:R-:W3:Y:S01]  /*a03c0*/  LDL.LU R111, [R1+0x6c64] ;  /* 0x006c6400016f7983 */ /* 0x000ee20000300800 */
[----:B------:R-:W-:Y:S01]  /*a03d0*/  MOV R50, R95 ;  /* 0x0000005f00327202 */ /* 0x000fe20000000f00 */
[----:B------:R-:W-:-:S02]  /*a03e0*/  IMAD.MOV.U32 R49, RZ, RZ, R106 ;  /* 0x000000ffff317224 */ /* 0x000fc400078e006a */
[----:B------:R-:W3:Y:S01]  /*a03f0*/  LDL.LU R110, [R1+0x6c60] ;  /* 0x006c6000016e7983 */ /* 0x000ee20000300800 */
[----:B------:R-:W-:-:S03]  /*a0400*/  IMAD.MOV.U32 R48, RZ, RZ, R107 ;  /* 0x000000ffff307224 */ /* 0x000fc600078e006b */
[----:B------:R-:W3:Y:S01]  /*a0410*/  LDL.LU R107, [R1+0x6c5c] ;  /* 0x006c5c00016b7983 */ /* 0x000ee20000300800 */
[----:B------:R-:W-:-:S03]  /*a0420*/  IMAD.MOV.U32 R51, RZ, RZ, R94 ;  /* 0x000000ffff337224 */ /* 0x000fc600078e005e */
[----:B------:R-:W3:Y:S04]  /*a0430*/  LDL.LU R106, [R1+0x6c58] ;  /* 0x006c5800016a7983 */ /* 0x000ee80000300800 */
[----:B------:R-:W3:Y:S04]  /*a0440*/  LDL.LU R95, [R1+0x6c54] ;  /* 0x006c5400015f7983 */ /* 0x000ee80000300800 */
[----:B------:R-:W3:Y:S01]  /*a0450*/  LDL.LU R94, [R1+0x6c50] ;  /* 0x006c5000015e7983 */ /* 0x000ee20000300800 */
[----:B----4-:R-:W-:Y:S02]  /*a0460*/  IMAD.MOV.U32 R59, RZ, RZ, R102 ;  /* 0x000000ffff3b7224 */ /* 0x010fe400078e0066 */
[----:B------:R-:W-:Y:S01]  /*a0470*/  IMAD.MOV.U32 R58, RZ, RZ, R103 ;  /* 0x000000ffff3a7224 */ /* 0x000fe200078e0067 */
[----:B------:R-:W-:Y:S01]  /*a0480*/  MOV R57, R90 ;  /* 0x0000005a00397202 */ /* 0x000fe20000000f00 */
[----:B------:R-:W-:-:S02]  /*a0490*/  IMAD.MOV.U32 R56, RZ, RZ, R91 ;  /* 0x000000ffff387224 */ /* 0x000fc400078e005b */
[----:B------:R-:W4:Y:S04]  /*a04a0*/  LDL.LU R91, [R1+0x6c4c] ;  /* 0x006c4c00015b7983 */ /* 0x000f280000300800 */
[----:B------:R-:W4:Y:S04]  /*a04b0*/  LDL.LU R90, [R1+0x6c48] ;  /* 0x006c4800015a7983 */ /* 0x000f280000300800 */
[----:B------:R-:W4:Y:S01]  /*a04c0*/  LDL.LU R103, [R1+0x6c44] ;  /* 0x006c440001677983 */ /* 0x000f220000300800 */
[----:B------:R-:W-:-:S03]  /*a04d0*/  IMAD.MOV.U32 R62, RZ, RZ, R87 ;  /* 0x000000ffff3e7224 */ /* 0x000fc600078e0057 */
[----:B------:R-:W4:Y:S01]  /*a04e0*/  LDL.LU R102, [R1+0x6c40] ;  /* 0x006c400001667983 */ /* 0x000f220000300800 */
[----:B------:R-:W-:Y:S01]  /*a04f0*/  MOV R63, R86 ;  /* 0x00000056003f7202 */ /* 0x000fe20000000f00 */
[----:B--2---:R-:W-:Y:S01]  /*a0500*/  IMAD.MOV.U32 R61, RZ, RZ, R98 ;  /* 0x000000ffff3d7224 */ /* 0x004fe200078e0062 */
[----:B---3--:R-:W-:Y:S02]  /*a0510*/  MOV R60, R99 ;  /* 0x00000063003c7202 */ /* 0x008fe40000000f00 */
[----:B------:R-:W2:Y:S04]  /*a0520*/  LDL.LU R99, [R1+0x6c3c] ;  /* 0x006c3c0001637983 */ /* 0x000ea80000300800 */
[----:B------:R-:W3:Y:S04]  /*a0530*/  LDL.LU R98, [R1+0x6c38] ;  /* 0x006c380001627983 */ /* 0x000ee80000300800 */
        /* <DEDUP_REMOVED lines=9> */
[----:B------:R-:W3:Y:S04]  /*a05d0*/  LDL.LU R83, [R1+0x6c20] ;  /* 0x006c200001537983 */ /* 0x000ee80000300800 */
[----:B------:R-:W3:Y:S04]  /*a05e0*/  LDL.LU R216, [R1+0x430] ;  /* 0x0004300001d87983 */ /* 0x000ee80000300800 */
[----:B------:R-:W3:Y:S01]  /*a05f0*/  LDL.LU R217, [R1+0x434] ;  /* 0x0004340001d97983 */ /* 0x000ee20000300800 */
        /* <DEDUP_REMOVED lines=22> */
[----:B-1----:R-:W-:Y:S02]  /*a0760*/  IMAD.MOV.U32 R10, RZ, RZ, R134 ;  /* 0x000000ffff0a7224 */ /* 0x002fe400078e0086 */
[----:B------:R-:W-:Y:S01]  /*a0770*/  IMAD.MOV.U32 R11, RZ, RZ, R135 ;  /* 0x000000ffff0b7224 */ /* 0x000fe200078e0087 */
[----:B----4-:R-:W-:Y:S01]  /*a0780*/  MOV R213, R91 ;  /* 0x0000005b00d57202 */ /* 0x010fe20000000f00 */
[----:B------:R-:W-:Y:S01]  /*a0790*/  IMAD.MOV.U32 R212, RZ, RZ, R90 ;  /* 0x000000ffffd47224 */ /* 0x000fe200078e005a */
[----:B------:R-:W-:Y:S01]  /*a07a0*/  MOV R211, R103 ;  /* 0x0000006700d37202 */ /* 0x000fe20000000f00 */
[----:B------:R-:W-:-:S02]  /*a07b0*/  IMAD.MOV.U32 R210, RZ, RZ, R102 ;  /* 0x000000ffffd27224 */ /* 0x000fc400078e0066 */
[----:B--2---:R-:W-:Y:S02]  /*a07c0*/  IMAD.MOV.U32 R209, RZ, RZ, R99 ;  /* 0x000000ffffd17224 */ /* 0x004fe400078e0063 */
[----:B---3--:R-:W-:Y:S01]  /*a07d0*/  IMAD.MOV.U32 R207, RZ, RZ, R87 ;  /* 0x000000ffffcf7224 */ /* 0x008fe200078e0057 */
[----:B------:R-:W-:Y:S01]  /*a07e0*/  MOV R206, R86 ;  /* 0x0000005600ce7202 */ /* 0x000fe20000000f00 */
[----:B------:R-:W-:Y:S02]  /*a07f0*/  IMAD.MOV.U32 R218, RZ, RZ, R78 ;  /* 0x000000ffffda7224 */ /* 0x000fe400078e004e */
[----:B------:R-:W2:Y:S01]  /*a0800*/  LDL.LU R78, [R1+0x6c1c] ;  /* 0x006c1c00014e7983 */ /* 0x000ea20000300800 */
[----:B------:R-:W-:-:S03]  /*a0810*/  MOV R219, R79 ;  /* 0x0000004f00db7202 */ /* 0x000fc60000000f00 */
[----:B------:R-:W2:Y:S01]  /*a0820*/  LDL.LU R79, [R1+0x6c18] ;  /* 0x006c1800014f7983 */ /* 0x000ea20000300800 */
[----:B------:R-:W-:-:S03]  /*a0830*/  IMAD.MOV.U32 R204, RZ, RZ, R82 ;  /* 0x000000ffffcc7224 */ /* 0x000fc600078e0052 */
[----:B------:R-:W3:Y:S01]  /*a0840*/  LDL.LU R82, [R1+0x6c14] ;  /* 0x006c140001527983 */ /* 0x000ee20000300800 */
[----:B------:R-:W-:-:S03]  /*a0850*/  IMAD.MOV.U32 R205, RZ, RZ, R83 ;  /* 0x000000ffffcd7224 */ /* 0x000fc600078e0053 */
[----:B------:R-:W3:Y:S04]  /*a0860*/  LDL.LU R83, [R1+0x6c10] ;  /* 0x006c100001537983 */ /* 0x000ee80000300800 */
[----:B------:R-:W4:Y:S04]  /*a0870*/  LDL.LU R86, [R1+0x6c0c] ;  /* 0x006c0c0001567983 */ /* 0x000f280000300800 */
        /* <DEDUP_REMOVED lines=30> */
[C---:B------:R-:W-:Y:S08]  /*a0a60*/  HMMA.1688.F32.TF32 R20, R220.reuse, R194, R20 ;  /* 0x000000c2dc14723c */ /* 0x040ff00000081014 */
[C---:B------:R-:W-:Y:S08]  /*a0a70*/  HMMA.1688.F32.TF32 R16, R220.reuse, R190, R16 ;  /* 0x000000bedc10723c */ /* 0x040ff00000081010 */
[C---:B------:R-:W-:Y:S08]  /*a0a80*/  HMMA.1688.F32.TF32 R12, R220.reuse, R186, R12 ;  /* 0x000000badc0c723c */ /* 0x040ff0000008100c */
[C---:B------:R-:W-:Y:S08]  /*a0a90*/  HMMA.1688.F32.TF32 R8, R220.reuse, R182, R8 ;  /* 0x000000b6dc08723c */ /* 0x040ff00000081008 */
[----:B------:R-:W-:Y:S08]  /*a0aa0*/  HMMA.1688.F32.TF32 R4, R220, R178, R4 ;  /* 0x000000b2dc04723c */ /* 0x000ff00000081004 */
[C---:B--2---:R-:W-:Y:S08]  /*a0ab0*/  HMMA.1688.F32.TF32 R24, R224.reuse, R78, R24 ;  /* 0x0000004ee018723c */ /* 0x044ff00000081018 */
[C---:B---3--:R-:W-:Y:S08]  /*a0ac0*/  HMMA.1688.F32.TF32 R28, R224.reuse, R82, R28 ;  /* 0x00000052e01c723c */ /* 0x048ff0000008101c */
[C---:B----4-:R-:W-:Y:S08]  /*a0ad0*/  HMMA.1688.F32.TF32 R32, R224.reuse, R86, R32 ;  /* 0x00000056e020723c */ /* 0x050ff00000081020 */
[C---:B------:R-:W-:Y:S11]  /*a0ae0*/  HMMA.1688.F32.TF32 R204, R224.reuse, R138, R204 ;  /* 0x0000008ae0cc723c */ /* 0x040ff600000810cc */
[----:B------:R-:W-:Y:S11]  /*a0af0*/  @!UPT UIADD3 URZ, URZ, URZ, URZ ;  /* 0x0000003f3f3ff290 */ /* 0x000ff6000fffe03f */
[----:B------:R-:W-:Y:S02]  /*a0b00*/  @!UPT UIADD3 URZ, URZ, URZ, URZ ;  /* 0x0000003f3f3ff290 */ /* 0x000fe4000fffe03f */
[----:B------:R-:W-:Y:S01]  /*a0b10*/  IMAD.MOV.U32 R85, RZ, RZ, R204 ;  /* 0x000000ffff557224 */ /* 0x000fe200078e00cc */
[----:B------:R-:W-:Y:S01]  /*a0b20*/  MOV R81, R206 ;  /* 0x000000ce00517202 */ /* 0x000fe20000000f00 */
[----:B------:R-:W-:Y:S02]  /*a0b30*/  IMAD.MOV.U32 R84, RZ, RZ, R205 ;  /* 0x000000ffff547224 */ /* 0x000fe400078e00cd */
[----:B------:R-:W-:Y:S02]  /*a0b40*/  IMAD.MOV.U32 R80, RZ, RZ, R207 ;  /* 0x000000ffff507224 */ /* 0x000fe400078e00cf */
[C---:B------:R-:W-:Y:S08]  /*a0b50*/  HMMA.1688.F32.TF32 R204, R224.reuse, R134, R208 ;  /* 0x00000086e0cc723c */ /* 0x040ff000000810d0 */
[C---:B------:R-:W-:Y:S11]  /*a0b60*/  HMMA.1688.F32.TF32 R208, R224.reuse, R130, R212 ;  /* 0x00000082e0d0723c */ /* 0x040ff600000810d4 */
[----:B------:R-:W-:Y:S04]  /*a0b70*/  @!UPT UIADD3 URZ, URZ, URZ, URZ ;  /* 0x0000003f3f3ff290 */ /* 0x000fe8000fffe03f */
[----:B------:R1:W-:Y:S01]  /*a0b80*/  STL.64 [R1+0x31b0], R204 ;  /* 0x0031b0cc01007387 */ /* 0x0003e20000100a00 */
[----:B------:R-:W-:Y:S01]  /*a0b90*/  IMAD.MOV.U32 R77, RZ, RZ, R206 ;  /* 0x000000ffff4d7224 */ /* 0x000fe200078e00ce */
[----:B------:R-:W-:Y:S02]  /*a0ba0*/  MOV R76, R207 ;  /* 0x000000cf004c7202 */ /* 0x000fe40000000f00 */
[C---:B-1----:R-:W-:Y:S08]  /*a0bb0*/  HMMA.1688.F32.TF32 R204, R224.reuse, R126, R200 ;  /* 0x0000007ee0cc723c */ /* 0x042ff000000810c8 */
        /* <DEDUP_REMOVED lines=61> */
[----:B------:R1:W-:Y:S04]  /*a0f90*/  STL.64 [R1+0x3078], R6 ;  /* 0x0030780601007387 */ /* 0x0003e80000100a00 */
[----:B------:R-:W2:Y:S01]  /*a0fa0*/  LDL.LU R236, [R1+0x1330] ;  /* 0x0013300001ec7983 */ /* 0x000ea20000300800 */
[----:B-1----:R-:W-:Y:S03]  /*a0fb0*/  HMMA.1688.F32.TF32 R4, R220, R162, R232 ;  /* 0x000000a2dc04723c */ /* 0x002fe600000810e8 */
[----:B------:R-:W-:Y:S04]  /*a0fc0*/  STL.64 [R1+0x3060], R8 ;  /* 0x0030600801007387 */ /* 0x000fe80000100a00 */
[----:B------:R-:W-:Y:S11]  /*a0fd0*/  STL.64 [R1+0x3068], R10 ;  /* 0x0030680a01007387 */ /* 0x000ff60000100a00 */
[----:B------:R-:W-:Y:S05]  /*a0fe0*/  @!UPT UIADD3 URZ, URZ, URZ, URZ ;  /* 0x0000003f3f3ff290 */ /* 0x000fea000fffe03f */
[----:B------:R1:W-:Y:S04]  /*a0ff0*/  STL.64 [R1+0x3050], R4 ;  /* 0x0030500401007387 */ /* 0x0003e80000100a00 */
[----:B------:R3:W-:Y:S04]  /*a1000*/  STL.64 [R1+0x3058], R6 ;  /* 0x0030580601007387 */ /* 0x0007e80000100a00 */
[----:B------:R-:W2:Y:S04]  /*a1010*/  LDL.LU R237, [R1+0x1334] ;  /* 0x0013340001ed7983 */ /* 0x000ea80000300800 */
[----:B------:R-:W2:Y:S04]  /*a1020*/  LDL.LU R238, [R1+0x1338] ;  /* 0x0013380001ee7983 */ /* 0x000ea80000300800 */
[----:B------:R-:W2:Y:S04]  /*a1030*/  LDL.LU R239, [R1+0x133c] ;  /* 0x00133c0001ef7983 */ /* 0x000ea80000300800 */
[----:B-1----:R-:W4:Y:S04]  /*a1040*/  LDL.LU R4, [R1+0x1340] ;  /* 0x0013400001047983 */ /* 0x002f280000300800 */
[----:B------:R-:W4:Y:S04]  /*a1050*/  LDL.LU R5, [R1+0x1344] ;  /* 0x0013440001057983 */ /* 0x000f280000300800 */
[----:B---3--:R-:W4:Y:S04]  /*a1060*/  LDL.LU R6, [R1+0x1348] ;  /* 0x0013480001067983 */ /* 0x008f280000300800 */
[----:B------:R-:W4:Y:S04]  /*a1070*/  LDL.LU R7, [R1+0x134c] ;  /* 0x00134c0001077983 */ /* 0x000f280000300800 */
        /* <DEDUP_REMOVED lines=28> */
[----:B------:R-:W-:Y:S03]  /*a1240*/  HMMA.1688.F32.TF32 R216, R224, R142, R216 ;  /* 0x0000008ee0d8723c */ /* 0x000fe600000810d8 */
        /* <DEDUP_REMOVED lines=24> */
[----:B------:R-:W-:-:S03]  /*a13d0*/  MOV R93, R216 ;  /* 0x000000d8005d7202 */ /* 0x000fc60000000f00 */
        /* <DEDUP_REMOVED lines=53> */
[C---:B------:R-:W-:Y:S08]  /*a1730*/  HMMA.1688.F32.TF32 R20, R220.reuse, R86, R20 ;  /* 0x00000056dc14723c */ /* 0x040ff00000081014 */
[C---:B---3--:R-:W-:Y:S08]  /*a1740*/  HMMA.1688.F32.TF32 R16, R220.reuse, R82, R16 ;  /* 0x00000052dc10723c */ /* 0x048ff00000081010 */
[C---:B----4-:R-:W-:Y:S08]  /*a1750*/  HMMA.1688.F32.TF32 R168, R220.reuse, R158, R176 ;  /* 0x0000009edca8723c */ /* 0x050ff000000810b0 */
        /* <DEDUP_REMOVED lines=22> */
[C---:B--2---:R-:W-:Y:S08]  /*a18c0*/  HMMA.1688.F32.TF32 R168, R220.reuse, R130, R60 ;  /* 0x00000082dca8723c */ /* 0x044ff0000008103c */
        /* <DEDUP_REMOVED lines=45> */
[----:B------:R-:W-:Y:S04]  /*a1ba0*/  LDS R221, [R0+0xc180] ;  /* 0x00c1800000dd7984 */ /* 0x000fe80000000800 */
[----:B------:R-:W1:Y:S01]  /*a1bb0*/  LDS R223, [R0+0xe180] ;  /* 0x00e1800000df7984 */ /* 0x000e620000000800 */
[C---:B------:R-:W-:Y:S07]  /*a1bc0*/  HMMA.1688.F32.TF32 R8, R224.reuse, R186, R236 ;  /* 0x000000bae008723c */ /* 0x040fee00000810ec */
[----:B------:R-:W-:Y:S04]  /*a1bd0*/  STL.64 [R1+0x440], R16 ;  /* 0x0004401001007387 */ /* 0x000fe80000100a00 */
[----:B------:R-:W-:Y:S04]  /*a1be0*/  STL.64 [R1+0x448], R18 ;  /* 0x0004481201007387 */ /* 0x000fe80000100a00 */
[----:B------:R-:W1:Y:S04]  /*a1bf0*/  LDL.LU R4, [R1+0x3c0] ;  /* 0x0003c00001047983 */ /* 0x000e680000300800 */
[----:B------:R-:W-:Y:S04]  /*a1c00*/  STL.64 [R1+0x430], R12 ;  /* 0x0004300c01007387 */ /* 0x000fe80000100a00 */
[----:B------:R-:W-:Y:S04]  /*a1c10*/  STL.64 [R1+0x438], R14 ;  /* 0x0004380e01007387 */ /* 0x000fe80000100a00 */
[----:B------:R2:W-:Y:S04]  /*a1c20*/  STL.64 [R1+0x420], R8 ;  /* 0x0004200801007387 */ /* 0x0005e80000100a00 */
[----:B------:R3:W-:Y:S04]  /*a1c30*/  STL.64 [R1+0x428], R10 ;  /* 0x0004280a01007387 */ /* 0x0007e80000100a00 */
[----:B------:R-:W1:Y:S04]  /*a1c40*/  LDL.LU R5, [R1+0x3c4] ;  /* 0x0003c40001057983 */ /* 0x000e680000300800 */
[----:B------:R-:W1:Y:S04]  /*a1c50*/  LDL.LU R6, [R1+0x3c8] ;  /* 0x0003c80001067983 */ /* 0x000e680000300800 */
[----:B------:R-:W1:Y:S04]  /*a1c60*/  LDL.LU R7, [R1+0x3cc] ;  /* 0x0003cc0001077983 */ /* 0x000e680000300800 */
[----:B--2---:R-:W2:Y:S04]  /*a1c70*/  LDL.LU R8, [R1+0x3d0] ;  /* 0x0003d00001087983 */ /* 0x004ea80000300800 */
        /* <DEDUP_REMOVED lines=124> */
[----:B--2---:R-:W2:Y:S04]  /*a2440*/  LDL.LU.64 R178, [R1+0x6b90] ;  /* 0x006b900001b27983 */ /* 0x004ea80000300a00 */
[----:B------:R-:W3:Y:S01]  /*a2450*/  LDL.LU.64 R176, [R1+0x6b88] ;  /* 0x006b880001b07983 */ /* 0x000ee20000300a00 */
[C---:B--2---:R-:W-:Y:S11]  /*a2460*/  HMMA.1688.F32.TF32 R172, R224.reuse, R178, R172 ;  /* 0x000000b2e0ac723c */ /* 0x044ff600000810ac */
[----:B------:R-:W-:Y:S11]  /*a2470*/  @!UPT UIADD3 URZ, URZ, URZ, URZ ;  /* 0x0000003f3f3ff290 */ /* 0x000ff6000fffe03f */
[----:B------:R-:W-:Y:S01]  /*a2480*/  @!UPT UIADD3 URZ, URZ, URZ, URZ ;  /* 0x0000003f3f3ff290 */ /* 0x000fe2000fffe03f */
[----:B------:R-:W-:Y:S04]  /*a2490*/  STL.64 [R1+0x400], R172 ;  /* 0x000400ac01007387 */ /* 0x000fe80000100a00 */
[----:B------:R2:W-:Y:S04]  /*a24a0*/  STL.64 [R1+0x408], R174 ;  /* 0x000408ae01007387 */ /* 0x0005e80000100a00 */
[----:B--2---:R-:W3:Y:S04]  /*a24b0*/  LDL.LU.64 R174, [R1+0x6b80] ;  /* 0x006b800001ae7983 */ /* 0x004ee80000300a00 */
[----:B------:R-:W2:Y:S01]  /*a24c0*/  LDL.LU.64 R172, [R1+0x6b78] ;  /* 0x006b780001ac7983 */ /* 0x000ea20000300a00 */
[C---:B---3--:R-:W-:Y:S11]  /*a24d0*/  HMMA.1688.F32.TF32 R168, R224.reuse, R174, R168 ;  /* 0x000000aee0a8723c */ /* 0x048ff600000810a8 */
[----:B------:R-:W-:Y:S11]  /*a24e0*/  @!UPT UIADD3 URZ, URZ, URZ, URZ ;  /* 0x0000003f3f3ff290 */ /* 0x000ff6000fffe03f */
[----:B------:R-:W-:Y:S01]  /*a24f0*/  @!UPT UIADD3 URZ, URZ, URZ, URZ ;  /* 0x0000003f3f3ff290 */ /* 0x000fe2000fffe03f */
[----:B------:R-:W-:Y:S04]  /*a2500*/  STL.64 [R1+0x3f0], R168 ;  /* 0x0003f0a801007387 */ /* 0x000fe80000100a00 */
[----:B------:R3:W-:Y:S04]  /*a2510*/  STL.64 [R1+0x3f8], R170 ;  /* 0x0003f8aa01007387 */ /* 0x0007e80000100a00 */
[----:B---3--:R-:W3:Y:S01]  /*a2520*/  LDL.LU.64 R170, [R1+0x6b70] ;  /* 0x006b700001aa7983 */ /* 0x008ee20000300a00 */
[C---:B------:R-:W-:Y:S03]  /*a2530*/  HMMA.1688.F32.TF32 R232, R224.reuse, R166, R232 ;  /* 0x000000a6e0e8723c */ /* 0x040fe600000810e8 */
[----:B------:R-:W2:Y:S05]  /*a2540*/  LDL.LU.64 R168, [R1+0x6b68] ;  /* 0x006b680001a87983 */ /* 0x000eaa0000300a00 */
        /* <DEDUP_REMOVED lines=10> */
[C---:B---3--:R-:W-:Y:S11]  /*a25f0*/  HMMA.1688.F32.TF32 R244, R224.reuse, R170, R244 ;  /* 0x000000aae0f4723c */ /* 0x048ff600000810f4 */
[----:B------:R-:W-:Y:S11]  /*a2600*/  @!UPT UIADD3 URZ, URZ, URZ, URZ ;  /* 0x0000003f3f3ff290 */ /* 0x000ff6000fffe03f */
[----:B------:R-:W-:Y:S01]  /*a2610*/  @!UPT UIADD3 URZ, URZ, URZ, URZ ;  /* 0x0000003f3f3ff290 */ /* 0x000fe2000fffe03f */
[----:B------:R-:W-:Y:S04]  /*a2620*/  STL.64 [R1+0x3e0], R244 ;  /* 0x0003e0f401007387 */ /* 0x000fe80000100a00 */
[----:B------:R3:W-:Y:S04]  /*a2630*/  STL.64 [R1+0x3e8], R246 ;  /* 0x0003e8f601007387 */ /* 0x0007e80000100a00 */
[----:B---3--:R-:W3:Y:S04]  /*a2640*/  LDL.LU.64 R246, [R1+0x6b60] ;  /* 0x006b600001f67983 */ /* 0x008ee80000300a00 */
[----:B------:R-:W2:Y:S04]  /*a2650*/  LDL.LU.64 R244, [R1+0x6b58] ;  /* 0x006b580001f47983 */ /* 0x000ea80000300a00 */
[----:B------:R-:W-:Y:S04]  /*a2660*/  STL.64 [R1+0x2540], R232 ;  /* 0x002540e801007387 */ /* 0x000fe80000100a00 */
[----:B------:R1:W-:Y:S02]  /*a2670*/  STL.64 [R1+0x2548], R234 ;  /* 0x002548ea01007387 */ /* 0x0003e40000100a00 */
[C---:B-1----:R-:W-:Y:S08]  /*a2680*/  HMMA.1688.F32.TF32 R232, R224.reuse, R162, R240 ;  /* 0x000000a2e0e8723c */ /* 0x042ff000000810f0 */
[C---:B------:R-:W-:Y:S11]  /*a2690*/  HMMA.1688.F32.TF32 R240, R224.reuse, R158, R248 ;  /* 0x0000009ee0f0723c */ /* 0x040ff600000810f8 */
[----:B------:R-:W-:Y:S04]  /*a26a0*/  @!UPT UIADD3 URZ, URZ, URZ, URZ ;  /* 0x0000003f3f3ff290 */ /* 0x000fe8000fffe03f */
        /* <DEDUP_REMOVED lines=38> */
[C---:B-1----:R-:W-:Y:S08]  /*a2910*/  HMMA.1688.F32.TF32 R36, R224.reuse, R98, R28 ;  /* 0x00000062e024723c */ /* 0x042ff0000008101c */
[C---:B------:R-:W-:Y:S08]  /*a2920*/  HMMA.1688.F32.TF32 R32, R224.reuse, R94, R24 ;  /* 0x0000005ee020723c */ /* 0x040ff00000081018 */
[C---:B------:R-:W-:Y:S08]  /*a2930*/  HMMA.1688.F32.TF32 R28, R224.reuse, R90, R20 ;  /* 0x0000005ae01c723c */ /* 0x040ff00000081014 */
[C---:B------:R-:W-:Y:S08]  /*a2940*/  HMMA.1688.F32.TF32 R24, R224.reuse, R86, R16 ;  /* 0x00000056e018723c */ /* 0x040ff00000081010 */
[C---:B------:R-:W-:Y:S08]  /*a2950*/  HMMA.1688.F32.TF32 R20, R224.reuse, R82, R12 ;  /* 0x00000052e014723c */ /* 0x040ff0000008100c */
[----:B------:R-:W-:Y:S01]  /*a2960*/  HMMA.1688.F32.TF32 R16, R224, R78, R8 ;  /* 0x0000004ee010723c */ /* 0x000fe20000081008 */
        /* <DEDUP_REMOVED lines=158> */
[----:B------:R1:W-:Y:S01]  /*a3350*/  STL.64 [R1+0x2d08], R206 ;  /* 0x002d08ce01007387 */ /* 0x0003e20000100a00 */
[C---:B------:R-:W-:Y:S03]  /*a3360*/  HMMA.1688.F32.TF32 R60, R220.reuse, R74, R60 ;  /* 0x0000004adc3c723c */ /* 0x040fe6000008103c */
[----:B------:R-:W-:Y:S04]  /*a3370*/  LDS R224, [R2+0xc200] ;  /* 0x00c2000002e07984 */ /* 0x000fe80000000800 */
[----:B------:R-:W-:Y:S01]  /*a3380*/  LDS R226, [R2+0xe200] ;  /* 0x00e2000002e27984 */ /* 0x000fe20000000800 */
[C---:B-1----:R-:W-:Y:S03]  /*a3390*/  HMMA.1688.F32.TF32 R204, R220.reuse, R158, R212 ;  /* 0x0000009edccc723c */ /* 0x042fe600000810d4 */
[----:B------:R-:W-:Y:S04]  /*a33a0*/  LDS R225, [R0+0xc200] ;  /* 0x00c2000000e17984 */ /* 0x000fe80000000800 */
[----:B------:R-:W1:Y:S01]  /*a33b0*/  LDS R227, [R0+0xe200] ;  /* 0x00e2000000e37984 */ /* 0x000e620000000800 */
        /* <DEDUP_REMOVED lines=56> */
[----:B---3--:R-:W1:Y:S04]  /*a3740*/  LDL.LU R8, [R1+0xeb0] ;  /* 0x000eb00001087983 */ /* 0x008e680000300800 */
[----:B------:R-:W1:Y:S04]  /*a3750*/  LDL.LU R9, [R1+0xeb4] ;  /* 0x000eb40001097983 */ /* 0x000e680000300800 */
[----:B----4-:R-:W1:Y:S04]  /*a3760*/  LDL.LU R10, [R1+0xeb8] ;  /* 0x000eb800010a7983 */ /* 0x010e680000300800 */
[----:B------:R-:W1:Y:S04]  /*a3770*/  LDL.LU R11, [R1+0xebc] ;  /* 0x000ebc00010b7983 */ /* 0x000e680000300800 */
        /* <DEDUP_REMOVED lines=100> */
[----:B-1----:R-:W-:Y:S08]  /*a3dc0*/  HMMA.1688.F32.TF32 R8, R224, R118, R8 ;  /* 0x00000076e008723c */ /* 0x002ff00000081008 */
[C---:B--2---:R-:W-:Y:S08]  /*a3dd0*/  HMMA.1688.F32.TF32 R232, R220.reuse, R86, R232 ;  /* 0x00000056dce8723c */ /* 0x044ff000000810e8 */
[C---:B------:R-:W-:Y:S11]  /*a3de0*/  HMMA.1688.F32.TF32 R240, R220.reuse, R82, R240 ;  /* 0x00000052dcf0723c */ /* 0x040ff600000810f0 */
[----:B------:R-:W-:Y:S04]  /*a3df0*/  @!UPT UIADD3 URZ, URZ, URZ, URZ ;  /* 0x0000003f3f3ff290 */ /* 0x000fe8000fffe03f */
[----:B------:R-:W-:Y:S04]  /*a3e00*/  STL.64 [R1+0x350], R232 ;  /* 0x000350e801007387 */ /* 0x000fe80000100a00 */
[----:B------:R3:W-:Y:S02]  /*a3e10*/  STL.64 [R1+0x358], R234 ;  /* 0x000358ea01007387 */ /* 0x0007e40000100a00 */
[----:B---3--:R-:W-:Y:S02]  /*a3e20*/  HMMA.1688.F32.TF32 R232, R220, R78, R248 ;  /* 0x0000004edce8723c */ /* 0x008fe400000810f8 */
[----:B------:R-:W-:Y:S04]  /*a3e30*/  STL.64 [R1+0x340], R240 ;  /* 0x000340f001007387 */ /* 0x000fe80000100a00 */
[----:B------:R-:W-:Y:S02]  /*a3e40*/  STL.64 [R1+0x348], R242 ;  /* 0x000348f201007387 */ /* 0x000fe40000100a00 */
[C---:B------:R-:W-:Y:S02]  /*a3e50*/  HMMA.1688.F32.TF32 R212, R224.reuse, R178, R212 ;  /* 0x000000b2e0d4723c */ /* 0x040fe400000810d4 */
[----:B------:R-:W-:Y:S04]  /*a3e60*/  LDS R220, [R2+0xc280] ;  /* 0x00c2800002dc7984 */ /* 0x000fe80000000800 */
[----:B------:R-:W-:Y:S04]  /*a3e70*/  LDS R222, [R2+0xe280] ;  /* 0x00e2800002de7984 */ /* 0x000fe80000000800 */
[----:B------:R-:W-:Y:S04]  /*a3e80*/  LDS R221, [R0+0xc280] ;  /* 0x00c2800000dd7984 */ /* 0x000fe80000000800 */
[----:B------:R-:W1:Y:S04]  /*a3e90*/  LDS R223, [R0+0xe280] ;  /* 0x00e2800000df7984 */ /* 0x000e680000000800 */
[----:B------:R-:W-:Y:S04]  /*a3ea0*/  STL.64 [R1+0x330], R232 ;  /* 0x000330e801007387 */ /* 0x000fe80000100a00 */
[----:B------:R2:W-:Y:S02]  /*a3eb0*/  STL.64 [R1+0x338], R234 ;  /* 0x000338ea01007387 */ /* 0x0005e40000100a00 */
[C---:B--2---:R-:W-:Y:S08]  /*a3ec0*/  HMMA.1688.F32.TF32 R232, R224.reuse, R194, R228 ;  /* 0x000000c2e0e8723c */ /* 0x044ff000000810e4 */
[C---:B------:R-:W-:Y:S08]  /*a3ed0*/  HMMA.1688.F32.TF32 R228, R224.reuse, R190, R216 ;  /* 0x000000bee0e4723c */ /* 0x040ff000000810d8 */
[C---:B------:R-:W-:Y:S08]  /*a3ee0*/  HMMA.1688.F32.TF32 R216, R224.reuse, R186, R204 ;  /* 0x000000bae0d8723c */ /* 0x040ff000000810cc */
[C---:B----4-:R-:W-:Y:S01]  /*a3ef0*/  HMMA.1688.F32.TF32 R204, R224.reuse, R182, R208 ;  /* 0x000000b6e0cc723c */ /* 0x050fe200000810d0 */
[----:B------:R-:W-:Y:S04]  /*a3f00*/  STL.64 [R1+0x110], R232 ;  /* 0x000110e801007387 */ /* 0x000fe80000100a00 */
        /* <DEDUP_REMOVED lines=10> */
[C---:B--2---:R-:W-:Y:S08]  /*a3fb0*/  HMMA.1688.F32.TF32 R204, R224.reuse, R170, R196 ;  /* 0x000000aae0cc723c */ /* 0x044ff000000810c4 */
        /* <DEDUP_REMOVED lines=50> */
[----:B--2---:R-:W2:Y:S04]  /*a42e0*/  LDL.LU R8, [R1+0xd90] ;  /* 0x000d900001087983 */ /* 0x004ea80000300800 */
[----:B------:R4:W-:Y:S04]  /*a42f0*/  STL.64 [R1+0x2b30], R12 ;  /* 0x002b300c01007387 */ /* 0x0009e80000100a00 */
[----:B------:R1:W-:Y:S04]  /*a4300*/  STL.64 [R1+0x2b38], R14 ;  /* 0x002b380e01007387 */ /* 0x0003e80000100a00 */
        /* <DEDUP_REMOVED lines=111> */
[C---:B------:R-:W-:Y:S08]  /*a4a00*/  HMMA.1688.F32.TF32 R40, R220.reuse, R162, R40 ;  /* 0x000000a2dc28723c */ /* 0x040ff00000081028 */
[C---:B----4-:R-:W-:Y:S08]  /*a4a10*/  HMMA.1688.F32.TF32 R56, R220.reuse, R178, R56 ;  /* 0x000000b2dc38723c */ /* 0x050ff00000081038 */
[C---:B------:R-:W-:Y:S08]  /*a4a20*/  HMMA.1688.F32.TF32 R60, R220.reuse, R182, R60 ;  /* 0x000000b6dc3c723c */ /* 0x040ff0000008103c */
[----:B------:R-:W-:Y:S08]  /*a4a30*/  HMMA.1688.F32.TF32 R200, R220, R190, R200 ;  /* 0x000000bedcc8723c */ /* 0x000ff000000810c8 */
[C---:B------:R-:W-:Y:S08]  /*a4a40*/  HMMA.1688.F32.TF32 R208, R224.reuse, R78, R208 ;  /* 0x0000004ee0d0723c */ /* 0x040ff000000810d0 */
[C---:B------:R-:W-:Y:S08]  /*a4a50*/  HMMA.1688.F32.TF32 R232, R224.reuse, R102, R232 ;  /* 0x00000066e0e8723c */ /* 0x040ff000000810e8 */
[C---:B------:R-:W-:Y:S11]  /*a4a60*/  HMMA.1688.F32.TF32 R236, R224.reuse, R106, R236 ;  /* 0x0000006ae0ec723c */ /* 0x040ff600000810ec */
[----:B------:R-:W-:Y:S11]  /*a4a70*/  @!UPT UIADD3 URZ, URZ, URZ, URZ ;  /* 0x0000003f3f3ff290 */ /* 0x000ff6000fffe03f */
[----:B------:R-:W-:Y:S01]  /*a4a80*/  @!UPT UIADD3 URZ, URZ, URZ, URZ ;  /* 0x0000003f3f3ff290 */ /* 0x000fe2000fffe03f */
[----:B------:R-:W-:Y:S04]  /*a4a90*/  STL.64 [R1+0x2b10], R236 ;  /* 0x002b10ec01007387 */ /* 0x000fe80000100a00 */
[----:B------:R1:W-:Y:S04]  /*a4aa0*/  STL.64 [R1+0x2b18], R238 ;  /* 0x002b18ee01007387 */ /* 0x0003e80000100a00 */
[----:B-1----:R-:W2:Y:S04]  /*a4ab0*/  LDL.LU.64 R238, [R1+0x6b50] ;  /* 0x006b500001ee7983 */ /* 0x002ea80000300a00 */
[----:B------:R-:W3:Y:S04]  /*a4ac0*/  LDL.LU.64 R236, [R1+0x6b48] ;  /* 0x006b480001ec7983 */ /* 0x000ee80000300a00 */
        /* <DEDUP_REMOVED lines=9> */
[----:B------:R-:W-:Y:S08]  /*a4b60*/  HMMA.1688.F32.TF32 R216, R224, R82, R204 ;  /* 0x00000052e0d8723c */ /* 0x000ff000000810cc */
[C---:B------:R-:W-:Y:S01]  /*a4b70*/  HMMA.1688.F32.TF32 R196, R220.reuse, R186, R196 ;  /* 0x000000badcc4723c */ /* 0x040fe200000810c4 */
[----:B------:R-:W-:Y:S04]  /*a4b80*/  STL.64 [R1+0x2ae0], R240 ;  /* 0x002ae0f001007387 */ /* 0x000fe80000100a00 */
[----:B------:R-:W-:Y:S03]  /*a4b90*/  LDS R224, [R2+0xc300] ;  /* 0x00c3000002e07984 */ /* 0x000fe60000000800 */
        /* <DEDUP_REMOVED lines=33> */
[----:B------:R-:W1:Y:S05]  /*a4db0*/  LDS R227, [R0+0xe300] ;  /* 0x00e3000000e37984 */ /* 0x000e6a0000000800 */
        /* <DEDUP_REMOVED lines=24> */
[----:B----4-:R-:W4:Y:S04]  /*a4f40*/  LDL.LU R12, [R1+0xc50] ;  /* 0x000c5000010c7983 */ /* 0x010f280000300800 */
[----:B------:R-:W-:Y:S04]  /*a4f50*/  STL.64 [R1+0x2990], R8 ;  /* 0x0029900801007387 */ /* 0x000fe80000100a00 */
[----:B------:R-:W-:Y:S04]  /*a4f60*/  STL.64 [R1+0x2998], R10 ;  /* 0x0029980a01007387 */ /* 0x000fe80000100a00 */
[----:B------:R1:W-:Y:S04]  /*a4f70*/  STL.64 [R1+0x2980], R4 ;  /* 0x0029800401007387 */ /* 0x0003e80000100a00 */
[----:B------:R2:W-:Y:S04]  /*a4f80*/  STL.64 [R1+0x2988], R6 ;  /* 0x0029880601007387 */ /* 0x0005e80000100a00 */
[----:B------:R-:W4:Y:S04]  /*a4f90*/  LDL.LU R13, [R1+0xc54] ;  /* 0x000c5400010d7983 */ /* 0x000f280000300800 */
[----:B-1----:R-:W4:Y:S04]  /*a4fa0*/  LDL.LU R14, [R1+0xc58] ;  /* 0x000c5800010e7983 */ /* 0x002f280000300800 */
        /* <DEDUP_REMOVED lines=81> */
[C---:B---3--:R-:W-:Y:S03]  /*a54c0*/  HMMA.1688.F32.TF32 R216, R220.reuse, R126, R4 ;  /* 0x0000007edcd8723c */ /* 0x048fe60000081004 */
[----:B------:R-:W3:Y:S11]  /*a54d0*/  LDL.LU R4, [R1+0xc30] ;  /* 0x000c300001047983 */ /* 0x000ef60000300800 */
[----:B------:R-:W-:Y:S09]  /*a54e0*/  @!UPT UIADD3 URZ, URZ, URZ, URZ ;  /* 0x0000003f3f3ff290 */ /* 0x000ff2000fffe03f */
[----:B------:R-:W-:Y:S04]  /*a54f0*/  STL.64 [R1+0x2970], R216 ;  /* 0x002970d801007387 */ /* 0x000fe80000100a00 */
[----:B------:R2:W-:Y:S04]  /*a5500*/  STL.64 [R1+0x2978], R218 ;  /* 0x002978da01007387 */ /* 0x0005e80000100a00 */
[----:B------:R-:W3:Y:S04]  /*a5510*/  LDL.LU R5, [R1+0xc34] ;  /* 0x000c340001057983 */ /* 0x000ee80000300800 */
[----:B------:R-:W3:Y:S04]  /*a5520*/  LDL.LU R6, [R1+0xc38] ;  /* 0x000c380001067983 */ /* 0x000ee80000300800 */
[----:B------:R-:W3:Y:S01]  /*a5530*/  LDL.LU R7, [R1+0xc3c] ;  /* 0x000c3c0001077983 */ /* 0x000ee20000300800 */
[C---:B--2---:R-:W-:Y:S08]  /*a5540*/  HMMA.1688.F32.TF32 R216, R220.reuse, R122, R204 ;  /* 0x0000007adcd8723c */ /* 0x044ff000000810cc */
        /* <DEDUP_REMOVED lines=35> */
[----:B------:R1:W-:Y:S04]  /*a5780*/  STL.64 [R1+0x68], R38 ;  /* 0x0000682601007387 */ /* 0x0003e80000100a00 */
[----:B------:R-:W-:Y:S01]  /*a5790*/  LDS R220, [R2+0xc380] ;  /* 0x00c3800002dc7984 */ /* 0x000fe20000000800 */
        /* <DEDUP_REMOVED lines=21> */
[----:B------:R2:W-:Y:S04]  /*a58f0*/  STL.64 [R1], R16 ;  /* 0x0000001001007387 */ /* 0x0005e80000100a00 */
[----:B------:R4:W-:Y:S04]  /*a5900*/  STL.64 [R1+0x8], R18 ;  /* 0x0000081201007387 */ /* 0x0009e80000100a00 */
[----:B------:R-:W-:Y:S04]  /*a5910*/  STL.64 [R1+0x6838], R248 ;  /* 0x006838f801007387 */ /* 0x000fe80000100a00 */
[----:B------:R-:W-:Y:S04]  /*a5920*/  STL [R1+0x6854], R240 ;  /* 0x006854f001007387 */ /* 0x000fe80000100800 */
[----:B------:R-:W-:Y:S04]  /*a5930*/  STL [R1+0x6850], R241 ;  /* 0x006850f101007387 */ /* 0x000fe80000100800 */
[----:B------:R-:W-:Y:S04]  /*a5940*/  STL [R1+0x684c], R242 ;  /* 0x00684cf201007387 */ /* 0x000fe80000100800 */
[----:B------:R-:W-:Y:S01]  /*a5950*/  STL [R1+0x6848], R243 ;  /* 0x006848f301007387 */ /* 0x000fe20000100800 */
        /* <DEDUP_REMOVED lines=9> */
[----:B--2---:R-:W2:Y:S04]  /*a59f0*/  LDL.LU R16, [R1+0xb50] ;  /* 0x000b500001107983 */ /* 0x004ea80000300800 */
        /* <DEDUP_REMOVED lines=59> */
[----:B------:R-:W-:Y:S04]  /*a5db0*/  STL [R1+0x6864], R232 ;  /* 0x006864e801007387 */ /* 0x000fe80000100800 */
[----:B------:R-:W-:Y:S04]  /*a5dc0*/  STL [R1+0x6860], R233 ;  /* 0x006860e901007387 */ /* 0x000fe80000100800 */
[----:B------:R1:W-:Y:S04]  /*a5dd0*/  STL [R1+0x685c], R234 ;  /* 0x00685cea01007387 */ /* 0x0003e80000100800 */
[----:B------:R1:W-:Y:S01]  /*a5de0*/  STL [R1+0x6858], R235 ;  /* 0x006858eb01007387 */ /* 0x0003e20000100800 */
[C---:B---3--:R-:W-:Y:S08]  /*a5df0*/  HMMA.1688.F32.TF32 R4, R224.reuse, R102, R4 ;  /* 0x00000066e004723c */ /* 0x048ff00000081004 */
[C---:B--2---:R-:W-:Y:S08]  /*a5e00*/  HMMA.1688.F32.TF32 R60, R224.reuse, R154, R60 ;  /* 0x0000009ae03c723c */ /* 0x044ff0000008103c */
[C---:B----4-:R-:W-:Y:S08]  /*a5e10*/  HMMA.1688.F32.TF32 R196, R224.reuse, R158, R196 ;  /* 0x0000009ee0c4723c */ /* 0x050ff000000810c4 */
[C---:B------:R-:W-:Y:S08]  /*a5e20*/  HMMA.1688.F32.TF32 R52, R224.reuse, R74, R52 ;  /* 0x0000004ae034723c */ /* 0x040ff00000081034 */
[----:B------:R-:W-:Y:S01]  /*a5e30*/  HMMA.1688.F32.TF32 R56, R224, R70, R56 ;  /* 0x00000046e038723c */ /* 0x000fe20000081038 */
[----:B-1----:R-:W-:Y:S01]  /*a5e40*/  MOV R234, R62 ;  /* 0x0000003e00ea7202 */ /* 0x002fe20000000f00 */
[----:B------:R-:W-:-:S02]  /*a5e50*/  IMAD.MOV.U32 R235, RZ, RZ, R63 ;  /* 0x000000ffffeb7224 */ /* 0x000fc400078e003f */
[----:B------:R-:W-:Y:S02]  /*a5e60*/  IMAD.MOV.U32 R232, RZ, RZ, R60 ;  /* 0x000000ffffe87224 */ /* 0x000fe400078e003c */
[----:B------:R-:W-:Y:S01]  /*a5e70*/  IMAD.MOV.U32 R233, RZ, RZ, R61 ;  /* 0x000000ffffe97224 */ /* 0x000fe200078e003d */
[----:B------:R-:W-:Y:S04]  /*a5e80*/  STL.64 [R1+0x28b0], R196 ;  /* 0x0028b0c401007387 */ /* 0x000fe80000100a00 */
[----:B------:R-:W-:Y:S04]  /*a5e90*/  STL.64 [R1+0x28b8], R198 ;  /* 0x0028b8c601007387 */ /* 0x000fe80000100a00 */
[----:B------:R-:W-:Y:S04]  /*a5ea0*/  STL.64 [R1+0x6870], R234 ;  /* 0x006870ea01007387 */ /* 0x000fe80000100a00 */
[----:B------:R-:W-:Y:S01]  /*a5eb0*/  STL.64 [R1+0x6868], R232 ;  /* 0x006868e801007387 */ /* 0x000fe20000100a00 */
[----:B------:R-:W-:-:S03]  /*a5ec0*/  IMAD.MOV.U32 R240, RZ, RZ, R52 ;  /* 0x000000fffff07224 */ /* 0x000fc600078e0034 */
[----:B------:R-:W-:Y:S01]  /*a5ed0*/  STL.64 [R1+0x2890], R56 ;  /* 0x0028903801007387 */ /* 0x000fe20000100a00 */
[----:B------:R-:W-:Y:S01]  /*a5ee0*/  MOV R241, R53 ;  /* 0x0000003500f17202 */ /* 0x000fe20000000f00 */
[----:B------:R-:W-:Y:S02]  /*a5ef0*/  IMAD.MOV.U32 R242, RZ, RZ, R54 ;  /* 0x000000fffff27224 */ /* 0x000fe400078e0036 */
[----:B------:R1:W-:Y:S01]  /*a5f00*/  STL.64 [R1+0x2898], R58 ;  /* 0x0028983a01007387 */ /* 0x0003e20000100a00 */
[----:B------:R-:W-:Y:S02]  /*a5f10*/  IMAD.MOV.U32 R243, RZ, RZ, R55 ;  /* 0x000000fffff37224 */ /* 0x000fe400078e0037 */
[C---:B------:R-:W-:Y:S08]  /*a5f20*/  HMMA.1688.F32.TF32 R52, R224.reuse, R146, R44 ;  /* 0x00000092e034723c */ /* 0x040ff0000008102c */
[C---:B-1----:R-:W-:Y:S08]  /*a5f30*/  HMMA.1688.F32.TF32 R56, R224.reuse, R150, R48 ;  /* 0x00000096e038723c */ /* 0x042ff00000081030 */
        /* <DEDUP_REMOVED lines=126> */
[----:B----4-:R-:W4:Y:S04]  /*a6720*/  LDL.LU R4, [R1+0xa50] ;  /* 0x000a500001047983 */ /* 0x010f280000300800 */
[----:B------:R-:W4:Y:S01]  /*a6730*/  LDL.LU R5, [R1+0xa54] ;  /* 0x000a540001057983 */ /* 0x000f220000300800 */
[C---:B--2---:R-:W-:Y:S08]  /*a6740*/  HMMA.1688.F32.TF32 R40, R220.reuse, R170, R40 ;  /* 0x000000aadc28723c */ /* 0x044ff00000081028 */
[C---:B---3--:R-:W-:Y:S08]  /*a6750*/  HMMA.1688.F32.TF32 R44, R220.reuse, R174, R44 ;  /* 0x000000aedc2c723c */ /* 0x048ff0000008102c */
[C---:B------:R-:W-:Y:S08]  /*a6760*/  HMMA.1688.F32.TF32 R52, R220.reuse, R182, R52 ;  /* 0x000000b6dc34723c */ /* 0x040ff00000081034 */
[C---:B------:R-:W-:Y:S08]  /*a6770*/  HMMA.1688.F32.TF32 R56, R220.reuse, R186, R56 ;  /* 0x000000badc38723c */ /* 0x040ff00000081038 */
[----:B------:R-:W-:Y:S08]  /*a6780*/  HMMA.1688.F32.TF32 R60, R220, R190, R60 ;  /* 0x000000bedc3c723c */ /* 0x000ff0000008103c */
[C---:B------:R-:W-:Y:S08]  /*a6790*/  HMMA.1688.F32.TF32 R200, R224.reuse, R78, R200 ;  /* 0x0000004ee0c8723c */ /* 0x040ff000000810c8 */
[C---:B------:R-:W-:Y:S08]  /*a67a0*/  HMMA.1688.F32.TF32 R208, R224.reuse, R86, R208 ;  /* 0x00000056e0d0723c */ /* 0x040ff000000810d0 */
[C---:B------:R-:W-:Y:S08]  /*a67b0*/  HMMA.1688.F32.TF32 R232, R224.reuse, R98, R228 ;  /* 0x00000062e0e8723c */ /* 0x040ff000000810e4 */
[C---:B------:R-:W-:Y:S08]  /*a67c0*/  HMMA.1688.F32.TF32 R228, R224.reuse, R94, R216 ;  /* 0x0000005ee0e4723c */ /* 0x040ff000000810d8 */
[C---:B------:R-:W-:Y:S08]  /*a67d0*/  HMMA.1688.F32.TF32 R216, R224.reuse, R90, R204 ;  /* 0x0000005ae0d8723c */ /* 0x040ff000000810cc */
[----:B------:R-:W-:Y:S08]  /*a67e0*/  HMMA.1688.F32.TF32 R204, R224, R82, R212 ;  /* 0x00000052e0cc723c */ /* 0x000ff000000810d4 */
        /* <DEDUP_REMOVED lines=34> */
[----:B------:R-:W-:Y:S03]  /*a6a10*/  HMMA.1688.F32.TF32 R32, R220, R158, R32 ;  /* 0x0000009edc20723c */ /* 0x000fe60000081020 */
[----:B------:R1:W-:Y:S01]  /*a6a20*/  STL.64 [R1+0x26e8], R38 ;  /* 0x0026e82601007387 */ /* 0x0003e20000100a00 */
[----:B------:R-:W-:Y:S01]  /*a6a30*/  MOV R6, R252 ;  /* 0x000000fc00067202 */ /* 0x000fe20000000f00 */
[----:B------:R-:W-:-:S02]  /*a6a40*/  IMAD.MOV.U32 R7, RZ, RZ, R236 ;  /* 0x000000ffff077224 */ /* 0x000fc400078e00ec */
        /* <DEDUP_REMOVED lines=11> */
[----:B------:R-:W-:Y:S07]  /*a6b00*/  STL.64 [R1+0x26d0], R36 ;  /* 0x0026d02401007387 */ /* 0x000fee0000100a00 */
[----:B----4-:R-:W-:Y:S01]  /*a6b10*/  HMMA.1688.F32.TF32 R4, R220, R138, R4 ;  /* 0x0000008adc04723c */ /* 0x010fe20000081004 */
        /* <DEDUP_REMOVED lines=69> */
[----:B------:R-:W4:Y:S04]  /*a6f70*/  LDL.LU R9, [R1+0x974] ;  /* 0x0009740001097983 */ /* 0x000f280000300800 */
[----:B-1----:R-:W4:Y:S04]  /*a6f80*/  LDL.LU R10, [R1+0x978] ;  /* 0x00097800010a7983 */ /* 0x002f280000300800 */
[----:B------:R-:W4:Y:S01]  /*a6f90*/  LDL.LU R11, [R1+0x97c] ;  /* 0x00097c00010b7983 */ /* 0x000f220000300800 */
[----:B------:R-:W-:Y:S01]  /*a6fa0*/  MOV R236, R7 ;  /* 0x0000000700ec7202 */ /* 0x000fe20000000f00 */
[----:B------:R-:W-:-:S02]  /*a6fb0*/  IMAD.MOV.U32 R252, RZ, RZ, R6 ;  /* 0x000000fffffc7224 */ /* 0x000fc400078e0006 */
[----:B------:R-:W4:Y:S04]  /*a6fc0*/  LDL.LU R4, [R1+0x1d0] ;  /* 0x0001d00001047983 */ /* 0x000f280000300800 */
[----:B------:R-:W4:Y:S04]  /*a6fd0*/  LDL.LU R5, [R1+0x1d4] ;  /* 0x0001d40001057983 */ /* 0x000f280000300800 */
[----:B------:R-:W4:Y:S04]  /*a6fe0*/  LDL.LU R6, [R1+0x1d8] ;  /* 0x0001d80001067983 */ /* 0x000f280000300800 */
[----:B------:R-:W4:Y:S04]  /*a6ff0*/  LDL.LU R7, [R1+0x1dc] ;  /* 0x0001dc0001077983 */ /* 0x000f280000300800 */
[----:B------:R1:W-:Y:S04]  /*a7000*/  STL [R1+0x6834], R236 ;  /* 0x006834ec01007387 */ /* 0x0003e80000100800 */
[----:B------:R1:W-:Y:S01]  /*a7010*/  STL [R1+0x6830], R252 ;  /* 0x006830fc01007387 */ /* 0x0003e20000100800 */
[C---:B--2---:R-:W-:Y:S08]  /*a7020*/  HMMA.1688.F32.TF32 R52, R220.reuse, R130, R52 ;  /* 0x00000082dc34723c */ /* 0x044ff00000081034 */
[----:B---3--:R-:W-:Y:S11]  /*a7030*/  HMMA.1688.F32.TF32 R56, R220, R134, R56 ;  /* 0x00000086dc38723c */ /* 0x008ff60000081038 */
[----:B------:R-:W-:Y:S05]  /*a7040*/  @!UPT UIADD3 URZ, URZ, URZ, URZ ;  /* 0x0000003f3f3ff290 */ /* 0x000fea000fffe03f */
[----:B-1----:R-:W-:Y:S02]  /*a7050*/  IMAD.MOV.U32 R236, RZ, RZ, R54 ;  /* 0x000000ffffec7224 */ /* 0x002fe400078e0036 */
[----:B------:R-:W-:-:S05]  /*a7060*/  IMAD.MOV.U32 R252, RZ, RZ, R55 ;  /* 0x000000fffffc7224 */ /* 0x000fca00078e0037 */
[----:B------:R-:W-:Y:S04]  /*a7070*/  STL.64 [R1+0x2640], R56 ;  /* 0x0026403801007387 */ /* 0x000fe80000100a00 */
[----:B------:R-:W-:Y:S04]  /*a7080*/  STL.64 [R1+0x2648], R58 ;  /* 0x0026483a01007387 */ /* 0x000fe80000100a00 */
[----:B------:R1:W-:Y:S02]  /*a7090*/  STL.64 [R1+0x2630], R52 ;  /* 0x0026303401007387 */ /* 0x0003e40000100a00 */
[C---:B-1----:R-:W-:Y:S08]  /*a70a0*/  HMMA.1688.F32.TF32 R52, R220.reuse, R126, R48 ;  /* 0x0000007edc34723c */ /* 0x042ff00000081030 */
[C---:B------:R-:W-:Y:S08]  /*a70b0*/  HMMA.1688.F32.TF32 R48, R220.reuse, R122, R44 ;  /* 0x0000007adc30723c */ /* 0x040ff0000008102c */
[C---:B------:R-:W-:Y:S07]  /*a70c0*/  HMMA.1688.F32.TF32 R44, R220.reuse, R118, R20 ;  /* 0x00000076dc2c723c */ /* 0x040fee0000081014 */
[----:B------:R-:W-:Y:S04]  /*a70d0*/  STL.64 [R1+0x2620], R52 ;  /* 0x0026203401007387 */ /* 0x000fe80000100a00 */
[----:B------:R-:W-:Y:S04]  /*a70e0*/  STL.64 [R1+0x2628], R54 ;  /* 0x0026283601007387 */ /* 0x000fe80000100a00 */
[----:B------:R-:W2:Y:S04]  /*a70f0*/  LDL.LU R20, [R1+0x960] ;  /* 0x0009600001147983 */ /* 0x000ea80000300800 */
[----:B------:R-:W-:Y:S04]  /*a7100*/  STL.64 [R1+0x2610], R48 ;  /* 0x0026103001007387 */ /* 0x000fe80000100a00 */
[----:B------:R-:W-:Y:S04]  /*a7110*/  STL.64 [R1+0x2618], R50 ;  /* 0x0026183201007387 */ /* 0x000fe80000100a00 */
[----:B------:R-:W-:Y:S04]  /*a7120*/  STL.64 [R1+0x2600], R44 ;  /* 0x0026002c01007387 */ /* 0x000fe80000100a00 */
[----:B------:R1:W-:Y:S04]  /*a7130*/  STL.64 [R1+0x2608], R46 ;  /* 0x0026082e01007387 */ /* 0x0003e80000100a00 */
[----:B------:R-:W2:Y:S04]  /*a7140*/  LDL.LU R21, [R1+0x964] ;  /* 0x0009640001157983 */ /* 0x000ea80000300800 */
[----:B------:R-:W2:Y:S01]  /*a7150*/  LDL.LU R22, [R1+0x968] ;  /* 0x0009680001167983 */ /* 0x000ea20000300800 */
[C---:B-1----:R-:W-:Y:S03]  /*a7160*/  HMMA.1688.F32.TF32 R44, R220.reuse, R114, R40 ;  /* 0x00000072dc2c723c */ /* 0x042fe60000081028 */
[----:B------:R-:W2:Y:S05]  /*a7170*/  LDL.LU R23, [R1+0x96c] ;  /* 0x00096c0001177983 */ /* 0x000eaa0000300800 */
[C---:B------:R-:W-:Y:S08]  /*a7180*/  HMMA.1688.F32.TF32 R40, R220.reuse, R110, R36 ;  /* 0x0000006edc28723c */ /* 0x040ff00000081024 */
[C---:B------:R-:W-:Y:S07]  /*a7190*/  HMMA.1688.F32.TF32 R36, R220.reuse, R106, R16 ;  /* 0x0000006adc24723c */ /* 0x040fee0000081010 */
[----:B------:R-:W-:Y:S04]  /*a71a0*/  STL.64 [R1+0x25f0], R44 ;  /* 0x0025f02c01007387 */ /* 0x000fe80000100a00 */
[----:B------:R-:W-:Y:S04]  /*a71b0*/  STL.64 [R1+0x25f8], R46 ;  /* 0x0025f82e01007387 */ /* 0x000fe80000100a00 */
[----:B------:R-:W3:Y:S04]  /*a71c0*/  LDL.LU R16, [R1+0x950] ;  /* 0x0009500001107983 */ /* 0x000ee80000300800 */
[----:B------:R-:W-:Y:S04]  /*a71d0*/  STL.64 [R1+0x25e0], R40 ;  /* 0x0025e02801007387 */ /* 0x000fe80000100a00 */
[----:B------:R1:W-:Y:S04]  /*a71e0*/  STL.64 [R1+0x25e8], R42 ;  /* 0x0025e82a01007387 */ /* 0x0003e80000100a00 */
[----:B------:R-:W-:Y:S04]  /*a71f0*/  STL.64 [R1+0x25d0], R36 ;  /* 0x0025d02401007387 */ /* 0x000fe80000100a00 */
[----:B------:R4:W-:Y:S01]  /*a7200*/  STL.64 [R1+0x25d8], R38 ;  /* 0x0025d82601007387 */ /* 0x0009e20000100a00 */
[C---:B-1----:R-:W-:Y:S03]  /*a7210*/  HMMA.1688.F32.TF32 R40, R220.reuse, R102, R64 ;  /* 0x00000066dc28723c */ /* 0x042fe60000081040 */
[----:B------:R-:W3:Y:S04]  /*a7220*/  LDL.LU R17, [R1+0x954] ;  /* 0x0009540001117983 */ /* 0x000ee80000300800 */
[----:B------:R-:W3:Y:S01]  /*a7230*/  LDL.LU R18, [R1+0x958] ;  /* 0x0009580001127983 */ /* 0x000ee20000300800 */
[C---:B----4-:R-:W-:Y:S03]  /*a7240*/  HMMA.1688.F32.TF32 R36, R220.reuse, R98, R32 ;  /* 0x00000062dc24723c */ /* 0x050fe60000081020 */
[----:B------:R-:W3:Y:S05]  /*a7250*/  LDL.LU R19, [R1+0x95c] ;  /* 0x00095c0001137983 */ /* 0x000eea0000300800 */
        /* <DEDUP_REMOVED lines=17> */
[C---:B-1----:R-:W-:Y:S03]  /*a7370*/  HMMA.1688.F32.TF32 R24, R220.reuse, R82, R8 ;  /* 0x00000052dc18723c */ /* 0x042fe60000081008 */
[----:B------:R-:W4:Y:S05]  /*a7380*/  LDL.LU R8, [R1+0x930] ;  /* 0x0009300001087983 */ /* 0x000f2a0000300800 */
[----:B------:R-:W-:Y:S01]  /*a7390*/  HMMA.1688.F32.TF32 R4, R220, R78, R4 ;  /* 0x0000004edc04723c */ /* 0x000fe20000081004 */
[----:B------:R-:W-:Y:S01]  /*a73a0*/  MOV R9, R247 ;  /* 0x000000f700097202 */ /* 0x000fe20000000f00 */
[----:B------:R-:W-:Y:S01]  /*a73b0*/  IMAD.MOV.U32 R10, RZ, RZ, R246 ;  /* 0x000000ffff0a7224 */ /* 0x000fe200078e00f6 */
[----:B------:R-:W-:Y:S01]  /*a73c0*/  LDS R220, [R2+0xc480] ;  /* 0x00c4800002dc7984 */ /* 0x000fe20000000800 */
[----:B------:R-:W-:-:S03]  /*a73d0*/  IMAD.MOV.U32 R11, RZ, RZ, R244 ;  /* 0x000000ffff0b7224 */ /* 0x000fc600078e00f4 */
[----:B------:R-:W-:Y:S04]  /*a73e0*/  LDS R222, [R2+0xe480] ;  /* 0x00e4800002de7984 */ /* 0x000fe80000000800 */
[----:B------:R-:W-:Y:S04]  /*a73f0*/  LDS R221, [R0+0xc480] ;  /* 0x00c4800000dd7984 */ /* 0x000fe80000000800 */
[----:B------:R-:W-:Y:S04]  /*a7400*/  STL.64 [R1+0x2570], R24 ;  /* 0x0025701801007387 */ /* 0x000fe80000100a00 */
[----:B------:R-:W-:Y:S04]  /*a7410*/  STL.64 [R1+0x2578], R26 ;  /* 0x0025781a01007387 */ /* 0x000fe80000100a00 */
[----:B------:R1:W-:Y:S04]  /*a7420*/  STL.64 [R1+0x2520], R4 ;  /* 0x0025200401007387 */ /* 0x0003e80000100a00 */
[----:B------:R1:W-:Y:S04]  /*a7430*/  STL.64 [R1+0x2528], R6 ;  /* 0x0025280601007387 */ /* 0x0003e80000100a00 */
[----:B------:R-:W2:Y:S01]  /*a7440*/  LDS R223, [R0+0xe480] ;  /* 0x00e4800000df7984 */ /* 0x000ea20000000800 */
[----:B-1----:R-:W-:Y:S01]  /*a7450*/  MOV R4, R239 ;  /* 0x000000ef00047202 */ /* 0x002fe20000000f00 */
[----:B------:R-:W-:-:S02]  /*a7460*/  IMAD.MOV.U32 R5, RZ, RZ, R238 ;  /* 0x000000ffff057224 */ /* 0x000fc400078e00ee */
[----:B------:R-:W-:Y:S01]  /*a7470*/  IMAD.MOV.U32 R6, RZ, RZ, R237 ;  /* 0x000000ffff067224 */ /* 0x000fe200078e00ed */
[----:B------:R-:W-:-:S07]  /*a7480*/  MOV R7, R3 ;  /* 0x0000000300077202 */ /* 0x000fce0000000f00 */
[C---:B------:R-:W-:Y:S08]  /*a7490*/  HMMA.1688.F32.TF32 R4, R224.reuse, R178, R4 ;  /* 0x000000b2e004723c */ /* 0x040ff00000081004 */
[C---:B--2---:R-:W-:Y:S11]  /*a74a0*/  HMMA.1688.F32.TF32 R20, R224.reuse, R194, R20 ;  /* 0x000000c2e014723c */ /* 0x044ff60000081014 */
[----:B------:R-:W-:Y:S11]  /*a74b0*/  @!UPT UIADD3 URZ, URZ, URZ, URZ ;  /* 0x0000003f3f3ff290 */ /* 0x000ff6000fffe03f */
[----:B------:R-:W-:Y:S02]  /*a74c0*/  @!UPT UIADD3 URZ, URZ, URZ, URZ ;  /* 0x0000003f3f3ff290 */ /* 0x000fe4000fffe03f */
[----:B------:R-:W-:Y:S01]  /*a74d0*/  MOV R244, R23 ;  /* 0x0000001700f47202 */ /* 0x000fe20000000f00 */
[----:B------:R-:W-:Y:S02]  /*a74e0*/  IMAD.MOV.U32 R246, RZ, RZ, R22 ;  /* 0x000000fffff67224 */ /* 0x000fe400078e0016 */
[----:B------:R-:W-:Y:S01]  /*a74f0*/  IMAD.MOV.U32 R247, RZ, RZ, R21 ;  /* 0x000000fffff77224 */ /* 0x000fe200078e0015 */
[----:B------:R-:W-:Y:S04]  /*a7500*/  STL [R1+0x2510], R20 ;  /* 0x0025101401007387 */ /* 0x000fe80000100800 */
[----:B------:R-:W-:Y:S01]  /*a7510*/  STL [R1+0x6810], R244 ;  /* 0x006810f401007387 */ /* 0x000fe20000100800 */
[C---:B---3--:R-:W-:Y:S03]  /*a7520*/  HMMA.1688.F32.TF32 R16, R224.reuse, R190, R16 ;  /* 0x000000bee010723c */ /* 0x048fe60000081010 */
[----:B------:R-:W-:Y:S04]  /*a7530*/  STL [R1+0x680c], R246 ;  /* 0x00680cf601007387 */ /* 0x000fe80000100800 */
[----:B------:R1:W-:Y:S11]  /*a7540*/  STL [R1+0x6808], R247 ;  /* 0x006808f701007387 */ /* 0x0003f60000100800 */
[----:B------:R-:W-:Y:S06]  /*a7550*/  @!UPT UIADD3 URZ, URZ, URZ, URZ ;  /* 0x0000003f3f3ff290 */ /* 0x000fec000fffe03f */
[----:B------:R-:W-:Y:S01]  /*a7560*/  IMAD.MOV.U32 R3, RZ, RZ, R19 ;  /* 0x000000ffff037224 */ /* 0x000fe200078e0013 */
[----:B------:R-:W-:Y:S01]  /*a7570*/  MOV R237, R18 ;  /* 0x0000001200ed7202 */ /* 0x000fe20000000f00 */
[----:B------:R-:W-:Y:S02]  /*a7580*/  IMAD.MOV.U32 R238, RZ, RZ, R17 ;  /* 0x000000ffffee7224 */ /* 0x000fe400078e0011 */
[----:B------:R-:W-:Y:S01]  /*a7590*/  IMAD.MOV.U32 R239, RZ, RZ, R16 ;  /* 0x000000ffffef7224 */ /* 0x000fe200078e0010 */
[----:B------:R-:W-:Y:S04]  /*a75a0*/  STL [R1+0x6820], R3 ;  /* 0x0068200301007387 */ /* 0x000fe80000100800 */
[----:B------:R-:W-:Y:S04]  /*a75b0*/  STL [R1+0x681c], R237 ;  /* 0x00681ced01007387 */ /* 0x000fe80000100800 */
[----:B------:R2:W-:Y:S04]  /*a75c0*/  STL [R1+0x6818], R238 ;  /* 0x006818ee01007387 */ /* 0x0005e80000100800 */
[----:B------:R3:W-:Y:S01]  /*a75d0*/  STL [R1+0x6814], R239 ;  /* 0x006814ef01007387 */ /* 0x0007e20000100800 */
[C---:B----4-:R-:W-:Y:S08]  /*a75e0*/  HMMA.1688.F32.TF32 R12, R224.reuse, R186, R12 ;  /* 0x000000bae00c723c */ /* 0x050ff0000008100c */
[----:B------:R-:W-:Y:S11]  /*a75f0*/  HMMA.1688.F32.TF32 R8, R224, R182, R8 ;  /* 0x000000b6e008723c */ /* 0x000ff60000081008 */
[----:B------:R-:W-:Y:S05]  /*a7600*/  @!UPT UIADD3 URZ, URZ, URZ, URZ ;  /* 0x0000003f3f3ff290 */ /* 0x000fea000fffe03f */
[----:B-1----:R-:W-:Y:S01]  /*a7610*/  IMAD.MOV.U32 R247, RZ, RZ, R15 ;  /* 0x000000fffff77224 */ /* 0x002fe200078e000f */
[----:B------:R-:W-:Y:S01]  /*a7620*/  MOV R246, R14 ;  /* 0x0000000e00f67202 */ /* 0x000fe20000000f00 */
[----:B------:R-:W-:Y:S01]  /*a7630*/  IMAD.MOV.U32 R244, RZ, RZ, R13 ;  /* 0x000000fffff47224 */ /* 0x000fe200078e000d */
[----:B------:R-:W-:Y:S05]  /*a7640*/  STL [R1+0x24e0], R12 ;  /* 0x0024e00c01007387 */ /* 0x000fea0000100800 */
[----:B--2---:R-:W-:Y:S01]  /*a7650*/  IMAD.MOV.U32 R238, RZ, RZ, R10 ;  /* 0x000000ffffee7224 */ /* 0x004fe200078e000a */
[----:B------:R-:W-:Y:S01]  /*a7660*/  MOV R237, R9 ;  /* 0x0000000900ed7202 */ /* 0x000fe20000000f00 */
[----:B---3--:R-:W-:Y:S01]  /*a7670*/  IMAD.MOV.U32 R239, RZ, RZ, R11 ;  /* 0x000000ffffef7224 */ /* 0x008fe200078e000b */
[----:B------:R1:W-:Y:S04]  /*a7680*/  STL [R1+0x682c], R247 ;  /* 0x00682cf701007387 */ /* 0x0003e80000100800 */
[----:B------:R2:W-:Y:S04]  /*a7690*/  STL [R1+0x6828], R246 ;  /* 0x006828f601007387 */ /* 0x0005e80000100800 */
[----:B------:R3:W-:Y:S04]  /*a76a0*/  STL [R1+0x6824], R244 ;  /* 0x006824f401007387 */ /* 0x0007e80000100800 */
[----:B------:R-:W-:Y:S01]  /*a76b0*/  STL.64 [R1+0x6890], R238 ;  /* 0x006890ee01007387 */ /* 0x000fe20000100a00 */
[----:B-1----:R-:W-:-:S03]  /*a76c0*/  MOV R247, R5 ;  /* 0x0000000500f77202 */ /* 0x002fc60000000f00 */
[----:B------:R-:W-:Y:S01]  /*a76d0*/  STL.64 [R1+0x6888], R236 ;  /* 0x006888ec01007387 */ /* 0x000fe20000100a00 */
[----:B--2---:R-:W-:-:S03]  /*a76e0*/  IMAD.MOV.U32 R246, RZ, RZ, R6 ;  /* 0x000000fffff67224 */ /* 0x004fc600078e0006 */
[----:B------:R1:W-:Y:S01]  /*a76f0*/  STL [R1+0x24c0], R4 ;  /* 0x0024c00401007387 */ /* 0x0003e20000100800 */
[----:B---3--:R-:W-:-:S03]  /*a7700*/  IMAD.MOV.U32 R244, RZ, RZ, R7 ;  /* 0x000000fffff47224 */ /* 0x008fc600078e0007 */
[----:B-1----:R-:W2:Y:S04]  /*a7710*/  LDL.LU R4, [R1+0x190] ;  /* 0x0001900001047983 */ /* 0x002ea80000300800 */
        /* <DEDUP_REMOVED lines=117> */
[----:B------:R1:W-:Y:S04]  /*a7e70*/  STL.64 [R1+0x68f0], R244 ;  /* 0x0068f0f401007387 */ /* 0x0003e80000100a00 */
[----:B-1----:R-:W3:Y:S04]  /*a7e80*/  LDL.LU R244, [R1+0x8e0] ;  /* 0x0008e00001f47983 */ /* 0x002ee80000300800 */
        /* <DEDUP_REMOVED lines=15> */
[----:B-1----:R-:W2:Y:S01]  /*a7f80*/  LDL.LU.64 R166, [R1+0x6b30] ;  /* 0x006b300001a67983 */ /* 0x002ea20000300a00 */
[C---:B---3--:R-:W-:Y:S03]  /*a7f90*/  HMMA.1688.F32.TF32 R244, R224.reuse, R162, R244 ;  /* 0x000000a2e0f4723c */ /* 0x048fe600000810f4 */
[----:B------:R-:W3:Y:S05]  /*a7fa0*/  LDL.LU.64 R164, [R1+0x6b28] ;  /* 0x006b280001a47983 */ /* 0x000eea0000300a00 */
[C---:B------:R-:W-:Y:S08]  /*a7fb0*/  HMMA.1688.F32.TF32 R236, R224.reuse, R158, R236 ;  /* 0x0000009ee0ec723c */ /* 0x040ff000000810ec */
[----:B------:R-:W-:Y:S08]  /*a7fc0*/  HMMA.1688.F32.TF32 R212, R224, R138, R212 ;  /* 0x0000008ae0d4723c */ /* 0x000ff000000810d4 */
[----:B------:R-:W-:Y:S08]  /*a7fd0*/  HMMA.1688.F32.TF32 R4, R220, R186, R4 ;  /* 0x000000badc04723c */ /* 0x000ff00000081004 */
        /* <DEDUP_REMOVED lines=9> */
[----:B------:R-:W-:Y:S04]  /*a8070*/  STL.64 [R1+0x2460], R236 ;  /* 0x002460ec01007387 */ /* 0x000fe80000100a00 */
[----:B------:R3:W-:Y:S01]  /*a8080*/  STL.64 [R1+0x2468], R238 ;  /* 0x002468ee01007387 */ /* 0x0007e20000100a00 */
[C---:B-1----:R-:W-:Y:S08]  /*a8090*/  HMMA.1688.F32.TF32 R244, R224.reuse, R154, R240 ;  /* 0x0000009ae0f4723c */ /* 0x042ff000000810f0 */
[C---:B------:R-:W-:Y:S08]  /*a80a0*/  HMMA.1688.F32.TF32 R240, R224.reuse, R70, R232 ;  /* 0x00000046e0f0723c */ /* 0x040ff000000810e8 */
[C---:B---3--:R-:W-:Y:S08]  /*a80b0*/  HMMA.1688.F32.TF32 R236, R224.reuse, R74, R248 ;  /* 0x0000004ae0ec723c */ /* 0x048ff000000810f8 */
        /* <DEDUP_REMOVED lines=40> */
[----:B----4-:R-:W-:Y:S01]  /*a8340*/  HMMA.1688.F32.TF32 R20, R224, R78, R16 ;  /* 0x0000004ee014723c */ /* 0x010fe20000081010 */
        /* <DEDUP_REMOVED lines=140> */
[C---:B----4-:R-:W-:Y:S08]  /*a8c10*/  HMMA.1688.F32.TF32 R16, R220.reuse, R98, R16 ;  /* 0x00000062dc10723c */ /* 0x050ff00000081010 */
[C---:B------:R-:W-:Y:S08]  /*a8c20*/  HMMA.1688.F32.TF32 R12, R220.reuse, R94, R12 ;  /* 0x0000005edc0c723c */ /* 0x040ff0000008100c */
[C---:B---3--:R-:W-:Y:S08]  /*a8c30*/  HMMA.1688.F32.TF32 R8, R220.reuse, R90, R8 ;  /* 0x0000005adc08723c */ /* 0x048ff00000081008 */
[C---:B------:R-:W-:Y:S08]  /*a8c40*/  HMMA.1688.F32.TF32 R228, R220.reuse, R162, R228 ;  /* 0x000000a2dce4723c */ /* 0x040ff000000810e4 */
[C---:B------:R-:W-:Y:S08]  /*a8c50*/  HMMA.1688.F32.TF32 R224, R220.reuse, R182, R244 ;  /* 0x000000b6dce0723c */ /* 0x040ff000000810f4 */
[C---:B------:R-:W-:Y:S08]  /*a8c60*/  HMMA.1688.F32.TF32 R244, R220.reuse, R178, R236 ;  /* 0x000000b2dcf4723c */ /* 0x040ff000000810ec */
[C---:B------:R-:W-:Y:S07]  /*a8c70*/  HMMA.1688.F32.TF32 R236, R220.reuse, R174, R240 ;  /* 0x000000aedcec723c */ /* 0x040fee00000810f0 */
[----:B------:R-:W-:Y:S04]  /*a8c80*/  STL.64 [R1+0x1b30], R224 ;  /* 0x001b30e001007387 */ /* 0x000fe80000100a00 */
[----:B------:R1:W-:Y:S02]  /*a8c90*/  STL.64 [R1+0x1b38], R226 ;  /* 0x001b38e201007387 */ /* 0x0003e40000100a00 */
[C---:B-1----:R-:W-:Y:S08]  /*a8ca0*/  HMMA.1688.F32.TF32 R224, R220.reuse, R170, R232 ;  /* 0x000000aadce0723c */ /* 0x042ff000000810e8 */
        /* <DEDUP_REMOVED lines=17> */
[C---:B------:R-:W-:Y:S03]  /*a8dc0*/  HMMA.1688.F32.TF32 R208, R220.reuse, R70, R212 ;  /* 0x00000046dcd0723c */ /* 0x040fe600000810d4 */
[----:B------:R-:W-:Y:S04]  /*a8dd0*/  LDS R225, [R0+0xc500] ;  /* 0x00c5000000e17984 */ /* 0x000fe80000000800 */
[----:B------:R-:W1:Y:S01]  /*a8de0*/  LDS R227, [R0+0xe500] ;  /* 0x00e5000000e37984 */ /* 0x000e620000000800 */
        /* <DEDUP_REMOVED lines=160> */
[C---:B-1----:R-:W-:Y:S08]  /*a97f0*/  HMMA.1688.F32.TF32 R20, R224.reuse, R146, R20 ;  /* 0x00000092e014723c */ /* 0x042ff00000081014 */
        /* <DEDUP_REMOVED lines=8> */
[----:B------:R-:W-:Y:S08]  /*a9880*/  HMMA.1688.F32.TF32 R196, R224, R186, R196 ;  /* 0x000000bae0c4723c */ /* 0x000ff000000810c4 */
[C---:B------:R-:W-:Y:S08]  /*a9890*/  HMMA.1688.F32.TF32 R208, R220.reuse, R82, R208 ;  /* 0x00000052dcd0723c */ /* 0x040ff000000810d0 */
[----:B------:R-:W-:Y:S08]  /*a98a0*/  HMMA.1688.F32.TF32 R220, R220, R78, R204 ;  /* 0x0000004edcdc723c */ /* 0x000ff000000810cc */
[C---:B------:R-:W-:Y:S08]  /*a98b0*/  HMMA.1688.F32.TF32 R200, R224.reuse, R190, R200 ;  /* 0x000000bee0c8723c */ /* 0x040ff000000810c8 */
[C---:B------:R-:W-:Y:S01]  /*a98c0*/  HMMA.1688.F32.TF32 R212, R224.reuse, R194, R212 ;  /* 0x000000c2e0d4723c */ /* 0x040fe200000810d4 */
[----:B------:R-:W-:Y:S04]  /*a98d0*/  STL.64 [R1+0x18f0], R208 ;  /* 0x0018f0d001007387 */ /* 0x000fe80000100a00 */
[----:B------:R1:W-:Y:S03]  /*a98e0*/  STL.64 [R1+0x18f8], R210 ;  /* 0x0018f8d201007387 */ /* 0x0003e60000100a00 */
[C---:B------:R-:W-:Y:S01]  /*a98f0*/  HMMA.1688.F32.TF32 R56, R224.reuse, R178, R56 ;  /* 0x000000b2e038723c */ /* 0x040fe20000081038 */
[----:B-1----:R-:W2:Y:S04]  /*a9900*/  LDL.LU.64 R210, [R1+0x6b10] ;  /* 0x006b100001d27983 */ /* 0x002ea80000300a00 */
[----:B------:R-:W3:Y:S04]  /*a9910*/  LDL.LU.64 R208, [R1+0x6b08] ;  /* 0x006b080001d07983 */ /* 0x000ee80000300a00 */
[----:B------:R-:W4:Y:S04]  /*a9920*/  LDL.LU.64 R206, [R1+0x6b00] ;  /* 0x006b000001ce7983 */ /* 0x000f280000300a00 */
        /* <DEDUP_REMOVED lines=88> */
[----:B------:R-:W3:Y:S01]  /*a9eb0*/  LDL.LU.64 R4, [R1+0x69c8] ;  /* 0x0069c80001047983 */ /* 0x000ee20000300a00 */
        /* <DEDUP_REMOVED lines=19> */
[C---:B--2---:R-:W-:Y:S08]  /*a9ff0*/  HMMA.1688.F32.TF32 R8, R224.reuse, R98, R8 ;  /* 0x00000062e008723c */ /* 0x044ff00000081008 */
[C---:B---3--:R-:W-:Y:S08]  /*aa000*/  HMMA.1688.F32.TF32 R228, R224.reuse, R102, R4 ;  /* 0x00000066e0e4723c */ /* 0x048ff00000081004 */
[C---:B------:R-:W-:Y:S08]  /*aa010*/  HMMA.1688.F32.TF32 R4, R224.reuse, R94, R12 ;  /* 0x0000005ee004723c */ /* 0x040ff0000008100c */
        /* <DEDUP_REMOVED lines=12> */
[----:B-1----:R-:W-:Y:S03]  /*aa0e0*/  HMMA.1688.F32.TF32 R12, R224, R78, R28 ;  /* 0x0000004ee00c723c */ /* 0x002fe6000008101c */
        /* <DEDUP_REMOVED lines=41> */
[----:B-1----:R-:W-:Y:S01]  /*aa380*/  HMMA.1688.F32.TF32 R4, R220, R162, R60 ;  /* 0x000000a2dc04723c */ /* 0x002fe2000008103c */
[----:B------:R-:W-:Y:S04]  /*aa390*/  STL.64 [R1+0x6918], R162 ;  /* 0x006918a201007387 */ /* 0x000fe80000100a00 */
[----:B------:R-:W-:Y:S01]  /*aa3a0*/  STL.64 [R1+0x6910], R160 ;  /* 0x006910a001007387 */ /* 0x000fe20000100a00 */
[----:B------:R-:W-:-:S02]  /*aa3b0*/  IMAD.MOV.U32 R242, RZ, RZ, R217 ;  /* 0x000000fffff27224 */ /* 0x000fc400078e00d9 */
[----:B------:R-:W-:Y:S02]  /*aa3c0*/  IMAD.MOV.U32 R243, RZ, RZ, R216 ;  /* 0x000000fffff37224 */ /* 0x000fe400078e00d8 */
[----:B------:R-:W-:Y:S02]  /*aa3d0*/  IMAD.MOV.U32 R237, RZ, RZ, R206 ;  /* 0x000000ffffed7224 */ /* 0x000fe400078e00ce */
[----:B------:R-:W-:Y:S01]  /*aa3e0*/  IMAD.MOV.U32 R238, RZ, RZ, R207 ;  /* 0x000000ffffee7224 */ /* 0x000fe200078e00cf */
[----:B------:R-:W-:Y:S01]  /*aa3f0*/  MOV R239, R215 ;  /* 0x000000d700ef7202 */ /* 0x000fe20000000f00 */
[----:B------:R-:W-:Y:S01]  /*aa400*/  IMAD.MOV.U32 R228, RZ, RZ, R219 ;  /* 0x000000ffffe47224 */ /* 0x000fe200078e00db */
        /* <DEDUP_REMOVED lines=11> */
[----:B------:R1:W-:Y:S04]  /*aa4c0*/  STL.64 [R1+0x15e8], R6 ;  /* 0x0015e80601007387 */ /* 0x0003e80000100a00 */
[----:B------:R-:W3:Y:S01]  /*aa4d0*/  LDL.LU R205, [R1+0x69c4] ;  /* 0x0069c40001cd7983 */ /* 0x000ee20000300800 */
[----:B-1----:R-:W-:Y:S11]  /*aa4e0*/  HMMA.1688.F32.TF32 R4, R220, R154, R200 ;  /* 0x0000009adc04723c */ /* 0x002ff600000810c8 */
[----:B------:R-:W-:Y:S11]  /*aa4f0*/  @!UPT UIADD3 URZ, URZ, URZ, URZ ;  /* 0x0000003f3f3ff290 */ /* 0x000ff6000fffe03f */
[----:B------:R-:W-:Y:S01]  /*aa500*/  @!UPT UIADD3 URZ, URZ, URZ, URZ ;  /* 0x0000003f3f3ff290 */ /* 0x000fe2000fffe03f */
[----:B------:R-:W-:Y:S04]  /*aa510*/  STL.64 [R1+0x13b0], R4 ;  /* 0x0013b00401007387 */ /* 0x000fe80000100a00 */
[----:B------:R1:W-:Y:S04]  /*aa520*/  STL.64 [R1+0x13b8], R6 ;  /* 0x0013b80601007387 */ /* 0x0003e80000100a00 */
[----:B------:R-:W4:Y:S04]  /*aa530*/  LDL.LU R204, [R1+0x69c0] ;  /* 0x0069c00001cc7983 */ /* 0x000f280000300800 */
[----:B------:R-:W2:Y:S04]  /*aa540*/  LDL.LU R211, [R1+0x69bc] ;  /* 0x0069bc0001d37983 */ /* 0x000ea80000300800 */
[----:B------:R-:W2:Y:S04]  /*aa550*/  LDL.LU R210, [R1+0x69b8] ;  /* 0x0069b80001d27983 */ /* 0x000ea80000300800 */
[----:B------:R-:W2:Y:S04]  /*aa560*/  LDL.LU R209, [R1+0x69b4] ;  /* 0x0069b40001d17983 */ /* 0x000ea80000300800 */
[----:B------:R-:W1:Y:S04]  /*aa570*/  LDL.LU R212, [R1+0x69b0] ;  /* 0x0069b00001d47983 */ /* 0x000e680000300800 */
[----:B------:R-:W2:Y:S04]  /*aa580*/  LDL.LU R208, [R1+0x69ac] ;  /* 0x0069ac0001d07983 */ /* 0x000ea80000300800 */
[----:B------:R-:W3:Y:S04]  /*aa590*/  LDL.LU R214, [R1+0x69a8] ;  /* 0x0069a80001d67983 */ /* 0x000ee80000300800 */
[----:B------:R-:W4:Y:S04]  /*aa5a0*/  LDL.LU R213, [R1+0x69a4] ;  /* 0x0069a40001d57983 */ /* 0x000f280000300800 */
[----:B------:R-:W4:Y:S04]  /*aa5b0*/  LDL.LU R218, [R1+0x69a0] ;  /* 0x0069a00001da7983 */ /* 0x000f280000300800 */
[----:B------:R-:W4:Y:S04]  /*aa5c0*/  LDL.LU R217, [R1+0x699c] ;  /* 0x00699c0001d97983 */ /* 0x000f280000300800 */
[----:B------:R-:W4:Y:S01]  /*aa5d0*/  LDL.LU R216, [R1+0x6998] ;  /* 0x0069980001d87983 */ /* 0x000f220000300800 */
[----:B-1----:R-:W-:-:S02]  /*aa5e0*/  MOV R7, R212 ;  /* 0x000000d400077202 */ /* 0x002fc40000000f00 */
[----:B--2---:R-:W-:Y:S02]  /*aa5f0*/  MOV R4, R208 ;  /* 0x000000d000047202 */ /* 0x004fe40000000f00 */
[----:B------:R-:W2:Y:S01]  /*aa600*/  LDL.LU R208, [R1+0x6994] ;  /* 0x0069940001d07983 */ /* 0x000ea20000300800 */
[----:B---3--:R-:W-:-:S03]  /*aa610*/  IMAD.MOV.U32 R5, RZ, RZ, R214 ;  /* 0x000000ffff057224 */ /* 0x008fc600078e00d6 */
[----:B------:R-:W3:Y:S01]  /*aa620*/  LDL.LU R214, [R1+0x6990] ;  /* 0x0069900001d67983 */ /* 0x000ee20000300800 */
[----:B----4-:R-:W-:-:S03]  /*aa630*/  IMAD.MOV.U32 R6, RZ, RZ, R213 ;  /* 0x000000ffff067224 */ /* 0x010fc600078e00d5 */
[----:B------:R-:W4:Y:S04]  /*aa640*/  LDL.LU R213, [R1+0x698c] ;  /* 0x00698c0001d57983 */ /* 0x000f280000300800 */
[----:B------:R-:W2:Y:S01]  /*aa650*/  LDL.LU R212, [R1+0x6988] ;  /* 0x0069880001d47983 */ /* 0x000ea20000300800 */
[----:B------:R-:W-:Y:S01]  /*aa660*/  MOV R15, R218 ;  /* 0x000000da000f7202 */ /* 0x000fe20000000f00 */
[----:B------:R-:W-:Y:S02]  /*aa670*/  IMAD.MOV.U32 R14, RZ, RZ, R217 ;  /* 0x000000ffff0e7224 */ /* 0x000fe400078e00d9 */
[----:B------:R-:W2:Y:S01]  /*aa680*/  LDL.LU R12, [R1+0x1b60] ;  /* 0x001b6000010c7983 */ /* 0x000ea20000300800 */
[----:B------:R-:W-:-:S03]  /*aa690*/  IMAD.MOV.U32 R13, RZ, RZ, R216 ;  /* 0x000000ffff0d7224 */ /* 0x000fc600078e00d8 */
[----:B------:R-:W2:Y:S04]  /*aa6a0*/  LDL.LU R216, [R1+0x6984] ;  /* 0x0069840001d87983 */ /* 0x000ea80000300800 */
[----:B------:R-:W3:Y:S04]  /*aa6b0*/  LDL.LU R217, [R1+0x6980] ;  /* 0x0069800001d97983 */ /* 0x000ee80000300800 */
        /* <DEDUP_REMOVED lines=8> */
[----:B----4-:R-:W-:Y:S02]  /*aa740*/  IMAD.MOV.U32 R25, RZ, RZ, R218 ;  /* 0x000000ffff197224 */ /* 0x010fe400078e00da */
[----:B------:R-:W2:Y:S04]  /*aa750*/  LDL.LU R218, [R1+0x6978] ;  /* 0x0069780001da7983 */ /* 0x000ea80000300800 */
        /* <DEDUP_REMOVED lines=56> */
[----:B--2---:R-:W-:Y:S01]  /*aaae0*/  MOV R227, R218 ;  /* 0x000000da00e37202 */ /* 0x004fe20000000f00 */
[----:B---3--:R-:W-:-:S02]  /*aaaf0*/  IMAD.MOV.U32 R226, RZ, RZ, R217 ;  /* 0x000000ffffe27224 */ /* 0x008fc400078e00d9 */
[----:B----4-:R-:W-:Y:S02]  /*aab00*/  IMAD.MOV.U32 R225, RZ, RZ, R216 ;  /* 0x000000ffffe17224 */ /* 0x010fe400078e00d8 */
        /* <DEDUP_REMOVED lines=18> */
[----:B------:R-:W3:Y:S01]  /*aac30*/  LDL.LU R231, [R1+0x230c] ;  /* 0x00230c0001e77983 */ /* 0x000ee20000300800 */
[C---:B------:R-:W-:Y:S08]  /*aac40*/  HMMA.1688.F32.TF32 R36, R220.reuse, R114, R36 ;  /* 0x00000072dc24723c */ /* 0x040ff00000081024 */
[C---:B------:R-:W-:Y:S08]  /*aac50*/  HMMA.1688.F32.TF32 R44, R220.reuse, R122, R44 ;  /* 0x0000007adc2c723c */ /* 0x040ff0000008102c */
[C---:B------:R-:W-:Y:S08]  /*aac60*/  HMMA.1688.F32.TF32 R48, R220.reuse, R126, R48 ;  /* 0x0000007edc30723c */ /* 0x040ff00000081030 */
[C---:B------:R-:W-:Y:S08]  /*aac70*/  HMMA.1688.F32.TF32 R52, R220.reuse, R130, R52 ;  /* 0x00000082dc34723c */ /* 0x040ff00000081034 */
[C---:B------:R-:W-:Y:S08]  /*aac80*/  HMMA.1688.F32.TF32 R56, R220.reuse, R134, R56 ;  /* 0x00000086dc38723c */ /* 0x040ff00000081038 */
[C---:B------:R-:W-:Y:S08]  /*aac90*/  HMMA.1688.F32.TF32 R40, R220.reuse, R118, R40 ;  /* 0x00000076dc28723c */ /* 0x040ff00000081028 */
[C---:B----4-:R-:W-:Y:S08]  /*aaca0*/  HMMA.1688.F32.TF32 R156, R220.reuse, R74, R208 ;  /* 0x0000004adc9c723c */ /* 0x050ff000000810d0 */
[C---:B--2---:R-:W-:Y:S08]  /*aacb0*/  HMMA.1688.F32.TF32 R160, R220.reuse, R70, R204 ;  /* 0x00000046dca0723c */ /* 0x044ff000000810cc */
[C---:B---3--:R-:W-:Y:S11]  /*aacc0*/  HMMA.1688.F32.TF32 R196, R220.reuse, R150, R212 ;  /* 0x00000096dcc4723c */ /* 0x048ff600000810d4 */
[----:B------:R-:W-:Y:S04]  /*aacd0*/  @!UPT UIADD3 URZ, URZ, URZ, URZ ;  /* 0x0000003f3f3ff290 */ /* 0x000fe8000fffe03f */
[----:B------:R-:W-:Y:S04]  /*aace0*/  STL.64 [R1+0x13a0], R160 ;  /* 0x0013a0a001007387 */ /* 0x000fe80000100a00 */
[----:B------:R1:W-:Y:S04]  /*aacf0*/  STL.64 [R1+0x13a8], R162 ;  /* 0x0013a8a201007387 */ /* 0x0003e80000100a00 */
[----:B------:R-:W-:Y:S04]  /*aad00*/  STL.64 [R1+0x1390], R156 ;  /* 0x0013909c01007387 */ /* 0x000fe80000100a00 */
[----:B------:R2:W-:Y:S01]  /*aad10*/  STL.64 [R1+0x1398], R158 ;  /* 0x0013989e01007387 */ /* 0x0005e20000100a00 */
[C---:B-1----:R-:W-:Y:S08]  /*aad20*/  HMMA.1688.F32.TF32 R160, R220.reuse, R146, R216 ;  /* 0x00000092dca0723c */ /* 0x042ff000000810d8 */
[C---:B--2---:R-:W-:Y:S08]  /*aad30*/  HMMA.1688.F32.TF32 R156, R220.reuse, R142, R60 ;  /* 0x0000008edc9c723c */ /* 0x044ff0000008103c */
        /* <DEDUP_REMOVED lines=24> */
[C---:B------:R-:W-:Y:S08]  /*aaec0*/  HMMA.1688.F32.TF32 R32, R220.reuse, R98, R28 ;  /* 0x00000062dc20723c */ /* 0x040ff0000008101c */
[C---:B------:R-:W-:Y:S08]  /*aaed0*/  HMMA.1688.F32.TF32 R28, R220.reuse, R94, R24 ;  /* 0x0000005edc1c723c */ /* 0x040ff00000081018 */
[C---:B------:R-:W-:Y:S08]  /*aaee0*/  HMMA.1688.F32.TF32 R24, R220.reuse, R90, R20 ;  /* 0x0000005adc18723c */ /* 0x040ff00000081014 */
[C---:B------:R-:W-:Y:S08]  /*aaef0*/  HMMA.1688.F32.TF32 R20, R220.reuse, R86, R16 ;  /* 0x00000056dc14723c */ /* 0x040ff00000081010 */
        /* <DEDUP_REMOVED lines=21> */
[C---:B--2---:R-:W-:Y:S03]  /*ab050*/  HMMA.1688.F32.TF32 R16, R8.reuse, R190, R236 ;  /* 0x000000be0810723c */ /* 0x044fe600000810ec */
[----:B------:R-:W-:Y:S04]  /*ab060*/  LDS R4, [R2+0xc680] ;  /* 0x00c6800002047984 */ /* 0x000fe80000000800 */
[----:B------:R-:W-:Y:S01]  /*ab070*/  LDS R6, [R2+0xe680] ;  /* 0x00e6800002067984 */ /* 0x000fe20000000800 */
[C---:B-1----:R-:W-:Y:S03]  /*ab080*/  HMMA.1688.F32.TF32 R12, R8.reuse, R186, R240 ;  /* 0x000000ba080c723c */ /* 0x042fe600000810f0 */
[----:B------:R-:W-:Y:S04]  /*ab090*/  LDS R5, [R0+0xc680] ;  /* 0x00c6800000057984 */ /* 0x000fe80000000800 */
[----:B------:R-:W1:Y:S04]  /*ab0a0*/  LDS R7, [R0+0xe680] ;  /* 0x00e6800000077984 */ /* 0x000e680000000800 */
        /* <DEDUP_REMOVED lines=131> */
[----:B------:R-:W1:Y:S04]  /*ab8e0*/  LDL.LU R236, [R1+0x1e00] ;  /* 0x001e000001ec7983 */ /* 0x000e680000300800 */
[----:B------:R-:W1:Y:S04]  /*ab8f0*/  LDL.LU R237, [R1+0x1e04] ;  /* 0x001e040001ed7983 */ /* 0x000e680000300800 */
[----:B------:R-:W1:Y:S04]  /*ab900*/  LDL.LU R238, [R1+0x1e08] ;  /* 0x001e080001ee7983 */ /* 0x000e680000300800 */
[----:B------:R-:W1:Y:S04]  /*ab910*/  LDL.LU R239, [R1+0x1e0c] ;  /* 0x001e0c0001ef7983 */ /* 0x000e680000300800 */
        /* <DEDUP_REMOVED lines=232> */
[C---:B------:R-:W-:Y:S07]  /*ac7a0*/  HMMA.1688.F32.TF32 R204, R4.reuse, R158, R204 ;  /* 0x0000009e04cc723c */ /* 0x040fee00000810cc */
[----:B------:R-:W-:Y:S01]  /*ac7b0*/  STL.64 [R1+0x1100], R220 ;  /* 0x001100dc01007387 */ /* 0x000fe20000100a00 */
[C---:B------:R-:W-:Y:S03]  /*ac7c0*/  HMMA.1688.F32.TF32 R196, R4.reuse, R70, R196 ;  /* 0x0000004604c4723c */ /* 0x040fe600000810c4 */
        /* <DEDUP_REMOVED lines=62> */
[----:B------:R-:W-:Y:S01]  /*acbb0*/  HMMA.1688.F32.TF32 R4, R4, R78, R228 ;  /* 0x0000004e0404723c */ /* 0x000fe200000810e4 */
[----:B------:R-:W-:Y:S04]  /*acbc0*/  STL.64 [R1+0x4e0], R20 ;  /* 0x0004e01401007387 */ /* 0x000fe80000100a00 */
[----:B------:R-:W-:Y:S04]  /*acbd0*/  STL.64 [R1+0x4e8], R22 ;  /* 0x0004e81601007387 */ /* 0x000fe80000100a00 */
[----:B------:R2:W-:Y:S04]  /*acbe0*/  STL.64 [R1+0x4d0], R16 ;  /* 0x0004d01001007387 */ /* 0x0005e80000100a00 */
[----:B------:R3:W-:Y:S04]  /*acbf0*/  STL.64 [R1+0x4d8], R18 ;  /* 0x0004d81201007387 */ /* 0x0007e80000100a00 */
[----:B------:R-:W4:Y:S04]  /*acc00*/  LDL.LU R232, [R1+0x1e70] ;  /* 0x001e700001e87983 */ /* 0x000f280000300800 */
[----:B------:R1:W-:Y:S04]  /*acc10*/  STL.64 [R1+0x4c0], R12 ;  /* 0x0004c00c01007387 */ /* 0x0003e80000100a00 */
[----:B------:R1:W-:Y:S04]  /*acc20*/  STL.64 [R1+0x4c8], R14 ;  /* 0x0004c80e01007387 */ /* 0x0003e80000100a00 */
        /* <DEDUP_REMOVED lines=126> */
[----:B------:R-:W-:Y:S01]  /*ad410*/  STL.64 [R1+0x4a0], R228 ;  /* 0x0004a0e401007387 */ /* 0x000fe20000100a00 */
[C---:B------:R-:W-:Y:S03]  /*ad420*/  HMMA.1688.F32.TF32 R200, R8.reuse, R170, R200 ;  /* 0x000000aa08c8723c */ /* 0x040fe600000810c8 */
[----:B------:R2:W-:Y:S04]  /*ad430*/  STL.64 [R1+0x4a8], R230 ;  /* 0x0004a8e601007387 */ /* 0x0005e80000100a00 */
[----:B--2---:R-:W2:Y:S01]  /*ad440*/  LDL.LU.64 R230, [R1+0x68e8] ;  /* 0x0068e80001e67983 */ /* 0x004ea20000300a00 */
[C---:B------:R-:W-:Y:S03]  /*ad450*/  HMMA.1688.F32.TF32 R52, R8.reuse, R154, R52 ;  /* 0x0000009a0834723c */ /* 0x040fe60000081034 */
[----:B------:R-:W3:Y:S04]  /*ad460*/  LDL.LU.64 R228, [R1+0x68e0] ;  /* 0x0068e00001e47983 */ /* 0x000ee80000300a00 */
        /* <DEDUP_REMOVED lines=27> */
[C---:B----4-:R-:W-:Y:S03]  /*ad620*/  HMMA.1688.F32.TF32 R44, R8.reuse, R142, R64 ;  /* 0x0000008e082c723c */ /* 0x050fe60000081040 */
[----:B------:R-:W-:Y:S04]  /*ad630*/  STL.64 [R1+0xf70], R36 ;  /* 0x000f702401007387 */ /* 0x000fe80000100a00 */
[----:B------:R4:W-:Y:S01]  /*ad640*/  STL.64 [R1+0xf78], R38 ;  /* 0x000f782601007387 */ /* 0x0009e20000100a00 */
[C---:B-1----:R-:W-:Y:S08]  /*ad650*/  HMMA.1688.F32.TF32 R40, R8.reuse, R138, R32 ;  /* 0x0000008a0828723c */ /* 0x042ff00000081020 */
[C---:B----4-:R-:W-:Y:S08]  /*ad660*/  HMMA.1688.F32.TF32 R36, R8.reuse, R134, R224 ;  /* 0x000000860824723c */ /* 0x050ff000000810e0 */
        /* <DEDUP_REMOVED lines=27> */
[----:B------:R1:W-:Y:S04]  /*ad820*/  STL.64 [R1+0xed0], R16 ;  /* 0x000ed01001007387 */ /* 0x0003e80000100a00 */
[----:B------:R4:W-:Y:S04]  /*ad830*/  STL.64 [R1+0xed8], R18 ;  /* 0x000ed81201007387 */ /* 0x0009e80000100a00 */
[----:B-1----:R-:W2:Y:S04]  /*ad840*/  LDL.LU R16, [R1+0x1cf0] ;  /* 0x001cf00001107983 */ /* 0x002ea80000300800 */
[----:B------:R-:W-:Y:S04]  /*ad850*/  STL.64 [R1+0xec0], R20 ;  /* 0x000ec01401007387 */ /* 0x000fe80000100a00 */
[----:B------:R-:W-:Y:S04]  /*ad860*/  STL.64 [R1+0xec8], R22 ;  /* 0x000ec81601007387 */ /* 0x000fe80000100a00 */
[----:B------:R1:W-:Y:S04]  /*ad870*/  STL.64 [R1+0xeb0], R12 ;  /* 0x000eb00c01007387 */ /* 0x0003e80000100a00 */
[----:B------:R1:W-:Y:S04]  /*ad880*/  STL.64 [R1+0xeb8], R14 ;  /* 0x000eb80e01007387 */ /* 0x0003e80000100a00 */
        /* <DEDUP_REMOVED lines=52> */
[C---:B---3--:R-:W-:Y:S01]  /*adbd0*/  HMMA.1688.F32.TF32 R44, R8.reuse, R94, R12 ;  /* 0x0000005e082c723c */ /* 0x048fe2000008100c */
[----:B------:R-:W2:Y:S11]  /*adbe0*/  LDL.LU R12, [R1+0x1cd0] ;  /* 0x001cd000010c7983 */ /* 0x000eb60000300800 */
[----:B------:R-:W-:Y:S11]  /*adbf0*/  @!UPT UIADD3 URZ, URZ, URZ, URZ ;  /* 0x0000003f3f3ff290 */ /* 0x000ff6000fffe03f */
[----:B------:R-:W-:Y:S04]  /*adc00*/  STL.64 [R1+0xea0], R44 ;  /* 0x000ea02c01007387 */ /* 0x000fe80000100a00 */
[----:B------:R4:W-:Y:S04]  /*adc10*/  STL.64 [R1+0xea8], R46 ;  /* 0x000ea82e01007387 */ /* 0x0009e80000100a00 */
[----:B------:R-:W-:Y:S04]  /*adc20*/  STL.64 [R1+0xe90], R40 ;  /* 0x000e902801007387 */ /* 0x000fe80000100a00 */
[----:B------:R1:W-:Y:S04]  /*adc30*/  STL.64 [R1+0xe98], R42 ;  /* 0x000e982a01007387 */ /* 0x0003e80000100a00 */
[----:B------:R-:W2:Y:S04]  /*adc40*/  LDL.LU R13, [R1+0x1cd4] ;  /* 0x001cd400010d7983 */ /* 0x000ea80000300800 */
[----:B------:R-:W2:Y:S01]  /*adc50*/  LDL.LU R14, [R1+0x1cd8] ;  /* 0x001cd800010e7983 */ /* 0x000ea20000300800 */
[C---:B----4-:R-:W-:Y:S03]  /*adc60*/  HMMA.1688.F32.TF32 R44, R8.reuse, R86, R236 ;  /* 0x00000056082c723c */ /* 0x050fe600000810ec */
[----:B------:R-:W2:Y:S04]  /*adc70*/  LDL.LU R15, [R1+0x1cdc] ;  /* 0x001cdc00010f7983 */ /* 0x000ea80000300800 */
[----:B------:R-:W3:Y:S01]  /*adc80*/  LDL.LU R248, [R1+0x1cc0] ;  /* 0x001cc00001f87983 */ /* 0x000ee20000300800 */
[C---:B-1----:R-:W-:Y:S03]  /*adc90*/  HMMA.1688.F32.TF32 R40, R8.reuse, R82, R240 ;  /* 0x000000520828723c */ /* 0x042fe600000810f0 */
[----:B------:R-:W3:Y:S04]  /*adca0*/  LDL.LU R249, [R1+0x1cc4] ;  /* 0x001cc40001f97983 */ /* 0x000ee80000300800 */
[----:B------:R-:W3:Y:S04]  /*adcb0*/  LDL.LU R250, [R1+0x1cc8] ;  /* 0x001cc80001fa7983 */ /* 0x000ee80000300800 */
[----:B------:R-:W3:Y:S04]  /*adcc0*/  LDL.LU R251, [R1+0x1ccc] ;  /* 0x001ccc0001fb7983 */ /* 0x000ee80000300800 */
[----:B------:R-:W4:Y:S04]  /*adcd0*/  LDL.LU R236, [R1+0x1cb0] ;  /* 0x001cb00001ec7983 */ /* 0x000f280000300800 */
[----:B------:R-:W-:Y:S04]  /*adce0*/  STL.64 [R1+0xe80], R44 ;  /* 0x000e802c01007387 */ /* 0x000fe80000100a00 */
[----:B------:R-:W-:Y:S04]  /*adcf0*/  STL.64 [R1+0xe88], R46 ;  /* 0x000e882e01007387 */ /* 0x000fe80000100a00 */
[----:B------:R-:W-:Y:S04]  /*add00*/  STL.64 [R1+0xe70], R40 ;  /* 0x000e702801007387 */ /* 0x000fe80000100a00 */
[----:B------:R-:W-:Y:S04]  /*add10*/  STL.64 [R1+0xe78], R42 ;  /* 0x000e782a01007387 */ /* 0x000fe80000100a00 */
[----:B------:R-:W4:Y:S04]  /*add20*/  LDL.LU R237, [R1+0x1cb4] ;  /* 0x001cb40001ed7983 */ /* 0x000f280000300800 */
[----:B------:R-:W4:Y:S04]  /*add30*/  LDL.LU R238, [R1+0x1cb8] ;  /* 0x001cb80001ee7983 */ /* 0x000f280000300800 */
[----:B------:R-:W4:Y:S01]  /*add40*/  LDL.LU R239, [R1+0x1cbc] ;  /* 0x001cbc0001ef7983 */ /* 0x000f220000300800 */
[----:B------:R-:W-:Y:S08]  /*add50*/  HMMA.1688.F32.TF32 R8, R8, R78, R36 ;  /* 0x0000004e0808723c */ /* 0x000ff00000081024 */
[C---:B------:R-:W-:Y:S08]  /*add60*/  HMMA.1688.F32.TF32 R36, R4.reuse, R194, R64 ;  /* 0x000000c20424723c */ /* 0x040ff00000081040 */
[C---:B------:R-:W-:Y:S07]  /*add70*/  HMMA.1688.F32.TF32 R32, R4.reuse, R190, R32 ;  /* 0x000000be0420723c */ /* 0x040fee0000081020 */
[----:B------:R-:W-:Y:S04]  /*add80*/  STL.64 [R1+0x470], R8 ;  /* 0x0004700801007387 */ /* 0x000fe80000100a00 */
[----:B------:R1:W-:Y:S02]  /*add90*/  STL.64 [R1+0x478], R10 ;  /* 0x0004780a01007387 */ /* 0x0003e40000100a00 */
[----:B-1----:R-:W-:Y:S02]  /*adda0*/  HMMA.1688.F32.TF32 R8, R4, R186, R224 ;  /* 0x000000ba0408723c */ /* 0x002fe400000810e0 */
[----:B------:R-:W-:Y:S01]  /*addb0*/  STL.64 [R1+0x460], R36 ;  /* 0x0004602401007387 */ /* 0x000fe20000100a00 */
[----:B------:R-:W-:-:S03]  /*addc0*/  IMAD.MOV.U32 R240, RZ, RZ, R169 ;  /* 0x000000fffff07224 */ /* 0x000fc600078e00a9 */
[----:B------:R-:W-:Y:S02]  /*addd0*/  STL.64 [R1+0x468], R38 ;  /* 0x0004682601007387 */ /* 0x000fe40000100a00 */
[----:B------:R-:W-:Y:S02]  /*adde0*/  HMMA.1688.F32.TF32 R28, R4, R182, R28 ;  /* 0x000000b6041c723c */ /* 0x000fe4000008101c */
[----:B------:R-:W-:Y:S01]  /*addf0*/  STL.64 [R1+0x2a0], R32 ;  /* 0x0002a02001007387 */ /* 0x000fe20000100a00 */
[----:B------:R-:W-:-:S03]  /*ade00*/  MOV R241, R168 ;  /* 0x000000a800f17202 */ /* 0x000fc60000000f00 */
[----:B------:R-:W-:Y:S02]  /*ade10*/  STL.64 [R1+0x2a8], R34 ;  /* 0x0002a82201007387 */ /* 0x000fe40000100a00 */
[----:B------:R-:W-:Y:S01]  /*ade20*/  HMMA.1688.F32.TF32 R24, R4, R178, R24 ;  /* 0x000000b20418723c */ /* 0x000fe20000081018 */
[----:B------:R-:W-:Y:S02]  /*ade30*/  IMAD.MOV.U32 R242, RZ, RZ, R165 ;  /* 0x000000fffff27224 */ /* 0x000fe400078e00a5 */
[----:B------:R-:W-:-:S04]  /*ade40*/  IMAD.MOV.U32 R243, RZ, RZ, R164 ;  /* 0x000000fffff37224 */ /* 0x000fc800078e00a4 */
[----:B------:R-:W-:Y:S01]  /*ade50*/  STL.64 [R1+0x210], R8 ;  /* 0x0002100801007387 */ /* 0x000fe20000100a00 */
[C---:B------:R-:W-:Y:S03]  /*ade60*/  HMMA.1688.F32.TF32 R168, R4.reuse, R170, R16 ;  /* 0x000000aa04a8723c */ /* 0x040fe60000081010 */
[----:B------:R1:W-:Y:S05]  /*ade70*/  STL.64 [R1+0x218], R10 ;  /* 0x0002180a01007387 */ /* 0x0003ea0000100a00 */
[C---:B------:R-:W-:Y:S08]  /*ade80*/  HMMA.1688.F32.TF32 R164, R4.reuse, R166, R232 ;  /* 0x000000a604a4723c */ /* 0x040ff000000810e8 */
[C---:B-1----:R-:W-:Y:S01]  /*ade90*/  HMMA.1688.F32.TF32 R8, R4.reuse, R174, R20 ;  /* 0x000000ae0408723c */ /* 0x042fe20000081014 */
[----:B------:R-:W-:Y:S01]  /*adea0*/  MOV R232, R161 ;  /* 0x000000a100e87202 */ /* 0x000fe20000000f00 */
[----:B------:R-:W-:Y:S01]  /*adeb0*/  IMAD.MOV.U32 R233, RZ, RZ, R160 ;  /* 0x000000ffffe97224 */ /* 0x000fe200078e00a0 */
[----:B------:R-:W-:Y:S01]  /*adec0*/  MOV R235, R156 ;  /* 0x0000009c00eb7202 */ /* 0x000fe20000000f00 */
[----:B------:R-:W-:Y:S01]  /*aded0*/  IMAD.MOV.U32 R234, RZ, RZ, R157 ;  /* 0x000000ffffea7224 */ /* 0x000fe200078e009d */
[----:B------:R-:W-:Y:S04]  /*adee0*/  STL.64 [R1+0x150], R28 ;  /* 0x0001501c01007387 */ /* 0x000fe80000100a00 */
[----:B------:R-:W-:Y:S04]  /*adef0*/  STL.64 [R1+0x158], R30 ;  /* 0x0001581e01007387 */ /* 0x000fe80000100a00 */
[----:B------:R-:W-:Y:S04]  /*adf00*/  STL.64 [R1+0x130], R24 ;  /* 0x0001301801007387 */ /* 0x000fe80000100a00 */
[----:B------:R1:W-:Y:S04]  /*adf10*/  STL.64 [R1+0x138], R26 ;  /* 0x0001381a01007387 */ /* 0x0003e80000100a00 */
[----:B------:R-:W-:Y:S04]  /*adf20*/  STL.64 [R1+0x6590], R170 ;  /* 0x006590aa01007387 */ /* 0x000fe80000100a00 */
[----:B------:R-:W-:Y:S04]  /*adf30*/  STL.64 [R1+0xd0], R8 ;  /* 0x0000d00801007387 */ /* 0x000fe80000100a00 */
[----:B------:R-:W-:Y:S04]  /*adf40*/  STL.64 [R1+0xd8], R10 ;  /* 0x0000d80a01007387 */ /* 0x000fe80000100a00 */
[----:B------:R-:W-:Y:S04]  /*adf50*/  STL.64 [R1+0x6588], R168 ;  /* 0x006588a801007387 */ /* 0x000fe80000100a00 */
[----:B------:R-:W-:Y:S04]  /*adf60*/  STL.64 [R1+0x6580], R166 ;  /* 0x006580a601007387 */ /* 0x000fe80000100a00 */
[----:B------:R-:W-:Y:S01]  /*adf70*/  STL.64 [R1+0x6578], R164 ;  /* 0x006578a401007387 */ /* 0x000fe20000100a00 */
[C---:B--2---:R-:W-:Y:S08]  /*adf80*/  HMMA.1688.F32.TF32 R160, R4.reuse, R162, R12 ;  /* 0x000000a204a0723c */ /* 0x044ff0000008100c */
[----:B---3--:R-:W-:Y:S07]  /*adf90*/  HMMA.1688.F32.TF32 R156, R4, R158, R248 ;  /* 0x0000009e049c723c */ /* 0x008fee00000810f8 */
[----:B------:R-:W-:-:S02]  /*adfa0*/  IMAD.MOV.U32 R248, RZ, RZ, R153 ;  /* 0x000000fffff87224 */ /* 0x000fc400078e0099 */
[----:B------:R-:W-:Y:S01]  /*adfb0*/  IMAD.MOV.U32 R249, RZ, RZ, R152 ;  /* 0x000000fffff97224 */ /* 0x000fe200078e0098 */
[----:B------:R-:W-:Y:S01]  /*adfc0*/  MOV R250, R69 ;  /* 0x0000004500fa7202 */ /* 0x000fe20000000f00 */
[----:B------:R-:W-:Y:S02]  /*adfd0*/  IMAD.MOV.U32 R251, RZ, RZ, R68 ;  /* 0x000000fffffb7224 */ /* 0x000fe400078e0044 */
[C---:B------:R-:W-:Y:S08]  /*adfe0*/  HMMA.1688.F32.TF32 R68, R4.reuse, R70, R240 ;  /* 0x000000460444723c */ /* 0x040ff000000810f0 */
[----:B----4-:R-:W-:Y:S01]  /*adff0*/  HMMA.1688.F32.TF32 R152, R4, R154, R236 ;  /* 0x0000009a0498723c */ /* 0x010fe200000810ec */
[----:B------:R-:W-:Y:S04]  /*ae000*/  STL.64 [R1+0x6568], R162 ;  /* 0x006568a201007387 */ /* 0x000fe80000100a00 */
[----:B------:R-:W-:Y:S04]  /*ae010*/  STL.64 [R1+0x6560], R160 ;  /* 0x006560a001007387 */ /* 0x000fe80000100a00 */
[----:B------:R-:W-:Y:S04]  /*ae020*/  STL.64 [R1+0x6550], R158 ;  /* 0x0065509e01007387 */ /* 0x000fe80000100a00 */
[----:B------:R-:W-:Y:S10]  /*ae030*/  STL.64 [R1+0x6548], R156 ;  /* 0x0065489c01007387 */ /* 0x000ff40000100a00 */
[----:B------:R-:W-:Y:S04]  /*ae040*/  STL.64 [R1+0x6538], R154 ;  /* 0x0065389a01007387 */ /* 0x000fe80000100a00 */
[----:B------:R-:W-:Y:S04]  /*ae050*/  STL.64 [R1+0x6530], R152 ;  /* 0x0065309801007387 */ /* 0x000fe80000100a00 */
        /* <DEDUP_REMOVED lines=10> */
[----:B------:R-:W-:Y:S04]  /*ae100*/  STL.64 [R1+0x6520], R70 ;  /* 0x0065204601007387 */ /* 0x000fe80000100a00 */
[----:B------:R-:W-:Y:S04]  /*ae110*/  STL.64 [R1+0x6518], R68 ;  /* 0x0065184401007387 */ /* 0x000fe80000100a00 */
[----:B------:R-:W4:Y:S04]  /*ae120*/  LDL.LU R240, [R1+0x1c20] ;  /* 0x001c200001f07983 */ /* 0x000f280000300800 */
[----:B------:R-:W4:Y:S04]  /*ae130*/  LDL.LU R241, [R1+0x1c24] ;  /* 0x001c240001f17983 */ /* 0x000f280000300800 */
[----:B------:R-:W4:Y:S04]  /*ae140*/  LDL.LU R242, [R1+0x1c28] ;  /* 0x001c280001f27983 */ /* 0x000f280000300800 */
[----:B------:R-:W4:Y:S01]  /*ae150*/  LDL.LU R243, [R1+0x1c2c] ;  /* 0x001c2c0001f37983 */ /* 0x000f220000300800 */
[----:B------:R-:W-:Y:S01]  /*ae160*/  IMAD.MOV.U32 R14, RZ, RZ, R73 ;  /* 0x000000ffff0e7224 */ /* 0x000fe200078e0049 */
[----:B------:R-:W-:-:S02]  /*ae170*/  MOV R15, R72 ;  /* 0x00000048000f7202 */ /* 0x000fc40000000f00 */
[C---:B------:R-:W-:Y:S07]  /*ae180*/  HMMA.1688.F32.TF32 R72, R4.reuse, R74, R232 ;  /* 0x0000004a0448723c */ /* 0x040fee00000810e8 */
[----:B------:R-:W-:Y:S02]  /*ae190*/  IMAD.MOV.U32 R232, RZ, RZ, R149 ;  /* 0x000000ffffe87224 */ /* 0x000fe400078e0095 */
[----:B------:R-:W-:Y:S02]  /*ae1a0*/  IMAD.MOV.U32 R233, RZ, RZ, R148 ;  /* 0x000000ffffe97224 */ /* 0x000fe400078e0094 */
[----:B------:R-:W-:Y:S01]  /*ae1b0*/  HMMA.1688.F32.TF32 R148, R4, R150, R248 ;  /* 0x000000960494723c */ /* 0x000fe200000810f8 */
[----:B------:R-:W-:Y:S01]  /*ae1c0*/  MOV R234, R145 ;  /* 0x0000009100ea7202 */ /* 0x000fe20000000f00 */
[----:B------:R-:W-:-:S05]  /*ae1d0*/  IMAD.MOV.U32 R235, RZ, RZ, R144 ;  /* 0x000000ffffeb7224 */ /* 0x000fca00078e0090 */
[----:B------:R-:W-:Y:S01]  /*ae1e0*/  IMAD.MOV.U32 R248, RZ, RZ, R141 ;  /* 0x000000fffff87224 */ /* 0x000fe200078e008d */
[----:B------:R-:W-:Y:S01]  /*ae1f0*/  MOV R249, R140 ;  /* 0x0000008c00f97202 */ /* 0x000fe20000000f00 */
[----:B------:R-:W-:Y:S02]  /*ae200*/  IMAD.MOV.U32 R250, RZ, RZ, R137 ;  /* 0x000000fffffa7224 */ /* 0x000fe400078e0089 */
[----:B------:R-:W-:Y:S01]  /*ae210*/  IMAD.MOV.U32 R251, RZ, RZ, R136 ;  /* 0x000000fffffb7224 */ /* 0x000fe200078e0088 */
[----:B------:R-:W-:Y:S01]  /*ae220*/  MOV R236, R133 ;  /* 0x0000008500ec7202 */ /* 0x000fe20000000f00 */
[----:B------:R-:W-:Y:S01]  /*ae230*/  IMAD.MOV.U32 R237, RZ, RZ, R132 ;  /* 0x000000ffffed7224 */ /* 0x000fe200078e0084 */
[----:B------:R-:W-:Y:S04]  /*ae240*/  STL.64 [R1+0x6508], R74 ;  /* 0x0065084a01007387 */ /* 0x000fe80000100a00 */
[----:B------:R-:W-:Y:S05]  /*ae250*/  STL.64 [R1+0x6500], R72 ;  /* 0x0065004801007387 */ /* 0x000fea0000100a00 */
[----:B------:R-:W-:Y:S04]  /*ae260*/  STL [R1+0x652c], R148 ;  /* 0x00652c9401007387 */ /* 0x000fe80000100800 */
[----:B------:R-:W-:Y:S04]  /*ae270*/  STL [R1+0x6528], R149 ;  /* 0x0065289501007387 */ /* 0x000fe80000100800 */
[----:B------:R-:W-:Y:S04]  /*ae280*/  STL [R1+0x6514], R150 ;  /* 0x0065149601007387 */ /* 0x000fe80000100800 */
[----:B------:R-:W-:Y:S01]  /*ae290*/  STL [R1+0x6510], R151 ;  /* 0x0065109701007387 */ /* 0x000fe20000100800 */
[C---:B--2---:R-:W-:Y:S08]  /*ae2a0*/  HMMA.1688.F32.TF32 R140, R4.reuse, R142, R16 ;  /* 0x0000008e048c723c */ /* 0x044ff00000081010 */
[C---:B---3--:R-:W-:Y:S08]  /*ae2b0*/  HMMA.1688.F32.TF32 R144, R4.reuse, R146, R20 ;  /* 0x000000920490723c */ /* 0x048ff00000081014 */
[C---:B----4-:R-:W-:Y:S08]  /*ae2c0*/  HMMA.1688.F32.TF32 R136, R4.reuse, R138, R12 ;  /* 0x0000008a0488723c */ /* 0x050ff0000008100c */
[----:B------:R-:W-:Y:S07]  /*ae2d0*/  HMMA.1688.F32.TF32 R132, R4, R134, R240 ;  /* 0x000000860484723c */ /* 0x000fee00000810f0 */
        /* <DEDUP_REMOVED lines=12> */
[----:B------:R-:W2:Y:S04]  /*ae3a0*/  LDL.LU R240, [R1+0x1bb0] ;  /* 0x001bb00001f07983 */ /* 0x000ea80000300800 */
[----:B------:R-:W2:Y:S04]  /*ae3b0*/  LDL.LU R241, [R1+0x1bb4] ;  /* 0x001bb40001f17983 */ /* 0x000ea80000300800 */
[----:B------:R-:W2:Y:S04]  /*ae3c0*/  LDL.LU R242, [R1+0x1bb8] ;  /* 0x001bb80001f27983 */ /* 0x000ea80000300800 */
[----:B------:R-:W2:Y:S01]  /*ae3d0*/  LDL.LU R243, [R1+0x1bbc] ;  /* 0x001bbc0001f37983 */ /* 0x000ea20000300800 */
[----:B------:R-:W-:Y:S01]  /*ae3e0*/  IMAD.MOV.U32 R238, RZ, RZ, R129 ;  /* 0x000000ffffee7224 */ /* 0x000fe200078e0081 */
[----:B------:R-:W-:-:S02]  /*ae3f0*/  MOV R239, R128 ;  /* 0x0000008000ef7202 */ /* 0x000fc40000000f00 */
[C---:B------:R-:W-:Y:S07]  /*ae400*/  HMMA.1688.F32.TF32 R128, R4.reuse, R130, R232 ;  /* 0x000000820480723c */ /* 0x040fee00000810e8 */
[----:B------:R-:W-:Y:S02]  /*ae410*/  IMAD.MOV.U32 R232, RZ, RZ, R125 ;  /* 0x000000ffffe87224 */ /* 0x000fe400078e007d */
[----:B------:R-:W-:Y:S02]  /*ae420*/  IMAD.MOV.U32 R233, RZ, RZ, R124 ;  /* 0x000000ffffe97224 */ /* 0x000fe400078e007c */
[----:B------:R-:W-:Y:S01]  /*ae430*/  HMMA.1688.F32.TF32 R124, R4, R126, R236 ;  /* 0x0000007e047c723c */ /* 0x000fe200000810ec */
[----:B------:R-:W-:Y:S01]  /*ae440*/  MOV R234, R121 ;  /* 0x0000007900ea7202 */ /* 0x000fe20000000f00 */
[----:B------:R-:W-:-:S10]  /*ae450*/  IMAD.MOV.U32 R235, RZ, RZ, R120 ;  /* 0x000000ffffeb7224 */ /* 0x000fd400078e0078 */
[----:B------:R-:W-:Y:S04]  /*ae460*/  STL.64 [R1+0x65a0], R130 ;  /* 0x0065a08201007387 */ /* 0x000fe80000100a00 */
[----:B------:R-:W-:Y:S07]  /*ae470*/  STL.64 [R1+0x6598], R128 ;  /* 0x0065988001007387 */ /* 0x000fee0000100a00 */
[----:B------:R-:W-:Y:S04]  /*ae480*/  STL.64 [R1+0x65b0], R126 ;  /* 0x0065b07e01007387 */ /* 0x000fe80000100a00 */
[----:B------:R-:W-:Y:S04]  /*ae490*/  STL.64 [R1+0x65a8], R124 ;  /* 0x0065a87c01007387 */ /* 0x000fe80000100a00 */
[----:B------:R-:W3:Y:S04]  /*ae4a0*/  LDL.LU R20, [R1+0x19c0] ;  /* 0x0019c00001147983 */ /* 0x000ee80000300800 */
[----:B------:R-:W3:Y:S04]  /*ae4b0*/  LDL.LU R21, [R1+0x19c4] ;  /* 0x0019c40001157983 */ /* 0x000ee80000300800 */
[----:B------:R-:W3:Y:S04]  /*ae4c0*/  LDL.LU R22, [R1+0x19c8] ;  /* 0x0019c80001167983 */ /* 0x000ee80000300800 */
[----:B------:R-:W3:Y:S01]  /*ae4d0*/  LDL.LU R23, [R1+0x19cc] ;  /* 0x0019cc0001177983 */ /* 0x000ee20000300800 */
[----:B------:R-:W-:Y:S03]  /*ae4e0*/  HMMA.1688.F32.TF32 R120, R4, R122, R248 ;  /* 0x0000007a0478723c */ /* 0x000fe600000810f8 */
[----:B------:R-:W4:Y:S04]  /*ae4f0*/  LDL.LU R16, [R1+0x1950] ;  /* 0x0019500001107983 */ /* 0x000f280000300800 */
[----:B------:R-:W4:Y:S01]  /*ae500*/  LDL.LU R17, [R1+0x1954] ;  /* 0x0019540001117983 */ /* 0x000f220000300800 */
[----:B------:R-:W-:-:S03]  /*ae510*/  IMAD.MOV.U32 R236, RZ, RZ, R117 ;  /* 0x000000ffffec7224 */ /* 0x000fc600078e0075 */
[----:B------:R-:W4:Y:S01]  /*ae520*/  LDL.LU R18, [R1+0x1958] ;  /* 0x0019580001127983 */ /* 0x000f220000300800 */
[----:B------:R-:W-:-:S03]  /*ae530*/  MOV R237, R116 ;  /* 0x0000007400ed7202 */ /* 0x000fc60000000f00 */
        /* <DEDUP_REMOVED lines=9> */
[----:B------:R-:W-:Y:S04]  /*ae5d0*/  STL.64 [R1+0x65c0], R122 ;  /* 0x0065c07a01007387 */ /* 0x000fe80000100a00 */
[----:B------:R-:W-:Y:S01]  /*ae5e0*/  STL.64 [R1+0x65b8], R120 ;  /* 0x0065b87801007387 */ /* 0x000fe20000100a00 */
[----:B--2---:R-:W-:Y:S07]  /*ae5f0*/  HMMA.1688.F32.TF32 R116, R4, R118, R240 ;  /* 0x000000760474723c */ /* 0x004fee00000810f0 */
[----:B------:R-:W-:Y:S11]  /*ae600*/  MOV R241, R245 ;  /* 0x000000f500f17202 */ /* 0x000ff60000000f00 */
[----:B------:R-:W-:Y:S05]  /*ae610*/  @!UPT UIADD3 URZ, URZ, URZ, URZ ;  /* 0x0000003f3f3ff290 */ /* 0x000fea000fffe03f */
[----:B------:R-:W-:Y:S04]  /*ae620*/  STL.64 [R1+0x65d0], R118 ;  /* 0x0065d07601007387 */ /* 0x000fe80000100a00 */
[----:B------:R-:W-:Y:S04]  /*ae630*/  STL.64 [R1+0x65c8], R116 ;  /* 0x0065c87401007387 */ /* 0x000fe80000100a00 */
[----:B------:R-:W2:Y:S04]  /*ae640*/  LDL.LU R240, [R1+0x1580] ;  /* 0x0015800001f07983 */ /* 0x000ea80000300800 */
[----:B------:R-:W2:Y:S01]  /*ae650*/  LDL.LU R245, [R1+0x68d8] ;  /* 0x0068d80001f57983 */ /* 0x000ea20000300800 */
[----:B------:R-:W-:-:S02]  /*ae660*/  IMAD.MOV.U32 R238, RZ, RZ, R113 ;  /* 0x000000ffffee7224 */ /* 0x000fc400078e0071 */
[----:B------:R-:W-:Y:S02]  /*ae670*/  IMAD.MOV.U32 R239, RZ, RZ, R112 ;  /* 0x000000ffffef7224 */ /* 0x000fe400078e0070 */
[C---:B------:R-:W-:Y:S07]  /*ae680*/  HMMA.1688.F32.TF32 R112, R4.reuse, R114, R232 ;  /* 0x000000720470723c */ /* 0x040fee00000810e8 */
[----:B------:R-:W-:Y:S01]  /*ae690*/  MOV R232, R109 ;  /* 0x0000006d00e87202 */ /* 0x000fe20000000f00 */
[----:B------:R-:W-:Y:S01]  /*ae6a0*/  IMAD.MOV.U32 R233, RZ, RZ, R108 ;  /* 0x000000ffffe97224 */ /* 0x000fe200078e006c */
[----:B------:R-:W-:Y:S01]  /*ae6b0*/  MOV R235, R104 ;  /* 0x0000006800eb7202 */ /* 0x000fe20000000f00 */
[----:B------:R-:W-:Y:S01]  /*ae6c0*/  IMAD.MOV.U32 R234, RZ, RZ, R105 ;  /* 0x000000ffffea7224 */ /* 0x000fe200078e0069 */
[C---:B---3--:R-:W-:Y:S08]  /*ae6d0*/  HMMA.1688.F32.TF32 R108, R4.reuse, R110, R20 ;  /* 0x0000006e046c723c */ /* 0x048ff00000081014 */
[C---:B----4-:R-:W-:Y:S08]  /*ae6e0*/  HMMA.1688.F32.TF32 R104, R4.reuse, R106, R16 ;  /* 0x0000006a0468723c */ /* 0x050ff00000081010 */
[----:B-1----:R-:W-:Y:S01]  /*ae6f0*/  HMMA.1688.F32.TF32 R24, R4, R102, R248 ;  /* 0x000000660418723c */ /* 0x002fe200000810f8 */
        /* <DEDUP_REMOVED lines=8> */
[----:B------:R-:W-:-:S02]  /*ae780*/  IMAD.MOV.U32 R242, RZ, RZ, R189 ;  /* 0x000000fffff27224 */ /* 0x000fc400078e00bd */
[----:B------:R-:W-:Y:S01]  /*ae790*/  IMAD.MOV.U32 R243, RZ, RZ, R188 ;  /* 0x000000fffff37224 */ /* 0x000fe200078e00bc */
[----:B------:R-:W-:Y:S01]  /*ae7a0*/  MOV R250, R173 ;  /* 0x000000ad00fa7202 */ /* 0x000fe20000000f00 */
[----:B------:R-:W-:Y:S02]  /*ae7b0*/  IMAD.MOV.U32 R251, RZ, RZ, R172 ;  /* 0x000000fffffb7224 */ /* 0x000fe400078e00ac */
[----:B------:R-:W-:Y:S01]  /*ae7c0*/  HMMA.1688.F32.TF32 R172, R4, R98, R12 ;  /* 0x0000006204ac723c */ /* 0x000fe2000008100c */
[----:B------:R-:W-:Y:S01]  /*ae7d0*/  IMAD.MOV.U32 R248, RZ, RZ, R181 ;  /* 0x000000fffff87224 */ /* 0x000fe200078e00b5 */
[----:B------:R-:W-:Y:S01]  /*ae7e0*/  LDS R12, [R2+0x10000] ;  /* 0x01000000020c7984 */ /* 0x000fe20000000800 */
[----:B------:R-:W-:-:S03]  /*ae7f0*/  IMAD.MOV.U32 R249, RZ, RZ, R180 ;  /* 0x000000fffff97224 */ /* 0x000fc600078e00b4 */
[----:B------:R-:W-:Y:S02]  /*ae800*/  LDS R14, [R2+0x12000] ;  /* 0x01200000020e7984 */ /* 0x000fe40000000800 */
[C---:B------:R-:W-:Y:S02]  /*ae810*/  HMMA.1688.F32.TF32 R180, R4.reuse, R94, R236 ;  /* 0x0000005e04b4723c */ /* 0x040fe400000810ec */
[----:B------:R-:W-:Y:S04]  /*ae820*/  LDS R13, [R0+0x10000] ;  /* 0x01000000000d7984 */ /* 0x000fe80000000800 */
[----:B------:R-:W-:Y:S02]  /*ae830*/  LDS R15, [R0+0x12000] ;  /* 0x01200000000f7984 */ /* 0x000fe40000000800 */
[----:B------:R-:W-:Y:S07]  /*ae840*/  HMMA.1688.F32.TF32 R196, R4, R86, R232 ;  /* 0x0000005604c4723c */ /* 0x000fee00000810e8 */
[----:B------:R-:W-:Y:S04]  /*ae850*/  STL.64 [R1+0x6620], R174 ;  /* 0x006620ae01007387 */ /* 0x000fe80000100a00 */
[----:B------:R-:W-:Y:S04]  /*ae860*/  STL.64 [R1+0x6618], R172 ;  /* 0x006618ac01007387 */ /* 0x000fe80000100a00 */
[----:B------:R-:W-:Y:S04]  /*ae870*/  STL.64 [R1+0x6630], R182 ;  /* 0x006630b601007387 */ /* 0x000fe80000100a00 */
[----:B------:R-:W-:Y:S01]  /*ae880*/  STL.64 [R1+0x6628], R180 ;  /* 0x006628b401007387 */ /* 0x000fe20000100a00 */
[----:B------:R-:W-:Y:S01]  /*ae890*/  IMAD.MOV.U32 R232, RZ, RZ, R228 ;  /* 0x000000ffffe87224 */ /* 0x000fe200078e00e4 */
[----:B------:R-:W-:Y:S01]  /*ae8a0*/  MOV R233, R229 ;  /* 0x000000e500e97202 */ /* 0x000fe20000000f00 */
[----:B------:R-:W-:-:S02]  /*ae8b0*/  IMAD.MOV.U32 R234, RZ, RZ, R230 ;  /* 0x000000ffffea7224 */ /* 0x000fc400078e00e6 */
[----:B------:R-:W-:Y:S01]  /*ae8c0*/  IMAD.MOV.U32 R235, RZ, RZ, R231 ;  /* 0x000000ffffeb7224 */ /* 0x000fe200078e00e7 */
[C---:B------:R-:W-:Y:S01]  /*ae8d0*/  HMMA.1688.F32.TF32 R204, R4.reuse, R82, R248 ;  /* 0x0000005204cc723c */ /* 0x040fe200000810f8 */
[----:B--2---:R-:W1:Y:S04]  /*ae8e0*/  LDSM.16.M88.4 R24, [R245+0x80080] ;  /* 0x08008000f518783b */ /* 0x004e680000000200 */
[----:B------:R-:W2:Y:S03]  /*ae8f0*/  LDSM.16.M88.4 R20, [R245+0x82080] ;  /* 0x08208000f514783b */ /* 0x000ea60000000200 */
[----:B------:R-:W-:Y:S01]  /*ae900*/  HMMA.1688.F32.TF32 R188, R4, R90, R240 ;  /* 0x0000005a04bc723c */ /* 0x000fe200000810f0 */
[----:B------:R-:W3:Y:S04]  /*ae910*/  LDSM.16.M88.4 R16, [R245+0x84080] ;  /* 0x08408000f510783b */ /* 0x000ee80000000200 */
[----:B------:R-:W2:Y:S04]  /*ae920*/  LDSM.16.M88.4 R8, [R245+0x86080] ;  /* 0x08608000f508783b */ /* 0x000ea80000000200 */
[----:B------:R-:W2:Y:S04]  /*ae930*/  LDSM.16.M88.4 R124, [R245+0x88080] ;  /* 0x08808000f57c783b */ /* 0x000ea80000000200 */
[----:B------:R-:W-:Y:S04]  /*ae940*/  LDSM.16.M88.4 R168, [R245+0x8a080] ;  /* 0x08a08000f5a8783b */ /* 0x000fe80000000200 */
[----:B------:R-:W-:Y:S06]  /*ae950*/  LDSM.16.M88.4 R164, [R245+0x8c080] ;  /* 0x08c08000f5a4783b */ /* 0x000fec0000000200 */
[----:B------:R-:W-:Y:S04]  /*ae960*/  STL.64 [R1+0x6640], R190 ;  /* 0x006640be01007387 */ /* 0x000fe80000100a00 */
[----:B------:R-:W-:Y:S04]  /*ae970*/  STL.64 [R1+0x6638], R188 ;  /* 0x006638bc01007387 */ /* 0x000fe80000100a00 */
[----:B------:R-:W-:Y:S04]  /*ae980*/  LDSM.16.M88.4 R152, [R245+0x92080] ;  /* 0x09208000f598783b */ /* 0x000fe80000000200 */
[----:B-1----:R-:W-:Y:S04]  /*ae990*/  STL.64 [R1+0x1410], R24 ;  /* 0x0014101801007387 */ /* 0x002fe80000100a00 */
[----:B------:R-:W-:Y:S04]  /*ae9a0*/  STL.64 [R1+0x1418], R26 ;  /* 0x0014181a01007387 */ /* 0x000fe80000100a00 */
[----:B------:R-:W4:Y:S04]  /*ae9b0*/  LDL.LU R28, [R1+0x1550] ;  /* 0x00155000011c7983 */ /* 0x000f280000300800 */
[----:B------:R-:W4:Y:S04]  /*ae9c0*/  LDL.LU R29, [R1+0x1554] ;  /* 0x00155400011d7983 */ /* 0x000f280000300800 */
[----:B------:R-:W4:Y:S04]  /*ae9d0*/  LDL.LU R30, [R1+0x1558] ;  /* 0x00155800011e7983 */ /* 0x000f280000300800 */
[----:B------:R-:W4:Y:S04]  /*ae9e0*/  LDL.LU R31, [R1+0x155c] ;  /* 0x00155c00011f7983 */ /* 0x000f280000300800 */
[----:B------:R-:W-:Y:S04]  /*ae9f0*/  STL [R1+0x64d4], R198 ;  /* 0x0064d4c601007387 */ /* 0x000fe80000100800 */
[----:B------:R-:W-:Y:S04]  /*aea00*/  STL [R1+0x64d0], R199 ;  /* 0x0064d0c701007387 */ /* 0x000fe80000100800 */
[----:B--2---:R-:W-:Y:S04]  /*aea10*/  STL.64 [R1+0x1400], R20 ;  /* 0x0014001401007387 */ /* 0x004fe80000100a00 */
[----:B------:R-:W-:Y:S04]  /*aea20*/  STL.64 [R1+0x1408], R22 ;  /* 0x0014081601007387 */ /* 0x000fe80000100a00 */
        /* <DEDUP_REMOVED lines=9> */
[----:B---3--:R-:W-:Y:S04]  /*aeac0*/  STL.64 [R1+0x13f0], R16 ;  /* 0x0013f01001007387 */ /* 0x008fe80000100a00 */
[----:B------:R-:W-:Y:S04]  /*aead0*/  STL.64 [R1+0x13f8], R18 ;  /* 0x0013f81201007387 */ /* 0x000fe80000100a00 */
[----:B------:R-:W3:Y:S04]  /*aeae0*/  LDL.LU R229, [R1+0x68d0] ;  /* 0x0068d00001e57983 */ /* 0x000ee80000300800 */
[----:B------:R-:W3:Y:S04]  /*aeaf0*/  LDL.LU R230, [R1+0x68cc] ;  /* 0x0068cc0001e67983 */ /* 0x000ee80000300800 */
[----:B------:R-:W3:Y:S04]  /*aeb00*/  LDL.LU R231, [R1+0x68c8] ;  /* 0x0068c80001e77983 */ /* 0x000ee80000300800 */
[----:B------:R-:W3:Y:S04]  /*aeb10*/  LDL.LU R248, [R1+0x1510] ;  /* 0x0015100001f87983 */ /* 0x000ee80000300800 */
[----:B------:R-:W3:Y:S04]  /*aeb20*/  LDL.LU R249, [R1+0x1514] ;  /* 0x0015140001f97983 */ /* 0x000ee80000300800 */
[----:B------:R-:W-:Y:S04]  /*aeb30*/  LDSM.16.M88.4 R160, [R245+0x8e080] ;  /* 0x08e08000f5a0783b */ /* 0x000fe80000000200 */
[----:B------:R-:W-:Y:S01]  /*aeb40*/  LDSM.16.M88.4 R156, [R245+0x90080] ;  /* 0x09008000f59c783b */ /* 0x000fe20000000200 */
[----:B------:R-:W-:Y:S03]  /*aeb50*/  HMMA.1688.F32.TF32 R200, R12, R8, R232 ;  /* 0x000000080cc8723c */ /* 0x000fe600000810e8 */
[----:B------:R-:W-:Y:S04]  /*aeb60*/  STL.64 [R1+0x1440], R8 ;  /* 0x0014400801007387 */ /* 0x000fe80000100a00 */
[----:B------:R-:W-:Y:S04]  /*aeb70*/  STL.64 [R1+0x1448], R10 ;  /* 0x0014480a01007387 */ /* 0x000fe80000100a00 */
[----:B------:R-:W-:Y:S04]  /*aeb80*/  STL [R1+0x64cc], R206 ;  /* 0x0064ccce01007387 */ /* 0x000fe80000100800 */
[----:B------:R-:W-:Y:S01]  /*aeb90*/  STL [R1+0x64c8], R207 ;  /* 0x0064c8cf01007387 */ /* 0x000fe20000100800 */
[----:B------:R-:W-:Y:S01]  /*aeba0*/  MOV R250, R193 ;  /* 0x000000c100fa7202 */ /* 0x000fe20000000f00 */
[----:B------:R-:W-:-:S02]  /*aebb0*/  IMAD.MOV.U32 R251, RZ, RZ, R192 ;  /* 0x000000fffffb7224 */ /* 0x000fc400078e00c0 */
[----:B------:R-:W-:Y:S04]  /*aebc0*/  LDSM.16.M88.4 R68, [R245+0x94080] ;  /* 0x09408000f544783b */ /* 0x000fe80000000200 */
[----:B------:R-:W-:Y:S04]  /*aebd0*/  LDSM.16.M88.4 R72, [R245+0x96080] ;  /* 0x09608000f548783b */ /* 0x000fe80000000200 */
[----:B------:R-:W-:Y:S04]  /*aebe0*/  LDSM.16.M88.4 R144, [R245+0x9a080] ;  /* 0x09a08000f590783b */ /* 0x000fe80000000200 */
[----:B------:R-:W1:Y:S04]  /*aebf0*/  LDSM.16.M88.4 R140, [R245+0x9c080] ;  /* 0x09c08000f58c783b */ /* 0x000e680000000200 */
[----:B------:R-:W1:Y:S04]  /*aec00*/  LDSM.16.M88.4 R108, [R245+0xa2080] ;  /* 0x0a208000f56c783b */ /* 0x000e680000000200 */
[----:B------:R-:W-:Y:S04]  /*aec10*/  LDSM.16.M88.4 R172, [R245+0x9e080] ;  /* 0x09e08000f5ac783b */ /* 0x000fe80000000200 */
[----:B------:R-:W-:Y:S04]  /*aec20*/  LDSM.16.M88.4 R112, [R245+0xa0080] ;  /* 0x0a008000f570783b */ /* 0x000fe80000000200 */
[----:B------:R-:W-:Y:S04]  /*aec30*/  LDSM.16.M88.4 R104, [R245+0xa4080] ;  /* 0x0a408000f568783b */ /* 0x000fe80000000200 */
[----:B------:R-:W-:Y:S04]  /*aec40*/  LDSM.16.M88.4 R8, [R245+0xac080] ;  /* 0x0ac08000f508783b */ /* 0x000fe80000000200 */
[----:B------:R-:W-:Y:S04]  /*aec50*/  LDSM.16.M88.4 R180, [R245+0xb6080] ;  /* 0x0b608000f5b4783b */ /* 0x000fe80000000200 */
[----:B------:R-:W-:Y:S04]  /*aec60*/  LDSM.16.M88.4 R120, [R245+0xb8080] ;  /* 0x0b808000f578783b */ /* 0x000fe80000000200 */
[----:B------:R-:W-:Y:S01]  /*aec70*/  LDSM.16.M88.4 R116, [R245+0xba080] ;  /* 0x0ba08000f574783b */ /* 0x000fe20000000200 */
[C---:B----4-:R-:W-:Y:S03]  /*aec80*/  HMMA.1688.F32.TF32 R220, R12.reuse, R24, R28 ;  /* 0x000000180cdc723c */ /* 0x050fe6000008101c */
[----:B------:R-:W-:Y:S05]  /*aec90*/  LDSM.16.M88.4 R24, [R245+0xa6080] ;  /* 0x0a608000f518783b */ /* 0x000fea0000000200 */
[C---:B--2---:R-:W-:Y:S08]  /*aeca0*/  HMMA.1688.F32.TF32 R212, R12.reuse, R20, R236 ;  /* 0x000000140cd4723c */ /* 0x044ff000000810ec */
[----:B------:R-:W-:Y:S08]  /*aecb0*/  HMMA.1688.F32.TF32 R208, R12, R16, R240 ;  /* 0x000000100cd0723c */ /* 0x000ff000000810f0 */
[----:B---3--:R-:W-:Y:S01]  /*aecc0*/  HMMA.1688.F32.TF32 R216, R4, R78, R228 ;  /* 0x0000004e04d8723c */ /* 0x008fe200000810e4 */
[----:B------:R-:W-:Y:S07]  /*aecd0*/  LDSM.16.M88.4 R4, [R245+0xa8080] ;  /* 0x0a808000f504783b */ /* 0x000fee0000000200 */
[----:B------:R-:W-:Y:S01]  /*aece0*/  HMMA.1688.F32.TF32 R192, R12, R124, R248 ;  /* 0x0000007c0cc0723c */ /* 0x000fe200000810f8 */
[----:B-1----:R-:W-:Y:S01]  /*aecf0*/  IMAD.MOV.U32 R206, RZ, RZ, R142 ;  /* 0x000000ffffce7224 */ /* 0x002fe200078e008e */
[----:B------:R-:W-:Y:S01]  /*aed00*/  MOV R207, R143 ;  /* 0x0000008f00cf7202 */ /* 0x000fe20000000f00 */
[----:B------:R-:W-:Y:S01]  /*aed10*/  IMAD.MOV.U32 R198, RZ, RZ, R110 ;  /* 0x000000ffffc67224 */ /* 0x000fe200078e006e */
[----:B------:R-:W-:Y:S01]  /*aed20*/  MOV R199, R111 ;  /* 0x0000006f00c77202 */ /* 0x000fe20000000f00 */
[----:B------:R-:W-:Y:S10]  /*aed30*/  LDSM.16.M88.4 R16, [R245+0xaa080] ;  /* 0x0aa08000f510783b */ /* 0x000ff40000000200 */
[----:B------:R-:W-:Y:S04]  /*aed40*/  STL [R1+0x64c4], R218 ;  /* 0x0064c4da01007387 */ /* 0x000fe80000100800 */
[----:B------:R-:W-:Y:S04]  /*aed50*/  STL [R1+0x64c0], R219 ;  /* 0x0064c0db01007387 */ /* 0x000fe80000100800 */
[----:B------:R-:W-:Y:S04]  /*aed60*/  STL.64 [R1+0x1438], R126 ;  /* 0x0014387e01007387 */ /* 0x000fe80000100a00 */
[----:B------:R-:W-:Y:S04]  /*aed70*/  STL [R1+0x64bc], R220 ;  /* 0x0064bcdc01007387 */ /* 0x000fe80000100800 */
[----:B------:R-:W-:Y:S04]  /*aed80*/  STL [R1+0x64b8], R221 ;  /* 0x0064b8dd01007387 */ /* 0x000fe80000100800 */
[----:B------:R-:W-:Y:S04]  /*aed90*/  STL.64 [R1+0x13e8], R170 ;  /* 0x0013e8aa01007387 */ /* 0x000fe80000100a00 */
[----:B------:R-:W-:Y:S04]  /*aeda0*/  STL [R1+0x64b4], R222 ;  /* 0x0064b4de01007387 */ /* 0x000fe80000100800 */
[----:B------:R-:W-:Y:S04]  /*aedb0*/  STL [R1+0x64b0], R223 ;  /* 0x0064b0df01007387 */ /* 0x000fe80000100800 */
[----:B------:R-:W-:Y:S04]  /*aedc0*/  STL.64 [R1+0x64a0], R214 ;  /* 0x0064a0d601007387 */ /* 0x000fe80000100a00 */
[----:B------:R-:W-:Y:S04]  /*aedd0*/  STL.64 [R1+0x6498], R212 ;  /* 0x006498d401007387 */ /* 0x000fe80000100a00 */
[----:B------:R-:W-:Y:S04]  /*aede0*/  STL.64 [R1+0x1428], R166 ;  /* 0x001428a601007387 */ /* 0x000fe80000100a00 */
[----:B------:R1:W-:Y:S04]  /*aedf0*/  STL [R1+0x64ac], R210 ;  /* 0x0064acd201007387 */ /* 0x0003e80000100800 */
[----:B------:R2:W-:Y:S04]  /*aee00*/  STL [R1+0x64a8], R211 ;  /* 0x0064a8d301007387 */ /* 0x0005e80000100800 */
[----:B------:R-:W-:Y:S01]  /*aee10*/  STL.64 [R1+0x1458], R162 ;  /* 0x001458a201007387 */ /* 0x000fe20000100a00 */
[----:B-1----:R-:W-:-:S03]  /*aee20*/  IMAD.MOV.U32 R210, RZ, RZ, R154 ;  /* 0x000000ffffd27224 */ /* 0x002fc600078e009a */
[----:B------:R-:W-:Y:S01]  /*aee30*/  STL.64 [R1+0x6490], R202 ;  /* 0x006490ca01007387 */ /* 0x000fe20000100a00 */
[----:B--2---:R-:W-:-:S03]  /*aee40*/  MOV R211, R155 ;  /* 0x0000009b00d37202 */ /* 0x004fc60000000f00 */
[----:B------:R-:W-:Y:S04]  /*aee50*/  STL.64 [R1+0x6488], R200 ;  /* 0x006488c801007387 */ /* 0x000fe80000100a00 */
[----:B------:R-:W-:Y:S04]  /*aee60*/  STL.64 [R1+0x1468], R158 ;  /* 0x0014689e01007387 */ /* 0x000fe80000100a00 */
[----:B------:R-:W-:Y:S04]  /*aee70*/  STL.64 [R1+0x6650], R210 ;  /* 0x006650d201007387 */ /* 0x000fe80000100a00 */
        /* <DEDUP_REMOVED lines=8> */
[----:B------:R-:W1:Y:S01]  /*aef00*/  LDSM.16.M88.4 R208, [R245+0x98080] ;  /* 0x09808000f5d0783b */ /* 0x000e620000000200 */
[----:B------:R-:W-:-:S02]  /*aef10*/  IMAD.MOV.U32 R250, RZ, RZ, R185 ;  /* 0x000000fffffa7224 */ /* 0x000fc400078e00b9 */
[----:B------:R-:W-:Y:S01]  /*aef20*/  IMAD.MOV.U32 R251, RZ, RZ, R184 ;  /* 0x000000fffffb7224 */ /* 0x000fe200078e00b8 */
[----:B------:R-:W-:Y:S01]  /*aef30*/  MOV R222, R70 ;  /* 0x0000004600de7202 */ /* 0x000fe20000000f00 */
[----:B------:R-:W-:Y:S01]  /*aef40*/  IMAD.MOV.U32 R223, RZ, RZ, R71 ;  /* 0x000000ffffdf7224 */ /* 0x000fe200078e0047 */
[----:B------:R-:W-:Y:S01]  /*aef50*/  MOV R221, R75 ;  /* 0x0000004b00dd7202 */ /* 0x000fe20000000f00 */
[----:B------:R-:W-:Y:S01]  /*aef60*/  IMAD.MOV.U32 R220, RZ, RZ, R74 ;  /* 0x000000ffffdc7224 */ /* 0x000fe200078e004a */
[----:B------:R-:W-:Y:S01]  /*aef70*/  STL.64 [R1+0x6480], R194 ;  /* 0x006480c201007387 */ /* 0x000fe20000100a00 */
[----:B------:R-:W-:Y:S01]  /*aef80*/  MOV R218, R146 ;  /* 0x0000009200da7202 */ /* 0x000fe20000000f00 */
[----:B------:R-:W-:Y:S02]  /*aef90*/  IMAD.MOV.U32 R219, RZ, RZ, R147 ;  /* 0x000000ffffdb7224 */ /* 0x000fe400078e0093 */
[----:B------:R-:W-:Y:S04]  /*aefa0*/  STL.64 [R1+0x6478], R192 ;  /* 0x006478c001007387 */ /* 0x000fe80000100a00 */
[----:B------:R-:W-:Y:S04]  /*aefb0*/  STL.64 [R1+0x1488], R70 ;  /* 0x0014884601007387 */ /* 0x000fe80000100a00 */
[----:B------:R-:W-:Y:S04]  /*aefc0*/  STL.64 [R1+0x6660], R222 ;  /* 0x006660de01007387 */ /* 0x000fe80000100a00 */
[----:B------:R-:W-:Y:S04]  /*aefd0*/  STL.64 [R1+0x6658], R220 ;  /* 0x006658dc01007387 */ /* 0x000fe80000100a00 */
[----:B------:R4:W-:Y:S04]  /*aefe0*/  STL.64 [R1+0x1498], R74 ;  /* 0x0014984a01007387 */ /* 0x0009e80000100a00 */
[----:B-1----:R-:W-:Y:S04]  /*aeff0*/  STL.64 [R1+0x14a8], R210 ;  /* 0x0014a8d201007387 */ /* 0x002fe80000100a00 */
        /* <DEDUP_REMOVED lines=8> */
[----:B----4-:R-:W-:Y:S01]  /*af080*/  IMAD.MOV.U32 R75, RZ, RZ, R6 ;  /* 0x000000ffff4b7224 */ /* 0x010fe200078e0006 */
[----:B------:R-:W-:-:S02]  /*af090*/  MOV R74, R7 ;  /* 0x00000007004a7202 */ /* 0x000fc40000000f00 */
[----:B------:R-:W-:Y:S01]  /*af0a0*/  LDSM.16.M88.4 R204, [R245+0xb0080] ;  /* 0x0b008000f5cc783b */ /* 0x000fe20000000200 */
[----:B---3--:R-:W-:Y:S11]  /*af0b0*/  HMMA.1688.F32.TF32 R184, R12, R168, R248 ;  /* 0x000000a80cb8723c */ /* 0x008ff600000810f8 */
[----:B------:R-:W-:Y:S11]  /*af0c0*/  @!UPT UIADD3 URZ, URZ, URZ, URZ ;  /* 0x0000003f3f3ff290 */ /* 0x000ff6000fffe03f */
[----:B------:R-:W-:Y:S01]  /*af0d0*/  @!UPT UIADD3 URZ, URZ, URZ, URZ ;  /* 0x0000003f3f3ff290 */ /* 0x000fe2000fffe03f */
[----:B------:R-:W-:Y:S04]  /*af0e0*/  STL [R1+0x6464], R187 ;  /* 0x006464bb01007387 */ /* 0x000fe80000100800 */
        /* <DEDUP_REMOVED lines=8> */
[----:B------:R-:W3:Y:S04]  /*af170*/  LDL.LU R249, [R1+0x2504] ;  /* 0x0025040001f97983 */ /* 0x000ee80000300800 */
[----:B------:R-:W1:Y:S01]  /*af180*/  LDSM.16.M88.4 R4, [R245+0xae080] ;  /* 0x0ae08000f504783b */ /* 0x000e620000000200 */
[----:B------:R-:W-:-:S02]  /*af190*/  IMAD.MOV.U32 R250, RZ, RZ, R177 ;  /* 0x000000fffffa7224 */ /* 0x000fc400078e00b1 */
[----:B------:R-:W-:Y:S01]  /*af1a0*/  IMAD.MOV.U32 R251, RZ, RZ, R176 ;  /* 0x000000fffffb7224 */ /* 0x000fe200078e00b0 */
[----:B------:R-:W4:Y:S01]  /*af1b0*/  LDSM.16.M88.4 R196, [R245+0xb4080] ;  /* 0x0b408000f5c4783b */ /* 0x000f220000000200 */
[----:B--2---:R-:W-:Y:S03]  /*af1c0*/  HMMA.1688.F32.TF32 R176, R12, R164, R232 ;  /* 0x000000a40cb0723c */ /* 0x004fe600000810e8 */
[----:B------:R-:W-:Y:S04]  /*af1d0*/  STL.64 [R1+0x1530], R16 ;  /* 0x0015301001007387 */ /* 0x000fe80000100a00 */
[----:B------:R-:W-:Y:S04]  /*af1e0*/  STL.64 [R1+0x1538], R18 ;  /* 0x0015381201007387 */ /* 0x000fe80000100a00 */
[----:B------:R-:W-:Y:S04]  /*af1f0*/  STL.64 [R1+0x1540], R8 ;  /* 0x0015400801007387 */ /* 0x000fe80000100a00 */
[----:B------:R-:W-:Y:S08]  /*af200*/  STL.64 [R1+0x1548], R10 ;  /* 0x0015480a01007387 */ /* 0x000ff00000100a00 */
[----:B------:R4:W-:Y:S04]  /*af210*/  STL [R1+0x6460], R179 ;  /* 0x006460b301007387 */ /* 0x0009e80000100800 */
[----:B-1----:R-:W-:Y:S04]  /*af220*/  STL.64 [R1+0x1550], R4 ;  /* 0x0015500401007387 */ /* 0x002fe80000100a00 */
[----:B------:R-:W-:Y:S04]  /*af230*/  STL.64 [R1+0x1558], R6 ;  /* 0x0015580601007387 */ /* 0x000fe80000100a00 */
[----:B------:R-:W1:Y:S04]  /*af240*/  LDSM.16.M88.4 R4, [R245+0xb2080] ;  /* 0x0b208000f504783b */ /* 0x000e680000000200 */
[----:B------:R-:W2:Y:S01]  /*af250*/  LDL.LU R236, [R1+0x2560] ;  /* 0x0025600001ec7983 */ /* 0x000ea20000300800 */
[----:B----4-:R-:W-:Y:S01]  /*af260*/  IMAD.MOV.U32 R179, RZ, RZ, R199 ;  /* 0x000000ffffb37224 */ /* 0x010fe200078e00c7 */
[----:B------:R-:W-:-:S02]  /*af270*/  MOV R187, R198 ;  /* 0x000000c600bb7202 */ /* 0x000fc40000000f00 */
[----:B-1----:R-:W-:Y:S04]  /*af280*/  STL.64 [R1+0x1570], R4 ;  /* 0x0015700401007387 */ /* 0x002fe80000100a00 */
[----:B------:R-:W-:Y:S04]  /*af290*/  STL.64 [R1+0x1578], R6 ;  /* 0x0015780601007387 */ /* 0x000fe80000100a00 */
[----:B------:R-:W1:Y:S04]  /*af2a0*/  LDSM.16.M88.4 R4, [R245+0xbc080] ;  /* 0x0bc08000f504783b */ /* 0x000e680000000200 */
[----:B------:R-:W2:Y:S04]  /*af2b0*/  LDL.LU R237, [R1+0x2564] ;  /* 0x0025640001ed7983 */ /* 0x000ea80000300800 */
[----:B------:R-:W2:Y:S04]  /*af2c0*/  LDL.LU R238, [R1+0x2568] ;  /* 0x0025680001ee7983 */ /* 0x000ea80000300800 */
[----:B------:R-:W2:Y:S04]  /*af2d0*/  LDL.LU R239, [R1+0x256c] ;  /* 0x00256c0001ef7983 */ /* 0x000ea80000300800 */
        /* <DEDUP_REMOVED lines=8> */
[----:B-1----:R-:W-:Y:S04]  /*af360*/  STL.64 [R1+0x15c0], R4 ;  /* 0x0015c00401007387 */ /* 0x002fe80000100a00 */
        /* <DEDUP_REMOVED lines=18> */
[----:B---3--:R-:W-:Y:S02]  /*af490*/  HMMA.1688.F32.TF32 R28, R12, R160, R248 ;  /* 0x000000a00c1c723c */ /* 0x008fe400000810f8 */
[----:B------:R-:W1:Y:S01]  /*af4a0*/  LDSM.16.M88.4 R248, [R245+0xbe080] ;  /* 0x0be08000f5f8783b */ /* 0x000e620000000200 */
[----:B------:R-:W-:-:S03]  /*af4b0*/  IMAD.MOV.U32 R154, RZ, RZ, R107 ;  /* 0x000000ffff9a7224 */ /* 0x000fc600078e006b */
[----:B------:R-:W-:Y:S04]  /*af4c0*/  LDS R6, [R2+0x12080] ;  /* 0x0120800002067984 */ /* 0x000fe80000000800 */
[----:B------:R-:W-:Y:S11]  /*af4d0*/  LDS R7, [R0+0x12080] ;  /* 0x0120800000077984 */ /* 0x000ff60000000800 */
[----:B------:R-:W-:Y:S02]  /*af4e0*/  @!UPT UIADD3 URZ, URZ, URZ, URZ ;  /* 0x0000003f3f3ff290 */ /* 0x000fe4000fffe03f */
[----:B------:R-:W-:Y:S04]  /*af4f0*/  STL.64 [R1+0x6470], R30 ;  /* 0x0064701e01007387 */ /* 0x000fe80000100a00 */
[----:B------:R-:W-:Y:S04]  /*af500*/  STL.64 [R1+0x15b0], R116 ;  /* 0x0015b07401007387 */ /* 0x000fe80000100a00 */
[----:B------:R-:W-:Y:S04]  /*af510*/  STL.64 [R1+0x15b8], R118 ;  /* 0x0015b87601007387 */ /* 0x000fe80000100a00 */
[----:B------:R-:W-:Y:S04]  /*af520*/  STL.64 [R1+0x6468], R28 ;  /* 0x0064681c01007387 */ /* 0x000fe80000100a00 */
[----:B------:R-:W-:Y:S04]  /*af530*/  STL [R1+0x60c0], R245 ;  /* 0x0060c0f501007387 */ /* 0x000fe80000100800 */
[----:B------:R-:W-:Y:S04]  /*af540*/  STL.64 [R1+0x68a0], R246 ;  /* 0x0068a0f601007387 */ /* 0x000fe80000100a00 */
[----:B------:R-:W-:Y:S04]  /*af550*/  STL [R1+0x6898], R244 ;  /* 0x006898f401007387 */ /* 0x000fe80000100800 */
[----:B------:R-:W3:Y:S04]  /*af560*/  LDL.LU R16, [R1+0x31f0] ;  /* 0x0031f00001107983 */ /* 0x000ee80000300800 */
[----:B------:R-:W3:Y:S04]  /*af570*/  LDL.LU R17, [R1+0x31f4] ;  /* 0x0031f40001117983 */ /* 0x000ee80000300800 */
[----:B------:R-:W3:Y:S04]  /*af580*/  LDL.LU R18, [R1+0x31f8] ;  /* 0x0031f80001127983 */ /* 0x000ee80000300800 */
[----:B------:R-:W3:Y:S01]  /*af590*/  LDL.LU R19, [R1+0x31fc] ;  /* 0x0031fc0001137983 */ /* 0x000ee20000300800 */
[C---:B--2---:R-:W-:Y:S07]  /*af5a0*/  HMMA.1688.F32.TF32 R20, R12.reuse, R156, R236 ;  /* 0x0000009c0c14723c */ /* 0x044fee00000810ec */
[----:B------:R-:W-:Y:S01]  /*af5b0*/  MOV R236, R101 ;  /* 0x0000006500ec7202 */ /* 0x000fe20000000f00 */
[----:B------:R-:W-:Y:S01]  /*af5c0*/  IMAD.MOV.U32 R237, RZ, RZ, R100 ;  /* 0x000000ffffed7224 */ /* 0x000fe200078e0064 */
[----:B------:R-:W-:Y:S01]  /*af5d0*/  MOV R239, R96 ;  /* 0x0000006000ef7202 */ /* 0x000fe20000000f00 */
[----:B------:R-:W-:Y:S11]  /*af5e0*/  IMAD.MOV.U32 R238, RZ, RZ, R97 ;  /* 0x000000ffffee7224 */ /* 0x000ff600078e0061 */
[----:B------:R-:W-:Y:S02]  /*af5f0*/  @!UPT UIADD3 URZ, URZ, URZ, URZ ;  /* 0x0000003f3f3ff290 */ /* 0x000fe4000fffe03f */
[----:B------:R-:W-:Y:S04]  /*af600*/  STL.64 [R1+0x66c0], R22 ;  /* 0x0066c01601007387 */ /* 0x000fe80000100a00 */
[----:B-1----:R-:W-:Y:S04]  /*af610*/  STL.64 [R1+0x15d8], R250 ;  /* 0x0015d8fa01007387 */ /* 0x002fe80000100a00 */
[----:B------:R-:W-:Y:S01]  /*af620*/  STL.64 [R1+0x66b8], R20 ;  /* 0x0066b81401007387 */ /* 0x000fe20000100a00 */
[----:B----4-:R-:W-:Y:S07]  /*af630*/  HMMA.1688.F32.TF32 R100, R12, R152, R240 ;  /* 0x000000980c64723c */ /* 0x010fee00000810f0 */
[----:B------:R-:W-:-:S02]  /*af640*/  IMAD.MOV.U32 R240, RZ, RZ, R93 ;  /* 0x000000fffff07224 */ /* 0x000fc400078e005d */
[----:B------:R-:W-:Y:S01]  /*af650*/  IMAD.MOV.U32 R241, RZ, RZ, R92 ;  /* 0x000000fffff17224 */ /* 0x000fe200078e005c */
[----:B------:R-:W-:Y:S01]  /*af660*/  MOV R242, R89 ;  /* 0x0000005900f27202 */ /* 0x000fe20000000f00 */
[----:B------:R-:W-:Y:S02]  /*af670*/  IMAD.MOV.U32 R243, RZ, RZ, R88 ;  /* 0x000000fffff37224 */ /* 0x000fe400078e0058 */
[C---:B------:R-:W-:Y:S08]  /*af680*/  HMMA.1688.F32.TF32 R88, R12.reuse, R208, R232 ;  /* 0x000000d00c58723c */ /* 0x040ff000000810e8 */
[----:B------:R-:W-:Y:S01]  /*af690*/  HMMA.1688.F32.TF32 R92, R12, R72, R224 ;  /* 0x000000480c5c723c */ /* 0x000fe200000810e0 */
[----:B------:R-:W-:Y:S01]  /*af6a0*/  IMAD.MOV.U32 R232, RZ, RZ, R85 ;  /* 0x000000ffffe87224 */ /* 0x000fe200078e0055 */
[----:B------:R-:W-:-:S06]  /*af6b0*/  MOV R233, R84 ;  /* 0x0000005400e97202 */ /* 0x000fcc0000000f00 */
[----:B------:R-:W-:Y:S01]  /*af6c0*/  HMMA.1688.F32.TF32 R96, R12, R68, R32 ;  /* 0x000000440c60723c */ /* 0x000fe20000081020 */
[----:B------:R-:W-:Y:S02]  /*af6d0*/  IMAD.MOV.U32 R234, RZ, RZ, R81 ;  /* 0x000000ffffea7224 */ /* 0x000fe400078e0051 */
[----:B------:R-:W-:-:S05]  /*af6e0*/  IMAD.MOV.U32 R235, RZ, RZ, R80 ;  /* 0x000000ffffeb7224 */ /* 0x000fca00078e0050 */
[----:B------:R-:W-:Y:S01]  /*af6f0*/  HMMA.1688.F32.TF32 R80, R12, R140, R236 ;  /* 0x0000008c0c50723c */ /* 0x000fe200000810ec */
[----:B------:R-:W-:Y:S04]  /*af700*/  STL.64 [R1+0x66d0], R102 ;  /* 0x0066d06601007387 */ /* 0x000fe80000100a00 */
[----:B------:R-:W-:Y:S10]  /*af710*/  STL.64 [R1+0x66c8], R100 ;  /* 0x0066c86401007387 */ /* 0x000ff40000100a00 */
[----:B------:R-:W-:Y:S04]  /*af720*/  STL.64 [R1+0x66e0], R98 ;  /* 0x0066e06201007387 */ /* 0x000fe80000100a00 */
[----:B------:R-:W-:Y:S04]  /*af730*/  STL.64 [R1+0x66d8], R96 ;  /* 0x0066d86001007387 */ /* 0x000fe80000100a00 */
[----:B------:R-:W-:Y:S04]  /*af740*/  STL.64 [R1+0x66f0], R94 ;  /* 0x0066f05e01007387 */ /* 0x000fe80000100a00 */
[----:B------:R-:W-:Y:S04]  /*af750*/  STL.64 [R1+0x66e8], R92 ;  /* 0x0066e85c01007387 */ /* 0x000fe80000100a00 */
[----:B------:R-:W-:Y:S04]  /*af760*/  STL.64 [R1+0x6700], R90 ;  /* 0x0067005a01007387 */ /* 0x000fe80000100a00 */
[----:B------:R1:W-:Y:S01]  /*af770*/  STL.64 [R1+0x66f8], R88 ;  /* 0x0066f85801007387 */ /* 0x0003e20000100a00 */
[----:B------:R-:W-:Y:S01]  /*af780*/  MOV R238, R77 ;  /* 0x0000004d00ee7202 */ /* 0x000fe20000000f00 */
[----:B------:R-:W-:-:S02]  /*af790*/  IMAD.MOV.U32 R239, RZ, RZ, R76 ;  /* 0x000000ffffef7224 */ /* 0x000fc400078e004c */
[C---:B------:R-:W-:Y:S08]  /*af7a0*/  HMMA.1688.F32.TF32 R76, R12.reuse, R172, R240 ;  /* 0x000000ac0c4c723c */ /* 0x040ff000000810f0 */
[C---:B---3--:R-:W-:Y:S11]  /*af7b0*/  HMMA.1688.F32.TF32 R84, R12.reuse, R144, R16 ;  /* 0x000000900c54723c */ /* 0x048ff60000081010 */
[----:B------:R-:W-:Y:S11]  /*af7c0*/  @!UPT UIADD3 URZ, URZ, URZ, URZ ;  /* 0x0000003f3f3ff290 */ /* 0x000ff6000fffe03f */
[----:B------:R-:W-:Y:S01]  /*af7d0*/  @!UPT UIADD3 URZ, URZ, URZ, URZ ;  /* 0x0000003f3f3ff290 */ /* 0x000fe2000fffe03f */
[----:B------:R-:W-:Y:S04]  /*af7e0*/  STL [R1+0x63a0], R84 ;  /* 0x0063a05401007387 */ /* 0x000fe80000100800 */
[----:B------:R-:W-:Y:S04]  /*af7f0*/  STL [R1+0x639c], R85 ;  /* 0x00639c5501007387 */ /* 0x000fe80000100800 */
[----:B------:R-:W-:Y:S04]  /*af800*/  STL [R1+0x6398], R86 ;  /* 0x0063985601007387 */ /* 0x000fe80000100800 */
[----:B------:R-:W-:Y:S04]  /*af810*/  STL [R1+0x6394], R87 ;  /* 0x0063945701007387 */ /* 0x000fe80000100800 */
[----:B------:R-:W2:Y:S04]  /*af820*/  LDL.LU R236, [R1+0x31b0] ;  /* 0x0031b00001ec7983 */ /* 0x000ea80000300800 */
[----:B------:R-:W2:Y:S04]  /*af830*/  LDL.LU R237, [R1+0x31b4] ;  /* 0x0031b40001ed7983 */ /* 0x000ea80000300800 */
[----:B-1----:R-:W3:Y:S04]  /*af840*/  LDL.LU.64 R88, [R1+0x1520] ;  /* 0x0015200001587983 */ /* 0x002ee80000300a00 */
[----:B------:R-:W-:Y:S04]  /*af850*/  STL [R1+0x63ac], R80 ;  /* 0x0063ac5001007387 */ /* 0x000fe80000100800 */
[----:B------:R-:W-:Y:S04]  /*af860*/  STL [R1+0x63a8], R81 ;  /* 0x0063a85101007387 */ /* 0x000fe80000100800 */
[----:B------:R-:W-:Y:S04]  /*af870*/  STL [R1+0x63a4], R82 ;  /* 0x0063a45201007387 */ /* 0x000fe80000100800 */
[----:B------:R-:W-:Y:S04]  /*af880*/  STL [R1+0x6390], R83 ;  /* 0x0063905301007387 */ /* 0x000fe80000100800 */
        /* <DEDUP_REMOVED lines=8> */
[----:B------:R-:W3:Y:S04]  /*af910*/  LDL.LU.64 R96, [R1+0x1530] ;  /* 0x0015300001607983 */ /* 0x000ee80000300a00 */
[----:B------:R-:W-:Y:S04]  /*af920*/  STL [R1+0x63bc], R76 ;  /* 0x0063bc4c01007387 */ /* 0x000fe80000100800 */
[----:B------:R-:W-:Y:S04]  /*af930*/  STL [R1+0x63b8], R77 ;  /* 0x0063b84d01007387 */ /* 0x000fe80000100800 */
[----:B------:R-:W-:Y:S04]  /*af940*/  STL [R1+0x63b4], R78 ;  /* 0x0063b44e01007387 */ /* 0x000fe80000100800 */
[----:B------:R-:W-:Y:S04]  /*af950*/  STL [R1+0x63b0], R79 ;  /* 0x0063b04f01007387 */ /* 0x000fe80000100800 */
[----:B------:R-:W3:Y:S04]  /*af960*/  LDL.LU R240, [R1+0x3180] ;  /* 0x0031800001f07983 */ /* 0x000ee80000300800 */
[----:B------:R-:W3:Y:S04]  /*af970*/  LDL.LU R241, [R1+0x3184] ;  /* 0x0031840001f17983 */ /* 0x000ee80000300800 */
[----:B------:R-:W3:Y:S04]  /*af980*/  LDL.LU R242, [R1+0x3188] ;  /* 0x0031880001f27983 */ /* 0x000ee80000300800 */
[----:B------:R-:W3:Y:S01]  /*af990*/  LDL.LU R243, [R1+0x318c] ;  /* 0x00318c0001f37983 */ /* 0x000ee20000300800 */
[C---:B------:R-:W-:Y:S03]  /*af9a0*/  HMMA.1688.F32.TF32 R16, R12.reuse, R112, R232 ;  /* 0x000000700c10723c */ /* 0x040fe600000810e8 */
[----:B------:R-:W3:Y:S04]  /*af9b0*/  LDL.LU R232, [R1+0x3170] ;  /* 0x0031700001e87983 */ /* 0x000ee80000300800 */
[----:B------:R-:W3:Y:S04]  /*af9c0*/  LDL.LU R233, [R1+0x3174] ;  /* 0x0031740001e97983 */ /* 0x000ee80000300800 */
[----:B------:R-:W3:Y:S04]  /*af9d0*/  LDL.LU R234, [R1+0x3178] ;  /* 0x0031780001ea7983 */ /* 0x000ee80000300800 */
[----:B------:R-:W3:Y:S04]  /*af9e0*/  LDL.LU R235, [R1+0x317c] ;  /* 0x00317c0001eb7983 */ /* 0x000ee80000300800 */
[----:B------:R-:W3:Y:S04]  /*af9f0*/  LDL.LU.64 R20, [R1+0x1540] ;  /* 0x0015400001147983 */ /* 0x000ee80000300a00 */
[----:B------:R-:W3:Y:S04]  /*afa00*/  LDL.LU.64 R184, [R1+0x1550] ;  /* 0x0015500001b87983 */ /* 0x000ee80000300a00 */
[----:B------:R-:W-:Y:S04]  /*afa10*/  STL [R1+0x63cc], R16 ;  /* 0x0063cc1001007387 */ /* 0x000fe80000100800 */
[----:B------:R-:W-:Y:S04]  /*afa20*/  STL [R1+0x63c8], R17 ;  /* 0x0063c81101007387 */ /* 0x000fe80000100800 */
[----:B------:R-:W-:Y:S04]  /*afa30*/  STL [R1+0x63c4], R18 ;  /* 0x0063c41201007387 */ /* 0x000fe80000100800 */
[----:B------:R-:W-:Y:S01]  /*afa40*/  STL [R1+0x63c0], R19 ;  /* 0x0063c01301007387 */ /* 0x000fe20000100800 */
[C---:B--2---:R-:W-:Y:S03]  /*afa50*/  HMMA.1688.F32.TF32 R8, R12.reuse, R108, R236 ;  /* 0x0000006c0c08723c */ /* 0x044fe600000810ec */
[----:B------:R-:W2:Y:S04]  /*afa60*/  LDL.LU R236, [R1+0x3160] ;  /* 0x0031600001ec7983 */ /* 0x000ea80000300800 */
[----:B------:R-:W2:Y:S04]  /*afa70*/  LDL.LU R237, [R1+0x3164] ;  /* 0x0031640001ed7983 */ /* 0x000ea80000300800 */
[----:B------:R-:W2:Y:S04]  /*afa80*/  LDL.LU R238, [R1+0x3168] ;  /* 0x0031680001ee7983 */ /* 0x000ea80000300800 */
[----:B------:R-:W2:Y:S01]  /*afa90*/  LDL.LU R239, [R1+0x316c] ;  /* 0x00316c0001ef7983 */ /* 0x000ea20000300800 */
[C---:B----4-:R-:W-:Y:S07]  /*afaa0*/  HMMA.1688.F32.TF32 R64, R12.reuse, R104, R32 ;  /* 0x000000680c40723c */ /* 0x050fee0000081020 */
[----:B------:R-:W-:Y:S01]  /*afab0*/  STL [R1+0x63dc], R8 ;  /* 0x0063dc0801007387 */ /* 0x000fe20000100800 */
[C---:B---3--:R-:W-:Y:S03]  /*afac0*/  HMMA.1688.F32.TF32 R60, R12.reuse, R24, R224 ;  /* 0x000000180c3c723c */ /* 0x048fe600000810e0 */
[----:B------:R-:W-:Y:S04]  /*afad0*/  STL [R1+0x63d8], R9 ;  /* 0x0063d80901007387 */ /* 0x000fe80000100800 */
[----:B------:R-:W-:Y:S04]  /*afae0*/  STL [R1+0x63d4], R10 ;  /* 0x0063d40a01007387 */ /* 0x000fe80000100800 */
[----:B------:R1:W-:Y:S04]  /*afaf0*/  STL [R1+0x63d0], R11 ;  /* 0x0063d00b01007387 */ /* 0x0003e80000100800 */
[----:B------:R-:W3:Y:S04]  /*afb00*/  LDL.LU.64 R176, [R1+0x1570] ;  /* 0x0015700001b07983 */ /* 0x000ee80000300a00 */
[----:B------:R-:W-:Y:S04]  /*afb10*/  STL [R1+0x63ec], R64 ;  /* 0x0063ec4001007387 */ /* 0x000fe80000100800 */
[----:B------:R-:W-:Y:S04]  /*afb20*/  STL [R1+0x63e8], R65 ;  /* 0x0063e84101007387 */ /* 0x000fe80000100800 */
[----:B------:R-:W-:Y:S04]  /*afb30*/  STL [R1+0x63e4], R66 ;  /* 0x0063e44201007387 */ /* 0x000fe80000100800 */
[----:B------:R-:W-:Y:S04]  /*afb40*/  STL [R1+0x63e0], R67 ;  /* 0x0063e04301007387 */ /* 0x000fe80000100800 */
[----:B------:R-:W-:Y:S04]  /*afb50*/  STL [R1+0x63fc], R60 ;  /* 0x0063fc3c01007387 */ /* 0x000fe80000100800 */
[----:B------:R-:W-:Y:S01]  /*afb60*/  STL [R1+0x63f8], R61 ;  /* 0x0063f83d01007387 */ /* 0x000fe20000100800 */
[C---:B------:R-:W-:Y:S03]  /*afb70*/  HMMA.1688.F32.TF32 R56, R12.reuse, R88, R240 ;  /* 0x000000580c38723c */ /* 0x040fe600000810f0 */
[----:B------:R-:W-:Y:S04]  /*afb80*/  STL [R1+0x63f4], R62 ;  /* 0x0063f43e01007387 */ /* 0x000fe80000100800 */
[----:B------:R-:W-:Y:S04]  /*afb90*/  STL [R1+0x63f0], R63 ;  /* 0x0063f03f01007387 */ /* 0x000fe80000100800 */
[----:B------:R-:W4:Y:S04]  /*afba0*/  LDL.LU R240, [R1+0x3150] ;  /* 0x0031500001f07983 */ /* 0x000f280000300800 */
[----:B------:R-:W4:Y:S04]  /*afbb0*/  LDL.LU R241, [R1+0x3154] ;  /* 0x0031540001f17983 */ /* 0x000f280000300800 */
[----:B------:R-:W4:Y:S04]  /*afbc0*/  LDL.LU R242, [R1+0x3158] ;  /* 0x0031580001f27983 */ /* 0x000f280000300800 */
[----:B------:R-:W4:Y:S01]  /*afbd0*/  LDL.LU R243, [R1+0x315c] ;  /* 0x00315c0001f37983 */ /* 0x000f220000300800 */
[C---:B------:R-:W-:Y:S03]  /*afbe0*/  HMMA.1688.F32.TF32 R52, R12.reuse, R96, R232 ;  /* 0x000000600c34723c */ /* 0x040fe600000810e8 */
        /* <DEDUP_REMOVED lines=20> */
[C---:B--2---:R-:W-:Y:S03]  /*afd30*/  HMMA.1688.F32.TF32 R48, R12.reuse, R20, R236 ;  /* 0x000000140c30723c */ /* 0x044fe600000810ec */
[----:B------:R-:W1:Y:S04]  /*afd40*/  LDL.LU R236, [R1+0x3110] ;  /* 0x0031100001ec7983 */ /* 0x000e680000300800 */
[----:B------:R-:W1:Y:S04]  /*afd50*/  LDL.LU R237, [R1+0x3114] ;  /* 0x0031140001ed7983 */ /* 0x000e680000300800 */
[----:B------:R-:W1:Y:S04]  /*afd60*/  LDL.LU R238, [R1+0x3118] ;  /* 0x0031180001ee7983 */ /* 0x000e680000300800 */
[----:B------:R-:W1:Y:S08]  /*afd70*/  LDL.LU R239, [R1+0x311c] ;  /* 0x00311c0001ef7983 */ /* 0x000e700000300800 */
[----:B------:R-:W-:Y:S04]  /*afd80*/  STL [R1+0x642c], R48 ;  /* 0x00642c3001007387 */ /* 0x000fe80000100800 */
[----:B------:R-:W-:Y:S04]  /*afd90*/  STL [R1+0x6428], R49 ;  /* 0x0064283101007387 */ /* 0x000fe80000100800 */
[----:B------:R-:W-:Y:S04]  /*afda0*/  STL [R1+0x6424], R50 ;  /* 0x0064243201007387 */ /* 0x000fe80000100800 */
[----:B------:R-:W-:Y:S01]  /*afdb0*/  STL [R1+0x6420], R51 ;  /* 0x0064203301007387 */ /* 0x000fe20000100800 */
[C---:B----4-:R-:W-:Y:S03]  /*afdc0*/  HMMA.1688.F32.TF32 R44, R12.reuse, R184, R240 ;  /* 0x000000b80c2c723c */ /* 0x050fe600000810f0 */
[----:B------:R-:W2:Y:S04]  /*afdd0*/  LDL.LU R240, [R1+0x3100] ;  /* 0x0031000001f07983 */ /* 0x000ea80000300800 */
[----:B------:R-:W2:Y:S04]  /*afde0*/  LDL.LU R241, [R1+0x3104] ;  /* 0x0031040001f17983 */ /* 0x000ea80000300800 */
[----:B------:R-:W2:Y:S04]  /*afdf0*/  LDL.LU R242, [R1+0x3108] ;  /* 0x0031080001f27983 */ /* 0x000ea80000300800 */
[----:B------:R-:W2:Y:S08]  /*afe00*/  LDL.LU R243, [R1+0x310c] ;  /* 0x00310c0001f37983 */ /* 0x000eb00000300800 */
[----:B------:R-:W-:Y:S04]  /*afe10*/  STL [R1+0x643c], R44 ;  /* 0x00643c2c01007387 */ /* 0x000fe80000100800 */
[----:B------:R-:W-:Y:S04]  /*afe20*/  STL [R1+0x6438], R45 ;  /* 0x0064382d01007387 */ /* 0x000fe80000100800 */
[----:B------:R-:W-:Y:S01]  /*afe30*/  STL [R1+0x6434], R46 ;  /* 0x0064342e01007387 */ /* 0x000fe20000100800 */
[C---:B---3--:R-:W-:Y:S03]  /*afe40*/  HMMA.1688.F32.TF32 R40, R12.reuse, R204, R232 ;  /* 0x000000cc0c28723c */ /* 0x048fe600000810e8 */
[----:B------:R-:W-:Y:S04]  /*afe50*/  STL [R1+0x6430], R47 ;  /* 0x0064302f01007387 */ /* 0x000fe80000100800 */
[----:B------:R-:W3:Y:S04]  /*afe60*/  LDL.LU R232, [R1+0x30f0] ;  /* 0x0030f00001e87983 */ /* 0x000ee80000300800 */
[----:B------:R-:W3:Y:S04]  /*afe70*/  LDL.LU R233, [R1+0x30f4] ;  /* 0x0030f40001e97983 */ /* 0x000ee80000300800 */
[----:B------:R-:W3:Y:S04]  /*afe80*/  LDL.LU R234, [R1+0x30f8] ;  /* 0x0030f80001ea7983 */ /* 0x000ee80000300800 */
[----:B------:R-:W3:Y:S01]  /*afe90*/  LDL.LU R235, [R1+0x30fc] ;  /* 0x0030fc0001eb7983 */ /* 0x000ee20000300800 */
[C---:B------:R-:W-:Y:S03]  /*afea0*/  HMMA.1688.F32.TF32 R36, R12.reuse, R176, R32 ;  /* 0x000000b00c24723c */ /* 0x040fe60000081020 */
[----:B------:R-:W-:Y:S05]  /*afeb0*/  STL [R1+0x644c], R40 ;  /* 0x00644c2801007387 */ /* 0x000fea0000100800 */
[C---:B------:R-:W-:Y:S01]  /*afec0*/  HMMA.1688.F32.TF32 R32, R12.reuse, R196, R224 ;  /* 0x000000c40c20723c */ /* 0x040fe200000810e0 */
[----:B------:R-:W-:Y:S04]  /*afed0*/  STL [R1+0x6448], R41 ;  /* 0x0064482901007387 */ /* 0x000fe80000100800 */
[----:B------:R-:W-:Y:S04]  /*afee0*/  STL [R1+0x6444], R42 ;  /* 0x0064442a01007387 */ /* 0x000fe80000100800 */
[----:B------:R-:W-:Y:S06]  /*afef0*/  STL [R1+0x6440], R43 ;  /* 0x0064402b01007387 */ /* 0x000fec0000100800 */
[----:B------:R-:W-:Y:S04]  /*aff00*/  STL [R1+0x645c], R36 ;  /* 0x00645c2401007387 */ /* 0x000fe80000100800 */
[----:B------:R-:W-:Y:S04]  /*aff10*/  STL [R1+0x6458], R37 ;  /* 0x0064582501007387 */ /* 0x000fe80000100800 */
[----:B------:R-:W-:Y:S04]  /*aff20*/  STL [R1+0x6454], R38 ;  /* 0x0064542601007387 */ /* 0x000fe80000100800 */
[----:B------:R-:W-:Y:S04]  /*aff30*/  STL [R1+0x6450], R39 ;  /* 0x0064502701007387 */ /* 0x000fe80000100800 */
[----:B------:R-:W-:Y:S04]  /*aff40*/  STL.64 [R1+0x6710], R34 ;  /* 0x0067102201007387 */ /* 0x000fe80000100a00 */
[----:B------:R-:W-:Y:S01]  /*aff50*/  STL.64 [R1+0x6708], R32 ;  /* 0x0067082001007387 */ /* 0x000fe20000100a00 */
[C---:B-1----:R-:W-:Y:S03]  /*aff60*/  HMMA.1688.F32.TF32 R8, R12.reuse, R180, R236 ;  /* 0x000000b40c08723c */ /* 0x042fe600000810ec */
[----:B------:R-:W4:Y:S11]  /*aff70*/  LDL.LU R236, [R1+0x30e0] ;  /* 0x0030e00001ec7983 */ /* 0x000f360000300800 */
[----:B------:R-:W-:Y:S09]  /*aff80*/  @!UPT UIADD3 URZ, URZ, URZ, URZ ;  /* 0x0000003f3f3ff290 */ /* 0x000ff2000fffe03f */
[----:B------:R-:W-:Y:S04]  /*aff90*/  STL.64 [R1+0x120], R8 ;  /* 0x0001200801007387 */ /* 0x000fe80000100a00 */
[----:B------:R2:W-:Y:S04]  /*affa0*/  STL.64 [R1+0x128], R10 ;  /* 0x0001280a01007387 */ /* 0x0005e80000100a00 */
[----:B------:R-:W4:Y:S04]  /*affb0*/  LDL.LU R237, [R1+0x30e4] ;  /* 0x0030e40001ed7983 */ /* 0x000f280000300800 */
[----:B------:R-:W4:Y:S04]  /*affc0*/  LDL.LU R238, [R1+0x30e8] ;  /* 0x0030e80001ee7983 */ /* 0x000f280000300800 */
[----:B------:R-:W4:Y:S04]  /*affd0*/  LDL.LU R239, [R1+0x30ec] ;  /* 0x0030ec0001ef7983 */ /* 0x000f280000300800 */
[----:B------:R-:W4:Y:S04]  /*affe0*/  LDL.LU.64 R212, [R1+0x1410] ;  /* 0x0014100001d47983 */ /* 0x000f280000300a00 */
[----:B------:R-:W4:Y:S04]  /*afff0*/  LDL.64 R214, [R1+0x1418] ;  /* 0x0014180001d67983 */ /* 0x000f280000100a00 */
[----:B------:R-:W4:Y:S04]  /*b0000*/  LDL.LU.64 R200, [R1+0x1400] ;  /* 0x0014000001c87983 */ /* 0x000f280000300a00 */
[----:B------:R-:W4:Y:S01]  /*b0010*/  LDL.64 R202, [R1+0x1408] ;  /* 0x0014080001ca7983 */ /* 0x000f220000100a00 */
[----:B--2---:R-:W-:Y:S03]  /*b0020*/  HMMA.1688.F32.TF32 R8, R12, R120, R240 ;  /* 0x000000780c08723c */ /* 0x004fe600000810f0 */
[----:B------:R-:W2:Y:S04]  /*b0030*/  LDL.LU R240, [R1+0x2550] ;  /* 0x0025500001f07983 */ /* 0x000ea80000300800 */
[----:B------:R-:W2:Y:S04]  /*b0040*/  LDL.LU R241, [R1+0x2554] ;  /* 0x0025540001f17983 */ /* 0x000ea80000300800 */
[----:B------:R-:W2:Y:S04]  /*b0050*/  LDL.LU R242, [R1+0x2558] ;  /* 0x0025580001f27983 */ /* 0x000ea80000300800 */
[----:B------:R-:W2:Y:S04]  /*b0060*/  LDL.LU R243, [R1+0x255c] ;  /* 0x00255c0001f37983 */ /* 0x000ea80000300800 */
[----:B------:R-:W2:Y:S04]  /*b0070*/  LDL.LU.64 R192, [R1+0x13f0] ;  /* 0x0013f00001c07983 */ /* 0x000ea80000300a00 */
[----:B------:R-:W2:Y:S01]  /*b0080*/  LDL.64 R194, [R1+0x13f8] ;  /* 0x0013f80001c27983 */ /* 0x000ea20000100a00 */
[----:B------:R-:W-:Y:S01]  /*b0090*/  IMAD.MOV.U32 R85, RZ, RZ, R8 ;  /* 0x000000ffff557224 */ /* 0x000fe200078e0008 */
[----:B------:R-:W-:Y:S01]  /*b00a0*/  MOV R86, R9 ;  /* 0x0000000900567202 */ /* 0x000fe20000000f00 */
[----:B------:R-:W-:Y:S01]  /*b00b0*/  IMAD.MOV.U32 R87, RZ, RZ, R10 ;  /* 0x000000ffff577224 */ /* 0x000fe200078e000a */
[----:B------:R-:W2:Y:S01]  /*b00c0*/  LDL.LU.64 R28, [R1+0x1440] ;  /* 0x00144000011c7983 */ /* 0x000ea20000300a00 */
[----:B------:R-:W-:-:S03]  /*b00d0*/  IMAD.MOV.U32 R83, RZ, RZ, R11 ;  /* 0x000000ffff537224 */ /* 0x000fc600078e000b */
[----:B------:R-:W2:Y:S01]  /*b00e0*/  LDL.64 R30, [R1+0x1448] ;  /* 0x00144800011e7983 */ /* 0x000ea20000100a00 */
[----:B---3--:R-:W-:Y:S03]  /*b00f0*/  HMMA.1688.F32.TF32 R8, R12, R116, R232 ;  /* 0x000000740c08723c */ /* 0x008fe600000810e8 */
[----:B------:R-:W-:Y:S11]  /*b0100*/  STL.64 [R1+0x6730], R86 ;  /* 0x0067305601007387 */ /* 0x000ff60000100a00 */
[----:B------:R-:W-:Y:S10]  /*b0110*/  @!UPT UIADD3 URZ, URZ, URZ, URZ ;  /* 0x0000003f3f3ff290 */ /* 0x000ff4000fffe03f */
[----:B------:R-:W-:-:S05]  /*b0120*/  MOV R84, R11 ;  /* 0x0000000b00547202 */ /* 0x000fca0000000f00 */
        /* <DEDUP_REMOVED lines=9> */
[----:B------:R-:W-:-:S02]  /*b01c0*/  IMAD.MOV.U32 R107, RZ, RZ, R4 ;  /* 0x000000ffff6b7224 */ /* 0x000fc400078e0004 */
[----:B------:R-:W-:Y:S01]  /*b01d0*/  IMAD.MOV.U32 R106, RZ, RZ, R5 ;  /* 0x000000ffff6a7224 */ /* 0x000fe200078e0005 */
[----:B------:R-:W-:Y:S01]  /*b01e0*/  MOV R80, R8 ;  /* 0x0000000800507202 */ /* 0x000fe20000000f00 */
[----:B-1----:R-:W-:Y:S01]  /*b01f0*/  IMAD.MOV.U32 R84, RZ, RZ, R107 ;  /* 0x000000ffff547224 */ /* 0x002fe200078e006b */
[----:B------:R-:W-:Y:S01]  /*b0200*/  LDS R4, [R2+0x10080] ;  /* 0x0100800002047984 */ /* 0x000fe20000000800 */
[----:B------:R-:W-:Y:S02]  /*b0210*/  IMAD.MOV.U32 R85, RZ, RZ, R106 ;  /* 0x000000ffff557224 */ /* 0x000fe400078e006a */
[----:B------:R-:W-:Y:S01]  /*b0220*/  IMAD.MOV.U32 R82, RZ, RZ, R10 ;  /* 0x000000ffff527224 */ /* 0x000fe200078e000a */
[----:B------:R-:W3:Y:S01]  /*b0230*/  LDS R5, [R0+0x10080] ;  /* 0x0100800000057984 */ /* 0x000ee20000000800 */
[----:B------:R-:W-:-:S03]  /*b0240*/  IMAD.MOV.U32 R81, RZ, RZ, R9 ;  /* 0x000000ffff517224 */ /* 0x000fc600078e0009 */
[----:B------:R-:W-:Y:S04]  /*b0250*/  STL.64 [R1+0x6720], R82 ;  /* 0x0067205201007387 */ /* 0x000fe80000100a00 */
[----:B------:R-:W-:Y:S01]  /*b0260*/  STL.64 [R1+0x6718], R80 ;  /* 0x0067185001007387 */ /* 0x000fe20000100a00 */
[----:B----4-:R-:W-:Y:S03]  /*b0270*/  HMMA.1688.F32.TF32 R8, R12, R84, R236 ;  /* 0x000000540c08723c */ /* 0x010fe600000810ec */
[----:B------:R-:W4:Y:S04]  /*b0280*/  LDL.LU R236, [R1+0x30b0] ;  /* 0x0030b00001ec7983 */ /* 0x000f280000300800 */
[----:B------:R-:W4:Y:S04]  /*b0290*/  LDL.LU R237, [R1+0x30b4] ;  /* 0x0030b40001ed7983 */ /* 0x000f280000300800 */
[----:B------:R-:W4:Y:S04]  /*b02a0*/  LDL.LU R238, [R1+0x30b8] ;  /* 0x0030b80001ee7983 */ /* 0x000f280000300800 */
[----:B------:R-:W4:Y:S09]  /*b02b0*/  LDL.LU R239, [R1+0x30bc] ;  /* 0x0030bc0001ef7983 */ /* 0x000f320000300800 */
[----:B------:R-:W-:Y:S01]  /*b02c0*/  IMAD.MOV.U32 R78, RZ, RZ, R10 ;  /* 0x000000ffff4e7224 */ /* 0x000fe200078e000a */
[----:B------:R-:W-:Y:S01]  /*b02d0*/  MOV R79, R11 ;  /* 0x0000000b004f7202 */ /* 0x000fe20000000f00 */
[----:B------:R-:W-:Y:S01]  /*b02e0*/  IMAD.MOV.U32 R77, RZ, RZ, R9 ;  /* 0x000000ffff4d7224 */ /* 0x000fe200078e0009 */
[----:B------:R-:W-:-:S03]  /*b02f0*/  MOV R76, R8 ;  /* 0x00000008004c7202 */ /* 0x000fc60000000f00 */
[----:B------:R-:W-:Y:S04]  /*b0300*/  STL.64 [R1+0x6740], R78 ;  /* 0x0067404e01007387 */ /* 0x000fe80000100a00 */
[----:B------:R-:W-:Y:S01]  /*b0310*/  STL.64 [R1+0x6738], R76 ;  /* 0x0067384c01007387 */ /* 0x000fe20000100a00 */
[----:B--2---:R-:W-:Y:S03]  /*b0320*/  HMMA.1688.F32.TF32 R8, R12, R248, R240 ;  /* 0x000000f80c08723c */ /* 0x004fe600000810f0 */
[----:B------:R-:W2:Y:S04]  /*b0330*/  LDL.LU R240, [R1+0x30a0] ;  /* 0x0030a00001f07983 */ /* 0x000ea80000300800 */
[----:B------:R-:W2:Y:S04]  /*b0340*/  LDL.LU R241, [R1+0x30a4] ;  /* 0x0030a40001f17983 */ /* 0x000ea80000300800 */
[----:B------:R-:W2:Y:S04]  /*b0350*/  LDL.LU R242, [R1+0x30a8] ;  /* 0x0030a80001f27983 */ /* 0x000ea80000300800 */
[----:B------:R-:W2:Y:S04]  /*b0360*/  LDL.LU R243, [R1+0x30ac] ;  /* 0x0030ac0001f37983 */ /* 0x000ea80000300800 */
[----:B------:R-:W-:Y:S04]  /*b0370*/  LDS R12, [R2+0x10100] ;  /* 0x01010000020c7984 */ /* 0x000fe80000000800 */
[----:B------:R-:W-:Y:S01]  /*b0380*/  LDS R14, [R2+0x12100] ;  /* 0x01210000020e7984 */ /* 0x000fe20000000800 */
[----:B------:R-:W-:Y:S01]  /*b0390*/  MOV R18, R10 ;  /* 0x0000000a00127202 */ /* 0x000fe20000000f00 */
[----:B------:R-:W-:-:S02]  /*b03a0*/  IMAD.MOV.U32 R19, RZ, RZ, R11 ;  /* 0x000000ffff137224 */ /* 0x000fc400078e000b */
[----:B------:R-:W-:Y:S01]  /*b03b0*/  LDS R13, [R0+0x10100] ;  /* 0x01010000000d7984 */ /* 0x000fe20000000800 */
[----:B------:R-:W-:Y:S02]  /*b03c0*/  IMAD.MOV.U32 R16, RZ, RZ, R8 ;  /* 0x000000ffff107224 */ /* 0x000fe400078e0008 */
[----:B------:R-:W-:Y:S01]  /*b03d0*/  IMAD.MOV.U32 R17, RZ, RZ, R9 ;  /* 0x000000ffff117224 */ /* 0x000fe200078e0009 */
[----:B------:R-:W-:Y:S04]  /*b03e0*/  STL.64 [R1+0x6750], R18 ;  /* 0x0067501201007387 */ /* 0x000fe80000100a00 */
[----:B------:R1:W-:Y:S04]  /*b03f0*/  STL.64 [R1+0x6748], R16 ;  /* 0x0067481001007387 */ /* 0x0003e80000100a00 */
[----:B------:R-:W1:Y:S01]  /*b0400*/  LDS R15, [R0+0x12100] ;  /* 0x01210000000f7984 */ /* 0x000e620000000800 */
[C---:B---3--:R-:W-:Y:S08]  /*b0410*/  HMMA.1688.F32.TF32 R32, R4.reuse, R212, R224 ;  /* 0x000000d40420723c */ /* 0x048ff000000810e0 */
[----:B-1----:R-:W-:Y:S11]  /*b0420*/  HMMA.1688.F32.TF32 R16, R4, R200, R232 ;  /* 0x000000c80410723c */ /* 0x002ff600000810e8 */
[----:B------:R-:W-:Y:S05]  /*b0430*/  @!UPT UIADD3 URZ, URZ, URZ, URZ ;  /* 0x0000003f3f3ff290 */ /* 0x000fea000fffe03f */
[----:B------:R-:W-:Y:S02]  /*b0440*/  IMAD.MOV.U32 R10, RZ, RZ, R34 ;  /* 0x000000ffff0a7224 */ /* 0x000fe400078e0022 */
[----:B------:R-:W-:Y:S02]  /*b0450*/  IMAD.MOV.U32 R11, RZ, RZ, R35 ;  /* 0x000000ffff0b7224 */ /* 0x000fe400078e0023 */
[----:B------:R-:W-:Y:S01]  /*b0460*/  IMAD.MOV.U32 R8, RZ, RZ, R32 ;  /* 0x000000ffff087224 */ /* 0x000fe200078e0020 */
[----:B------:R-:W-:Y:S02]  /*b0470*/  MOV R9, R33 ;  /* 0x0000002100097202 */ /* 0x000fe40000000f00 */
[----:B------:R-:W-:Y:S03]  /*b0480*/  STL.64 [R1+0x6760], R10 ;  /* 0x0067600a01007387 */ /* 0x000fe60000100a00 */
[----:B------:R4:W-:Y:S02]  /*b0490*/  STL.64 [R1+0x6758], R8 ;  /* 0x0067580801007387 */ /* 0x0009e40000100a00 */
[----:B------:R-:W3:Y:S02]  /*b04a0*/  LDL.LU R232, [R1+0x3090] ;  /* 0x0030900001e87983 */ /* 0x000ee40000300800 */
[----:B------:R-:W3:Y:S01]  /*b04b0*/  LDL.LU R233, [R1+0x3094] ;  /* 0x0030940001e97983 */ /* 0x000ee20000300800 */
[----:B------:R-:W3:Y:S01]  /*b04c0*/  LDL.LU R234, [R1+0x3098] ;  /* 0x0030980001ea7983 */ /* 0x000ee20000300800 */
[----:B------:R-:W3:Y:S02]  /*b04d0*/  LDL.LU R235, [R1+0x309c] ;  /* 0x00309c0001eb7983 */ /* 0x000ee40000300800 */
[----:B------:R-:W-:Y:S01]  /*b04e0*/  IMAD.MOV.U32 R66, RZ, RZ, R18 ;  /* 0x000000ffff427224 */ /* 0x000fe200078e0012 */
[----:B------:R-:W-:-:S02]  /*b04f0*/  MOV R67, R19 ;  /* 0x0000001300437202 */ /* 0x000fc40000000f00 */
[----:B------:R-:W-:Y:S01]  /*b0500*/  MOV R64, R16 ;  /* 0x0000001000407202 */ /* 0x000fe20000000f00 */
[----:B------:R-:W-:Y:S02]  /*b0510*/  IMAD.MOV.U32 R65, RZ, RZ, R17 ;  /* 0x000000ffff417224 */ /* 0x000fe400078e0011 */
[----:B------:R-:W-:Y:S03]  /*b0520*/  STL.64 [R1+0x6770], R66 ;  /* 0x0067704201007387 */ /* 0x000fe60000100a00 */
[----:B------:R-:W-:Y:S02]  /*b0530*/  STL.64 [R1+0x6768], R64 ;  /* 0x0067684001007387 */ /* 0x000fe40000100a00 */
[----:B------:R-:W3:Y:S02]  /*b0540*/  LDL.LU R148, [R1+0x3080] ;  /* 0x0030800001947983 */ /* 0x000ee40000300800 */
[----:B------:R-:W3:Y:S01]  /*b0550*/  LDL.LU R149, [R1+0x3084] ;  /* 0x0030840001957983 */ /* 0x000ee20000300800 */
[----:B------:R-:W3:Y:S01]  /*b0560*/  LDL.LU R150, [R1+0x3088] ;  /* 0x0030880001967983 */ /* 0x000ee20000300800 */
[----:B------:R-:W3:Y:S02]  /*b0570*/  LDL.LU R151, [R1+0x308c] ;  /* 0x00308c0001977983 */ /* 0x000ee40000300800 */
[----:B------:R-:W3:Y:S02]  /*b0580*/  LDL.LU R224, [R1+0x3070] ;  /* 0x0030700001e07983 */ /* 0x000ee40000300800 */
[----:B------:R-:W3:Y:S01]  /*b0590*/  LDL.LU R225, [R1+0x3074] ;  /* 0x0030740001e17983 */ /* 0x000ee20000300800 */
[----:B------:R-:W3:Y:S01]  /*b05a0*/  LDL.LU R226, [R1+0x3078] ;  /* 0x0030780001e27983 */ /* 0x000ee20000300800 */
[----:B------:R-:W3:Y:S01]  /*b05b0*/  LDL.LU R227, [R1+0x307c] ;  /* 0x00307c0001e37983 */ /* 0x000ee20000300800 */
[C---:B----4-:R-:W-:Y:S11]  /*b05c0*/  HMMA.1688.F32.TF32 R8, R4.reuse, R192, R236 ;  /* 0x000000c00408723c */ /* 0x050ff600000810ec */
[----:B------:R-:W-:Y:S11]  /*b05d0*/  @!UPT UIADD3 URZ, URZ, URZ, URZ ;  /* 0x0000003f3f3ff290 */ /* 0x000ff6000fffe03f */
[----:B------:R-:W-:Y:S02]  /*b05e0*/  @!UPT UIADD3 URZ, URZ, URZ, URZ ;  /* 0x0000003f3f3ff290 */ /* 0x000fe4000fffe03f */
[----:B------:R-:W-:Y:S01]  /*b05f0*/  MOV R62, R10 ;  /* 0x0000000a003e7202 */ /* 0x000fe20000000f00 */
[----:B------:R-:W-:Y:S02]  /*b0600*/  IMAD.MOV.U32 R63, RZ, RZ, R11 ;  /* 0x000000ffff3f7224 */ /* 0x000fe400078e000b */
[----:B------:R-:W-:Y:S02]  /*b0610*/  IMAD.MOV.U32 R60, RZ, RZ, R8 ;  /* 0x000000ffff3c7224 */ /* 0x000fe400078e0008 */
[----:B------:R-:W-:Y:S01]  /*b0620*/  IMAD.MOV.U32 R61, RZ, RZ, R9 ;  /* 0x000000ffff3d7224 */ /* 0x000fe200078e0009 */
[----:B------:R-:W-:Y:S04]  /*b0630*/  STL.64 [R1+0x6780], R62 ;  /* 0x0067803e01007387 */ /* 0x000fe80000100a00 */
[----:B------:R-:W-:Y:S02]  /*b0640*/  STL.64 [R1+0x6778], R60 ;  /* 0x0067783c01007387 */ /* 0x000fe40000100a00 */
[----:B------:R-:W4:Y:S02]  /*b0650*/  LDL.LU R236, [R1+0x3060] ;  /* 0x0030600001ec7983 */ /* 0x000f240000300800 */
[----:B------:R-:W4:Y:S01]  /*b0660*/  LDL.LU R237, [R1+0x3064] ;  /* 0x0030640001ed7983 */ /* 0x000f220000300800 */
[----:B------:R-:W4:Y:S01]  /*b0670*/  LDL.LU R238, [R1+0x3068] ;  /* 0x0030680001ee7983 */ /* 0x000f220000300800 */
[----:B------:R-:W4:Y:S01]  /*b0680*/  LDL.LU R239, [R1+0x306c] ;  /* 0x00306c0001ef7983 */ /* 0x000f220000300800 */
[C---:B--2---:R-:W-:Y:S02]  /*b0690*/  HMMA.1688.F32.TF32 R8, R4.reuse, R28, R240 ;  /* 0x0000001c0408723c */ /* 0x044fe400000810f0 */
[----:B------:R-:W2:Y:S01]  /*b06a0*/  LDL.LU R240, [R1+0x3050] ;  /* 0x0030500001f07983 */ /* 0x000ea20000300800 */
[----:B------:R-:W2:Y:S02]  /*b06b0*/  LDL.LU R241, [R1+0x3054] ;  /* 0x0030540001f17983 */ /* 0x000ea40000300800 */
[----:B------:R-:W2:Y:S02]  /*b06c0*/  LDL.LU R242, [R1+0x3058] ;  /* 0x0030580001f27983 */ /* 0x000ea40000300800 */
[----:B------:R-:W2:Y:S11]  /*b06d0*/  LDL.LU R243, [R1+0x305c] ;  /* 0x00305c0001f37983 */ /* 0x000eb60000300800 */
[----:B------:R-:W-:Y:S06]  /*b06e0*/  @!UPT UIADD3 URZ, URZ, URZ, URZ ;  /* 0x0000003f3f3ff290 */ /* 0x000fec000fffe03f */
[----:B------:R-:W-:Y:S02]  /*b06f0*/  IMAD.MOV.U32 R58, RZ, RZ, R10 ;  /* 0x000000ffff3a7224 */ /* 0x000fe400078e000a */
[----:B------:R-:W-:Y:S02]  /*b0700*/  IMAD.MOV.U32 R59, RZ, RZ, R11 ;  /* 0x000000ffff3b7224 */ /* 0x000fe400078e000b */
[----:B------:R-:W-:Y:S01]  /*b0710*/  IMAD.MOV.U32 R56, RZ, RZ, R8 ;  /* 0x000000ffff387224 */ /* 0x000fe200078e0008 */
[----:B------:R-:W-:Y:S02]  /*b0720*/  MOV R57, R9 ;  /* 0x0000000900397202 */ /* 0x000fe40000000f00 */
[----:B------:R-:W-:Y:S03]  /*b0730*/  STL.64 [R1+0x6790], R58 ;  /* 0x0067903a01007387 */ /* 0x000fe60000100a00 */
[----:B------:R-:W-:Y:S01]  /*b0740*/  STL.64 [R1+0x6788], R56 ;  /* 0x0067883801007387 */ /* 0x000fe20000100a00 */
[C---:B---3--:R-:W-:Y:S01]  /*b0750*/  HMMA.1688.F32.TF32 R8, R4.reuse, R124, R232 ;  /* 0x0000007c0408723c */ /* 0x048fe200000810e8 */
[----:B------:R-:W3:Y:S01]  /*b0760*/  LDL.LU R232, [R1+0x3040] ;  /* 0x0030400001e87983 */ /* 0x000ee20000300800 */
[----:B------:R-:W3:Y:S02]  /*b0770*/  LDL.LU R233, [R1+0x3044] ;  /* 0x0030440001e97983 */ /* 0x000ee40000300800 */
[----:B------:R-:W3:Y:S02]  /*b0780*/  LDL.LU R234, [R1+0x3048] ;  /* 0x0030480001ea7983 */ /* 0x000ee40000300800 */
[----:B------:R-:W3:Y:S11]  /*b0790*/  LDL.LU R235, [R1+0x304c] ;  /* 0x00304c0001eb7983 */ /* 0x000ef60000300800 */
[----:B------:R-:W-:Y:S07]  /*b07a0*/  @!UPT UIADD3 URZ, URZ, URZ, URZ ;  /* 0x0000003f3f3ff290 */ /* 0x000fee000fffe03f */
[----:B------:R-:W-:Y:S01]  /*b07b0*/  MOV R52, R8 ;  /* 0x0000000800347202 */ /* 0x000fe20000000f00 */
[----:B------:R-:W-:Y:S02]  /*b07c0*/  IMAD.MOV.U32 R53, RZ, RZ, R9 ;  /* 0x000000ffff357224 */ /* 0x000fe400078e0009 */
[----:B------:R-:W-:Y:S01]  /*b07d0*/  IMAD.MOV.U32 R54, RZ, RZ, R10 ;  /* 0x000000ffff367224 */ /* 0x000fe200078e000a */
[----:B------:R-:W-:Y:S02]  /*b07e0*/  MOV R55, R11 ;  /* 0x0000000b00377202 */ /* 0x000fe40000000f00 */
[C---:B------:R-:W-:Y:S11]  /*b07f0*/  HMMA.1688.F32.TF32 R8, R4.reuse, R168, R148 ;  /* 0x000000a80408723c */ /* 0x040ff60000081094 */
[----:B------:R-:W-:Y:S11]  /*b0800*/  @!UPT UIADD3 URZ, URZ, URZ, URZ ;  /* 0x0000003f3f3ff290 */ /* 0x000ff6000fffe03f */
[----:B------:R-:W-:Y:S02]  /*b0810*/  @!UPT UIADD3 URZ, URZ, URZ, URZ ;  /* 0x0000003f3f3ff290 */ /* 0x000fe4000fffe03f */
[----:B------:R-:W-:Y:S02]  /*b0820*/  IMAD.MOV.U32 R48, RZ, RZ, R8 ;  /* 0x000000ffff307224 */ /* 0x000fe400078e0008 */
[----:B------:R-:W-:Y:S01]  /*b0830*/  IMAD.MOV.U32 R49, RZ, RZ, R9 ;  /* 0x000000ffff317224 */ /* 0x000fe200078e0009 */
[----:B------:R-:W-:Y:S01]  /*b0840*/  MOV R50, R10 ;  /* 0x0000000a00327202 */ /* 0x000fe20000000f00 */
[----:B------:R-:W-:Y:S02]  /*b0850*/  IMAD.MOV.U32 R51, RZ, RZ, R11 ;  /* 0x000000ffff337224 */ /* 0x000fe400078e000b */
[C---:B------:R-:W-:Y:S11]  /*b0860*/  HMMA.1688.F32.TF32 R8, R4.reuse, R164, R224 ;  /* 0x000000a40408723c */ /* 0x040ff600000810e0 */
[----:B------:R-:W-:Y:S11]  /*b0870*/  @!UPT UIADD3 URZ, URZ, URZ, URZ ;  /* 0x0000003f3f3ff290 */ /* 0x000ff6000fffe03f */
[----:B------:R-:W-:Y:S02]  /*b0880*/  @!UPT UIADD3 URZ, URZ, URZ, URZ ;  /* 0x0000003f3f3ff290 */ /* 0x000fe4000fffe03f */
[----:B------:R-:W-:Y:S01]  /*b0890*/  IMAD.MOV.U32 R44, RZ, RZ, R8 ;  /* 0x000000ffff2c7224 */ /* 0x000fe200078e0008 */
[----:B------:R-:W-:Y:S01]  /*b08a0*/  MOV R45, R9 ;  /* 0x00000009002d7202 */ /* 0x000fe20000000f00 */
[----:B------:R-:W-:Y:S02]  /*b08b0*/  IMAD.MOV.U32 R46, RZ, RZ, R10 ;  /* 0x000000ffff2e7224 */ /* 0x000fe400078e000a */
[----:B------:R-:W-:Y:S01]  /*b08c0*/  IMAD.MOV.U32 R47, RZ, RZ, R11 ;  /* 0x000000ffff2f7224 */ /* 0x000fe200078e000b */
[----:B------:R-:W-:Y:S01]  /*b08d0*/  STL.64 [R1+0x67a0], R54 ;  /* 0x0067a03601007387 */ /* 0x000fe20000100a00 */
[----:B------:R-:W-:Y:S02]  /*b08e0*/  STL.64 [R1+0x6798], R52 ;  /* 0x0067983401007387 */ /* 0x000fe40000100a00 */
[----:B------:R-:W-:Y:S02]  /*b08f0*/  STL.64 [R1+0x67b0], R50 ;  /* 0x0067b03201007387 */ /* 0x000fe40000100a00 */
[----:B------:R-:W-:Y:S01]  /*b0900*/  STL.64 [R1+0x67a8], R48 ;  /* 0x0067a83001007387 */ /* 0x000fe20000100a00 */
[----:B------:R-:W-:Y:S01]  /*b0910*/  STL.64 [R1+0x67c0], R46 ;  /* 0x0067c02e01007387 */ /* 0x000fe20000100a00 */
[----:B------:R-:W-:Y:S01]  /*b0920*/  STL.64 [R1+0x67b8], R44 ;  /* 0x0067b82c01007387 */ /* 0x000fe20000100a00 */
[C---:B----4-:R-:W-:Y:S11]  /*b0930*/  HMMA.1688.F32.TF32 R8, R4.reuse, R160, R236 ;  /* 0x000000a00408723c */ /* 0x050ff600000810ec */
[----:B------:R-:W-:Y:S11]  /*b0940*/  @!UPT UIADD3 URZ, URZ, URZ, URZ ;  /* 0x0000003f3f3ff290 */ /* 0x000ff6000fffe03f */
[----:B------:R-:W-:Y:S02]  /*b0950*/  @!UPT UIADD3 URZ, URZ, URZ, URZ ;  /* 0x0000003f3f3ff290 */ /* 0x000fe4000fffe03f */
[----:B------:R-:W-:Y:S01]  /*b0960*/  MOV R40, R8 ;  /* 0x0000000800287202 */ /* 0x000fe20000000f00 */
[----:B------:R-:W-:Y:S02]  /*b0970*/  IMAD.MOV.U32 R41, RZ, RZ, R9 ;  /* 0x000000ffff297224 */ /* 0x000fe400078e0009 */
[----:B------:R-:W-:Y:S01]  /*b0980*/  IMAD.MOV.U32 R42, RZ, RZ, R10 ;  /* 0x000000ffff2a7224 */ /* 0x000fe200078e000a */
[----:B------:R-:W-:Y:S02]  /*b0990*/  MOV R43, R11 ;  /* 0x0000000b002b7202 */ /* 0x000fe40000000f00 */
[----:B--2---:R-:W-:Y:S03]  /*b09a0*/  HMMA.1688.F32.TF32 R8, R4, R156, R240 ;  /* 0x0000009c0408723c */ /* 0x004fe600000810f0 */
[----:B------:R-:W-:Y:S01]  /*b09b0*/  STL.64 [R1+0x67d0], R42 ;  /* 0x0067d02a01007387 */ /* 0x000fe20000100a00 */
[----:B------:R-:W-:Y:S11]  /*b09c0*/  STL.64 [R1+0x67c8], R40 ;  /* 0x0067c82801007387 */ /* 0x000ff60000100a00 */
[----:B------:R-:W-:Y:S09]  /*b09d0*/  @!UPT UIADD3 URZ, URZ, URZ, URZ ;  /* 0x0000003f3f3ff290 */ /* 0x000ff2000fffe03f */
[----:B------:R-:W-:Y:S02]  /*b09e0*/  IMAD.MOV.U32 R36, RZ, RZ, R8 ;  /* 0x000000ffff247224 */ /* 0x000fe400078e0008 */
[----:B------:R-:W-:Y:S01]  /*b09f0*/  IMAD.MOV.U32 R37, RZ, RZ, R9 ;  /* 0x000000ffff257224 */ /* 0x000fe200078e0009 */
[----:B------:R-:W-:Y:S01]  /*b0a00*/  MOV R38, R10 ;  /* 0x0000000a00267202 */ /* 0x000fe20000000f00 */
[----:B------:R-:W-:-:S05]  /*b0a10*/  IMAD.MOV.U32 R39, RZ, RZ, R11 ;  /* 0x000000ffff277224 */ /* 0x000fca00078e000b */
[----:B------:R-:W-:Y:S01]  /*b0a20*/  STL.64 [R1+0x67e0], R38 ;  /* 0x0067e02601007387 */ /* 0x000fe20000100a00 */
[----:B------:R-:W-:Y:S02]  /*b0a30*/  STL.64 [R1+0x67d8], R36 ;  /* 0x0067d82401007387 */ /* 0x000fe40000100a00 */
[----:B------:R-:W2:Y:S01]  /*b0a40*/  LDL.LU R240, [R1+0x410] ;  /* 0x0004100001f07983 */ /* 0x000ea20000300800 */
[C---:B---3--:R-:W-:Y:S11]  /*b0a50*/  HMMA.1688.F32.TF32 R8, R4.reuse, R152, R232 ;  /* 0x000000980408723c */ /* 0x048ff600000810e8 */
[----:B------:R-:W-:Y:S11]  /*b0a60*/  @!UPT UIADD3 URZ, URZ, URZ, URZ ;  /* 0x0000003f3f3ff290 */ /* 0x000ff6000fffe03f */
[----:B------:R-:W-:Y:S01]  /*b0a70*/  @!UPT UIADD3 URZ, URZ, URZ, URZ ;  /* 0x0000003f3f3ff290 */ /* 0x000fe2000fffe03f */
[----:B------:R1:W-:Y:S01]  /*b0a80*/  STL.64 [R1+0xdd0], R8 ;  /* 0x000dd00801007387 */ /* 0x0003e20000100a00 */
[----:B------:R3:W-:Y:S02]  /*b0a90*/  STL.64 [R1+0xdd8], R10 ;  /* 0x000dd80a01007387 */ /* 0x0007e40000100a00 */
[----:B------:R-:W2:Y:S02]  /*b0aa0*/  LDL.LU R241, [R1+0x414] ;  /* 0x0004140001f17983 */ /* 0x000ea40000300800 */
[----:B------:R-:W2:Y:S01]  /*b0ab0*/  LDL.LU R242, [R1+0x418] ;  /* 0x0004180001f27983 */ /* 0x000ea20000300800 */
[----:B------:R-:W2:Y:S01]  /*b0ac0*/  LDL.LU R243, [R1+0x41c] ;  /* 0x00041c0001f37983 */ /* 0x000ea20000300800 */
[----:B------:R-:W4:Y:S02]  /*b0ad0*/  LDL.LU R224, [R1+0x430] ;  /* 0x0004300001e07983 */ /* 0x000f240000300800 */
[----:B------:R-:W4:Y:S02]  /*b0ae0*/  LDL.LU R225, [R1+0x434] ;  /* 0x0004340001e17983 */ /* 0x000f240000300800 */
[----:B------:R-:W4:Y:S01]  /*b0af0*/  LDL.LU R226, [R1+0x438] ;  /* 0x0004380001e27983 */ /* 0x000f220000300800 */
[----:B------:R-:W4:Y:S01]  /*b0b00*/  LDL.LU R227, [R1+0x43c] ;  /* 0x00043c0001e37983 */ /* 0x000f220000300800 */
[----:B------:R-:W2:Y:S02]  /*b0b10*/  LDL.LU R136, [R1+0x450] ;  /* 0x0004500001887983 */ /* 0x000ea40000300800 */
[----:B------:R-:W2:Y:S02]  /*b0b20*/  LDL.LU R137, [R1+0x454] ;  /* 0x0004540001897983 */ /* 0x000ea40000300800 */
[----:B------:R-:W2:Y:S01]  /*b0b30*/  LDL.LU R138, [R1+0x458] ;  /* 0x00045800018a7983 */ /* 0x000ea20000300800 */
[----:B------:R-:W2:Y:S01]  /*b0b40*/  LDL.LU R139, [R1+0x45c] ;  /* 0x00045c00018b7983 */ /* 0x000ea20000300800 */
        /* <DEDUP_REMOVED lines=40> */
[----:B-1----:R-:W2:Y:S02]  /*b0dd0*/  LDL.LU R8, [R1+0x2fc0] ;  /* 0x002fc00001087983 */ /* 0x002ea40000300800 */
[----:B------:R-:W2:Y:S02]  /*b0de0*/  LDL.LU R9, [R1+0x2fc4] ;  /* 0x002fc40001097983 */ /* 0x000ea40000300800 */
[----:B---3--:R-:W2:Y:S01]  /*b0df0*/  LDL.LU R10, [R1+0x2fc8] ;  /* 0x002fc800010a7983 */ /* 0x008ea20000300800 */
[----:B------:R-:W2:Y:S01]  /*b0e00*/  LDL.LU R11, [R1+0x2fcc] ;  /* 0x002fcc00010b7983 */ /* 0x000ea20000300800 */
[----:B------:R-:W3:Y:S02]  /*b0e10*/  LDL.LU R60, [R1+0x2fe0] ;  /* 0x002fe000013c7983 */ /* 0x000ee40000300800 */
[----:B------:R-:W3:Y:S02]  /*b0e20*/  LDL.LU R61, [R1+0x2fe4] ;  /* 0x002fe400013d7983 */ /* 0x000ee40000300800 */
[----:B------:R-:W3:Y:S01]  /*b0e30*/  LDL.LU R62, [R1+0x2fe8] ;  /* 0x002fe800013e7983 */ /* 0x000ee20000300800 */
[----:B------:R-:W3:Y:S01]  /*b0e40*/  LDL.LU R63, [R1+0x2fec] ;  /* 0x002fec00013f7983 */ /* 0x000ee20000300800 */
        /* <DEDUP_REMOVED lines=16> */
[----:B------:R-:W3:Y:S02]  /*b0f50*/  LDL.LU R48, [R1+0x3010] ;  /* 0x0030100001307983 */ /* 0x000ee40000300800 */
[----:B------:R-:W3:Y:S02]  /*b0f60*/  LDL.LU R49, [R1+0x3014] ;  /* 0x0030140001317983 */ /* 0x000ee40000300800 */
[----:B------:R-:W3:Y:S01]  /*b0f70*/  LDL.LU R50, [R1+0x3018] ;  /* 0x0030180001327983 */ /* 0x000ee20000300800 */
[----:B------:R-:W3:Y:S01]  /*b0f80*/  LDL.LU R51, [R1+0x301c] ;  /* 0x00301c0001337983 */ /* 0x000ee20000300800 */
[----:B------:R-:W4:Y:S02]  /*b0f90*/  LDL.LU R64, [R1+0x2fd0] ;  /* 0x002fd00001407983 */ /* 0x000f240000300800 */
[----:B------:R-:W4:Y:S02]  /*b0fa0*/  LDL.LU R65, [R1+0x2fd4] ;  /* 0x002fd40001417983 */ /* 0x000f240000300800 */
[----:B------:R-:W4:Y:S01]  /*b0fb0*/  LDL.LU R66, [R1+0x2fd8] ;  /* 0x002fd80001427983 */ /* 0x000f220000300800 */
[----:B------:R-:W4:Y:S01]  /*b0fc0*/  LDL.LU R67, [R1+0x2fdc] ;  /* 0x002fdc0001437983 */ /* 0x000f220000300800 */
        /* <DEDUP_REMOVED lines=24> */
[C---:B--2---:R-:W-:Y:S08]  /*b1150*/  HMMA.1688.F32.TF32 R40, R4.reuse, R68, R40 ;  /* 0x000000440428723c */ /* 0x044ff00000081028 */
[C---:B------:R-:W-:Y:S08]  /*b1160*/  HMMA.1688.F32.TF32 R44, R4.reuse, R72, R44 ;  /* 0x00000048042c723c */ /* 0x040ff0000008102c */
[C---:B---3--:R-:W-:Y:S07]  /*b1170*/  HMMA.1688.F32.TF32 R36, R4.reuse, R208, R48 ;  /* 0x000000d00424723c */ /* 0x048fee0000081030 */
[----:B------:R-:W-:Y:S01]  /*b1180*/  STL.64 [R1+0xdc0], R40 ;  /* 0x000dc02801007387 */ /* 0x000fe20000100a00 */
[----:B------:R1:W-:Y:S02]  /*b1190*/  STL.64 [R1+0xdc8], R42 ;  /* 0x000dc82a01007387 */ /* 0x0003e40000100a00 */
[C---:B-1----:R-:W-:Y:S05]  /*b11a0*/  HMMA.1688.F32.TF32 R40, R4.reuse, R144, R52 ;  /* 0x000000900428723c */ /* 0x042fea0000081034 */
[----:B------:R-:W-:Y:S01]  /*b11b0*/  STL.64 [R1+0xdb0], R44 ;  /* 0x000db02c01007387 */ /* 0x000fe20000100a00 */
[----:B------:R1:W-:Y:S07]  /*b11c0*/  STL.64 [R1+0xdb8], R46 ;  /* 0x000db82e01007387 */ /* 0x0003ee0000100a00 */
[----:B------:R-:W-:Y:S02]  /*b11d0*/  STL.64 [R1+0xda0], R36 ;  /* 0x000da02401007387 */ /* 0x000fe40000100a00 */
[----:B------:R2:W-:Y:S01]  /*b11e0*/  STL.64 [R1+0xda8], R38 ;  /* 0x000da82601007387 */ /* 0x0005e20000100a00 */
[C---:B------:R-:W-:Y:S08]  /*b11f0*/  HMMA.1688.F32.TF32 R8, R4.reuse, R108, R8 ;  /* 0x0000006c0408723c */ /* 0x040ff00000081008 */
[C---:B-1----:R-:W-:Y:S08]  /*b1200*/  HMMA.1688.F32.TF32 R44, R4.reuse, R140, R56 ;  /* 0x0000008c042c723c */ /* 0x042ff00000081038 */
[C---:B--2---:R-:W-:Y:S01]  /*b1210*/  HMMA.1688.F32.TF32 R36, R4.reuse, R172, R60 ;  /* 0x000000ac0424723c */ /* 0x044fe2000008103c */
[----:B------:R-:W-:Y:S01]  /*b1220*/  STL.64 [R1+0xd90], R40 ;  /* 0x000d902801007387 */ /* 0x000fe20000100a00 */
[----:B------:R4:W-:Y:S06]  /*b1230*/  STL.64 [R1+0xd98], R42 ;  /* 0x000d982a01007387 */ /* 0x0009ec0000100a00 */
[C---:B----4-:R-:W-:Y:S07]  /*b1240*/  HMMA.1688.F32.TF32 R40, R4.reuse, R112, R64 ;  /* 0x000000700428723c */ /* 0x050fee0000081040 */
[----:B------:R-:W-:Y:S01]  /*b1250*/  STL.64 [R1+0xd80], R44 ;  /* 0x000d802c01007387 */ /* 0x000fe20000100a00 */
[----:B------:R-:W-:Y:S07]  /*b1260*/  STL.64 [R1+0xd88], R46 ;  /* 0x000d882e01007387 */ /* 0x000fee0000100a00 */
[----:B------:R-:W-:Y:S02]  /*b1270*/  STL.64 [R1+0xd70], R36 ;  /* 0x000d702401007387 */ /* 0x000fe40000100a00 */
[----:B------:R1:W-:Y:S02]  /*b1280*/  STL.64 [R1+0xd78], R38 ;  /* 0x000d782601007387 */ /* 0x0003e40000100a00 */
[C---:B-1----:R-:W-:Y:S08]  /*b1290*/  HMMA.1688.F32.TF32 R36, R4.reuse, R104, R16 ;  /* 0x000000680424723c */ /* 0x042ff00000081010 */
[C---:B------:R-:W-:Y:S01]  /*b12a0*/  HMMA.1688.F32.TF32 R16, R4.reuse, R24, R76 ;  /* 0x000000180410723c */ /* 0x040fe2000008104c */
[----:B------:R-:W-:Y:S01]  /*b12b0*/  STL.64 [R1+0xd60], R40 ;  /* 0x000d602801007387 */ /* 0x000fe20000100a00 */
[----:B------:R-:W-:Y:S02]  /*b12c0*/  STL.64 [R1+0xd68], R42 ;  /* 0x000d682a01007387 */ /* 0x000fe40000100a00 */
[----:B------:R-:W-:Y:S02]  /*b12d0*/  STL.64 [R1+0xd50], R8 ;  /* 0x000d500801007387 */ /* 0x000fe40000100a00 */
[----:B------:R1:W-:Y:S02]  /*b12e0*/  STL.64 [R1+0xd58], R10 ;  /* 0x000d580a01007387 */ /* 0x0003e40000100a00 */
[C---:B-1----:R-:W-:Y:S07]  /*b12f0*/  HMMA.1688.F32.TF32 R8, R4.reuse, R88, R80 ;  /* 0x000000580408723c */ /* 0x042fee0000081050 */
[----:B------:R-:W-:Y:S01]  /*b1300*/  STL.64 [R1+0xd40], R36 ;  /* 0x000d402401007387 */ /* 0x000fe20000100a00 */
[----:B------:R-:W-:Y:S01]  /*b1310*/  STL.64 [R1+0xd48], R38 ;  /* 0x000d482601007387 */ /* 0x000fe20000100a00 */
[C---:B------:R-:W-:Y:S06]  /*b1320*/  HMMA.1688.F32.TF32 R32, R4.reuse, R96, R32 ;  /* 0x000000600420723c */ /* 0x040fec0000081020 */
[----:B------:R-:W-:Y:S01]  /*b1330*/  STL.64 [R1+0xd30], R16 ;  /* 0x000d301001007387 */ /* 0x000fe20000100a00 */
[----:B------:R1:W-:Y:S02]  /*b1340*/  STL.64 [R1+0xd38], R18 ;  /* 0x000d381201007387 */ /* 0x0003e40000100a00 */
[C---:B-1----:R-:W-:Y:S05]  /*b1350*/  HMMA.1688.F32.TF32 R16, R4.reuse, R20, R92 ;  /* 0x000000140410723c */ /* 0x042fea000008105c */
[----:B------:R-:W-:Y:S01]  /*b1360*/  STL.64 [R1+0xd20], R8 ;  /* 0x000d200801007387 */ /* 0x000fe20000100a00 */
[----:B------:R1:W-:Y:S02]  /*b1370*/  STL.64 [R1+0xd28], R10 ;  /* 0x000d280a01007387 */ /* 0x0003e40000100a00 */
[C---:B-1----:R-:W-:Y:S06]  /*b1380*/  HMMA.1688.F32.TF32 R8, R4.reuse, R184, R100 ;  /* 0x000000b80408723c */ /* 0x042fec0000081064 */
[----:B------:R-:W-:Y:S01]  /*b1390*/  STL.64 [R1+0xd10], R32 ;  /* 0x000d102001007387 */ /* 0x000fe20000100a00 */
[----:B------:R1:W-:Y:S08]  /*b13a0*/  STL.64 [R1+0xd18], R34 ;  /* 0x000d182201007387 */ /* 0x0003f00000100a00 */
[----:B------:R-:W-:Y:S02]  /*b13b0*/  STL.64 [R1+0xd00], R16 ;  /* 0x000d001001007387 */ /* 0x000fe40000100a00 */
[----:B------:R2:W-:Y:S01]  /*b13c0*/  STL.64 [R1+0xd08], R18 ;  /* 0x000d081201007387 */ /* 0x0005e20000100a00 */
[C---:B-1----:R-:W-:Y:S08]  /*b13d0*/  HMMA.1688.F32.TF32 R32, R4.reuse, R204, R244 ;  /* 0x000000cc0420723c */ /* 0x042ff000000810f4 */
[C---:B--2---:R-:W-:Y:S01]  /*b13e0*/  HMMA.1688.F32.TF32 R16, R4.reuse, R176, R216 ;  /* 0x000000b00410723c */ /* 0x044fe200000810d8 */
[----:B------:R-:W-:Y:S01]  /*b13f0*/  STL.64 [R1+0xcf0], R8 ;  /* 0x000cf00801007387 */ /* 0x000fe20000100a00 */
[----:B------:R1:W-:Y:S06]  /*b1400*/  STL.64 [R1+0xcf8], R10 ;  /* 0x000cf80a01007387 */ /* 0x0003ec0000100a00 */
[C---:B-1----:R-:W-:Y:S07]  /*b1410*/  HMMA.1688.F32.TF32 R8, R4.reuse, R196, R220 ;  /* 0x000000c40408723c */ /* 0x042fee00000810dc */
[----:B------:R-:W-:Y:S01]  /*b1420*/  STL.64 [R1+0xce0], R32 ;  /* 0x000ce02001007387 */ /* 0x000fe20000100a00 */
[----:B------:R1:W-:Y:S07]  /*b1430*/  STL.64 [R1+0xce8], R34 ;  /* 0x000ce82201007387 */ /* 0x0003ee0000100a00 */
        /* <DEDUP_REMOVED lines=12> */
[----:B--2---:R-:W-:Y:S08]  /*b1500*/  HMMA.1688.F32.TF32 R16, R4, R248, R136 ;  /* 0x000000f80410723c */ /* 0x004ff00000081088 */
[C---:B------:R-:W-:Y:S01]  /*b1510*/  HMMA.1688.F32.TF32 R4, R12.reuse, R200, R224 ;  /* 0x000000c80c04723c */ /* 0x040fe200000810e0 */
[----:B------:R-:W-:Y:S01]  /*b1520*/  STL.64 [R1+0xc90], R8 ;  /* 0x000c900801007387 */ /* 0x000fe20000100a00 */
[----:B------:R1:W-:Y:S06]  /*b1530*/  STL.64 [R1+0xc98], R10 ;  /* 0x000c980a01007387 */ /* 0x0003ec0000100a00 */
[C---:B-1----:R-:W-:Y:S01]  /*b1540*/  HMMA.1688.F32.TF32 R8, R12.reuse, R212, R148 ;  /* 0x000000d40c08723c */ /* 0x042fe20000081094 */
[----:B------:R-:W-:Y:S01]  /*b1550*/  STL.64 [R1+0xc80], R32 ;  /* 0x000c802001007387 */ /* 0x000fe20000100a00 */
[----:B------:R-:W-:Y:S05]  /*b1560*/  STL.64 [R1+0xc88], R34 ;  /* 0x000c882201007387 */ /* 0x000fea0000100a00 */
[----:B------:R-:W-:Y:S02]  /*b1570*/  STL.64 [R1+0x450], R16 ;  /* 0x0004501001007387 */ /* 0x000fe40000100a00 */
[----:B------:R-:W-:Y:S01]  /*b1580*/  STL.64 [R1+0x458], R18 ;  /* 0x0004581201007387 */ /* 0x000fe20000100a00 */
[----:B------:R-:W-:Y:S11]  /*b1590*/  STL.64 [R1+0x68c0], R202 ;  /* 0x0068c0ca01007387 */ /* 0x000ff60000100a00 */
[----:B------:R-:W-:Y:S02]  /*b15a0*/  @!UPT UIADD3 URZ, URZ, URZ, URZ ;  /* 0x0000003f3f3ff290 */ /* 0x000fe4000fffe03f */
[----:B------:R-:W-:Y:S01]  /*b15b0*/  STL.64 [R1+0x440], R8 ;  /* 0x0004400801007387 */ /* 0x000fe20000100a00 */
[----:B------:R-:W-:Y:S02]  /*b15c0*/  STL.64 [R1+0x448], R10 ;  /* 0x0004480a01007387 */ /* 0x000fe40000100a00 */
[----:B------:R-:W-:Y:S02]  /*b15d0*/  STL.64 [R1+0x68b8], R200 ;  /* 0x0068b8c801007387 */ /* 0x000fe40000100a00 */
[----:B------:R-:W-:Y:S01]  /*b15e0*/  STL.64 [R1+0x430], R4 ;  /* 0x0004300401007387 */ /* 0x000fe20000100a00 */
[----:B------:R1:W-:Y:S02]  /*b15f0*/  STL.64 [R1+0x438], R6 ;  /* 0x0004380601007387 */ /* 0x0003e40000100a00 */
[C---:B-1----:R-:W-:Y:S02]  /*b1600*/  HMMA.1688.F32.TF32 R4, R12.reuse, R192, R236 ;  /* 0x000000c00c04723c */ /* 0x042fe400000810ec */
[----:B------:R-:W-:Y:S01]  /*b1610*/  STL.64 [R1+0x68b0], R194 ;  /* 0x0068b0c201007387 */ /* 0x000fe20000100a00 */
[----:B------:R-:W-:Y:S05]  /*b1620*/  STL.64 [R1+0x68a8], R192 ;  /* 0x0068a8c001007387 */ /* 0x000fea0000100a00 */
[C---:B------:R-:W-:Y:S11]  /*b1630*/  HMMA.1688.F32.TF32 R8, R12.reuse, R28, R240 ;  /* 0x0000001c0c08723c */ /* 0x040ff600000810f0 */
[----:B------:R-:W-:Y:S04]  /*b1640*/  @!UPT UIADD3 URZ, URZ, URZ, URZ ;  /* 0x0000003f3f3ff290 */ /* 0x000fe8000fffe03f */
[----:B------:R-:W-:Y:S01]  /*b1650*/  STL.64 [R1+0x420], R4 ;  /* 0x0004200401007387 */ /* 0x000fe20000100a00 */
[----:B------:R1:W-:Y:S02]  /*b1660*/  STL.64 [R1+0x428], R6 ;  /* 0x0004280601007387 */ /* 0x0003e40000100a00 */
[----:B------:R-:W2:Y:S01]  /*b1670*/  LDL.LU R240, [R1+0x2d90] ;  /* 0x002d900001f07983 */ /* 0x000ea20000300800 */
[C---:B-1----:R-:W-:Y:S04]  /*b1680*/  HMMA.1688.F32.TF32 R4, R12.reuse, R124, R232 ;  /* 0x0000007c0c04723c */ /* 0x042fe800000810e8 */
[----:B------:R1:W-:Y:S01]  /*b1690*/  STL.64 [R1+0x410], R8 ;  /* 0x0004100801007387 */ /* 0x0003e20000100a00 */
[----:B------:R3:W-:Y:S11]  /*b16a0*/  STL.64 [R1+0x418], R10 ;  /* 0x0004180a01007387 */ /* 0x0007f60000100a00 */
[----:B------:R-:W-:Y:S07]  /*b16b0*/  @!UPT UIADD3 URZ, URZ, URZ, URZ ;  /* 0x0000003f3f3ff290 */ /* 0x000fee000fffe03f */
[----:B------:R-:W-:Y:S01]  /*b16c0*/  STL.64 [R1+0x400], R4 ;  /* 0x0004000401007387 */ /* 0x000fe20000100a00 */
[----:B------:R4:W-:Y:S02]  /*b16d0*/  STL.64 [R1+0x408], R6 ;  /* 0x0004080601007387 */ /* 0x0009e40000100a00 */
        /* <DEDUP_REMOVED lines=107> */
[C---:B--2---:R-:W-:Y:S08]  /*b1d90*/  HMMA.1688.F32.TF32 R36, R12.reuse, R168, R40 ;  /* 0x000000a80c24723c */ /* 0x044ff00000081028 */
[C---:B----4-:R-:W-:Y:S08]  /*b1da0*/  HMMA.1688.F32.TF32 R4, R12.reuse, R164, R44 ;  /* 0x000000a40c04723c */ /* 0x050ff0000008102c */
[C---:B---3--:R-:W-:Y:S07]  /*b1db0*/  HMMA.1688.F32.TF32 R40, R12.reuse, R160, R48 ;  /* 0x000000a00c28723c */ /* 0x048fee0000081030 */
[----:B------:R-:W-:Y:S01]  /*b1dc0*/  STL.64 [R1+0x3f0], R36 ;  /* 0x0003f02401007387 */ /* 0x000fe20000100a00 */
[----:B------:R1:W-:Y:S02]  /*b1dd0*/  STL.64 [R1+0x3f8], R38 ;  /* 0x0003f82601007387 */ /* 0x0003e40000100a00 */
[C---:B-1----:R-:W-:Y:S05]  /*b1de0*/  HMMA.1688.F32.TF32 R36, R12.reuse, R156, R52 ;  /* 0x0000009c0c24723c */ /* 0x042fea0000081034 */
[----:B------:R-:W-:Y:S01]  /*b1df0*/  STL.64 [R1+0x3e0], R4 ;  /* 0x0003e00401007387 */ /* 0x000fe20000100a00 */
[----:B------:R-:W-:Y:S07]  /*b1e00*/  STL.64 [R1+0x3e8], R6 ;  /* 0x0003e80601007387 */ /* 0x000fee0000100a00 */
[----:B------:R-:W-:Y:S01]  /*b1e10*/  STL.64 [R1+0x3d0], R40 ;  /* 0x0003d02801007387 */ /* 0x000fe20000100a00 */
[----:B------:R-:W-:Y:S01]  /*b1e20*/  STL.64 [R1+0x3d8], R42 ;  /* 0x0003d82a01007387 */ /* 0x000fe20000100a00 */
[C---:B------:R-:W-:Y:S02]  /*b1e30*/  HMMA.1688.F32.TF32 R44, R12.reuse, R68, R60 ;  /* 0x000000440c2c723c */ /* 0x040fe4000008103c */
[----:B------:R-:W-:Y:S04]  /*b1e40*/  LDS R4, [R2+0x10180] ;  /* 0x0101800002047984 */ /* 0x000fe80000000800 */
[----:B------:R-:W-:Y:S04]  /*b1e50*/  LDS R6, [R2+0x12180] ;  /* 0x0121800002067984 */ /* 0x000fe80000000800 */
[----:B------:R-:W-:Y:S04]  /*b1e60*/  LDS R5, [R0+0x10180] ;  /* 0x0101800000057984 */ /* 0x000fe80000000800 */
[----:B------:R-:W1:Y:S04]  /*b1e70*/  LDS R7, [R0+0x12180] ;  /* 0x0121800000077984 */ /* 0x000e680000000800 */
[----:B------:R-:W-:Y:S01]  /*b1e80*/  STL.64 [R1+0x3c0], R36 ;  /* 0x0003c02401007387 */ /* 0x000fe20000100a00 */
[----:B------:R2:W-:Y:S02]  /*b1e90*/  STL.64 [R1+0x3c8], R38 ;  /* 0x0003c82601007387 */ /* 0x0005e40000100a00 */
[C---:B--2---:R-:W-:Y:S08]  /*b1ea0*/  HMMA.1688.F32.TF32 R36, R12.reuse, R152, R56 ;  /* 0x000000980c24723c */ /* 0x044ff00000081038 */
[C---:B------:R-:W-:Y:S08]  /*b1eb0*/  HMMA.1688.F32.TF32 R40, R12.reuse, R208, R8 ;  /* 0x000000d00c28723c */ /* 0x040ff00000081008 */
[C---:B------:R-:W-:Y:S07]  /*b1ec0*/  HMMA.1688.F32.TF32 R8, R12.reuse, R144, R16 ;  /* 0x000000900c08723c */ /* 0x040fee0000081010 */
[----:B------:R-:W-:Y:S01]  /*b1ed0*/  STL.64 [R1+0xc70], R36 ;  /* 0x000c702401007387 */ /* 0x000fe20000100a00 */
[----:B------:R2:W-:Y:S02]  /*b1ee0*/  STL.64 [R1+0xc78], R38 ;  /* 0x000c782601007387 */ /* 0x0005e40000100a00 */
[C---:B--2---:R-:W-:Y:S01]  /*b1ef0*/  HMMA.1688.F32.TF32 R36, R12.reuse, R72, R64 ;  /* 0x000000480c24723c */ /* 0x044fe20000081040 */
[----:B------:R-:W-:Y:S01]  /*b1f00*/  STL.64 [R1+0xc60], R44 ;  /* 0x000c602c01007387 */ /* 0x000fe20000100a00 */
[----:B------:R-:W-:Y:S06]  /*b1f10*/  STL.64 [R1+0xc68], R46 ;  /* 0x000c682e01007387 */ /* 0x000fec0000100a00 */
[C---:B------:R-:W-:Y:S11]  /*b1f20*/  HMMA.1688.F32.TF32 R16, R12.reuse, R172, R80 ;  /* 0x000000ac0c10723c */ /* 0x040ff60000081050 */
[----:B------:R-:W-:Y:S04]  /*b1f30*/  @!UPT UIADD3 URZ, URZ, URZ, URZ ;  /* 0x0000003f3f3ff290 */ /* 0x000fe8000fffe03f */
[----:B------:R-:W-:Y:S01]  /*b1f40*/  STL.64 [R1+0xc50], R36 ;  /* 0x000c502401007387 */ /* 0x000fe20000100a00 */
[----:B------:R2:W-:Y:S02]  /*b1f50*/  STL.64 [R1+0xc58], R38 ;  /* 0x000c582601007387 */ /* 0x0005e40000100a00 */
[----:B------:R-:W-:Y:S02]  /*b1f60*/  STL.64 [R1+0xc40], R40 ;  /* 0x000c402801007387 */ /* 0x000fe40000100a00 */
[----:B------:R-:W-:Y:S01]  /*b1f70*/  STL.64 [R1+0xc48], R42 ;  /* 0x000c482a01007387 */ /* 0x000fe20000100a00 */
[----:B------:R-:W-:Y:S01]  /*b1f80*/  STL.64 [R1+0xc30], R8 ;  /* 0x000c300801007387 */ /* 0x000fe20000100a00 */
[----:B------:R3:W-:Y:S01]  /*b1f90*/  STL.64 [R1+0xc38], R10 ;  /* 0x000c380a01007387 */ /* 0x0007e20000100a00 */
[C---:B--2---:R-:W-:Y:S08]  /*b1fa0*/  HMMA.1688.F32.TF32 R36, R12.reuse, R140, R76 ;  /* 0x0000008c0c24723c */ /* 0x044ff0000008104c */
[C---:B---3--:R-:W-:Y:S08]  /*b1fb0*/  HMMA.1688.F32.TF32 R8, R12.reuse, R112, R32 ;  /* 0x000000700c08723c */ /* 0x048ff00000081020 */
[C---:B------:R-:W-:Y:S07]  /*b1fc0*/  HMMA.1688.F32.TF32 R32, R12.reuse, R108, R92 ;  /* 0x0000006c0c20723c */ /* 0x040fee000008105c */
[----:B------:R-:W-:Y:S01]  /*b1fd0*/  STL.64 [R1+0xc20], R36 ;  /* 0x000c202401007387 */ /* 0x000fe20000100a00 */
[----:B------:R-:W-:Y:S02]  /*b1fe0*/  STL.64 [R1+0xc28], R38 ;  /* 0x000c282601007387 */ /* 0x000fe40000100a00 */
[----:B------:R-:W-:Y:S02]  /*b1ff0*/  STL.64 [R1+0xc10], R16 ;  /* 0x000c101001007387 */ /* 0x000fe40000100a00 */
[----:B------:R2:W-:Y:S03]  /*b2000*/  STL.64 [R1+0xc18], R18 ;  /* 0x000c181201007387 */ /* 0x0005e60000100a00 */
[----:B------:R-:W-:Y:S01]  /*b2010*/  STL.64 [R1+0xc00], R8 ;  /* 0x000c000801007387 */ /* 0x000fe20000100a00 */
[----:B------:R3:W-:Y:S01]  /*b2020*/  STL.64 [R1+0xc08], R10 ;  /* 0x000c080a01007387 */ /* 0x0007e20000100a00 */
[C---:B--2---:R-:W-:Y:S08]  /*b2030*/  HMMA.1688.F32.TF32 R16, R12.reuse, R104, R100 ;  /* 0x000000680c10723c */ /* 0x044ff00000081064 */
[C---:B---3--:R-:W-:Y:S01]  /*b2040*/  HMMA.1688.F32.TF32 R8, R12.reuse, R24, R244 ;  /* 0x000000180c08723c */ /* 0x048fe200000810f4 */
[----:B------:R-:W-:Y:S01]  /*b2050*/  STL.64 [R1+0xbf0], R32 ;  /* 0x000bf02001007387 */ /* 0x000fe20000100a00 */
[----:B------:R2:W-:Y:S06]  /*b2060*/  STL.64 [R1+0xbf8], R34 ;  /* 0x000bf82201007387 */ /* 0x0005ec0000100a00 */
[C---:B--2---:R-:W-:Y:S07]  /*b2070*/  HMMA.1688.F32.TF32 R32, R12.reuse, R88, R216 ;  /* 0x000000580c20723c */ /* 0x044fee00000810d8 */
[----:B------:R-:W-:Y:S01]  /*b2080*/  STL.64 [R1+0xbe0], R16 ;  /* 0x000be01001007387 */ /* 0x000fe20000100a00 */
[----:B------:R2:W-:Y:S07]  /*b2090*/  STL.64 [R1+0xbe8], R18 ;  /* 0x000be81201007387 */ /* 0x0005ee0000100a00 */
[----:B------:R-:W-:Y:S02]  /*b20a0*/  STL.64 [R1+0xbd0], R8 ;  /* 0x000bd00801007387 */ /* 0x000fe40000100a00 */
        /* <DEDUP_REMOVED lines=29> */
[----:B---3--:R-:W-:Y:S01]  /*b2280*/  HMMA.1688.F32.TF32 R8, R12, R248, R232 ;  /* 0x000000f80c08723c */ /* 0x008fe200000810e8 */
[----:B------:R2:W-:Y:S01]  /*b2290*/  STL.64 [R1+0xb30], R32 ;  /* 0x000b302001007387 */ /* 0x0005e20000100a00 */
[----:B------:R3:W-:Y:S02]  /*b22a0*/  STL.64 [R1+0xb38], R34 ;  /* 0x000b382201007387 */ /* 0x0007e40000100a00 */
[----:B------:R-:W4:Y:S01]  /*b22b0*/  LDL.LU R232, [R1+0x350] ;  /* 0x0003500001e87983 */ /* 0x000f220000300800 */
[----:B------:R-:W-:Y:S04]  /*b22c0*/  LDS R12, [R2+0x10200] ;  /* 0x01020000020c7984 */ /* 0x000fe80000000800 */
[----:B------:R-:W-:Y:S04]  /*b22d0*/  LDS R14, [R2+0x12200] ;  /* 0x01220000020e7984 */ /* 0x000fe80000000800 */
[----:B------:R-:W-:Y:S04]  /*b22e0*/  LDS R13, [R0+0x10200] ;  /* 0x01020000000d7984 */ /* 0x000fe80000000800 */
[----:B------:R-:W1:Y:S04]  /*b22f0*/  LDS R15, [R0+0x12200] ;  /* 0x01220000000f7984 */ /* 0x000e680000000800 */
[----:B------:R1:W-:Y:S01]  /*b2300*/  STL.64 [R1+0xb20], R16 ;  /* 0x000b201001007387 */ /* 0x0003e20000100a00 */
[----:B------:R1:W-:Y:S02]  /*b2310*/  STL.64 [R1+0xb28], R18 ;  /* 0x000b281201007387 */ /* 0x0003e40000100a00 */
[----:B------:R1:W-:Y:S02]  /*b2320*/  STL.64 [R1+0x3b0], R8 ;  /* 0x0003b00801007387 */ /* 0x0003e40000100a00 */
[----:B------:R1:W-:Y:S01]  /*b2330*/  STL.64 [R1+0x3b8], R10 ;  /* 0x0003b80a01007387 */ /* 0x0003e20000100a00 */
        /* <DEDUP_REMOVED lines=43> */
[----:B--2---:R-:W2:Y:S01]  /*b25f0*/  LDL.LU R32, [R1+0x2c90] ;  /* 0x002c900001207983 */ /* 0x004ea20000300800 */
[----:B------:R-:W2:Y:S01]  /*b2600*/  LDL.LU R33, [R1+0x2c94] ;  /* 0x002c940001217983 */ /* 0x000ea20000300800 */
[----:B---3--:R-:W2:Y:S02]  /*b2610*/  LDL.LU R34, [R1+0x2c98] ;  /* 0x002c980001227983 */ /* 0x008ea40000300800 */
[----:B------:R-:W2:Y:S02]  /*b2620*/  LDL.LU R35, [R1+0x2c9c] ;  /* 0x002c9c0001237983 */ /* 0x000ea40000300800 */
[----:B------:R-:W3:Y:S01]  /*b2630*/  LDL.LU R76, [R1+0x2cb0] ;  /* 0x002cb000014c7983 */ /* 0x000ee20000300800 */
[----:B------:R-:W3:Y:S01]  /*b2640*/  LDL.LU R77, [R1+0x2cb4] ;  /* 0x002cb400014d7983 */ /* 0x000ee20000300800 */
[----:B------:R-:W3:Y:S02]  /*b2650*/  LDL.LU R78, [R1+0x2cb8] ;  /* 0x002cb800014e7983 */ /* 0x000ee40000300800 */
[----:B------:R-:W3:Y:S02]  /*b2660*/  LDL.LU R79, [R1+0x2cbc] ;  /* 0x002cbc00014f7983 */ /* 0x000ee40000300800 */
[----:B-1----:R-:W2:Y:S01]  /*b2670*/  LDL.LU R16, [R1+0x2cc0] ;  /* 0x002cc00001107983 */ /* 0x002ea20000300800 */
        /* <DEDUP_REMOVED lines=66> */
[----:B------:R-:W3:Y:S01]  /*b2aa0*/  LDL.LU R227, [R1+0x38c] ;  /* 0x00038c0001e37983 */ /* 0x000ee20000300800 */
[C---:B--2---:R-:W-:Y:S11]  /*b2ab0*/  HMMA.1688.F32.TF32 R200, R4.reuse, R212, R200 ;  /* 0x000000d404c8723c */ /* 0x044ff600000810c8 */
[----:B------:R-:W-:Y:S11]  /*b2ac0*/  @!UPT UIADD3 URZ, URZ, URZ, URZ ;  /* 0x0000003f3f3ff290 */ /* 0x000ff6000fffe03f */
[----:B------:R-:W-:Y:S01]  /*b2ad0*/  @!UPT UIADD3 URZ, URZ, URZ, URZ ;  /* 0x0000003f3f3ff290 */ /* 0x000fe2000fffe03f */
[----:B------:R-:W-:Y:S01]  /*b2ae0*/  STL.64 [R1+0xb10], R200 ;  /* 0x000b10c801007387 */ /* 0x000fe20000100a00 */
[----:B------:R1:W-:Y:S03]  /*b2af0*/  STL.64 [R1+0xb18], R202 ;  /* 0x000b18ca01007387 */ /* 0x0003e60000100a00 */
[----:B-1----:R-:W2:Y:S01]  /*b2b00*/  LDL.LU.64 R202, [R1+0x68c0] ;  /* 0x0068c00001ca7983 */ /* 0x002ea20000300a00 */
[----:B------:R-:W2:Y:S02]  /*b2b10*/  LDL.LU.64 R200, [R1+0x68b8] ;  /* 0x0068b80001c87983 */ /* 0x000ea40000300a00 */
[C---:B--2---:R-:W-:Y:S11]  /*b2b20*/  HMMA.1688.F32.TF32 R192, R4.reuse, R200, R192 ;  /* 0x000000c804c0723c */ /* 0x044ff600000810c0 */
[----:B------:R-:W-:Y:S11]  /*b2b30*/  @!UPT UIADD3 URZ, URZ, URZ, URZ ;  /* 0x0000003f3f3ff290 */ /* 0x000ff6000fffe03f */
[----:B------:R-:W-:Y:S01]  /*b2b40*/  @!UPT UIADD3 URZ, URZ, URZ, URZ ;  /* 0x0000003f3f3ff290 */ /* 0x000fe2000fffe03f */
[----:B------:R-:W-:Y:S01]  /*b2b50*/  STL.64 [R1+0xb00], R192 ;  /* 0x000b00c001007387 */ /* 0x000fe20000100a00 */
[----:B------:R1:W-:Y:S03]  /*b2b60*/  STL.64 [R1+0xb08], R194 ;  /* 0x000b08c201007387 */ /* 0x0003e60000100a00 */
[----:B-1----:R-:W2:Y:S01]  /*b2b70*/  LDL.LU.64 R194, [R1+0x68b0] ;  /* 0x0068b00001c27983 */ /* 0x002ea20000300a00 */
[----:B------:R-:W3:Y:S01]  /*b2b80*/  LDL.LU.64 R192, [R1+0x68a8] ;  /* 0x0068a80001c07983 */ /* 0x000ee20000300a00 */
        /* <DEDUP_REMOVED lines=8> */
[----:B------:R-:W-:Y:S01]  /*b2c10*/  STL.64 [R1+0xaf0], R244 ;  /* 0x000af0f401007387 */ /* 0x000fe20000100a00 */
[----:B------:R1:W-:Y:S03]  /*b2c20*/  STL.64 [R1+0xaf8], R246 ;  /* 0x000af8f601007387 */ /* 0x0003e60000100a00 */
[----:B-1----:R-:W3:Y:S01]  /*b2c30*/  LDL.LU.64 R246, [R1+0x68a0] ;  /* 0x0068a00001f67983 */ /* 0x002ee20000300a00 */
[----:B------:R-:W2:Y:S02]  /*b2c40*/  LDL.LU R244, [R1+0x6898] ;  /* 0x0068980001f47983 */ /* 0x000ea40000300800 */
[----:B------:R-:W-:Y:S02]  /*b2c50*/  STL.64 [R1+0xae0], R36 ;  /* 0x000ae02401007387 */ /* 0x000fe40000100a00 */
[----:B------:R1:W-:Y:S01]  /*b2c60*/  STL.64 [R1+0xae8], R38 ;  /* 0x000ae82601007387 */ /* 0x0003e20000100a00 */
[----:B------:R-:W-:Y:S01]  /*b2c70*/  STL.64 [R1+0xad0], R40 ;  /* 0x000ad02801007387 */ /* 0x000fe20000100a00 */
[----:B------:R4:W-:Y:S01]  /*b2c80*/  STL.64 [R1+0xad8], R42 ;  /* 0x000ad82a01007387 */ /* 0x0009e20000100a00 */
[C---:B-1----:R-:W-:Y:S08]  /*b2c90*/  HMMA.1688.F32.TF32 R36, R4.reuse, R164, R48 ;  /* 0x000000a40424723c */ /* 0x042ff00000081030 */
[C---:B----4-:R-:W-:Y:S01]  /*b2ca0*/  HMMA.1688.F32.TF32 R40, R4.reuse, R160, R52 ;  /* 0x000000a00428723c */ /* 0x050fe20000081034 */
        /* <DEDUP_REMOVED lines=8> */
[C---:B----4-:R-:W-:Y:S01]  /*b2d30*/  HMMA.1688.F32.TF32 R40, R4.reuse, R68, R64 ;  /* 0x000000440428723c */ /* 0x050fe20000081040 */
[----:B------:R-:W-:Y:S01]  /*b2d40*/  STL.64 [R1+0xa90], R44 ;  /* 0x000a902c01007387 */ /* 0x000fe20000100a00 */
[----:B------:R-:W-:Y:S11]  /*b2d50*/  STL.64 [R1+0xa98], R46 ;  /* 0x000a982e01007387 */ /* 0x000ff60000100a00 */
[----:B------:R-:W-:Y:S02]  /*b2d60*/  @!UPT UIADD3 URZ, URZ, URZ, URZ ;  /* 0x0000003f3f3ff290 */ /* 0x000fe4000fffe03f */
[----:B------:R-:W-:Y:S01]  /*b2d70*/  STL.64 [R1+0xa80], R36 ;  /* 0x000a802401007387 */ /* 0x000fe20000100a00 */
[----:B------:R1:W-:Y:S07]  /*b2d80*/  STL.64 [R1+0xa88], R38 ;  /* 0x000a882601007387 */ /* 0x0003ee0000100a00 */
[----:B------:R-:W-:Y:S02]  /*b2d90*/  STL.64 [R1+0xa70], R40 ;  /* 0x000a702801007387 */ /* 0x000fe40000100a00 */
[----:B------:R-:W-:Y:S01]  /*b2da0*/  STL.64 [R1+0xa78], R42 ;  /* 0x000a782a01007387 */ /* 0x000fe20000100a00 */
[----:B------:R-:W-:Y:S01]  /*b2db0*/  STL.64 [R1+0xa60], R8 ;  /* 0x000a600801007387 */ /* 0x000fe20000100a00 */
[----:B------:R4:W-:Y:S01]  /*b2dc0*/  STL.64 [R1+0xa68], R10 ;  /* 0x000a680a01007387 */ /* 0x0009e20000100a00 */
[C---:B-1----:R-:W-:Y:S08]  /*b2dd0*/  HMMA.1688.F32.TF32 R36, R4.reuse, R208, R16 ;  /* 0x000000d00424723c */ /* 0x042ff00000081010 */
[C---:B------:R-:W-:Y:S08]  /*b2de0*/  HMMA.1688.F32.TF32 R16, R4.reuse, R144, R76 ;  /* 0x000000900410723c */ /* 0x040ff0000008104c */
[C---:B----4-:R-:W-:Y:S07]  /*b2df0*/  HMMA.1688.F32.TF32 R8, R4.reuse, R140, R80 ;  /* 0x0000008c0408723c */ /* 0x050fee0000081050 */
[----:B------:R-:W-:Y:S01]  /*b2e00*/  STL.64 [R1+0xa50], R36 ;  /* 0x000a502401007387 */ /* 0x000fe20000100a00 */
[----:B------:R-:W-:Y:S07]  /*b2e10*/  STL.64 [R1+0xa58], R38 ;  /* 0x000a582601007387 */ /* 0x000fee0000100a00 */
[----:B------:R-:W-:Y:S02]  /*b2e20*/  STL.64 [R1+0xa40], R16 ;  /* 0x000a401001007387 */ /* 0x000fe40000100a00 */
[----:B------:R1:W-:Y:S06]  /*b2e30*/  STL.64 [R1+0xa48], R18 ;  /* 0x000a481201007387 */ /* 0x0003ec0000100a00 */
        /* <DEDUP_REMOVED lines=40> */
[----:B------:R1:W-:Y:S01]  /*b30c0*/  STL.64 [R1+0x960], R32 ;  /* 0x0009602001007387 */ /* 0x0003e20000100a00 */
[----:B------:R4:W-:Y:S02]  /*b30d0*/  STL.64 [R1+0x968], R34 ;  /* 0x0009682201007387 */ /* 0x0009e40000100a00 */
[----:B------:R-:W2:Y:S11]  /*b30e0*/  LDL.LU R240, [R1+0x2b20] ;  /* 0x002b200001f07983 */ /* 0x000eb60000300800 */
[----:B------:R1:W-:Y:S01]  /*b30f0*/  STL.64 [R1+0x950], R16 ;  /* 0x0009501001007387 */ /* 0x0003e20000100a00 */
[----:B------:R1:W-:Y:S07]  /*b3100*/  STL.64 [R1+0x958], R18 ;  /* 0x0009581201007387 */ /* 0x0003ee0000100a00 */
[----:B------:R1:W-:Y:S02]  /*b3110*/  STL.64 [R1+0x940], R8 ;  /* 0x0009400801007387 */ /* 0x0003e40000100a00 */
[----:B------:R1:W-:Y:S01]  /*b3120*/  STL.64 [R1+0x948], R10 ;  /* 0x0009480a01007387 */ /* 0x0003e20000100a00 */
        /* <DEDUP_REMOVED lines=39> */
[----:B-1----:R-:W2:Y:S01]  /*b33a0*/  LDL.LU R32, [R1+0x2bf0] ;  /* 0x002bf00001207983 */ /* 0x002ea20000300800 */
[----:B------:R-:W2:Y:S01]  /*b33b0*/  LDL.LU R33, [R1+0x2bf4] ;  /* 0x002bf40001217983 */ /* 0x000ea20000300800 */
[----:B----4-:R-:W2:Y:S02]  /*b33c0*/  LDL.LU R34, [R1+0x2bf8] ;  /* 0x002bf80001227983 */ /* 0x010ea40000300800 */
[----:B------:R-:W2:Y:S02]  /*b33d0*/  LDL.LU R35, [R1+0x2bfc] ;  /* 0x002bfc0001237983 */ /* 0x000ea40000300800 */
[----:B------:R-:W4:Y:S01]  /*b33e0*/  LDL.LU R16, [R1+0x90] ;  /* 0x0000900001107983 */ /* 0x000f220000300800 */
[----:B------:R-:W4:Y:S01]  /*b33f0*/  LDL.LU R17, [R1+0x94] ;  /* 0x0000940001117983 */ /* 0x000f220000300800 */
[----:B------:R-:W4:Y:S02]  /*b3400*/  LDL.LU R18, [R1+0x98] ;  /* 0x0000980001127983 */ /* 0x000f240000300800 */
[----:B------:R-:W4:Y:S02]  /*b3410*/  LDL.LU R19, [R1+0x9c] ;  /* 0x00009c0001137983 */ /* 0x000f240000300800 */
        /* <DEDUP_REMOVED lines=64> */
[----:B------:R1:W-:Y:S02]  /*b3820*/  STL.64 [R1+0x938], R38 ;  /* 0x0009382601007387 */ /* 0x0003e40000100a00 */
[----:B-1----:R-:W-:Y:S08]  /*b3830*/  HMMA.1688.F32.TF32 R36, R4, R248, R40 ;  /* 0x000000f80424723c */ /* 0x002ff00000081028 */
[C---:B---3--:R-:W-:Y:S08]  /*b3840*/  HMMA.1688.F32.TF32 R4, R12.reuse, R212, R44 ;  /* 0x000000d40c04723c */ /* 0x048ff0000008102c */
[C---:B------:R-:W-:Y:S07]  /*b3850*/  HMMA.1688.F32.TF32 R40, R12.reuse, R200, R48 ;  /* 0x000000c80c28723c */ /* 0x040fee0000081030 */
        /* <DEDUP_REMOVED lines=8> */
[C---:B----4-:R-:W-:Y:S08]  /*b38e0*/  HMMA.1688.F32.TF32 R16, R12.reuse, R160, R16 ;  /* 0x000000a00c10723c */ /* 0x050ff00000081010 */
[C---:B-1----:R-:W-:Y:S01]  /*b38f0*/  HMMA.1688.F32.TF32 R40, R12.reuse, R124, R60 ;  /* 0x0000007c0c28723c */ /* 0x042fe2000008103c */
[----:B------:R-:W-:Y:S01]  /*b3900*/  STL.64 [R1+0x370], R36 ;  /* 0x0003702401007387 */ /* 0x000fe20000100a00 */
[----:B------:R1:W-:Y:S05]  /*b3910*/  STL.64 [R1+0x378], R38 ;  /* 0x0003782601007387 */ /* 0x0003ea0000100a00 */
[----:B------:R-:W-:Y:S02]  /*b3920*/  STL.64 [R1+0x360], R4 ;  /* 0x0003600401007387 */ /* 0x000fe40000100a00 */
[----:B------:R2:W-:Y:S01]  /*b3930*/  STL.64 [R1+0x368], R6 ;  /* 0x0003680601007387 */ /* 0x0005e20000100a00 */
[C---:B-1----:R-:W-:Y:S08]  /*b3940*/  HMMA.1688.F32.TF32 R36, R12.reuse, R168, R64 ;  /* 0x000000a80c24723c */ /* 0x042ff00000081040 */
[C---:B--2---:R-:W-:Y:S08]  /*b3950*/  HMMA.1688.F32.TF32 R4, R12.reuse, R164, R8 ;  /* 0x000000a40c04723c */ /* 0x044ff00000081008 */
[C---:B------:R-:W-:Y:S01]  /*b3960*/  HMMA.1688.F32.TF32 R8, R12.reuse, R156, R76 ;  /* 0x0000009c0c08723c */ /* 0x040fe2000008104c */
[----:B------:R-:W-:Y:S01]  /*b3970*/  STL.64 [R1+0x350], R40 ;  /* 0x0003502801007387 */ /* 0x000fe20000100a00 */
[----:B------:R-:W-:Y:S05]  /*b3980*/  STL.64 [R1+0x358], R42 ;  /* 0x0003582a01007387 */ /* 0x000fea0000100a00 */
[----:B------:R-:W-:Y:S01]  /*b3990*/  STL.64 [R1+0x340], R36 ;  /* 0x0003402401007387 */ /* 0x000fe20000100a00 */
[----:B------:R-:W-:Y:S07]  /*b39a0*/  STL.64 [R1+0x348], R38 ;  /* 0x0003482601007387 */ /* 0x000fee0000100a00 */
[----:B------:R-:W-:Y:S02]  /*b39b0*/  STL.64 [R1+0x330], R4 ;  /* 0x0003300401007387 */ /* 0x000fe40000100a00 */
[----:B------:R-:W-:Y:S01]  /*b39c0*/  STL.64 [R1+0x338], R6 ;  /* 0x0003380601007387 */ /* 0x000fe20000100a00 */
[----:B------:R-:W-:Y:S01]  /*b39d0*/  STL.64 [R1+0x320], R16 ;  /* 0x0003201001007387 */ /* 0x000fe20000100a00 */
[----:B------:R-:W-:Y:S04]  /*b39e0*/  STL.64 [R1+0x328], R18 ;  /* 0x0003281201007387 */ /* 0x000fe80000100a00 */
[----:B------:R-:W-:Y:S02]  /*b39f0*/  STL.64 [R1+0x310], R8 ;  /* 0x0003100801007387 */ /* 0x000fe40000100a00 */
[----:B------:R1:W-:Y:S01]  /*b3a00*/  STL.64 [R1+0x318], R10 ;  /* 0x0003180a01007387 */ /* 0x0003e20000100a00 */
[C---:B------:R-:W-:Y:S01]  /*b3a10*/  HMMA.1688.F32.TF32 R32, R12.reuse, R68, R32 ;  /* 0x000000440c20723c */ /* 0x040fe20000081020 */
[----:B------:R-:W-:Y:S04]  /*b3a20*/  LDS R4, [R2+0x10280] ;  /* 0x0102800002047984 */ /* 0x000fe80000000800 */
[----:B------:R-:W-:Y:S04]  /*b3a30*/  LDS R6, [R2+0x12280] ;  /* 0x0122800002067984 */ /* 0x000fe80000000800 */
[----:B------:R-:W-:Y:S04]  /*b3a40*/  LDS R5, [R0+0x10280] ;  /* 0x0102800000057984 */ /* 0x000fe80000000800 */
[----:B------:R-:W2:Y:S01]  /*b3a50*/  LDS R7, [R0+0x12280] ;  /* 0x0122800000077984 */ /* 0x000ea20000000800 */
[C---:B-1----:R-:W-:Y:S08]  /*b3a60*/  HMMA.1688.F32.TF32 R8, R12.reuse, R152, R80 ;  /* 0x000000980c08723c */ /* 0x042ff00000081050 */
[C---:B------:R-:W-:Y:S11]  /*b3a70*/  HMMA.1688.F32.TF32 R16, R12.reuse, R72, R92 ;  /* 0x000000480c10723c */ /* 0x040ff6000008105c */
[----:B------:R-:W-:Y:S04]  /*b3a80*/  @!UPT UIADD3 URZ, URZ, URZ, URZ ;  /* 0x0000003f3f3ff290 */ /* 0x000fe8000fffe03f */
[----:B------:R-:W-:Y:S01]  /*b3a90*/  STL.64 [R1+0x920], R8 ;  /* 0x0009200801007387 */ /* 0x000fe20000100a00 */
[----:B------:R1:W-:Y:S02]  /*b3aa0*/  STL.64 [R1+0x928], R10 ;  /* 0x0009280a01007387 */ /* 0x0003e40000100a00 */
[C---:B-1----:R-:W-:Y:S01]  /*b3ab0*/  HMMA.1688.F32.TF32 R8, R12.reuse, R208, R100 ;  /* 0x000000d00c08723c */ /* 0x042fe20000081064 */
[----:B------:R-:W-:Y:S01]  /*b3ac0*/  STL.64 [R1+0x910], R32 ;  /* 0x0009102001007387 */ /* 0x000fe20000100a00 */
[----:B------:R1:W-:Y:S03]  /*b3ad0*/  STL.64 [R1+0x918], R34 ;  /* 0x0009182201007387 */ /* 0x0003e60000100a00 */
[----:B------:R-:W-:Y:S02]  /*b3ae0*/  STL.64 [R1+0x900], R16 ;  /* 0x0009001001007387 */ /* 0x000fe40000100a00 */
[----:B------:R3:W-:Y:S01]  /*b3af0*/  STL.64 [R1+0x908], R18 ;  /* 0x0009081201007387 */ /* 0x0007e20000100a00 */
[C---:B-1----:R-:W-:Y:S08]  /*b3b00*/  HMMA.1688.F32.TF32 R32, R12.reuse, R144, R216 ;  /* 0x000000900c20723c */ /* 0x042ff000000810d8 */
        /* <DEDUP_REMOVED lines=8> */
[C---:B-1----:R-:W-:Y:S08]  /*b3b90*/  HMMA.1688.F32.TF32 R32, R12.reuse, R112, R188 ;  /* 0x000000700c20723c */ /* 0x042ff000000810bc */
[C---:B---3--:R-:W-:Y:S01]  /*b3ba0*/  HMMA.1688.F32.TF32 R16, R12.reuse, R108, R128 ;  /* 0x0000006c0c10723c */ /* 0x048fe20000081080 */
        /* <DEDUP_REMOVED lines=21> */
[----:B------:R1:W-:Y:S01]  /*b3d00*/  STL.64 [R1+0x850], R32 ;  /* 0x0008502001007387 */ /* 0x0003e20000100a00 */
[----:B------:R3:W-:Y:S02]  /*b3d10*/  STL.64 [R1+0x858], R34 ;  /* 0x0008582201007387 */ /* 0x0007e40000100a00 */
[----:B------:R-:W4:Y:S05]  /*b3d20*/  LDL.LU R148, [R1+0x2980] ;  /* 0x0029800001947983 */ /* 0x000f2a0000300800 */
[----:B------:R1:W-:Y:S01]  /*b3d30*/  STL.64 [R1+0x840], R16 ;  /* 0x0008401001007387 */ /* 0x0003e20000100a00 */
[----:B------:R1:W-:Y:S07]  /*b3d40*/  STL.64 [R1+0x848], R18 ;  /* 0x0008481201007387 */ /* 0x0003ee0000100a00 */
[----:B------:R1:W-:Y:S01]  /*b3d50*/  STL.64 [R1+0x830], R8 ;  /* 0x0008300801007387 */ /* 0x0003e20000100a00 */
[----:B------:R1:W-:Y:S02]  /*b3d60*/  STL.64 [R1+0x838], R10 ;  /* 0x0008380a01007387 */ /* 0x0003e40000100a00 */
        /* <DEDUP_REMOVED lines=29> */
[----:B---3--:R-:W3:Y:S01]  /*b3f40*/  LDL.LU R34, [R1+0x2a18] ;  /* 0x002a180001227983 */ /* 0x008ee20000300800 */
        /* <DEDUP_REMOVED lines=78> */
[C---:B---3--:R-:W-:Y:S08]  /*b4430*/  HMMA.1688.F32.TF32 R236, R12.reuse, R176, R236 ;  /* 0x000000b00cec723c */ /* 0x048ff000000810ec */
[C---:B------:R-:W-:Y:S08]  /*b4440*/  HMMA.1688.F32.TF32 R232, R12.reuse, R180, R232 ;  /* 0x000000b40ce8723c */ /* 0x040ff000000810e8 */
[C---:B------:R-:W-:Y:S08]  /*b4450*/  HMMA.1688.F32.TF32 R36, R12.reuse, R120, R36 ;  /* 0x000000780c24723c */ /* 0x040ff00000081024 */
[C---:B------:R-:W-:Y:S01]  /*b4460*/  HMMA.1688.F32.TF32 R40, R12.reuse, R116, R40 ;  /* 0x000000740c28723c */ /* 0x040fe20000081028 */
[----:B------:R-:W-:Y:S01]  /*b4470*/  STL.64 [R1+0x820], R236 ;  /* 0x000820ec01007387 */ /* 0x000fe20000100a00 */
[----:B------:R1:W-:Y:S03]  /*b4480*/  STL.64 [R1+0x828], R238 ;  /* 0x000828ee01007387 */ /* 0x0003e60000100a00 */
[----:B-1----:R-:W2:Y:S01]  /*b4490*/  LDL.LU.64 R238, [R1+0x6890] ;  /* 0x0068900001ee7983 */ /* 0x002ea20000300a00 */
[----:B------:R-:W3:Y:S02]  /*b44a0*/  LDL.LU.64 R236, [R1+0x6888] ;  /* 0x0068880001ec7983 */ /* 0x000ee40000300a00 */
[----:B------:R-:W-:Y:S02]  /*b44b0*/  STL.64 [R1+0x810], R240 ;  /* 0x000810f001007387 */ /* 0x000fe40000100a00 */
[----:B------:R1:W-:Y:S02]  /*b44c0*/  STL.64 [R1+0x818], R242 ;  /* 0x000818f201007387 */ /* 0x0003e40000100a00 */
[----:B-1----:R-:W2:Y:S01]  /*b44d0*/  LDL.LU.64 R242, [R1+0x6880] ;  /* 0x0068800001f27983 */ /* 0x002ea20000300a00 */
[----:B------:R-:W2:Y:S02]  /*b44e0*/  LDL.LU.64 R240, [R1+0x6878] ;  /* 0x0068780001f07983 */ /* 0x000ea40000300a00 */
[----:B------:R-:W-:Y:S02]  /*b44f0*/  STL.64 [R1+0x800], R232 ;  /* 0x000800e801007387 */ /* 0x000fe40000100a00 */
[----:B------:R1:W-:Y:S02]  /*b4500*/  STL.64 [R1+0x808], R234 ;  /* 0x000808ea01007387 */ /* 0x0003e40000100a00 */
[----:B-1----:R-:W2:Y:S01]  /*b4510*/  LDL.LU.64 R234, [R1+0x6870] ;  /* 0x0068700001ea7983 */ /* 0x002ea20000300a00 */
[----:B------:R-:W2:Y:S02]  /*b4520*/  LDL.LU.64 R232, [R1+0x6868] ;  /* 0x0068680001e87983 */ /* 0x000ea40000300a00 */
[----:B------:R-:W-:Y:S02]  /*b4530*/  STL.64 [R1+0x7f0], R36 ;  /* 0x0007f02401007387 */ /* 0x000fe40000100a00 */
[----:B------:R1:W-:Y:S02]  /*b4540*/  STL.64 [R1+0x7f8], R38 ;  /* 0x0007f82601007387 */ /* 0x0003e40000100a00 */
[C---:B-1----:R-:W-:Y:S08]  /*b4550*/  HMMA.1688.F32.TF32 R36, R12.reuse, R84, R44 ;  /* 0x000000540c24723c */ /* 0x042ff0000008102c */
[----:B----4-:R-:W-:Y:S01]  /*b4560*/  HMMA.1688.F32.TF32 R12, R12, R248, R228 ;  /* 0x000000f80c0c723c */ /* 0x010fe200000810e4 */
[----:B------:R-:W-:Y:S01]  /*b4570*/  STL.64 [R1+0x7e0], R40 ;  /* 0x0007e02801007387 */ /* 0x000fe20000100a00 */
[----:B------:R-:W-:Y:S03]  /*b4580*/  STL.64 [R1+0x7e8], R42 ;  /* 0x0007e82a01007387 */ /* 0x000fe60000100a00 */
[----:B------:R-:W-:Y:S04]  /*b4590*/  LDS R228, [R2+0x10300] ;  /* 0x0103000002e47984 */ /* 0x000fe80000000800 */
[----:B------:R-:W-:Y:S04]  /*b45a0*/  LDS R230, [R2+0x12300] ;  /* 0x0123000002e67984 */ /* 0x000fe80000000800 */
[----:B------:R-:W-:Y:S04]  /*b45b0*/  LDS R229, [R0+0x10300] ;  /* 0x0103000000e57984 */ /* 0x000fe80000000800 */
[----:B------:R-:W1:Y:S04]  /*b45c0*/  LDS R231, [R0+0x12300] ;  /* 0x0123000000e77984 */ /* 0x000e680000000800 */
[----:B------:R-:W-:Y:S01]  /*b45d0*/  STL.64 [R1+0x7d0], R36 ;  /* 0x0007d02401007387 */ /* 0x000fe20000100a00 */
[----:B------:R-:W-:Y:S02]  /*b45e0*/  STL.64 [R1+0x7d8], R38 ;  /* 0x0007d82601007387 */ /* 0x000fe40000100a00 */
[----:B------:R-:W-:Y:S02]  /*b45f0*/  STL.64 [R1+0x110], R12 ;  /* 0x0001100c01007387 */ /* 0x000fe40000100a00 */
[----:B------:R4:W-:Y:S02]  /*b4600*/  STL.64 [R1+0x118], R14 ;  /* 0x0001180e01007387 */ /* 0x0009e40000100a00 */
[C---:B----4-:R-:W-:Y:S08]  /*b4610*/  HMMA.1688.F32.TF32 R12, R4.reuse, R212, R48 ;  /* 0x000000d4040c723c */ /* 0x050ff00000081030 */
[C---:B------:R-:W-:Y:S08]  /*b4620*/  HMMA.1688.F32.TF32 R40, R4.reuse, R200, R52 ;  /* 0x000000c80428723c */ /* 0x040ff00000081034 */
[C---:B------:R-:W-:Y:S07]  /*b4630*/  HMMA.1688.F32.TF32 R36, R4.reuse, R192, R56 ;  /* 0x000000c00424723c */ /* 0x040fee0000081038 */
[----:B------:R-:W-:Y:S01]  /*b4640*/  STL.64 [R1+0x7c0], R12 ;  /* 0x0007c00c01007387 */ /* 0x000fe20000100a00 */
[----:B------:R4:W-:Y:S02]  /*b4650*/  STL.64 [R1+0x7c8], R14 ;  /* 0x0007c80e01007387 */ /* 0x0009e40000100a00 */
[C---:B----4-:R-:W-:Y:S05]  /*b4660*/  HMMA.1688.F32.TF32 R12, R4.reuse, R28, R60 ;  /* 0x0000001c040c723c */ /* 0x050fea000008103c */
[----:B------:R-:W-:Y:S01]  /*b4670*/  STL.64 [R1+0x7b0], R40 ;  /* 0x0007b02801007387 */ /* 0x000fe20000100a00 */
[----:B------:R4:W-:Y:S07]  /*b4680*/  STL.64 [R1+0x7b8], R42 ;  /* 0x0007b82a01007387 */ /* 0x0009ee0000100a00 */
[----:B------:R-:W-:Y:S02]  /*b4690*/  STL.64 [R1+0x7a0], R36 ;  /* 0x0007a02401007387 */ /* 0x000fe40000100a00 */
[----:B------:R1:W-:Y:S01]  /*b46a0*/  STL.64 [R1+0x7a8], R38 ;  /* 0x0007a82601007387 */ /* 0x0003e20000100a00 */
[C---:B----4-:R-:W-:Y:S08]  /*b46b0*/  HMMA.1688.F32.TF32 R40, R4.reuse, R124, R64 ;  /* 0x0000007c0428723c */ /* 0x050ff00000081040 */
[C---:B-1----:R-:W-:Y:S08]  /*b46c0*/  HMMA.1688.F32.TF32 R36, R4.reuse, R168, R8 ;  /* 0x000000a80424723c */ /* 0x042ff00000081008 */
        /* <DEDUP_REMOVED lines=8> */
[C---:B------:R-:W-:Y:S11]  /*b4750*/  HMMA.1688.F32.TF32 R16, R4.reuse, R156, R80 ;  /* 0x0000009c0410723c */ /* 0x040ff60000081050 */
[----:B------:R-:W-:Y:S02]  /*b4760*/  @!UPT UIADD3 URZ, URZ, URZ, URZ ;  /* 0x0000003f3f3ff290 */ /* 0x000fe4000fffe03f */
[----:B------:R-:W-:Y:S01]  /*b4770*/  STL.64 [R1+0x760], R12 ;  /* 0x0007600c01007387 */ /* 0x000fe20000100a00 */
[----:B------:R1:W-:Y:S02]  /*b4780*/  STL.64 [R1+0x768], R14 ;  /* 0x0007680e01007387 */ /* 0x0003e40000100a00 */
        /* <DEDUP_REMOVED lines=30> */
[----:B----4-:R-:W-:Y:S01]  /*b4970*/  HMMA.1688.F32.TF32 R8, R4, R24, R224 ;  /* 0x000000180408723c */ /* 0x010fe200000810e0 */
[----:B------:R1:W-:Y:S01]  /*b4980*/  STL.64 [R1+0x6b0], R16 ;  /* 0x0006b01001007387 */ /* 0x0003e20000100a00 */
[----:B------:R4:W-:Y:S02]  /*b4990*/  STL.64 [R1+0x6b8], R18 ;  /* 0x0006b81201007387 */ /* 0x0009e40000100a00 */
[----:B------:R-:W3:Y:S11]  /*b49a0*/  LDL.LU R136, [R1+0x2890] ;  /* 0x0028900001887983 */ /* 0x000ef60000300800 */
[----:B------:R-:W-:Y:S01]  /*b49b0*/  STL.64 [R1+0x6a0], R12 ;  /* 0x0006a00c01007387 */ /* 0x000fe20000100a00 */
[----:B------:R-:W-:Y:S07]  /*b49c0*/  STL.64 [R1+0x6a8], R14 ;  /* 0x0006a80e01007387 */ /* 0x000fee0000100a00 */
[----:B------:R1:W-:Y:S02]  /*b49d0*/  STL.64 [R1+0x690], R8 ;  /* 0x0006900801007387 */ /* 0x0003e40000100a00 */
[----:B------:R1:W-:Y:S01]  /*b49e0*/  STL.64 [R1+0x698], R10 ;  /* 0x0006980a01007387 */ /* 0x0003e20000100a00 */
[----:B------:R-:W3:Y:S01]  /*b49f0*/  LDL.LU R137, [R1+0x2894] ;  /* 0x0028940001897983 */ /* 0x000ee20000300800 */
[----:B------:R-:W3:Y:S02]  /*b4a00*/  LDL.LU R138, [R1+0x2898] ;  /* 0x00289800018a7983 */ /* 0x000ee40000300800 */
[----:B------:R-:W3:Y:S02]  /*b4a10*/  LDL.LU R139, [R1+0x289c] ;  /* 0x00289c00018b7983 */ /* 0x000ee40000300800 */
[----:B------:R-:W3:Y:S01]  /*b4a20*/  LDL.LU R224, [R1] ;  /* 0x0000000001e07983 */ /* 0x000ee20000300800 */
        /* <DEDUP_REMOVED lines=23> */
[----:B-1----:R-:W3:Y:S01]  /*b4ba0*/  LDL.LU R16, [R1+0x28e0] ;  /* 0x0028e00001107983 */ /* 0x002ee20000300800 */
[----:B------:R-:W3:Y:S01]  /*b4bb0*/  LDL.LU R17, [R1+0x28e4] ;  /* 0x0028e40001117983 */ /* 0x000ee20000300800 */
[----:B----4-:R-:W3:Y:S02]  /*b4bc0*/  LDL.LU R18, [R1+0x28e8] ;  /* 0x0028e80001127983 */ /* 0x010ee40000300800 */
[----:B------:R-:W3:Y:S02]  /*b4bd0*/  LDL.LU R19, [R1+0x28ec] ;  /* 0x0028ec0001137983 */ /* 0x000ee40000300800 */
[----:B------:R-:W4:Y:S01]  /*b4be0*/  LDL.LU R8, [R1+0x28f0] ;  /* 0x0028f00001087983 */ /* 0x000f220000300800 */
[----:B------:R-:W4:Y:S01]  /*b4bf0*/  LDL.LU R9, [R1+0x28f4] ;  /* 0x0028f40001097983 */ /* 0x000f220000300800 */
[----:B------:R-:W4:Y:S02]  /*b4c00*/  LDL.LU R10, [R1+0x28f8] ;  /* 0x0028f800010a7983 */ /* 0x000f240000300800 */
[----:B------:R-:W4:Y:S02]  /*b4c10*/  LDL.LU R11, [R1+0x28fc] ;  /* 0x0028fc00010b7983 */ /* 0x000f240000300800 */
        /* <DEDUP_REMOVED lines=40> */
[----:B--2---:R-:W-:Y:S01]  /*b4ea0*/  IMAD.MOV.U32 R132, RZ, RZ, R232 ;  /* 0x000000ffff847224 */ /* 0x004fe200078e00e8 */
[----:B------:R-:W-:Y:S01]  /*b4eb0*/  MOV R133, R233 ;  /* 0x000000e900857202 */ /* 0x000fe20000000f00 */
[----:B------:R-:W2:Y:S01]  /*b4ec0*/  LDL.LU R232, [R1+0x6864] ;  /* 0x0068640001e87983 */ /* 0x000ea20000300800 */
[----:B------:R-:W2:Y:S02]  /*b4ed0*/  LDL.LU R233, [R1+0x6860] ;  /* 0x0068600001e97983 */ /* 0x000ea40000300800 */
[----:B------:R-:W-:-:S02]  /*b4ee0*/  IMAD.MOV.U32 R134, RZ, RZ, R234 ;  /* 0x000000ffff867224 */ /* 0x000fc400078e00ea */
[----:B------:R-:W-:Y:S01]  /*b4ef0*/  IMAD.MOV.U32 R135, RZ, RZ, R235 ;  /* 0x000000ffff877224 */ /* 0x000fe200078e00eb */
[----:B------:R-:W2:Y:S01]  /*b4f00*/  LDL.LU R234, [R1+0x685c] ;  /* 0x00685c0001ea7983 */ /* 0x000ea20000300800 */
[----:B------:R-:W2:Y:S02]  /*b4f10*/  LDL.LU R235, [R1+0x6858] ;  /* 0x0068580001eb7983 */ /* 0x000ea40000300800 */
[----:B------:R-:W2:Y:S02]  /*b4f20*/  LDL.LU R128, [R1+0x28b0] ;  /* 0x0028b00001807983 */ /* 0x000ea40000300800 */
[----:B------:R-:W2:Y:S01]  /*b4f30*/  LDL.LU R129, [R1+0x28b4] ;  /* 0x0028b40001817983 */ /* 0x000ea20000300800 */
[----:B------:R-:W2:Y:S01]  /*b4f40*/  LDL.LU R130, [R1+0x28b8] ;  /* 0x0028b80001827983 */ /* 0x000ea20000300800 */
[----:B------:R-:W2:Y:S01]  /*b4f50*/  LDL.LU R131, [R1+0x28bc] ;  /* 0x0028bc0001837983 */ /* 0x000ea20000300800 */
[----:B------:R-:W-:Y:S01]  /*b4f60*/  MOV R148, R240 ;  /* 0x000000f000947202 */ /* 0x000fe20000000f00 */
[----:B------:R-:W-:Y:S01]  /*b4f70*/  IMAD.MOV.U32 R149, RZ, RZ, R241 ;  /* 0x000000ffff957224 */ /* 0x000fe200078e00f1 */
[----:B------:R-:W2:Y:S01]  /*b4f80*/  LDL.LU R240, [R1+0x6854] ;  /* 0x0068540001f07983 */ /* 0x000ea20000300800 */
[----:B------:R-:W2:Y:S02]  /*b4f90*/  LDL.LU R241, [R1+0x6850] ;  /* 0x0068500001f17983 */ /* 0x000ea40000300800 */
[----:B------:R-:W-:Y:S01]  /*b4fa0*/  IMAD.MOV.U32 R150, RZ, RZ, R242 ;  /* 0x000000ffff967224 */ /* 0x000fe200078e00f2 */
[----:B------:R-:W-:Y:S01]  /*b4fb0*/  MOV R151, R243 ;  /* 0x000000f300977202 */ /* 0x000fe20000000f00 */
[----:B------:R-:W2:Y:S01]  /*b4fc0*/  LDL.LU R242, [R1+0x684c] ;  /* 0x00684c0001f27983 */ /* 0x000ea20000300800 */
[----:B------:R-:W2:Y:S01]  /*b4fd0*/  LDL.LU R243, [R1+0x6848] ;  /* 0x0068480001f37983 */ /* 0x000ea20000300800 */
[C---:B---3--:R-:W-:Y:S08]  /*b4fe0*/  HMMA.1688.F32.TF32 R12, R4.reuse, R96, R44 ;  /* 0x00000060040c723c */ /* 0x048ff0000008102c */
[C---:B----4-:R-:W-:Y:S08]  /*b4ff0*/  HMMA.1688.F32.TF32 R36, R4.reuse, R88, R40 ;  /* 0x000000580424723c */ /* 0x050ff00000081028 */
[C---:B------:R-:W-:Y:S11]  /*b5000*/  HMMA.1688.F32.TF32 R40, R4.reuse, R20, R48 ;  /* 0x000000140428723c */ /* 0x040ff60000081030 */
[----:B------:R-:W-:Y:S04]  /*b5010*/  @!UPT UIADD3 URZ, URZ, URZ, URZ ;  /* 0x0000003f3f3ff290 */ /* 0x000fe8000fffe03f */
[----:B------:R-:W-:Y:S01]  /*b5020*/  STL.64 [R1+0x680], R36 ;  /* 0x0006802401007387 */ /* 0x000fe20000100a00 */
[----:B------:R1:W-:Y:S02]  /*b5030*/  STL.64 [R1+0x688], R38 ;  /* 0x0006882601007387 */ /* 0x0003e40000100a00 */
        /* <DEDUP_REMOVED lines=14> */
[----:B------:R-:W-:Y:S06]  /*b5120*/  STL.64 [R1+0x638], R42 ;  /* 0x0006382a01007387 */ /* 0x000fec0000100a00 */
[C---:B------:R-:W-:Y:S08]  /*b5130*/  HMMA.1688.F32.TF32 R16, R4.reuse, R120, R16 ;  /* 0x000000780410723c */ /* 0x040ff00000081010 */
[C---:B------:R-:W-:Y:S01]  /*b5140*/  HMMA.1688.F32.TF32 R8, R4.reuse, R116, R76 ;  /* 0x000000740408723c */ /* 0x040fe2000008104c */
[----:B------:R-:W-:Y:S01]  /*b5150*/  STL.64 [R1+0x620], R36 ;  /* 0x0006202401007387 */ /* 0x000fe20000100a00 */
[----:B------:R-:W-:Y:S05]  /*b5160*/  STL.64 [R1+0x628], R38 ;  /* 0x0006282601007387 */ /* 0x000fea0000100a00 */
[----:B------:R-:W-:Y:S02]  /*b5170*/  STL.64 [R1+0x610], R12 ;  /* 0x0006100c01007387 */ /* 0x000fe40000100a00 */
[----:B------:R1:W-:Y:S02]  /*b5180*/  STL.64 [R1+0x618], R14 ;  /* 0x0006180e01007387 */ /* 0x0003e40000100a00 */
[C---:B-1----:R-:W-:Y:S08]  /*b5190*/  HMMA.1688.F32.TF32 R12, R4.reuse, R84, R80 ;  /* 0x00000054040c723c */ /* 0x042ff00000081050 */
[----:B------:R-:W-:Y:S01]  /*b51a0*/  HMMA.1688.F32.TF32 R4, R4, R248, R32 ;  /* 0x000000f80404723c */ /* 0x000fe20000081020 */
[----:B------:R-:W-:Y:S01]  /*b51b0*/  STL.64 [R1+0x600], R16 ;  /* 0x0006001001007387 */ /* 0x000fe20000100a00 */
[----:B------:R-:W-:Y:S02]  /*b51c0*/  STL.64 [R1+0x608], R18 ;  /* 0x0006081201007387 */ /* 0x000fe40000100a00 */
[----:B------:R1:W-:Y:S02]  /*b51d0*/  STL.64 [R1+0x5f0], R8 ;  /* 0x0005f00801007387 */ /* 0x0003e40000100a00 */
[----:B------:R-:W-:Y:S02]  /*b51e0*/  STL.64 [R1+0x5f8], R10 ;  /* 0x0005f80a01007387 */ /* 0x000fe40000100a00 */
[----:B-1----:R-:W-:-:S02]  /*b51f0*/  IMAD.MOV.U32 R9, RZ, RZ, R248 ;  /* 0x000000ffff097224 */ /* 0x002fc400078e00f8 */
[----:B------:R-:W-:-:S05]  /*b5200*/  IMAD.MOV.U32 R8, RZ, RZ, R249 ;  /* 0x000000ffff087224 */ /* 0x000fca00078e00f9 */
[----:B------:R-:W-:Y:S01]  /*b5210*/  STL.64 [R1+0x5e0], R12 ;  /* 0x0005e00c01007387 */ /* 0x000fe20000100a00 */
[----:B------:R1:W-:Y:S07]  /*b5220*/  STL.64 [R1+0x5e8], R14 ;  /* 0x0005e80e01007387 */ /* 0x0003ee0000100a00 */
[----:B------:R-:W-:Y:S02]  /*b5230*/  STL.64 [R1+0xc0], R4 ;  /* 0x0000c00401007387 */ /* 0x000fe40000100a00 */
[----:B------:R3:W-:Y:S01]  /*b5240*/  STL.64 [R1+0xc8], R6 ;  /* 0x0000c80601007387 */ /* 0x0007e20000100a00 */
[----:B------:R-:W4:Y:S01]  /*b5250*/  LDL.LU.64 R250, [R1+0x6840] ;  /* 0x0068400001fa7983 */ /* 0x000f220000300a00 */
[----:B------:R-:W4:Y:S01]  /*b5260*/  LDL.LU.64 R248, [R1+0x6838] ;  /* 0x0068380001f87983 */ /* 0x000f220000300a00 */
[C---:B------:R-:W-:Y:S08]  /*b5270*/  HMMA.1688.F32.TF32 R16, R228.reuse, R212, R92 ;  /* 0x000000d4e410723c */ /* 0x040ff0000008105c */
[C---:B-1----:R-:W-:Y:S08]  /*b5280*/  HMMA.1688.F32.TF32 R12, R228.reuse, R200, R100 ;  /* 0x000000c8e40c723c */ /* 0x042ff00000081064 */
[C---:B---3--:R-:W-:Y:S07]  /*b5290*/  HMMA.1688.F32.TF32 R4, R228.reuse, R192, R216 ;  /* 0x000000c0e404723c */ /* 0x048fee00000810d8 */
[----:B------:R-:W-:Y:S01]  /*b52a0*/  STL.64 [R1+0xb0], R16 ;  /* 0x0000b01001007387 */ /* 0x000fe20000100a00 */
[----:B------:R1:W-:Y:S07]  /*b52b0*/  STL.64 [R1+0xb8], R18 ;  /* 0x0000b81201007387 */ /* 0x0003ee0000100a00 */
[----:B------:R-:W-:Y:S02]  /*b52c0*/  STL.64 [R1+0xa0], R12 ;  /* 0x0000a00c01007387 */ /* 0x000fe40000100a00 */
[----:B------:R3:W-:Y:S06]  /*b52d0*/  STL.64 [R1+0xa8], R14 ;  /* 0x0000a80e01007387 */ /* 0x0007ec0000100a00 */
[----:B------:R-:W-:Y:S01]  /*b52e0*/  STL.64 [R1+0x90], R4 ;  /* 0x0000900401007387 */ /* 0x000fe20000100a00 */
[----:B------:R2:W-:Y:S01]  /*b52f0*/  STL.64 [R1+0x98], R6 ;  /* 0x0000980601007387 */ /* 0x0005e20000100a00 */
[C---:B-1----:R-:W-:Y:S08]  /*b5300*/  HMMA.1688.F32.TF32 R16, R228.reuse, R28, R220 ;  /* 0x0000001ce410723c */ /* 0x042ff000000810dc */
[C---:B---3--:R-:W-:Y:S08]  /*b5310*/  HMMA.1688.F32.TF32 R12, R228.reuse, R124, R188 ;  /* 0x0000007ce40c723c */ /* 0x048ff000000810bc */
[----:B--2---:R-:W-:Y:S01]  /*b5320*/  HMMA.1688.F32.TF32 R4, R228, R168, R224 ;  /* 0x000000a8e404723c */ /* 0x004fe200000810e0 */
[----:B------:R-:W-:-:S06]  /*b5330*/  IMAD.MOV.U32 R162, RZ, RZ, R27 ;  /* 0x000000ffffa27224 */ /* 0x000fcc00078e001b */
[----:B------:R-:W-:Y:S01]  /*b5340*/  STL.64 [R1+0x80], R16 ;  /* 0x0000801001007387 */ /* 0x000fe20000100a00 */
[----:B------:R-:W-:Y:S07]  /*b5350*/  STL.64 [R1+0x88], R18 ;  /* 0x0000881201007387 */ /* 0x000fee0000100a00 */
[----:B------:R-:W-:Y:S02]  /*b5360*/  STL.64 [R1+0x70], R12 ;  /* 0x0000700c01007387 */ /* 0x000fe40000100a00 */
[----:B------:R1:W-:Y:S01]  /*b5370*/  STL.64 [R1+0x78], R14 ;  /* 0x0000780e01007387 */ /* 0x0003e20000100a00 */
[----:B------:R-:W-:-:S02]  /*b5380*/  MOV R163, R26 ;  /* 0x0000001a00a37202 */ /* 0x000fc40000000f00 */
[----:B------:R-:W-:Y:S01]  /*b5390*/  MOV R11, R180 ;  /* 0x000000b4000b7202 */ /* 0x000fe20000000f00 */
[----:B------:R-:W-:Y:S01]  /*b53a0*/  IMAD.MOV.U32 R10, RZ, RZ, R181 ;  /* 0x000000ffff0a7224 */ /* 0x000fe200078e00b5 */
[----:B------:R-:W-:Y:S04]  /*b53b0*/  LDS R224, [R2+0x10380] ;  /* 0x0103800002e07984 */ /* 0x000fe80000000800 */
[----:B------:R-:W-:Y:S01]  /*b53c0*/  STL.64 [R1+0x60], R4 ;  /* 0x0000600401007387 */ /* 0x000fe20000100a00 */
[----:B------:R2:W-:Y:S03]  /*b53d0*/  STL.64 [R1+0x68], R6 ;  /* 0x0000680601007387 */ /* 0x0005e60000100a00 */
[----:B------:R-:W-:Y:S04]  /*b53e0*/  LDS R226, [R2+0x12380] ;  /* 0x0123800002e27984 */ /* 0x000fe80000000800 */
[----:B------:R-:W-:Y:S04]  /*b53f0*/  LDS R225, [R0+0x10380] ;  /* 0x0103800000e17984 */ /* 0x000fe80000000800 */
[----:B------:R-:W3:Y:S01]  /*b5400*/  LDS R227, [R0+0x12380] ;  /* 0x0123800000e37984 */ /* 0x000ee20000000800 */
[C---:B-1----:R-:W-:Y:S08]  /*b5410*/  HMMA.1688.F32.TF32 R12, R228.reuse, R160, R240 ;  /* 0x000000a0e40c723c */ /* 0x042ff000000810f0 */
[C---:B--2---:R-:W-:Y:S08]  /*b5420*/  HMMA.1688.F32.TF32 R4, R228.reuse, R156, R232 ;  /* 0x0000009ce404723c */ /* 0x044ff000000810e8 */
[C---:B----4-:R-:W-:Y:S11]  /*b5430*/  HMMA.1688.F32.TF32 R16, R228.reuse, R164, R248 ;  /* 0x000000a4e410723c */ /* 0x050ff600000810f8 */
[----:B------:R-:W-:Y:S11]  /*b5440*/  @!UPT UIADD3 URZ, URZ, URZ, URZ ;  /* 0x0000003f3f3ff290 */ /* 0x000ff6000fffe03f */
[----:B------:R-:W-:Y:S01]  /*b5450*/  @!UPT UIADD3 URZ, URZ, URZ, URZ ;  /* 0x0000003f3f3ff290 */ /* 0x000fe2000fffe03f */
[----:B------:R-:W-:Y:S01]  /*b5460*/  STL.64 [R1+0x50], R16 ;  /* 0x0000501001007387 */ /* 0x000fe20000100a00 */
[----:B------:R-:W-:Y:S02]  /*b5470*/  STL.64 [R1+0x58], R18 ;  /* 0x0000581201007387 */ /* 0x000fe40000100a00 */
[----:B------:R-:W-:Y:S02]  /*b5480*/  STL.64 [R1+0x40], R12 ;  /* 0x0000400c01007387 */ /* 0x000fe40000100a00 */
[----:B------:R-:W-:Y:S01]  /*b5490*/  STL.64 [R1+0x48], R14 ;  /* 0x0000480e01007387 */ /* 0x000fe20000100a00 */
[----:B------:R-:W-:Y:S01]  /*b54a0*/  STL.64 [R1+0x30], R4 ;  /* 0x0000300401007387 */ /* 0x000fe20000100a00 */
[----:B------:R1:W-:Y:S02]  /*b54b0*/  STL.64 [R1+0x38], R6 ;  /* 0x0000380601007387 */ /* 0x0003e40000100a00 */
[C---:B-1----:R-:W-:Y:S08]  /*b54c0*/  HMMA.1688.F32.TF32 R4, R228.reuse, R152, R128 ;  /* 0x00000098e404723c */ /* 0x042ff00000081080 */
[C---:B------:R-:W-:Y:S11]  /*b54d0*/  HMMA.1688.F32.TF32 R12, R228.reuse, R68, R132 ;  /* 0x00000044e40c723c */ /* 0x040ff60000081084 */
[----:B------:R-:W-:Y:S04]  /*b54e0*/  @!UPT UIADD3 URZ, URZ, URZ, URZ ;  /* 0x0000003f3f3ff290 */ /* 0x000fe8000fffe03f */
[----:B------:R-:W-:Y:S01]  /*b54f0*/  STL.64 [R1+0x20], R4 ;  /* 0x0000200401007387 */ /* 0x000fe20000100a00 */
[----:B------:R1:W-:Y:S02]  /*b5500*/  STL.64 [R1+0x28], R6 ;  /* 0x0000280601007387 */ /* 0x0003e40000100a00 */
[C---:B-1----:R-:W-:Y:S05]  /*b5510*/  HMMA.1688.F32.TF32 R4, R228.reuse, R72, R136 ;  /* 0x00000048e404723c */ /* 0x042fea0000081088 */
[----:B------:R-:W-:Y:S01]  /*b5520*/  STL.64 [R1+0x10], R12 ;  /* 0x0000100c01007387 */ /* 0x000fe20000100a00 */
[----:B------:R-:W-:Y:S02]  /*b5530*/  STL.64 [R1+0x18], R14 ;  /* 0x0000180e01007387 */ /* 0x000fe40000100a00 */
[----:B------:R-:W2:Y:S11]  /*b5540*/  LDL.LU R132, [R1+0x27d0] ;  /* 0x0027d00001847983 */ /* 0x000eb60000300800 */
[----:B------:R-:W-:Y:S04]  /*b5550*/  @!UPT UIADD3 URZ, URZ, URZ, URZ ;  /* 0x0000003f3f3ff290 */ /* 0x000fe8000fffe03f */
[----:B------:R-:W-:Y:S01]  /*b5560*/  STL.64 [R1], R4 ;  /* 0x0000000401007387 */ /* 0x000fe20000100a00 */
        /* <DEDUP_REMOVED lines=24> */
[----:B------:R-:W1:Y:S02]  /*b56f0*/  LDL.LU R32, [R1+0x2850] ;  /* 0x0028500001207983 */ /* 0x000e640000300800 */
[----:B------:R-:W1:Y:S02]  /*b5700*/  LDL.LU R33, [R1+0x2854] ;  /* 0x0028540001217983 */ /* 0x000e640000300800 */
[----:B------:R-:W1:Y:S01]  /*b5710*/  LDL.LU R34, [R1+0x2858] ;  /* 0x0028580001227983 */ /* 0x000e620000300800 */
[----:B------:R-:W1:Y:S01]  /*b5720*/  LDL.LU R35, [R1+0x285c] ;  /* 0x00285c0001237983 */ /* 0x000e620000300800 */
[C---:B------:R-:W-:Y:S01]  /*b5730*/  HMMA.1688.F32.TF32 R248, R228.reuse, R208, R148 ;  /* 0x000000d0e4f8723c */ /* 0x040fe20000081094 */
        /* <DEDUP_REMOVED lines=15> */
[----:B------:R-:W4:Y:S03]  /*b5830*/  LDL.LU R191, [R1+0x27fc] ;  /* 0x0027fc0001bf7983 */ /* 0x000f260000300800 */
[----:B------:R-:W-:Y:S01]  /*b5840*/  STL.64 [R1+0x6270], R250 ;  /* 0x006270fa01007387 */ /* 0x000fe20000100a00 */
[----:B------:R-:W-:Y:S01]  /*b5850*/  STL.64 [R1+0x6268], R248 ;  /* 0x006268f801007387 */ /* 0x000fe20000100a00 */
[C---:B--2---:R-:W-:Y:S02]  /*b5860*/  HMMA.1688.F32.TF32 R240, R228.reuse, R144, R136 ;  /* 0x00000090e4f0723c */ /* 0x044fe40000081088 */
[----:B------:R-:W2:Y:S01]  /*b5870*/  LDL.LU R136, [R1+0x27c0] ;  /* 0x0027c00001887983 */ /* 0x000ea20000300800 */
[----:B------:R-:W2:Y:S02]  /*b5880*/  LDL.LU R137, [R1+0x27c4] ;  /* 0x0027c40001897983 */ /* 0x000ea40000300800 */
[----:B------:R-:W2:Y:S02]  /*b5890*/  LDL.LU R138, [R1+0x27c8] ;  /* 0x0027c800018a7983 */ /* 0x000ea40000300800 */
[----:B------:R-:W2:Y:S01]  /*b58a0*/  LDL.LU R139, [R1+0x27cc] ;  /* 0x0027cc00018b7983 */ /* 0x000ea20000300800 */
[C---:B---3--:R-:W-:Y:S08]  /*b58b0*/  HMMA.1688.F32.TF32 R232, R228.reuse, R140, R84 ;  /* 0x0000008ce4e8723c */ /* 0x048ff00000081054 */
[C---:B-1----:R-:W-:Y:S07]  /*b58c0*/  HMMA.1688.F32.TF32 R4, R228.reuse, R172, R32 ;  /* 0x000000ace404723c */ /* 0x042fee0000081020 */
[----:B------:R-:W-:Y:S01]  /*b58d0*/  STL [R1+0x6238], R240 ;  /* 0x006238f001007387 */ /* 0x000fe20000100800 */
[----:B------:R-:W-:Y:S02]  /*b58e0*/  STL [R1+0x6234], R241 ;  /* 0x006234f101007387 */ /* 0x000fe40000100800 */
[----:B------:R-:W-:Y:S02]  /*b58f0*/  STL [R1+0x6230], R242 ;  /* 0x006230f201007387 */ /* 0x000fe40000100800 */
[----:B------:R-:W-:Y:S03]  /*b5900*/  STL [R1+0x622c], R243 ;  /* 0x00622cf301007387 */ /* 0x000fe60000100800 */
[----:B------:R-:W-:Y:S01]  /*b5910*/  STL [R1+0x6240], R232 ;  /* 0x006240e801007387 */ /* 0x000fe20000100800 */
[----:B------:R-:W-:Y:S02]  /*b5920*/  STL [R1+0x623c], R233 ;  /* 0x00623ce901007387 */ /* 0x000fe40000100800 */
[----:B------:R-:W-:Y:S02]  /*b5930*/  STL [R1+0x6228], R234 ;  /* 0x006228ea01007387 */ /* 0x000fe40000100800 */
[----:B------:R-:W-:Y:S03]  /*b5940*/  STL [R1+0x6224], R235 ;  /* 0x006224eb01007387 */ /* 0x000fe60000100800 */
[----:B------:R-:W-:Y:S01]  /*b5950*/  STL [R1+0x6244], R4 ;  /* 0x0062440401007387 */ /* 0x000fe20000100800 */
[----:B------:R-:W-:Y:S02]  /*b5960*/  STL [R1+0x6220], R5 ;  /* 0x0062200501007387 */ /* 0x000fe40000100800 */
[----:B------:R-:W-:Y:S02]  /*b5970*/  STL [R1+0x621c], R6 ;  /* 0x00621c0601007387 */ /* 0x000fe40000100800 */
[----:B------:R1:W-:Y:S01]  /*b5980*/  STL [R1+0x6218], R7 ;  /* 0x0062180701007387 */ /* 0x0003e20000100800 */
[C---:B----4-:R-:W-:Y:S08]  /*b5990*/  HMMA.1688.F32.TF32 R12, R228.reuse, R108, R92 ;  /* 0x0000006ce40c723c */ /* 0x050ff0000008105c */
[C---:B-1----:R-:W-:Y:S01]  /*b59a0*/  HMMA.1688.F32.TF32 R4, R228.reuse, R112, R148 ;  /* 0x00000070e404723c */ /* 0x042fe20000081094 */
[----:B------:R-:W3:Y:S07]  /*b59b0*/  LDL.LU R148, [R1+0x27b0] ;  /* 0x0027b00001947983 */ /* 0x000eee0000300800 */
[C---:B------:R-:W-:Y:S11]  /*b59c0*/  HMMA.1688.F32.TF32 R16, R228.reuse, R24, R216 ;  /* 0x00000018e410723c */ /* 0x040ff600000810d8 */
[----:B------:R-:W-:Y:S04]  /*b59d0*/  @!UPT UIADD3 URZ, URZ, URZ, URZ ;  /* 0x0000003f3f3ff290 */ /* 0x000fe8000fffe03f */
[----:B------:R-:W-:Y:S01]  /*b59e0*/  STL.64 [R1+0x5d0], R4 ;  /* 0x0005d00401007387 */ /* 0x000fe20000100a00 */
[----:B------:R1:W-:Y:S02]  /*b59f0*/  STL.64 [R1+0x5d8], R6 ;  /* 0x0005d80601007387 */ /* 0x0003e40000100a00 */
[----:B------:R-:W3:Y:S02]  /*b5a00*/  LDL.LU R149, [R1+0x27b4] ;  /* 0x0027b40001957983 */ /* 0x000ee40000300800 */
[----:B------:R-:W3:Y:S01]  /*b5a10*/  LDL.LU R150, [R1+0x27b8] ;  /* 0x0027b80001967983 */ /* 0x000ee20000300800 */
[----:B------:R-:W3:Y:S01]  /*b5a20*/  LDL.LU R151, [R1+0x27bc] ;  /* 0x0027bc0001977983 */ /* 0x000ee20000300800 */
[----:B------:R-:W-:Y:S02]  /*b5a30*/  STL.64 [R1+0x5c0], R12 ;  /* 0x0005c00c01007387 */ /* 0x000fe40000100a00 */
[----:B------:R4:W-:Y:S01]  /*b5a40*/  STL.64 [R1+0x5c8], R14 ;  /* 0x0005c80e01007387 */ /* 0x0009e20000100a00 */
[C---:B-1----:R-:W-:Y:S08]  /*b5a50*/  HMMA.1688.F32.TF32 R4, R228.reuse, R104, R100 ;  /* 0x00000068e404723c */ /* 0x042ff00000081064 */
[C---:B----4-:R-:W-:Y:S11]  /*b5a60*/  HMMA.1688.F32.TF32 R12, R228.reuse, R88, R220 ;  /* 0x00000058e40c723c */ /* 0x050ff600000810dc */
[----:B------:R-:W-:Y:S04]  /*b5a70*/  @!UPT UIADD3 URZ, URZ, URZ, URZ ;  /* 0x0000003f3f3ff290 */ /* 0x000fe8000fffe03f */
[----:B------:R-:W-:Y:S01]  /*b5a80*/  STL.64 [R1+0x5b0], R4 ;  /* 0x0005b00401007387 */ /* 0x000fe20000100a00 */
[----:B------:R1:W-:Y:S02]  /*b5a90*/  STL.64 [R1+0x5b8], R6 ;  /* 0x0005b80601007387 */ /* 0x0003e40000100a00 */
[----:B------:R-:W-:Y:S02]  /*b5aa0*/  STL.64 [R1+0x5a0], R16 ;  /* 0x0005a01001007387 */ /* 0x000fe40000100a00 */
[----:B------:R-:W-:Y:S03]  /*b5ab0*/  STL.64 [R1+0x5a8], R18 ;  /* 0x0005a81201007387 */ /* 0x000fe60000100a00 */
[----:B------:R-:W-:Y:S01]  /*b5ac0*/  STL.64 [R1+0x590], R12 ;  /* 0x0005900c01007387 */ /* 0x000fe20000100a00 */
[----:B------:R4:W-:Y:S01]  /*b5ad0*/  STL.64 [R1+0x598], R14 ;  /* 0x0005980e01007387 */ /* 0x0009e20000100a00 */
[C---:B-1----:R-:W-:Y:S08]  /*b5ae0*/  HMMA.1688.F32.TF32 R4, R228.reuse, R96, R188 ;  /* 0x00000060e404723c */ /* 0x042ff000000810bc */
[C---:B----4-:R-:W-:Y:S08]  /*b5af0*/  HMMA.1688.F32.TF32 R12, R228.reuse, R184, R132 ;  /* 0x000000b8e40c723c */ /* 0x050ff00000081084 */
[----:B------:R-:W-:Y:S07]  /*b5b00*/  HMMA.1688.F32.TF32 R16, R228, R20, R128 ;  /* 0x00000014e410723c */ /* 0x000fee0000081080 */
[----:B------:R1:W-:Y:S09]  /*b5b10*/  STL.64 [R1+0x580], R4 ;  /* 0x0005800401007387 */ /* 0x0003f20000100a00 */
[----:B------:R-:W-:Y:S01]  /*b5b20*/  MOV R240, R15 ;  /* 0x0000000f00f07202 */ /* 0x000fe20000000f00 */
[----:B------:R-:W-:Y:S01]  /*b5b30*/  IMAD.MOV.U32 R233, RZ, RZ, R14 ;  /* 0x000000ffffe97224 */ /* 0x000fe200078e000e */
[----:B------:R-:W-:Y:S01]  /*b5b40*/  STL.64 [R1+0x588], R6 ;  /* 0x0005880601007387 */ /* 0x000fe20000100a00 */
[----:B------:R-:W-:-:S04]  /*b5b50*/  IMAD.MOV.U32 R232, RZ, RZ, R13 ;  /* 0x000000ffffe87224 */ /* 0x000fc800078e000d */
[----:B------:R-:W-:Y:S02]  /*b5b60*/  STL.64 [R1+0x570], R16 ;  /* 0x0005701001007387 */ /* 0x000fe40000100a00 */
[----:B------:R-:W-:Y:S01]  /*b5b70*/  STL.64 [R1+0x578], R18 ;  /* 0x0005781201007387 */ /* 0x000fe20000100a00 */
[----:B------:R-:W-:Y:S01]  /*b5b80*/  STL [R1+0x6254], R240 ;  /* 0x006254f001007387 */ /* 0x000fe20000100800 */
[----:B------:R-:W-:Y:S01]  /*b5b90*/  STL [R1+0x6250], R233 ;  /* 0x006250e901007387 */ /* 0x000fe20000100800 */
[----:B-1----:R-:W-:Y:S02]  /*b5ba0*/  MOV R4, R12 ;  /* 0x0000000c00047202 */ /* 0x002fe40000000f00 */
[----:B------:R-:W-:Y:S04]  /*b5bb0*/  STL [R1+0x624c], R232 ;  /* 0x00624ce801007387 */ /* 0x000fe80000100800 */
[----:B------:R2:W-:Y:S01]  /*b5bc0*/  STL [R1+0x6248], R4 ;  /* 0x0062480401007387 */ /* 0x0005e20000100800 */
[----:B------:R-:W4:Y:S01]  /*b5bd0*/  LDL.LU R220, [R1+0x27a0] ;  /* 0x0027a00001dc7983 */ /* 0x000f220000300800 */
[C---:B--2---:R-:W-:Y:S11]  /*b5be0*/  HMMA.1688.F32.TF32 R4, R228.reuse, R204, R136 ;  /* 0x000000cce404723c */ /* 0x044ff60000081088 */
[----:B------:R-:W-:Y:S11]  /*b5bf0*/  @!UPT UIADD3 URZ, URZ, URZ, URZ ;  /* 0x0000003f3f3ff290 */ /* 0x000ff6000fffe03f */
[----:B------:R-:W-:Y:S01]  /*b5c00*/  @!UPT UIADD3 URZ, URZ, URZ, URZ ;  /* 0x0000003f3f3ff290 */ /* 0x000fe2000fffe03f */
[----:B------:R-:W-:Y:S01]  /*b5c10*/  STL.64 [R1+0x550], R4 ;  /* 0x0005500401007387 */ /* 0x000fe20000100a00 */
        /* <DEDUP_REMOVED lines=16> */
[----:B---3--:R-:W-:Y:S03]  /*b5d20*/  HMMA.1688.F32.TF32 R4, R228, R176, R148 ;  /* 0x000000b0e404723c */ /* 0x008fe60000081094 */
[----:B------:R-:W3:Y:S01]  /*b5d30*/  LDL.LU R148, [R1+0x13c0] ;  /* 0x0013c00001947983 */ /* 0x000ee20000300800 */
[----:B------:R-:W3:Y:S02]  /*b5d40*/  LDL.LU R149, [R1+0x13c4] ;  /* 0x0013c40001957983 */ /* 0x000ee40000300800 */
[----:B------:R-:W3:Y:S02]  /*b5d50*/  LDL.LU R150, [R1+0x13c8] ;  /* 0x0013c80001967983 */ /* 0x000ee40000300800 */
[----:B------:R-:W3:Y:S01]  /*b5d60*/  LDL.LU R151, [R1+0x13cc] ;  /* 0x0013cc0001977983 */ /* 0x000ee20000300800 */
[----:B------:R-:W3:Y:S01]  /*b5d70*/  LDL.LU R136, [R1+0x2760] ;  /* 0x0027600001887983 */ /* 0x000ee20000300800 */
[----:B------:R-:W3:Y:S02]  /*b5d80*/  LDL.LU R137, [R1+0x2764] ;  /* 0x0027640001897983 */ /* 0x000ee40000300800 */
[----:B------:R-:W3:Y:S02]  /*b5d90*/  LDL.LU R138, [R1+0x2768] ;  /* 0x00276800018a7983 */ /* 0x000ee40000300800 */
[----:B------:R-:W3:Y:S10]  /*b5da0*/  LDL.LU R139, [R1+0x276c] ;  /* 0x00276c00018b7983 */ /* 0x000ef40000300800 */
[----:B------:R-:W-:Y:S01]  /*b5db0*/  MOV R240, R4 ;  /* 0x0000000400f07202 */ /* 0x000fe20000000f00 */
[----:B------:R-:W-:-:S02]  /*b5dc0*/  MOV R4, R7 ;  /* 0x0000000700047202 */ /* 0x000fc40000000f00 */
[----:B------:R-:W-:Y:S02]  /*b5dd0*/  IMAD.MOV.U32 R233, RZ, RZ, R5 ;  /* 0x000000ffffe97224 */ /* 0x000fe400078e0005 */
[----:B------:R-:W-:Y:S01]  /*b5de0*/  IMAD.MOV.U32 R232, RZ, RZ, R6 ;  /* 0x000000ffffe87224 */ /* 0x000fe200078e0006 */
[----:B------:R4:W-:Y:S04]  /*b5df0*/  STL [R1+0x6264], R4 ;  /* 0x0062640401007387 */ /* 0x0009e80000100800 */
[----:B------:R-:W-:Y:S02]  /*b5e00*/  STL [R1+0x6260], R232 ;  /* 0x006260e801007387 */ /* 0x000fe40000100800 */
[----:B------:R-:W-:Y:S02]  /*b5e10*/  STL [R1+0x625c], R240 ;  /* 0x00625cf001007387 */ /* 0x000fe40000100800 */
[----:B------:R-:W-:Y:S01]  /*b5e20*/  STL [R1+0x6258], R233 ;  /* 0x006258e901007387 */ /* 0x000fe20000100800 */
[C---:B----4-:R-:W-:Y:S08]  /*b5e30*/  HMMA.1688.F32.TF32 R4, R228.reuse, R196, R220 ;  /* 0x000000c4e404723c */ /* 0x050ff000000810dc */
[C---:B--2---:R-:W-:Y:S11]  /*b5e40*/  HMMA.1688.F32.TF32 R12, R228.reuse, R120, R128 ;  /* 0x00000078e40c723c */ /* 0x044ff60000081080 */
[----:B------:R-:W-:Y:S04]  /*b5e50*/  @!UPT UIADD3 URZ, URZ, URZ, URZ ;  /* 0x0000003f3f3ff290 */ /* 0x000fe8000fffe03f */
[----:B------:R-:W-:Y:S01]  /*b5e60*/  STL.64 [R1+0x530], R4 ;  /* 0x0005300401007387 */ /* 0x000fe20000100a00 */
[----:B------:R1:W-:Y:S02]  /*b5e70*/  STL.64 [R1+0x538], R6 ;  /* 0x0005380601007387 */ /* 0x0003e40000100a00 */
[----:B-1----:R-:W-:Y:S06]  /*b5e80*/  HMMA.1688.F32.TF32 R4, R228, R180, R188 ;  /* 0x000000b4e404723c */ /* 0x002fec00000810bc */
[----:B------:R-:W-:Y:S11]  /*b5e90*/  IMAD.MOV.U32 R240, RZ, RZ, R14 ;  /* 0x000000fffff07224 */ /* 0x000ff600078e000e */
[----:B------:R-:W-:Y:S07]  /*b5ea0*/  @!UPT UIADD3 URZ, URZ, URZ, URZ ;  /* 0x0000003f3f3ff290 */ /* 0x000fee000fffe03f */
[----:B------:R-:W-:Y:S01]  /*b5eb0*/  MOV R242, R5 ;  /* 0x0000000500f27202 */ /* 0x000fe20000000f00 */
[----:B------:R-:W-:Y:S02]  /*b5ec0*/  IMAD.MOV.U32 R243, RZ, RZ, R6 ;  /* 0x000000fffff37224 */ /* 0x000fe400078e0006 */
[----:B------:R-:W-:-:S03]  /*b5ed0*/  IMAD.MOV.U32 R241, RZ, RZ, R4 ;  /* 0x000000fffff17224 */ /* 0x000fc600078e0004 */
[----:B------:R-:W-:Y:S02]  /*b5ee0*/  STL.64 [R1+0x6280], R242 ;  /* 0x006280f201007387 */ /* 0x000fe40000100a00 */
[----:B------:R1:W-:Y:S02]  /*b5ef0*/  STL.64 [R1+0x6278], R240 ;  /* 0x006278f001007387 */ /* 0x0003e40000100a00 */
[----:B-1----:R-:W3:Y:S01]  /*b5f00*/  LDL.LU.64 R240, [R1+0x15c0] ;  /* 0x0015c00001f07983 */ /* 0x002ee20000300a00 */
[----:B------:R-:W-:Y:S01]  /*b5f10*/  IMAD.MOV.U32 R4, RZ, RZ, R12 ;  /* 0x000000ffff047224 */ /* 0x000fe200078e000c */
[----:B------:R-:W-:Y:S01]  /*b5f20*/  MOV R232, R13 ;  /* 0x0000000d00e87202 */ /* 0x000fe20000000f00 */
[----:B------:R-:W-:Y:S02]  /*b5f30*/  IMAD.MOV.U32 R233, RZ, RZ, R15 ;  /* 0x000000ffffe97224 */ /* 0x000fe400078e000f */
[----:B------:R-:W-:Y:S01]  /*b5f40*/  IMAD.MOV.U32 R234, RZ, RZ, R7 ;  /* 0x000000ffffea7224 */ /* 0x000fe200078e0007 */
[----:B------:R-:W-:Y:S01]  /*b5f50*/  HMMA.1688.F32.TF32 R12, R228, R116, R132 ;  /* 0x00000074e40c723c */ /* 0x000fe20000081084 */
[----:B------:R-:W2:Y:S01]  /*b5f60*/  LDL.64 R242, [R1+0x15c8] ;  /* 0x0015c80001f27983 */ /* 0x000ea20000100a00 */
[----:B------:R-:W-:-:S02]  /*b5f70*/  IMAD.MOV.U32 R248, RZ, RZ, R9 ;  /* 0x000000fffff87224 */ /* 0x000fc400078e0009 */
[----:B------:R-:W-:Y:S11]  /*b5f80*/  IMAD.MOV.U32 R249, RZ, RZ, R8 ;  /* 0x000000fffff97224 */ /* 0x000ff600078e0008 */
[----:B------:R-:W-:Y:S09]  /*b5f90*/  @!UPT UIADD3 URZ, URZ, URZ, URZ ;  /* 0x0000003f3f3ff290 */ /* 0x000ff2000fffe03f */
[----:B------:R-:W-:Y:S01]  /*b5fa0*/  IMAD.MOV.U32 R6, RZ, RZ, R14 ;  /* 0x000000ffff067224 */ /* 0x000fe200078e000e */
[----:B------:R-:W-:Y:S01]  /*b5fb0*/  MOV R7, R15 ;  /* 0x0000000f00077202 */ /* 0x000fe20000000f00 */
[----:B------:R-:W-:Y:S01]  /*b5fc0*/  IMAD.MOV.U32 R5, RZ, RZ, R13 ;  /* 0x000000ffff057224 */ /* 0x000fe200078e000d */
[----:B------:R-:W-:Y:S02]  /*b5fd0*/  MOV R235, R12 ;  /* 0x0000000c00eb7202 */ /* 0x000fe40000000f00 */
[----:B------:R-:W-:Y:S01]  /*b5fe0*/  MOV R9, R120 ;  /* 0x0000007800097202 */ /* 0x000fe20000000f00 */
[----:B------:R-:W-:Y:S01]  /*b5ff0*/  IMAD.MOV.U32 R8, RZ, RZ, R121 ;  /* 0x000000ffff087224 */ /* 0x000fe200078e0079 */
[----:B------:R-:W-:Y:S01]  /*b6000*/  STL.64 [R1+0x62a0], R6 ;  /* 0x0062a00601007387 */ /* 0x000fe20000100a00 */
[----:B------:R3:W-:Y:S02]  /*b6010*/  STL.64 [R1+0x6298], R4 ;  /* 0x0062980401007387 */ /* 0x0007e40000100a00 */
[----:B------:R-:W-:Y:S02]  /*b6020*/  STL.64 [R1+0x6290], R234 ;  /* 0x006290ea01007387 */ /* 0x000fe40000100a00 */
[----:B------:R-:W-:Y:S02]  /*b6030*/  STL.64 [R1+0x6288], R232 ;  /* 0x006288e801007387 */ /* 0x000fe40000100a00 */
[----:B------:R-:W-:Y:S01]  /*b6040*/  IMAD.MOV.U32 R27, RZ, RZ, R122 ;  /* 0x000000ffff1b7224 */ /* 0x000fe200078e007a */
[----:B------:R-:W-:Y:S01]  /*b6050*/  MOV R26, R123 ;  /* 0x0000007b001a7202 */ /* 0x000fe20000000f00 */
[----:B------:R-:W-:-:S02]  /*b6060*/  IMAD.MOV.U32 R17, RZ, RZ, R196 ;  /* 0x000000ffff117224 */ /* 0x000fc400078e00c4 */
[----:B------:R-:W-:Y:S01]  /*b6070*/  IMAD.MOV.U32 R16, RZ, RZ, R197 ;  /* 0x000000ffff107224 */ /* 0x000fe200078e00c5 */
[----:B------:R-:W-:Y:S04]  /*b6080*/  LDS R12, [R2+0x10400] ;  /* 0x01040000020c7984 */ /* 0x000fe80000000800 */
[----:B------:R-:W-:Y:S04]  /*b6090*/  LDS R14, [R2+0x12400] ;  /* 0x01240000020e7984 */ /* 0x000fe80000000800 */
[----:B------:R-:W-:Y:S04]  /*b60a0*/  LDS R13, [R0+0x10400] ;  /* 0x01040000000d7984 */ /* 0x000fe80000000800 */
[----:B------:R-:W1:Y:S01]  /*b60b0*/  LDS R15, [R0+0x12400] ;  /* 0x01240000000f7984 */ /* 0x000e620000000800 */
[C---:B---3--:R-:W-:Y:S08]  /*b60c0*/  HMMA.1688.F32.TF32 R4, R228.reuse, R240, R136 ;  /* 0x000000f0e404723c */ /* 0x048ff00000081088 */
[----:B------:R-:W-:Y:S01]  /*b60d0*/  HMMA.1688.F32.TF32 R228, R228, R248, R148 ;  /* 0x000000f8e4e4723c */ /* 0x000fe20000081094 */
[----:B------:R-:W3:Y:S01]  /*b60e0*/  LDL.LU R148, [R1+0x2620] ;  /* 0x0026200001947983 */ /* 0x000ee20000300800 */
[----:B------:R-:W-:-:S02]  /*b60f0*/  IMAD.MOV.U32 R138, RZ, RZ, R236 ;  /* 0x000000ffff8a7224 */ /* 0x000fc400078e00ec */
[----:B------:R-:W-:-:S11]  /*b6100*/  IMAD.MOV.U32 R139, RZ, RZ, R252 ;  /* 0x000000ffff8b7224 */ /* 0x000fd600078e00fc */
[----:B------:R-:W-:Y:S01]  /*b6110*/  STL.64 [R1+0xe0], R4 ;  /* 0x0000e00401007387 */ /* 0x000fe20000100a00 */
[----:B------:R-:W-:Y:S02]  /*b6120*/  STL.64 [R1+0xe8], R6 ;  /* 0x0000e80601007387 */ /* 0x000fe40000100a00 */
[----:B------:R-:W3:Y:S02]  /*b6130*/  LDL.LU R149, [R1+0x2624] ;  /* 0x0026240001957983 */ /* 0x000ee40000300800 */
[----:B------:R-:W3:Y:S01]  /*b6140*/  LDL.LU R150, [R1+0x2628] ;  /* 0x0026280001967983 */ /* 0x000ee20000300800 */
[----:B------:R-:W3:Y:S01]  /*b6150*/  LDL.LU R151, [R1+0x262c] ;  /* 0x00262c0001977983 */ /* 0x000ee20000300800 */
        /* <DEDUP_REMOVED lines=74> */
[----:B------:R-:W-:Y:S01]  /*b6600*/  STL.64 [R1+0x60d0], R230 ;  /* 0x0060d0e601007387 */ /* 0x000fe20000100a00 */
[----:B------:R1:W-:Y:S02]  /*b6610*/  STL.64 [R1+0x60c8], R228 ;  /* 0x0060c8e401007387 */ /* 0x0003e40000100a00 */
[----:B-1----:R-:W-:-:S02]  /*b6620*/  IMAD.MOV.U32 R228, RZ, RZ, R17 ;  /* 0x000000ffffe47224 */ /* 0x002fc400078e0011 */
[----:B------:R-:W-:Y:S01]  /*b6630*/  IMAD.MOV.U32 R229, RZ, RZ, R16 ;  /* 0x000000ffffe57224 */ /* 0x000fe200078e0010 */
[C---:B--2---:R-:W-:Y:S08]  /*b6640*/  HMMA.1688.F32.TF32 R4, R224.reuse, R200, R60 ;  /* 0x000000c8e004723c */ /* 0x044ff0000008103c */
[C---:B---3--:R-:W-:Y:S08]  /*b6650*/  HMMA.1688.F32.TF32 R36, R224.reuse, R212, R56 ;  /* 0x000000d4e024723c */ /* 0x048ff00000081038 */
[----:B------:R-:W-:Y:S07]  /*b6660*/  HMMA.1688.F32.TF32 R40, R224, R192, R64 ;  /* 0x000000c0e028723c */ /* 0x000fee0000081040 */
[----:B------:R-:W-:Y:S08]  /*b6670*/  STL [R1+0x13d4], R5 ;  /* 0x0013d40501007387 */ /* 0x000ff00000100800 */
[----:B------:R-:W-:Y:S01]  /*b6680*/  STL.64 [R1+0x13c0], R36 ;  /* 0x0013c02401007387 */ /* 0x000fe20000100a00 */
[----:B------:R-:W-:Y:S02]  /*b6690*/  STL.64 [R1+0x13c8], R38 ;  /* 0x0013c82601007387 */ /* 0x000fe40000100a00 */
[----:B------:R4:W-:Y:S02]  /*b66a0*/  STL.64 [R1+0x13d8], R6 ;  /* 0x0013d80601007387 */ /* 0x0009e40000100a00 */
[----:B------:R-:W-:-:S02]  /*b66b0*/  IMAD.MOV.U32 R245, RZ, RZ, R4 ;  /* 0x000000fffff57224 */ /* 0x000fc400078e0004 */
[C---:B----4-:R-:W-:Y:S08]  /*b66c0*/  HMMA.1688.F32.TF32 R4, R224.reuse, R28, R76 ;  /* 0x0000001ce004723c */ /* 0x050ff0000008104c */
[C---:B------:R-:W-:Y:S01]  /*b66d0*/  HMMA.1688.F32.TF32 R36, R224.reuse, R124, R80 ;  /* 0x0000007ce024723c */ /* 0x040fe20000081050 */
[----:B------:R-:W-:Y:S01]  /*b66e0*/  STL.64 [R1+0x15f0], R40 ;  /* 0x0015f02801007387 */ /* 0x000fe20000100a00 */
[----:B------:R1:W-:Y:S06]  /*b66f0*/  STL.64 [R1+0x15f8], R42 ;  /* 0x0015f82a01007387 */ /* 0x0003ec0000100a00 */
[C---:B-1----:R-:W-:Y:S07]  /*b6700*/  HMMA.1688.F32.TF32 R40, R224.reuse, R168, R84 ;  /* 0x000000a8e028723c */ /* 0x042fee0000081054 */
[----:B------:R-:W-:Y:S01]  /*b6710*/  STL.64 [R1+0x1610], R4 ;  /* 0x0016100401007387 */ /* 0x000fe20000100a00 */
[----:B------:R1:W-:Y:S02]  /*b6720*/  STL.64 [R1+0x1618], R6 ;  /* 0x0016180601007387 */ /* 0x0003e40000100a00 */
[C---:B-1----:R-:W-:Y:S05]  /*b6730*/  HMMA.1688.F32.TF32 R4, R224.reuse, R164, R32 ;  /* 0x000000a4e004723c */ /* 0x042fea0000081020 */
[----:B------:R-:W-:Y:S01]  /*b6740*/  STL.64 [R1+0x1630], R36 ;  /* 0x0016302401007387 */ /* 0x000fe20000100a00 */
[----:B------:R1:W-:Y:S07]  /*b6750*/  STL.64 [R1+0x1638], R38 ;  /* 0x0016382601007387 */ /* 0x0003ee0000100a00 */
[----:B------:R-:W-:Y:S02]  /*b6760*/  STL.64 [R1+0x1650], R40 ;  /* 0x0016502801007387 */ /* 0x000fe40000100a00 */
[----:B------:R-:W-:Y:S01]  /*b6770*/  STL.64 [R1+0x1658], R42 ;  /* 0x0016582a01007387 */ /* 0x000fe20000100a00 */
[C---:B------:R-:W-:Y:S08]  /*b6780*/  HMMA.1688.F32.TF32 R32, R224.reuse, R156, R100 ;  /* 0x0000009ce020723c */ /* 0x040ff00000081064 */
[C---:B------:R-:W-:Y:S08]  /*b6790*/  HMMA.1688.F32.TF32 R16, R224.reuse, R68, R216 ;  /* 0x00000044e010723c */ /* 0x040ff000000810d8 */
[C---:B-1----:R-:W-:Y:S01]  /*b67a0*/  HMMA.1688.F32.TF32 R36, R224.reuse, R160, R92 ;  /* 0x000000a0e024723c */ /* 0x042fe2000008105c */
[----:B------:R-:W-:Y:S01]  /*b67b0*/  STL.64 [R1+0x1670], R4 ;  /* 0x0016700401007387 */ /* 0x000fe20000100a00 */
[----:B------:R1:W-:Y:S06]  /*b67c0*/  STL.64 [R1+0x1678], R6 ;  /* 0x0016780601007387 */ /* 0x0003ec0000100a00 */
[C---:B-1----:R-:W-:Y:S11]  /*b67d0*/  HMMA.1688.F32.TF32 R4, R224.reuse, R152, R196 ;  /* 0x00000098e004723c */ /* 0x042ff600000810c4 */
[----:B------:R-:W-:Y:S04]  /*b67e0*/  @!UPT UIADD3 URZ, URZ, URZ, URZ ;  /* 0x0000003f3f3ff290 */ /* 0x000fe8000fffe03f */
[----:B------:R-:W-:Y:S01]  /*b67f0*/  STL.64 [R1+0x1690], R36 ;  /* 0x0016902401007387 */ /* 0x000fe20000100a00 */
[----:B------:R1:W-:Y:S02]  /*b6800*/  STL.64 [R1+0x1698], R38 ;  /* 0x0016982601007387 */ /* 0x0003e40000100a00 */
[C---:B-1----:R-:W-:Y:S05]  /*b6810*/  HMMA.1688.F32.TF32 R36, R224.reuse, R72, R220 ;  /* 0x00000048e024723c */ /* 0x042fea00000810dc */
[----:B------:R-:W-:Y:S01]  /*b6820*/  STL.64 [R1+0x19c0], R4 ;  /* 0x0019c00401007387 */ /* 0x000fe20000100a00 */
[----:B------:R-:W-:Y:S02]  /*b6830*/  STL.64 [R1+0x1950], R32 ;  /* 0x0019502001007387 */ /* 0x000fe40000100a00 */
[----:B------:R1:W-:Y:S02]  /*b6840*/  STL.64 [R1+0x1958], R34 ;  /* 0x0019582201007387 */ /* 0x0003e40000100a00 */
[----:B------:R-:W-:Y:S01]  /*b6850*/  STL [R1+0x19c8], R6 ;  /* 0x0019c80601007387 */ /* 0x000fe20000100800 */
[----:B------:R-:W2:Y:S01]  /*b6860*/  LDL.LU.64 R232, [R1+0x15b0] ;  /* 0x0015b00001e87983 */ /* 0x000ea20000300a00 */
[----:B------:R-:W3:Y:S02]  /*b6870*/  LDL.64 R234, [R1+0x15b8] ;  /* 0x0015b80001ea7983 */ /* 0x000ee40000100a00 */
[----:B------:R-:W-:Y:S02]  /*b6880*/  STL.64 [R1+0x1a10], R16 ;  /* 0x001a101001007387 */ /* 0x000fe40000100a00 */
[----:B------:R4:W-:Y:S01]  /*b6890*/  STL.64 [R1+0x1a18], R18 ;  /* 0x001a181201007387 */ /* 0x0009e20000100a00 */
[C---:B-1----:R-:W-:Y:S08]  /*b68a0*/  HMMA.1688.F32.TF32 R32, R224.reuse, R208, R188 ;  /* 0x000000d0e020723c */ /* 0x042ff000000810bc */
[C---:B----4-:R-:W-:Y:S01]  /*b68b0*/  HMMA.1688.F32.TF32 R16, R224.reuse, R144, R180 ;  /* 0x00000090e010723c */ /* 0x050fe200000810b4 */
[----:B------:R-:W-:Y:S01]  /*b68c0*/  MOV R130, R252 ;  /* 0x000000fc00827202 */ /* 0x000fe20000000f00 */
[----:B------:R-:W-:Y:S01]  /*b68d0*/  IMAD.MOV.U32 R131, RZ, RZ, R236 ;  /* 0x000000ffff837224 */ /* 0x000fe200078e00ec */
[----:B------:R-:W-:Y:S01]  /*b68e0*/  STL.64 [R1+0x1a30], R36 ;  /* 0x001a302401007387 */ /* 0x000fe20000100a00 */
[----:B------:R1:W-:Y:S04]  /*b68f0*/  STL.64 [R1+0x1a38], R38 ;  /* 0x001a382601007387 */ /* 0x0003e80000100a00 */
        /* <DEDUP_REMOVED lines=16> */
[----:B------:R-:W-:Y:S01]  /*b6a00*/  STL.64 [R1+0x1b40], R36 ;  /* 0x001b402401007387 */ /* 0x000fe20000100a00 */
[----:B------:R-:W-:Y:S05]  /*b6a10*/  STL.64 [R1+0x1b48], R38 ;  /* 0x001b482601007387 */ /* 0x000fea0000100a00 */
[----:B------:R-:W-:Y:S01]  /*b6a20*/  MOV R149, R247 ;  /* 0x000000f700957202 */ /* 0x000fe20000000f00 */
[----:B------:R-:W-:-:S02]  /*b6a30*/  IMAD.MOV.U32 R150, RZ, RZ, R246 ;  /* 0x000000ffff967224 */ /* 0x000fc400078e00f6 */
[----:B------:R-:W-:Y:S11]  /*b6a40*/  IMAD.MOV.U32 R151, RZ, RZ, R244 ;  /* 0x000000ffff977224 */ /* 0x000ff600078e00f4 */
[----:B------:R-:W-:Y:S02]  /*b6a50*/  @!UPT UIADD3 URZ, URZ, URZ, URZ ;  /* 0x0000003f3f3ff290 */ /* 0x000fe4000fffe03f */
[----:B------:R-:W-:Y:S01]  /*b6a60*/  STL.64 [R1+0x1b60], R16 ;  /* 0x001b601001007387 */ /* 0x000fe20000100a00 */
[----:B------:R1:W-:Y:S02]  /*b6a70*/  STL.64 [R1+0x1b50], R32 ;  /* 0x001b502001007387 */ /* 0x0003e40000100a00 */
[----:B------:R4:W-:Y:S02]  /*b6a80*/  STL.64 [R1+0x1b58], R34 ;  /* 0x001b582201007387 */ /* 0x0009e40000100a00 */
[----:B------:R1:W-:Y:S01]  /*b6a90*/  STL [R1+0x1b68], R18 ;  /* 0x001b681201007387 */ /* 0x0003e20000100800 */
[----:B------:R-:W2:Y:S01]  /*b6aa0*/  LDL.LU R148, [R1+0x24c0] ;  /* 0x0024c00001947983 */ /* 0x000ea20000300800 */
[----:B------:R-:W2:Y:S02]  /*b6ab0*/  LDL.LU R247, [R1+0x682c] ;  /* 0x00682c0001f77983 */ /* 0x000ea40000300800 */
[----:B------:R-:W3:Y:S02]  /*b6ac0*/  LDL.LU R246, [R1+0x6828] ;  /* 0x0068280001f67983 */ /* 0x000ee40000300800 */
[----:B------:R-:W4:Y:S01]  /*b6ad0*/  LDL.LU R244, [R1+0x6824] ;  /* 0x0068240001f47983 */ /* 0x000f220000300800 */
[----:B------:R-:W-:Y:S01]  /*b6ae0*/  MOV R136, R3 ;  /* 0x0000000300887202 */ /* 0x000fe20000000f00 */
[----:B------:R-:W-:Y:S01]  /*b6af0*/  IMAD.MOV.U32 R137, RZ, RZ, R237 ;  /* 0x000000ffff897224 */ /* 0x000fe200078e00ed */
[----:B------:R-:W4:Y:S01]  /*b6b00*/  LDL.LU R3, [R1+0x6820] ;  /* 0x0068200001037983 */ /* 0x000f220000300800 */
[----:B------:R-:W4:Y:S02]  /*b6b10*/  LDL.LU R237, [R1+0x681c] ;  /* 0x00681c0001ed7983 */ /* 0x000f240000300800 */
[----:B------:R-:W-:Y:S01]  /*b6b20*/  IMAD.MOV.U32 R138, RZ, RZ, R238 ;  /* 0x000000ffff8a7224 */ /* 0x000fe200078e00ee */
[----:B------:R-:W-:Y:S01]  /*b6b30*/  MOV R139, R239 ;  /* 0x000000ef008b7202 */ /* 0x000fe20000000f00 */
[----:B------:R-:W4:Y:S01]  /*b6b40*/  LDL.LU R238, [R1+0x6818] ;  /* 0x0068180001ee7983 */ /* 0x000f220000300800 */
[----:B------:R-:W4:Y:S02]  /*b6b50*/  LDL.LU R239, [R1+0x6814] ;  /* 0x0068140001ef7983 */ /* 0x000f240000300800 */
[----:B------:R-:W4:Y:S01]  /*b6b60*/  LDL.LU R132, [R1+0x24e0] ;  /* 0x0024e00001847983 */ /* 0x000f220000300800 */
[----:B--2---:R-:W-:Y:S01]  /*b6b70*/  MOV R135, R247 ;  /* 0x000000f700877202 */ /* 0x004fe20000000f00 */
[----:B---3--:R-:W-:-:S02]  /*b6b80*/  IMAD.MOV.U32 R134, RZ, RZ, R246 ;  /* 0x000000ffff867224 */ /* 0x008fc400078e00f6 */
[----:B----4-:R-:W-:Y:S02]  /*b6b90*/  IMAD.MOV.U32 R133, RZ, RZ, R244 ;  /* 0x000000ffff857224 */ /* 0x010fe400078e00f4 */
[----:B------:R-:W2:Y:S01]  /*b6ba0*/  LDL.LU R244, [R1+0x6810] ;  /* 0x0068100001f47983 */ /* 0x000ea20000300800 */
[----:B------:R-:W3:Y:S02]  /*b6bb0*/  LDL.LU R246, [R1+0x680c] ;  /* 0x00680c0001f67983 */ /* 0x000ee40000300800 */
        /* <DEDUP_REMOVED lines=25> */
[----:B-1----:R-:W4:Y:S01]  /*b6d50*/  LDL.LU R32, [R1+0x25e0] ;  /* 0x0025e00001207983 */ /* 0x002f220000300800 */
        /* <DEDUP_REMOVED lines=23> */
[----:B------:R-:W4:Y:S02]  /*b6ed0*/  LDL.LU R120, [R1+0x2510] ;  /* 0x0025100001787983 */ /* 0x000f240000300800 */
[----:B------:R-:W-:-:S02]  /*b6ee0*/  IMAD.MOV.U32 R252, RZ, RZ, R19 ;  /* 0x000000fffffc7224 */ /* 0x000fc400078e0013 */
[----:B------:R-:W-:Y:S01]  /*b6ef0*/  IMAD.MOV.U32 R131, RZ, RZ, R3 ;  /* 0x000000ffff837224 */ /* 0x000fe200078e0003 */
[----:B------:R-:W-:Y:S01]  /*b6f00*/  MOV R4, R11 ;  /* 0x0000000b00047202 */ /* 0x000fe20000000f00 */
[----:B------:R-:W-:Y:S02]  /*b6f10*/  IMAD.MOV.U32 R5, RZ, RZ, R10 ;  /* 0x000000ffff057224 */ /* 0x000fe400078e000a */
[----:B------:R-:W-:Y:S02]  /*b6f20*/  IMAD.MOV.U32 R128, RZ, RZ, R239 ;  /* 0x000000ffff807224 */ /* 0x000fe400078e00ef */
[----:B------:R-:W-:Y:S01]  /*b6f30*/  IMAD.MOV.U32 R129, RZ, RZ, R238 ;  /* 0x000000ffff817224 */ /* 0x000fe200078e00ee */
[----:B------:R-:W-:Y:S02]  /*b6f40*/  MOV R130, R237 ;  /* 0x000000ed00827202 */ /* 0x000fe40000000f00 */
[----:B------:R-:W-:Y:S01]  /*b6f50*/  MOV R236, R7 ;  /* 0x0000000700ec7202 */ /* 0x000fe20000000f00 */
[----:B------:R-:W-:-:S02]  /*b6f60*/  IMAD.MOV.U32 R7, RZ, RZ, R176 ;  /* 0x000000ffff077224 */ /* 0x000fc400078e00b0 */
[----:B------:R-:W-:Y:S01]  /*b6f70*/  IMAD.MOV.U32 R6, RZ, RZ, R177 ;  /* 0x000000ffff067224 */ /* 0x000fe200078e00b1 */
[----:B--2---:R-:W-:Y:S01]  /*b6f80*/  MOV R123, R244 ;  /* 0x000000f4007b7202 */ /* 0x004fe20000000f00 */
[----:B---3--:R-:W-:Y:S02]  /*b6f90*/  IMAD.MOV.U32 R122, RZ, RZ, R246 ;  /* 0x000000ffff7a7224 */ /* 0x008fe400078e00f6 */
[----:B----4-:R-:W-:Y:S01]  /*b6fa0*/  IMAD.MOV.U32 R121, RZ, RZ, R247 ;  /* 0x000000ffff797224 */ /* 0x010fe200078e00f7 */
[C---:B------:R-:W-:Y:S11]  /*b6fb0*/  HMMA.1688.F32.TF32 R16, R224.reuse, R88, R76 ;  /* 0x00000058e010723c */ /* 0x040ff6000008104c */
[----:B------:R-:W-:Y:S11]  /*b6fc0*/  @!UPT UIADD3 URZ, URZ, URZ, URZ ;  /* 0x0000003f3f3ff290 */ /* 0x000ff6000fffe03f */
[----:B------:R-:W-:Y:S02]  /*b6fd0*/  @!UPT UIADD3 URZ, URZ, URZ, URZ ;  /* 0x0000003f3f3ff290 */ /* 0x000fe4000fffe03f */
[----:B------:R-:W-:Y:S02]  /*b6fe0*/  IMAD.MOV.U32 R247, RZ, RZ, R18 ;  /* 0x000000fffff77224 */ /* 0x000fe400078e0012 */
[----:B------:R-:W-:Y:S02]  /*b6ff0*/  IMAD.MOV.U32 R246, RZ, RZ, R19 ;  /* 0x000000fffff67224 */ /* 0x000fe400078e0013 */
[----:B------:R-:W-:Y:S01]  /*b7000*/  IMAD.MOV.U32 R244, RZ, RZ, R16 ;  /* 0x000000fffff47224 */ /* 0x000fe200078e0010 */
[----:B------:R-:W-:Y:S02]  /*b7010*/  MOV R3, R17 ;  /* 0x0000001100037202 */ /* 0x000fe40000000f00 */
[----:B------:R-:W-:Y:S01]  /*b7020*/  HMMA.1688.F32.TF32 R16, R224, R96, R80 ;  /* 0x00000060e010723c */ /* 0x000fe20000081050 */
[----:B------:R-:W-:Y:S01]  /*b7030*/  STL.64 [R1+0x60e0], R246 ;  /* 0x0060e0f601007387 */ /* 0x000fe20000100a00 */
[----:B------:R1:W-:Y:S02]  /*b7040*/  STL.64 [R1+0x60d8], R244 ;  /* 0x0060d8f401007387 */ /* 0x0003e40000100a00 */
[----:B-1----:R-:W-:Y:S01]  /*b7050*/  MOV R244, R9 ;  /* 0x0000000900f47202 */ /* 0x002fe20000000f00 */
[----:B------:R-:W-:-:S03]  /*b7060*/  IMAD.MOV.U32 R245, RZ, RZ, R8 ;  /* 0x000000fffff57224 */ /* 0x000fc600078e0008 */
[C---:B------:R-:W-:Y:S08]  /*b7070*/  HMMA.1688.F32.TF32 R8, R224.reuse, R20, R84 ;  /* 0x00000014e008723c */ /* 0x040ff00000081054 */
[C---:B------:R-:W-:Y:S07]  /*b7080*/  HMMA.1688.F32.TF32 R32, R224.reuse, R184, R32 ;  /* 0x000000b8e020723c */ /* 0x040fee0000081020 */
[----:B------:R-:W-:Y:S01]  /*b7090*/  STL.64 [R1+0x1c60], R16 ;  /* 0x001c601001007387 */ /* 0x000fe20000100a00 */
[----:B------:R1:W-:Y:S02]  /*b70a0*/  STL.64 [R1+0x1c68], R18 ;  /* 0x001c681201007387 */ /* 0x0003e40000100a00 */
[C---:B-1----:R-:W-:Y:S05]  /*b70b0*/  HMMA.1688.F32.TF32 R16, R224.reuse, R204, R92 ;  /* 0x000000cce010723c */ /* 0x042fea000008105c */
[----:B------:R-:W-:Y:S01]  /*b70c0*/  STL.64 [R1+0x1c50], R8 ;  /* 0x001c500801007387 */ /* 0x000fe20000100a00 */
[----:B------:R1:W-:Y:S02]  /*b70d0*/  STL.64 [R1+0x1c58], R10 ;  /* 0x001c580a01007387 */ /* 0x0003e40000100a00 */
[C---:B-1----:R-:W-:Y:S05]  /*b70e0*/  HMMA.1688.F32.TF32 R8, R224.reuse, R176, R100 ;  /* 0x000000b0e008723c */ /* 0x042fea0000081064 */
[----:B------:R-:W-:Y:S01]  /*b70f0*/  STL.64 [R1+0x1c40], R32 ;  /* 0x001c402001007387 */ /* 0x000fe20000100a00 */
[----:B------:R1:W-:Y:S09]  /*b7100*/  STL.64 [R1+0x1c48], R34 ;  /* 0x001c482201007387 */ /* 0x0003f20000100a00 */
[----:B------:R-:W-:Y:S01]  /*b7110*/  STL.64 [R1+0x1c30], R16 ;  /* 0x001c301001007387 */ /* 0x000fe20000100a00 */
        /* <DEDUP_REMOVED lines=14> */
[----:B-1----:R-:W-:Y:S07]  /*b7200*/  HMMA.1688.F32.TF32 R8, R224, R248, R116 ;  /* 0x000000f8e008723c */ /* 0x002fee0000081074 */
[----:B------:R-:W-:Y:S01]  /*b7210*/  STL.64 [R1+0x1be0], R32 ;  /* 0x001be02001007387 */ /* 0x000fe20000100a00 */
[----:B------:R-:W-:Y:S07]  /*b7220*/  STL.64 [R1+0x1be8], R34 ;  /* 0x001be82201007387 */ /* 0x000fee0000100a00 */
[----:B------:R-:W-:Y:S02]  /*b7230*/  STL.64 [R1+0x1bd0], R16 ;  /* 0x001bd01001007387 */ /* 0x000fe40000100a00 */
[----:B------:R1:W-:Y:S01]  /*b7240*/  STL.64 [R1+0x1bd8], R18 ;  /* 0x001bd81201007387 */ /* 0x0003e20000100a00 */
[----:B------:R-:W-:Y:S04]  /*b7250*/  LDS R224, [R2+0x10480] ;  /* 0x0104800002e07984 */ /* 0x000fe80000000800 */
[----:B------:R-:W-:Y:S04]  /*b7260*/  LDS R226, [R2+0x12480] ;  /* 0x0124800002e27984 */ /* 0x000fe80000000800 */
[----:B------:R-:W-:Y:S04]  /*b7270*/  LDS R225, [R0+0x10480] ;  /* 0x0104800000e17984 */ /* 0x000fe80000000800 */
[----:B------:R-:W2:Y:S01]  /*b7280*/  LDS R227, [R0+0x12480] ;  /* 0x0124800000e37984 */ /* 0x000ea20000000800 */
[----:B-1----:R-:W-:Y:S03]  /*b7290*/  HMMA.1688.F32.TF32 R16, R12, R212, R120 ;  /* 0x000000d40c10723c */ /* 0x002fe60000081078 */
[----:B------:R1:W-:Y:S01]  /*b72a0*/  STL.64 [R1+0x1bc0], R8 ;  /* 0x001bc00801007387 */ /* 0x0003e20000100a00 */
[----:B------:R-:W-:Y:S01]  /*b72b0*/  MOV R237, R9 ;  /* 0x0000000900ed7202 */ /* 0x000fe20000000f00 */
[----:B------:R-:W-:-:S02]  /*b72c0*/  IMAD.MOV.U32 R238, RZ, RZ, R10 ;  /* 0x000000ffffee7224 */ /* 0x000fc400078e000a */
[----:B------:R-:W-:Y:S02]  /*b72d0*/  IMAD.MOV.U32 R239, RZ, RZ, R11 ;  /* 0x000000ffffef7224 */ /* 0x000fe400078e000b */
[C---:B-1----:R-:W-:Y:S03]  /*b72e0*/  HMMA.1688.F32.TF32 R8, R12.reuse, R200, R128 ;  /* 0x000000c80c08723c */ /* 0x042fe60000081080 */
[----:B------:R-:W-:Y:S01]  /*b72f0*/  STL.64 [R1+0x60f0], R238 ;  /* 0x0060f0ee01007387 */ /* 0x000fe20000100a00 */
[----:B------:R-:W-:Y:S04]  /*b7300*/  STL.64 [R1+0x60e8], R236 ;  /* 0x0060e8ec01007387 */ /* 0x000fe80000100a00 */
[C---:B------:R-:W-:Y:S06]  /*b7310*/  HMMA.1688.F32.TF32 R32, R12.reuse, R192, R132 ;  /* 0x000000c00c20723c */ /* 0x040fec0000081084 */
[----:B------:R-:W-:Y:S01]  /*b7320*/  STL.64 [R1+0x1cf0], R16 ;  /* 0x001cf01001007387 */ /* 0x000fe20000100a00 */
[----:B------:R1:W-:Y:S02]  /*b7330*/  STL.64 [R1+0x1cf8], R18 ;  /* 0x001cf81201007387 */ /* 0x0003e40000100a00 */
[C---:B-1----:R-:W-:Y:S06]  /*b7340*/  HMMA.1688.F32.TF32 R16, R12.reuse, R28, R136 ;  /* 0x0000001c0c10723c */ /* 0x042fec0000081088 */
[----:B------:R-:W-:Y:S01]  /*b7350*/  STL.64 [R1+0x1ce0], R8 ;  /* 0x001ce00801007387 */ /* 0x000fe20000100a00 */
[----:B------:R1:W-:Y:S02]  /*b7360*/  STL.64 [R1+0x1ce8], R10 ;  /* 0x001ce80a01007387 */ /* 0x0003e40000100a00 */
[C---:B-1----:R-:W-:Y:S05]  /*b7370*/  HMMA.1688.F32.TF32 R8, R12.reuse, R124, R148 ;  /* 0x0000007c0c08723c */ /* 0x042fea0000081094 */
[----:B------:R1:W-:Y:S01]  /*b7380*/  STL.64 [R1+0x1cd0], R32 ;  /* 0x001cd02001007387 */ /* 0x0003e20000100a00 */
[----:B------:R3:W-:Y:S02]  /*b7390*/  STL.64 [R1+0x1cd8], R34 ;  /* 0x001cd82201007387 */ /* 0x0007e40000100a00 */
[----:B------:R-:W4:Y:S06]  /*b73a0*/  LDL.LU R136, [R1+0x2310] ;  /* 0x0023100001887983 */ /* 0x000f2c0000300800 */
[----:B------:R1:W-:Y:S01]  /*b73b0*/  STL.64 [R1+0x1cc0], R16 ;  /* 0x001cc01001007387 */ /* 0x0003e20000100a00 */
[----:B------:R1:W-:Y:S08]  /*b73c0*/  STL.64 [R1+0x1cc8], R18 ;  /* 0x001cc81201007387 */ /* 0x0003f00000100a00 */
        /* <DEDUP_REMOVED lines=109> */
[----:B------:R-:W-:Y:S01]  /*b7aa0*/  MOV R236, R7 ;  /* 0x0000000700ec7202 */ /* 0x000fe20000000f00 */
[----:B------:R-:W-:Y:S01]  /*b7ab0*/  IMAD.MOV.U32 R237, RZ, RZ, R6 ;  /* 0x000000ffffed7224 */ /* 0x000fe200078e0006 */
[C---:B--2---:R-:W-:Y:S08]  /*b7ac0*/  HMMA.1688.F32.TF32 R36, R12.reuse, R168, R40 ;  /* 0x000000a80c24723c */ /* 0x044ff00000081028 */
[C---:B------:R-:W-:Y:S08]  /*b7ad0*/  HMMA.1688.F32.TF32 R44, R12.reuse, R164, R44 ;  /* 0x000000a40c2c723c */ /* 0x040ff0000008102c */
[C---:B---3--:R-:W-:Y:S07]  /*b7ae0*/  HMMA.1688.F32.TF32 R40, R12.reuse, R160, R48 ;  /* 0x000000a00c28723c */ /* 0x048fee0000081030 */
[----:B------:R-:W-:Y:S01]  /*b7af0*/  STL.64 [R1+0x1ca0], R36 ;  /* 0x001ca02401007387 */ /* 0x000fe20000100a00 */
[----:B------:R1:W-:Y:S02]  /*b7b00*/  STL.64 [R1+0x1ca8], R38 ;  /* 0x001ca82601007387 */ /* 0x0003e40000100a00 */
[C---:B-1----:R-:W-:Y:S05]  /*b7b10*/  HMMA.1688.F32.TF32 R36, R12.reuse, R156, R52 ;  /* 0x0000009c0c24723c */ /* 0x042fea0000081034 */
[----:B------:R-:W-:Y:S01]  /*b7b20*/  STL.64 [R1+0x1c90], R44 ;  /* 0x001c902c01007387 */ /* 0x000fe20000100a00 */
[----:B------:R-:W-:Y:S07]  /*b7b30*/  STL.64 [R1+0x1c98], R46 ;  /* 0x001c982e01007387 */ /* 0x000fee0000100a00 */
[----:B------:R-:W-:Y:S02]  /*b7b40*/  STL.64 [R1+0x1c80], R40 ;  /* 0x001c802801007387 */ /* 0x000fe40000100a00 */
[----:B------:R-:W-:Y:S08]  /*b7b50*/  STL.64 [R1+0x1c88], R42 ;  /* 0x001c882a01007387 */ /* 0x000ff00000100a00 */
[----:B------:R-:W-:Y:S01]  /*b7b60*/  STL.64 [R1+0x1c70], R36 ;  /* 0x001c702401007387 */ /* 0x000fe20000100a00 */
[----:B------:R4:W-:Y:S02]  /*b7b70*/  STL.64 [R1+0x1c78], R38 ;  /* 0x001c782601007387 */ /* 0x0009e40000100a00 */
[C---:B----4-:R-:W-:Y:S08]  /*b7b80*/  HMMA.1688.F32.TF32 R36, R12.reuse, R152, R56 ;  /* 0x000000980c24723c */ /* 0x050ff00000081038 */
[C---:B------:R-:W-:Y:S08]  /*b7b90*/  HMMA.1688.F32.TF32 R44, R12.reuse, R68, R60 ;  /* 0x000000440c2c723c */ /* 0x040ff0000008103c */
[C---:B------:R-:W-:Y:S08]  /*b7ba0*/  HMMA.1688.F32.TF32 R40, R12.reuse, R208, R8 ;  /* 0x000000d00c28723c */ /* 0x040ff00000081008 */
[C---:B------:R-:W-:Y:S01]  /*b7bb0*/  HMMA.1688.F32.TF32 R8, R12.reuse, R144, R16 ;  /* 0x000000900c08723c */ /* 0x040fe20000081010 */
[----:B------:R-:W-:Y:S01]  /*b7bc0*/  STL.64 [R1+0x1e50], R36 ;  /* 0x001e502401007387 */ /* 0x000fe20000100a00 */
[----:B------:R1:W-:Y:S06]  /*b7bd0*/  STL.64 [R1+0x1e58], R38 ;  /* 0x001e582601007387 */ /* 0x0003ec0000100a00 */
[C---:B-1----:R-:W-:Y:S01]  /*b7be0*/  HMMA.1688.F32.TF32 R36, R12.reuse, R72, R64 ;  /* 0x000000480c24723c */ /* 0x042fe20000081040 */
        /* <DEDUP_REMOVED lines=10> */
[C---:B-1----:R-:W-:Y:S08]  /*b7c90*/  HMMA.1688.F32.TF32 R36, R12.reuse, R140, R76 ;  /* 0x0000008c0c24723c */ /* 0x042ff0000008104c */
[C---:B--2---:R-:W-:Y:S08]  /*b7ca0*/  HMMA.1688.F32.TF32 R8, R12.reuse, R112, R84 ;  /* 0x000000700c08723c */ /* 0x044ff00000081054 */
[C---:B------:R-:W-:Y:S07]  /*b7cb0*/  HMMA.1688.F32.TF32 R32, R12.reuse, R108, R32 ;  /* 0x0000006c0c20723c */ /* 0x040fee0000081020 */
[----:B------:R-:W-:Y:S01]  /*b7cc0*/  STL.64 [R1+0x1e00], R36 ;  /* 0x001e002401007387 */ /* 0x000fe20000100a00 */
[----:B------:R-:W-:Y:S02]  /*b7cd0*/  STL.64 [R1+0x1e08], R38 ;  /* 0x001e082601007387 */ /* 0x000fe40000100a00 */
[----:B------:R-:W-:Y:S02]  /*b7ce0*/  STL.64 [R1+0x1df0], R16 ;  /* 0x001df01001007387 */ /* 0x000fe40000100a00 */
[----:B------:R1:W-:Y:S03]  /*b7cf0*/  STL.64 [R1+0x1df8], R18 ;  /* 0x001df81201007387 */ /* 0x0003e60000100a00 */
        /* <DEDUP_REMOVED lines=39> */
[----:B--2---:R-:W-:Y:S01]  /*b7f70*/  HMMA.1688.F32.TF32 R8, R12, R248, R148 ;  /* 0x000000f80c08723c */ /* 0x004fe20000081094 */
[----:B------:R1:W-:Y:S01]  /*b7f80*/  STL.64 [R1+0x1d10], R32 ;  /* 0x001d102001007387 */ /* 0x0003e20000100a00 */
[----:B------:R2:W-:Y:S02]  /*b7f90*/  STL.64 [R1+0x1d18], R34 ;  /* 0x001d182201007387 */ /* 0x0005e40000100a00 */
[----:B------:R-:W3:Y:S01]  /*b7fa0*/  LDL.LU R148, [R1+0x1920] ;  /* 0x0019200001947983 */ /* 0x000ee20000300800 */
[----:B------:R-:W-:Y:S04]  /*b7fb0*/  LDS R12, [R2+0x10500] ;  /* 0x01050000020c7984 */ /* 0x000fe80000000800 */
[----:B------:R-:W-:Y:S04]  /*b7fc0*/  LDS R14, [R2+0x12500] ;  /* 0x01250000020e7984 */ /* 0x000fe80000000800 */
[----:B------:R-:W-:Y:S04]  /*b7fd0*/  LDS R13, [R0+0x10500] ;  /* 0x01050000000d7984 */ /* 0x000fe80000000800 */
[----:B------:R-:W4:Y:S04]  /*b7fe0*/  LDS R15, [R0+0x12500] ;  /* 0x01250000000f7984 */ /* 0x000f280000000800 */
[----:B------:R1:W-:Y:S01]  /*b7ff0*/  STL.64 [R1+0x1d00], R16 ;  /* 0x001d001001007387 */ /* 0x0003e20000100a00 */
[----:B------:R1:W-:Y:S02]  /*b8000*/  STL.64 [R1+0x1d08], R18 ;  /* 0x001d081201007387 */ /* 0x0003e40000100a00 */
[----:B------:R1:W-:Y:S02]  /*b8010*/  STL.64 [R1+0x1ba0], R8 ;  /* 0x001ba00801007387 */ /* 0x0003e40000100a00 */
[----:B------:R1:W-:Y:S01]  /*b8020*/  STL.64 [R1+0x1ba8], R10 ;  /* 0x001ba80a01007387 */ /* 0x0003e20000100a00 */
        /* <DEDUP_REMOVED lines=41> */
[----:B--2---:R-:W3:Y:S02]  /*b82c0*/  LDL.LU R34, [R1+0x1a48] ;  /* 0x001a480001227983 */ /* 0x004ee40000300800 */
[----:B------:R-:W3:Y:S02]  /*b82d0*/  LDL.LU R35, [R1+0x1a4c] ;  /* 0x001a4c0001237983 */ /* 0x000ee40000300800 */
        /* <DEDUP_REMOVED lines=73> */
[C---:B-1----:R-:W-:Y:S08]  /*b8770*/  HMMA.1688.F32.TF32 R36, R224.reuse, R200, R40 ;  /* 0x000000c8e024723c */ /* 0x042ff00000081028 */
        /* <DEDUP_REMOVED lines=16> */
[C---:B--2---:R-:W-:Y:S08]  /*b8880*/  HMMA.1688.F32.TF32 R40, R224.reuse, R156, R8 ;  /* 0x0000009ce028723c */ /* 0x044ff00000081008 */
[C---:B------:R-:W-:Y:S01]  /*b8890*/  HMMA.1688.F32.TF32 R8, R224.reuse, R152, R16 ;  /* 0x00000098e008723c */ /* 0x040fe20000081010 */
[----:B------:R-:W-:Y:S01]  /*b88a0*/  STL.64 [R1+0x1ad0], R44 ;  /* 0x001ad02c01007387 */ /* 0x000fe20000100a00 */
[----:B------:R-:W-:Y:S06]  /*b88b0*/  STL.64 [R1+0x1ad8], R46 ;  /* 0x001ad82e01007387 */ /* 0x000fec0000100a00 */
[C---:B------:R-:W-:Y:S01]  /*b88c0*/  HMMA.1688.F32.TF32 R16, R224.reuse, R72, R80 ;  /* 0x00000048e010723c */ /* 0x040fe20000081050 */
[----:B------:R-:W-:Y:S01]  /*b88d0*/  STL.64 [R1+0x1ab0], R36 ;  /* 0x001ab02401007387 */ /* 0x000fe20000100a00 */
[----:B------:R1:W-:Y:S05]  /*b88e0*/  STL.64 [R1+0x1ab8], R38 ;  /* 0x001ab82601007387 */ /* 0x0003ea0000100a00 */
[----:B------:R-:W-:Y:S02]  /*b88f0*/  STL.64 [R1+0x1a90], R40 ;  /* 0x001a902801007387 */ /* 0x000fe40000100a00 */
[----:B------:R-:W-:Y:S06]  /*b8900*/  STL.64 [R1+0x1a98], R42 ;  /* 0x001a982a01007387 */ /* 0x000fec0000100a00 */
        /* <DEDUP_REMOVED lines=49> */
[----:B------:R1:W-:Y:S01]  /*b8c20*/  STL.64 [R1+0x1e80], R32 ;  /* 0x001e802001007387 */ /* 0x0003e20000100a00 */
[----:B------:R2:W-:Y:S02]  /*b8c30*/  STL.64 [R1+0x1e88], R34 ;  /* 0x001e882201007387 */ /* 0x0005e40000100a00 */
[----:B------:R-:W3:Y:S11]  /*b8c40*/  LDL.LU R136, [R1+0x1780] ;  /* 0x0017800001887983 */ /* 0x000ef60000300800 */
[----:B------:R1:W-:Y:S01]  /*b8c50*/  STL.64 [R1+0x1e70], R16 ;  /* 0x001e701001007387 */ /* 0x0003e20000100a00 */
[----:B------:R1:W-:Y:S07]  /*b8c60*/  STL.64 [R1+0x1e78], R18 ;  /* 0x001e781201007387 */ /* 0x0003ee0000100a00 */
        /* <DEDUP_REMOVED lines=108> */
[----:B------:R-:W4:Y:S01]  /*b9330*/  LDL.LU R151, [R1+0x177c] ;  /* 0x00177c0001977983 */ /* 0x000f220000300800 */
[C---:B--2---:R-:W-:Y:S08]  /*b9340*/  HMMA.1688.F32.TF32 R36, R224.reuse, R232, R44 ;  /* 0x000000e8e024723c */ /* 0x044ff0000008102c */
[C---:B---3--:R-:W-:Y:S08]  /*b9350*/  HMMA.1688.F32.TF32 R40, R224.reuse, R244, R40 ;  /* 0x000000f4e028723c */ /* 0x048ff00000081028 */
[C---:B------:R-:W-:Y:S11]  /*b9360*/  HMMA.1688.F32.TF32 R44, R224.reuse, R240, R48 ;  /* 0x000000f0e02c723c */ /* 0x040ff60000081030 */
[----:B------:R-:W-:Y:S04]  /*b9370*/  @!UPT UIADD3 URZ, URZ, URZ, URZ ;  /* 0x0000003f3f3ff290 */ /* 0x000fe8000fffe03f */
[----:B------:R-:W-:Y:S01]  /*b9380*/  STL.64 [R1+0x1a80], R40 ;  /* 0x001a802801007387 */ /* 0x000fe20000100a00 */
[----:B------:R1:W-:Y:S02]  /*b9390*/  STL.64 [R1+0x1a88], R42 ;  /* 0x001a882a01007387 */ /* 0x0003e40000100a00 */
[----:B------:R-:W-:Y:S02]  /*b93a0*/  STL.64 [R1+0x1a70], R36 ;  /* 0x001a702401007387 */ /* 0x000fe40000100a00 */
[----:B------:R4:W-:Y:S01]  /*b93b0*/  STL.64 [R1+0x1a78], R38 ;  /* 0x001a782601007387 */ /* 0x0009e20000100a00 */
[----:B-1----:R-:W-:Y:S08]  /*b93c0*/  HMMA.1688.F32.TF32 R40, R224, R248, R52 ;  /* 0x000000f8e028723c */ /* 0x002ff00000081034 */
[C---:B----4-:R-:W-:Y:S01]  /*b93d0*/  HMMA.1688.F32.TF32 R36, R12.reuse, R212, R56 ;  /* 0x000000d40c24723c */ /* 0x050fe20000081038 */
[----:B------:R-:W-:Y:S01]  /*b93e0*/  STL.64 [R1+0x1a60], R44 ;  /* 0x001a602c01007387 */ /* 0x000fe20000100a00 */
[----:B------:R1:W-:Y:S06]  /*b93f0*/  STL.64 [R1+0x1a68], R46 ;  /* 0x001a682e01007387 */ /* 0x0003ec0000100a00 */
[C---:B------:R-:W-:Y:S01]  /*b9400*/  HMMA.1688.F32.TF32 R16, R12.reuse, R124, R16 ;  /* 0x0000007c0c10723c */ /* 0x040fe20000081010 */
[----:B------:R-:W-:Y:S04]  /*b9410*/  LDS R224, [R2+0x10580] ;  /* 0x0105800002e07984 */ /* 0x000fe80000000800 */
[----:B------:R-:W-:Y:S04]  /*b9420*/  LDS R226, [R2+0x12580] ;  /* 0x0125800002e27984 */ /* 0x000fe80000000800 */
[----:B------:R-:W-:Y:S04]  /*b9430*/  LDS R225, [R0+0x10580] ;  /* 0x0105800000e17984 */ /* 0x000fe80000000800 */
[----:B------:R-:W2:Y:S01]  /*b9440*/  LDS R227, [R0+0x12580] ;  /* 0x0125800000e37984 */ /* 0x000ea20000000800 */
[C---:B-1----:R-:W-:Y:S03]  /*b9450*/  HMMA.1688.F32.TF32 R44, R12.reuse, R200, R60 ;  /* 0x000000c80c2c723c */ /* 0x042fe6000008103c */
[----:B------:R-:W-:Y:S01]  /*b9460*/  STL.64 [R1+0x1a50], R40 ;  /* 0x001a502801007387 */ /* 0x000fe20000100a00 */
[----:B------:R1:W-:Y:S02]  /*b9470*/  STL.64 [R1+0x1a58], R42 ;  /* 0x001a582a01007387 */ /* 0x0003e40000100a00 */
[----:B------:R-:W-:Y:S02]  /*b9480*/  STL.64 [R1+0x2030], R36 ;  /* 0x0020302401007387 */ /* 0x000fe40000100a00 */
[----:B------:R3:W-:Y:S01]  /*b9490*/  STL.64 [R1+0x2038], R38 ;  /* 0x0020382601007387 */ /* 0x0007e20000100a00 */
[C---:B-1----:R-:W-:Y:S08]  /*b94a0*/  HMMA.1688.F32.TF32 R40, R12.reuse, R192, R64 ;  /* 0x000000c00c28723c */ /* 0x042ff00000081040 */
[C---:B---3--:R-:W-:Y:S08]  /*b94b0*/  HMMA.1688.F32.TF32 R36, R12.reuse, R28, R8 ;  /* 0x0000001c0c24723c */ /* 0x048ff00000081008 */
[C---:B------:R-:W-:Y:S01]  /*b94c0*/  HMMA.1688.F32.TF32 R8, R12.reuse, R168, R76 ;  /* 0x000000a80c08723c */ /* 0x040fe2000008104c */
[----:B------:R-:W-:Y:S01]  /*b94d0*/  STL.64 [R1+0x2020], R44 ;  /* 0x0020202c01007387 */ /* 0x000fe20000100a00 */
[----:B------:R-:W-:Y:S05]  /*b94e0*/  STL.64 [R1+0x2028], R46 ;  /* 0x0020282e01007387 */ /* 0x000fea0000100a00 */
[----:B------:R-:W-:Y:S01]  /*b94f0*/  STL.64 [R1+0x2010], R40 ;  /* 0x0020102801007387 */ /* 0x000fe20000100a00 */
[----:B------:R-:W-:Y:S07]  /*b9500*/  STL.64 [R1+0x2018], R42 ;  /* 0x0020182a01007387 */ /* 0x000fee0000100a00 */
[----:B------:R-:W-:Y:S02]  /*b9510*/  STL.64 [R1+0x2000], R36 ;  /* 0x0020002401007387 */ /* 0x000fe40000100a00 */
[----:B------:R1:W-:Y:S01]  /*b9520*/  STL.64 [R1+0x2008], R38 ;  /* 0x0020082601007387 */ /* 0x0003e20000100a00 */
[----:B------:R-:W-:Y:S01]  /*b9530*/  STL.64 [R1+0x1ff0], R16 ;  /* 0x001ff01001007387 */ /* 0x000fe20000100a00 */
[----:B------:R3:W-:Y:S04]  /*b9540*/  STL.64 [R1+0x1ff8], R18 ;  /* 0x001ff81201007387 */ /* 0x0007e80000100a00 */
[----:B------:R-:W-:Y:S02]  /*b9550*/  STL.64 [R1+0x1fe0], R8 ;  /* 0x001fe00801007387 */ /* 0x000fe40000100a00 */
[----:B------:R4:W-:Y:S01]  /*b9560*/  STL.64 [R1+0x1fe8], R10 ;  /* 0x001fe80a01007387 */ /* 0x0009e20000100a00 */
[C---:B-1----:R-:W-:Y:S08]  /*b9570*/  HMMA.1688.F32.TF32 R36, R12.reuse, R164, R80 ;  /* 0x000000a40c24723c */ /* 0x042ff00000081050 */
[C---:B---3--:R-:W-:Y:S08]  /*b9580*/  HMMA.1688.F32.TF32 R16, R12.reuse, R160, R84 ;  /* 0x000000a00c10723c */ /* 0x048ff00000081054 */
        /* <DEDUP_REMOVED lines=43> */
[----:B------:R1:W-:Y:S01]  /*b9840*/  STL.64 [R1+0x20e0], R32 ;  /* 0x0020e02001007387 */ /* 0x0003e20000100a00 */
[----:B------:R3:W-:Y:S02]  /*b9850*/  STL.64 [R1+0x20e8], R34 ;  /* 0x0020e82201007387 */ /* 0x0007e40000100a00 */
[----:B------:R-:W4:Y:S11]  /*b9860*/  LDL.LU R136, [R1+0x1350] ;  /* 0x0013500001887983 */ /* 0x000f360000300800 */
[----:B------:R1:W-:Y:S01]  /*b9870*/  STL.64 [R1+0x20d0], R16 ;  /* 0x0020d01001007387 */ /* 0x0003e20000100a00 */
[----:B------:R1:W-:Y:S07]  /*b9880*/  STL.64 [R1+0x20d8], R18 ;  /* 0x0020d81201007387 */ /* 0x0003ee0000100a00 */
[----:B------:R1:W-:Y:S02]  /*b9890*/  STL.64 [R1+0x20c0], R8 ;  /* 0x0020c00801007387 */ /* 0x0003e40000100a00 */
[----:B------:R1:W-:Y:S01]  /*b98a0*/  STL.64 [R1+0x20c8], R10 ;  /* 0x0020c80a01007387 */ /* 0x0003e20000100a00 */
        /* <DEDUP_REMOVED lines=41> */
[----:B---3--:R-:W3:Y:S02]  /*b9b40*/  LDL.LU R34, [R1+0x16a8] ;  /* 0x0016a80001227983 */ /* 0x008ee40000300800 */
        /* <DEDUP_REMOVED lines=82> */
[C---:B----4-:R-:W-:Y:S08]  /*ba070*/  HMMA.1688.F32.TF32 R40, R12.reuse, R232, R64 ;  /* 0x000000e80c28723c */ /* 0x050ff00000081040 */
[C---:B-1----:R-:W-:Y:S08]  /*ba080*/  HMMA.1688.F32.TF32 R36, R12.reuse, R240, R8 ;  /* 0x000000f00c24723c */ /* 0x042ff00000081008 */
[----:B------:R-:W-:Y:S01]  /*ba090*/  HMMA.1688.F32.TF32 R8, R12, R248, R16 ;  /* 0x000000f80c08723c */ /* 0x000fe20000081010 */
[----:B------:R-:W-:Y:S01]  /*ba0a0*/  STL.64 [R1+0x2060], R44 ;  /* 0x0020602c01007387 */ /* 0x000fe20000100a00 */
[----:B------:R-:W-:Y:S06]  /*ba0b0*/  STL.64 [R1+0x2068], R46 ;  /* 0x0020682e01007387 */ /* 0x000fec0000100a00 */
[C---:B------:R-:W-:Y:S08]  /*ba0c0*/  HMMA.1688.F32.TF32 R16, R224.reuse, R200, R80 ;  /* 0x000000c8e010723c */ /* 0x040ff00000081050 */
[C---:B------:R-:W-:Y:S01]  /*ba0d0*/  HMMA.1688.F32.TF32 R32, R224.reuse, R28, R32 ;  /* 0x0000001ce020723c */ /* 0x040fe20000081020 */
[----:B------:R-:W-:Y:S04]  /*ba0e0*/  LDS R12, [R2+0x10600] ;  /* 0x01060000020c7984 */ /* 0x000fe80000000800 */
[----:B------:R-:W-:Y:S04]  /*ba0f0*/  LDS R14, [R2+0x12600] ;  /* 0x01260000020e7984 */ /* 0x000fe80000000800 */
[----:B------:R-:W-:Y:S04]  /*ba100*/  LDS R13, [R0+0x10600] ;  /* 0x01060000000d7984 */ /* 0x000fe80000000800 */
[----:B------:R-:W1:Y:S04]  /*ba110*/  LDS R15, [R0+0x12600] ;  /* 0x01260000000f7984 */ /* 0x000e680000000800 */
[----:B------:R-:W-:Y:S01]  /*ba120*/  STL.64 [R1+0x2050], R40 ;  /* 0x0020502801007387 */ /* 0x000fe20000100a00 */
[----:B------:R-:W-:Y:S02]  /*ba130*/  STL.64 [R1+0x2058], R42 ;  /* 0x0020582a01007387 */ /* 0x000fe40000100a00 */
[----:B------:R-:W-:Y:S02]  /*ba140*/  STL.64 [R1+0x2040], R36 ;  /* 0x0020402401007387 */ /* 0x000fe40000100a00 */
[----:B------:R2:W-:Y:S01]  /*ba150*/  STL.64 [R1+0x2048], R38 ;  /* 0x0020482601007387 */ /* 0x0005e20000100a00 */
[----:B------:R-:W-:Y:S01]  /*ba160*/  STL.64 [R1+0x1fa0], R8 ;  /* 0x001fa00801007387 */ /* 0x000fe20000100a00 */
[----:B------:R3:W-:Y:S01]  /*ba170*/  STL.64 [R1+0x1fa8], R10 ;  /* 0x001fa80a01007387 */ /* 0x0007e20000100a00 */
[C---:B--2---:R-:W-:Y:S08]  /*ba180*/  HMMA.1688.F32.TF32 R36, R224.reuse, R212, R76 ;  /* 0x000000d4e024723c */ /* 0x044ff0000008104c */
[C---:B---3--:R-:W-:Y:S11]  /*ba190*/  HMMA.1688.F32.TF32 R8, R224.reuse, R192, R84 ;  /* 0x000000c0e008723c */ /* 0x048ff60000081054 */
[----:B------:R-:W-:Y:S04]  /*ba1a0*/  @!UPT UIADD3 URZ, URZ, URZ, URZ ;  /* 0x0000003f3f3ff290 */ /* 0x000fe8000fffe03f */
        /* <DEDUP_REMOVED lines=90> */
[----:B------:R-:W2:Y:S01]  /*ba750*/  LDL.LU R80, [R1+0x12c0] ;  /* 0x0012c00001507983 */ /* 0x000ea20000300800 */
[----:B------:R-:W2:Y:S01]  /*ba760*/  LDL.LU R81, [R1+0x12c4] ;  /* 0x0012c40001517983 */ /* 0x000ea20000300800 */
[----:B------:R-:W2:Y:S02]  /*ba770*/  LDL.LU R82, [R1+0x12c8] ;  /* 0x0012c80001527983 */ /* 0x000ea40000300800 */
[----:B------:R-:W2:Y:S02]  /*ba780*/  LDL.LU R83, [R1+0x12cc] ;  /* 0x0012cc0001537983 */ /* 0x000ea40000300800 */
        /* <DEDUP_REMOVED lines=53> */
[C---:B------:R-:W-:Y:S08]  /*baae0*/  HMMA.1688.F32.TF32 R44, R224.reuse, R24, R56 ;  /* 0x00000018e02c723c */ /* 0x040ff00000081038 */
[C---:B---3--:R-:W-:Y:S08]  /*baaf0*/  HMMA.1688.F32.TF32 R36, R224.reuse, R88, R60 ;  /* 0x00000058e024723c */ /* 0x048ff0000008103c */
[C---:B------:R-:W-:Y:S01]  /*bab00*/  HMMA.1688.F32.TF32 R8, R224.reuse, R20, R8 ;  /* 0x00000014e008723c */ /* 0x040fe20000081008 */
[----:B------:R-:W-:Y:S01]  /*bab10*/  STL.64 [R1+0x28e0], R40 ;  /* 0x0028e02801007387 */ /* 0x000fe20000100a00 */
[----:B------:R1:W-:Y:S06]  /*bab20*/  STL.64 [R1+0x28e8], R42 ;  /* 0x0028e82a01007387 */ /* 0x0003ec0000100a00 */
[C---:B-1----:R-:W-:Y:S01]  /*bab30*/  HMMA.1688.F32.TF32 R40, R224.reuse, R96, R64 ;  /* 0x00000060e028723c */ /* 0x042fe20000081040 */
[----:B------:R-:W-:Y:S01]  /*bab40*/  STL.64 [R1+0x28d0], R44 ;  /* 0x0028d02c01007387 */ /* 0x000fe20000100a00 */
[----:B------:R-:W-:Y:S05]  /*bab50*/  STL.64 [R1+0x28d8], R46 ;  /* 0x0028d82e01007387 */ /* 0x000fea0000100a00 */
[----:B------:R-:W-:Y:S02]  /*bab60*/  STL.64 [R1+0x28c0], R36 ;  /* 0x0028c02401007387 */ /* 0x000fe40000100a00 */
[----:B------:R1:W-:Y:S02]  /*bab70*/  STL.64 [R1+0x28c8], R38 ;  /* 0x0028c82601007387 */ /* 0x0003e40000100a00 */
[C---:B-1----:R-:W-:Y:S08]  /*bab80*/  HMMA.1688.F32.TF32 R36, R224.reuse, R184, R16 ;  /* 0x000000b8e024723c */ /* 0x042ff00000081010 */
[C---:B----4-:R-:W-:Y:S04]  /*bab90*/  HMMA.1688.F32.TF32 R16, R224.reuse, R204, R76 ;  /* 0x000000cce010723c */ /* 0x050fe8000008104c */
[----:B------:R-:W-:Y:S01]  /*baba0*/  STL.64 [R1+0x28b0], R40 ;  /* 0x0028b02801007387 */ /* 0x000fe20000100a00 */
[----:B------:R-:W-:Y:S02]  /*babb0*/  STL.64 [R1+0x28b8], R42 ;  /* 0x0028b82a01007387 */ /* 0x000fe40000100a00 */
[----:B------:R-:W-:Y:S02]  /*babc0*/  STL.64 [R1+0x28a0], R8 ;  /* 0x0028a00801007387 */ /* 0x000fe40000100a00 */
[----:B------:R1:W-:Y:S02]  /*babd0*/  STL.64 [R1+0x28a8], R10 ;  /* 0x0028a80a01007387 */ /* 0x0003e40000100a00 */
[C---:B-1----:R-:W-:Y:S04]  /*babe0*/  HMMA.1688.F32.TF32 R8, R224.reuse, R236, R80 ;  /* 0x000000ece008723c */ /* 0x042fe80000081050 */
        /* <DEDUP_REMOVED lines=17> */
[----:B-1----:R-:W-:Y:S06]  /*bad00*/  HMMA.1688.F32.TF32 R8, R224, R248, R196 ;  /* 0x000000f8e008723c */ /* 0x002fec00000810c4 */
[----:B------:R-:W-:Y:S01]  /*bad10*/  STL.64 [R1+0x2830], R32 ;  /* 0x0028302001007387 */ /* 0x000fe20000100a00 */
[----:B------:R1:W-:Y:S08]  /*bad20*/  STL.64 [R1+0x2838], R34 ;  /* 0x0028382201007387 */ /* 0x0003f00000100a00 */
[----:B------:R-:W-:Y:S02]  /*bad30*/  STL.64 [R1+0x2820], R16 ;  /* 0x0028201001007387 */ /* 0x000fe40000100a00 */
[----:B------:R2:W-:Y:S01]  /*bad40*/  STL.64 [R1+0x2828], R18 ;  /* 0x0028281201007387 */ /* 0x0005e20000100a00 */
[----:B------:R-:W-:Y:S04]  /*bad50*/  LDS R224, [R2+0x10680] ;  /* 0x0106800002e07984 */ /* 0x000fe80000000800 */
[----:B------:R-:W-:Y:S04]  /*bad60*/  LDS R226, [R2+0x12680] ;  /* 0x0126800002e27984 */ /* 0x000fe80000000800 */
[----:B------:R-:W-:Y:S04]  /*bad70*/  LDS R225, [R0+0x10680] ;  /* 0x0106800000e17984 */ /* 0x000fe80000000800 */
[----:B------:R-:W3:Y:S01]  /*bad80*/  LDS R227, [R0+0x12680] ;  /* 0x0126800000e37984 */ /* 0x000ee20000000800 */
        /* <DEDUP_REMOVED lines=15> */
[----:B------:R-:W-:Y:S02]  /*bae80*/  STL.64 [R1+0x2be8], R34 ;  /* 0x002be82201007387 */ /* 0x000fe40000100a00 */
[----:B------:R-:W-:Y:S05]  /*bae90*/  STL.64 [R1+0x6800], R168 ;  /* 0x006800a801007387 */ /* 0x000fea0000100a00 */
[----:B------:R-:W-:Y:S01]  /*baea0*/  STL.64 [R1+0x2bd0], R16 ;  /* 0x002bd01001007387 */ /* 0x000fe20000100a00 */
[----:B------:R1:W-:Y:S02]  /*baeb0*/  STL.64 [R1+0x2bd8], R18 ;  /* 0x002bd81201007387 */ /* 0x0003e40000100a00 */
[C---:B-1----:R-:W-:Y:S05]  /*baec0*/  HMMA.1688.F32.TF32 R16, R12.reuse, R164, R128 ;  /* 0x000000a40c10723c */ /* 0x042fea0000081080 */
[----:B------:R-:W-:Y:S01]  /*baed0*/  STL.64 [R1+0x2bc0], R8 ;  /* 0x002bc00801007387 */ /* 0x000fe20000100a00 */
[----:B------:R1:W-:Y:S02]  /*baee0*/  STL.64 [R1+0x2bc8], R10 ;  /* 0x002bc80a01007387 */ /* 0x0003e40000100a00 */
[C---:B-1----:R-:W-:Y:S01]  /*baef0*/  HMMA.1688.F32.TF32 R8, R12.reuse, R160, R132 ;  /* 0x000000a00c08723c */ /* 0x042fe20000081084 */
[----:B------:R-:W-:Y:S11]  /*baf00*/  STL.64 [R1+0x67f8], R164 ;  /* 0x0067f8a401007387 */ /* 0x000ff60000100a00 */
[----:B------:R-:W-:Y:S03]  /*baf10*/  @!UPT UIADD3 URZ, URZ, URZ, URZ ;  /* 0x0000003f3f3ff290 */ /* 0x000fe6000fffe03f */
[----:B------:R-:W-:Y:S02]  /*baf20*/  STL.64 [R1+0x2bb0], R16 ;  /* 0x002bb01001007387 */ /* 0x000fe40000100a00 */
[----:B------:R-:W-:Y:S02]  /*baf30*/  STL.64 [R1+0x2bb8], R18 ;  /* 0x002bb81201007387 */ /* 0x000fe40000100a00 */
[----:B------:R-:W-:Y:S01]  /*baf40*/  STL.64 [R1+0x67f0], R162 ;  /* 0x0067f0a201007387 */ /* 0x000fe20000100a00 */
[----:B------:R-:W-:Y:S04]  /*baf50*/  STL.64 [R1+0x67e8], R160 ;  /* 0x0067e8a001007387 */ /* 0x000fe80000100a00 */
[----:B------:R-:W-:Y:S01]  /*baf60*/  STL.64 [R1+0x2ba0], R8 ;  /* 0x002ba00801007387 */ /* 0x000fe20000100a00 */
[----:B------:R1:W-:Y:S02]  /*baf70*/  STL.64 [R1+0x2ba8], R10 ;  /* 0x002ba80a01007387 */ /* 0x0003e40000100a00 */
[C---:B-1----:R-:W-:Y:S11]  /*baf80*/  HMMA.1688.F32.TF32 R8, R12.reuse, R156, R136 ;  /* 0x0000009c0c08723c */ /* 0x042ff60000081088 */
[----:B------:R-:W-:Y:S11]  /*baf90*/  @!UPT UIADD3 URZ, URZ, URZ, URZ ;  /* 0x0000003f3f3ff290 */ /* 0x000ff6000fffe03f */
[----:B------:R-:W-:Y:S01]  /*bafa0*/  @!UPT UIADD3 URZ, URZ, URZ, URZ ;  /* 0x0000003f3f3ff290 */ /* 0x000fe2000fffe03f */
[----:B------:R-:W-:Y:S01]  /*bafb0*/  STL.64 [R1+0x2b90], R8 ;  /* 0x002b900801007387 */ /* 0x000fe20000100a00 */
[----:B------:R1:W-:Y:S02]  /*bafc0*/  STL.64 [R1+0x2b98], R10 ;  /* 0x002b980a01007387 */ /* 0x0003e40000100a00 */
[----:B------:R-:W2:Y:S01]  /*bafd0*/  LDL.LU R136, [R1+0x1130] ;  /* 0x0011300001887983 */ /* 0x000ea20000300800 */
[C---:B-1----:R-:W-:Y:S11]  /*bafe0*/  HMMA.1688.F32.TF32 R8, R12.reuse, R152, R148 ;  /* 0x000000980c08723c */ /* 0x042ff60000081094 */
[----:B------:R-:W-:Y:S11]  /*baff0*/  @!UPT UIADD3 URZ, URZ, URZ, URZ ;  /* 0x0000003f3f3ff290 */ /* 0x000ff6000fffe03f */
[----:B------:R-:W-:Y:S01]  /*bb000*/  @!UPT UIADD3 URZ, URZ, URZ, URZ ;  /* 0x0000003f3f3ff290 */ /* 0x000fe2000fffe03f */
[----:B------:R1:W-:Y:S01]  /*bb010*/  STL.64 [R1+0x2d70], R8 ;  /* 0x002d700801007387 */ /* 0x0003e20000100a00 */
        /* <DEDUP_REMOVED lines=54> */
[----:B----4-:R-:W2:Y:S01]  /*bb380*/  LDL.LU R10, [R1+0x11f8] ;  /* 0x0011f800010a7983 */ /* 0x010ea20000300800 */
        /* <DEDUP_REMOVED lines=52> */
[C---:B------:R-:W-:Y:S07]  /*bb6d0*/  HMMA.1688.F32.TF32 R8, R12.reuse, R112, R8 ;  /* 0x000000700c08723c */ /* 0x040fee0000081008 */
[----:B------:R-:W-:Y:S01]  /*bb6e0*/  STL.64 [R1+0x2d60], R44 ;  /* 0x002d602c01007387 */ /* 0x000fe20000100a00 */
[----:B------:R1:W-:Y:S07]  /*bb6f0*/  STL.64 [R1+0x2d68], R46 ;  /* 0x002d682e01007387 */ /* 0x0003ee0000100a00 */
[----:B------:R-:W-:Y:S02]  /*bb700*/  STL.64 [R1+0x2d50], R36 ;  /* 0x002d502401007387 */ /* 0x000fe40000100a00 */
[----:B------:R4:W-:Y:S01]  /*bb710*/  STL.64 [R1+0x2d58], R38 ;  /* 0x002d582601007387 */ /* 0x0009e20000100a00 */
[----:B------:R-:W-:Y:S01]  /*bb720*/  STL.64 [R1+0x2d40], R40 ;  /* 0x002d402801007387 */ /* 0x000fe20000100a00 */
[----:B------:R2:W-:Y:S01]  /*bb730*/  STL.64 [R1+0x2d48], R42 ;  /* 0x002d482a01007387 */ /* 0x0005e20000100a00 */
[C---:B-1----:R-:W-:Y:S08]  /*bb740*/  HMMA.1688.F32.TF32 R44, R12.reuse, R144, R56 ;  /* 0x000000900c2c723c */ /* 0x042ff00000081038 */
[C---:B----4-:R-:W-:Y:S08]  /*bb750*/  HMMA.1688.F32.TF32 R36, R12.reuse, R140, R60 ;  /* 0x0000008c0c24723c */ /* 0x050ff0000008103c */
[C---:B--2---:R-:W-:Y:S07]  /*bb760*/  HMMA.1688.F32.TF32 R40, R12.reuse, R172, R64 ;  /* 0x000000ac0c28723c */ /* 0x044fee0000081040 */
[----:B------:R-:W-:Y:S01]  /*bb770*/  STL.64 [R1+0x2d30], R44 ;  /* 0x002d302c01007387 */ /* 0x000fe20000100a00 */
[----:B------:R-:W-:Y:S07]  /*bb780*/  STL.64 [R1+0x2d38], R46 ;  /* 0x002d382e01007387 */ /* 0x000fee0000100a00 */
[----:B------:R-:W-:Y:S02]  /*bb790*/  STL.64 [R1+0x2d20], R36 ;  /* 0x002d202401007387 */ /* 0x000fe40000100a00 */
[----:B------:R1:W-:Y:S06]  /*bb7a0*/  STL.64 [R1+0x2d28], R38 ;  /* 0x002d282601007387 */ /* 0x0003ec0000100a00 */
[----:B------:R-:W-:Y:S01]  /*bb7b0*/  STL.64 [R1+0x2d10], R40 ;  /* 0x002d102801007387 */ /* 0x000fe20000100a00 */
[----:B------:R-:W-:Y:S02]  /*bb7c0*/  STL.64 [R1+0x2d18], R42 ;  /* 0x002d182a01007387 */ /* 0x000fe40000100a00 */
[----:B------:R-:W-:Y:S02]  /*bb7d0*/  STL.64 [R1+0x2d00], R8 ;  /* 0x002d000801007387 */ /* 0x000fe40000100a00 */
[----:B------:R2:W-:Y:S01]  /*bb7e0*/  STL.64 [R1+0x2d08], R10 ;  /* 0x002d080a01007387 */ /* 0x0005e20000100a00 */
[C---:B-1----:R-:W-:Y:S08]  /*bb7f0*/  HMMA.1688.F32.TF32 R36, R12.reuse, R108, R16 ;  /* 0x0000006c0c24723c */ /* 0x042ff00000081010 */
[C---:B------:R-:W-:Y:S08]  /*bb800*/  HMMA.1688.F32.TF32 R16, R12.reuse, R104, R76 ;  /* 0x000000680c10723c */ /* 0x040ff0000008104c */
[C---:B--2---:R-:W-:Y:S07]  /*bb810*/  HMMA.1688.F32.TF32 R8, R12.reuse, R24, R80 ;  /* 0x000000180c08723c */ /* 0x044fee0000081050 */
[----:B------:R-:W-:Y:S01]  /*bb820*/  STL.64 [R1+0x2cf0], R36 ;  /* 0x002cf02401007387 */ /* 0x000fe20000100a00 */
[----:B------:R1:W-:Y:S07]  /*bb830*/  STL.64 [R1+0x2cf8], R38 ;  /* 0x002cf82601007387 */ /* 0x0003ee0000100a00 */
[----:B------:R-:W-:Y:S02]  /*bb840*/  STL.64 [R1+0x2ce0], R16 ;  /* 0x002ce01001007387 */ /* 0x000fe40000100a00 */
[----:B------:R2:W-:Y:S06]  /*bb850*/  STL.64 [R1+0x2ce8], R18 ;  /* 0x002ce81201007387 */ /* 0x0005ec0000100a00 */
[----:B------:R-:W-:Y:S01]  /*bb860*/  STL.64 [R1+0x2cd0], R8 ;  /* 0x002cd00801007387 */ /* 0x000fe20000100a00 */
[----:B------:R3:W-:Y:S01]  /*bb870*/  STL.64 [R1+0x2cd8], R10 ;  /* 0x002cd80a01007387 */ /* 0x0007e20000100a00 */
[C---:B-1----:R-:W-:Y:S08]  /*bb880*/  HMMA.1688.F32.TF32 R36, R12.reuse, R88, R84 ;  /* 0x000000580c24723c */ /* 0x042ff00000081054 */
[C---:B--2---:R-:W-:Y:S08]  /*bb890*/  HMMA.1688.F32.TF32 R16, R12.reuse, R96, R32 ;  /* 0x000000600c10723c */ /* 0x044ff00000081020 */
[C---:B---3--:R-:W-:Y:S08]  /*bb8a0*/  HMMA.1688.F32.TF32 R8, R12.reuse, R20, R92 ;  /* 0x000000140c08723c */ /* 0x048ff0000008105c */
[C---:B------:R-:W-:Y:S01]  /*bb8b0*/  HMMA.1688.F32.TF32 R32, R12.reuse, R184, R100 ;  /* 0x000000b80c20723c */ /* 0x040fe20000081064 */
[----:B------:R-:W-:Y:S01]  /*bb8c0*/  STL.64 [R1+0x2cc0], R36 ;  /* 0x002cc02401007387 */ /* 0x000fe20000100a00 */
[----:B------:R-:W-:Y:S05]  /*bb8d0*/  STL.64 [R1+0x2cc8], R38 ;  /* 0x002cc82601007387 */ /* 0x000fea0000100a00 */
[----:B------:R-:W-:Y:S02]  /*bb8e0*/  STL.64 [R1+0x2cb0], R16 ;  /* 0x002cb01001007387 */ /* 0x000fe40000100a00 */
[----:B------:R1:W-:Y:S06]  /*bb8f0*/  STL.64 [R1+0x2cb8], R18 ;  /* 0x002cb81201007387 */ /* 0x0003ec0000100a00 */
        /* <DEDUP_REMOVED lines=32> */
[C---:B--2---:R-:W-:Y:S08]  /*bbb00*/  HMMA.1688.F32.TF32 R8, R224.reuse, R212, R128 ;  /* 0x000000d4e008723c */ /* 0x044ff00000081080 */
[C---:B------:R-:W-:Y:S08]  /*bbb10*/  HMMA.1688.F32.TF32 R32, R224.reuse, R200, R132 ;  /* 0x000000c8e020723c */ /* 0x040ff00000081084 */
[C---:B------:R-:W-:Y:S07]  /*bbb20*/  HMMA.1688.F32.TF32 R16, R224.reuse, R192, R136 ;  /* 0x000000c0e010723c */ /* 0x040fee0000081088 */
[----:B------:R-:W-:Y:S01]  /*bbb30*/  STL.64 [R1+0x2e10], R8 ;  /* 0x002e100801007387 */ /* 0x000fe20000100a00 */
[----:B------:R2:W-:Y:S02]  /*bbb40*/  STL.64 [R1+0x2e18], R10 ;  /* 0x002e180a01007387 */ /* 0x0005e40000100a00 */
[C---:B--2---:R-:W-:Y:S05]  /*bbb50*/  HMMA.1688.F32.TF32 R8, R224.reuse, R28, R148 ;  /* 0x0000001ce008723c */ /* 0x044fea0000081094 */
[----:B------:R2:W-:Y:S01]  /*bbb60*/  STL.64 [R1+0x2e00], R32 ;  /* 0x002e002001007387 */ /* 0x0005e20000100a00 */
[----:B------:R3:W-:Y:S02]  /*bbb70*/  STL.64 [R1+0x2e08], R34 ;  /* 0x002e082201007387 */ /* 0x0007e40000100a00 */
[----:B------:R-:W4:Y:S05]  /*bbb80*/  LDL.LU R136, [R1+0x490] ;  /* 0x0004900001887983 */ /* 0x000f2a0000300800 */
[----:B------:R1:W-:Y:S01]  /*bbb90*/  STL.64 [R1+0x2df0], R16 ;  /* 0x002df01001007387 */ /* 0x0003e20000100a00 */
[----:B------:R1:W-:Y:S09]  /*bbba0*/  STL.64 [R1+0x2df8], R18 ;  /* 0x002df81201007387 */ /* 0x0003f20000100a00 */
[----:B------:R1:W-:Y:S01]  /*bbbb0*/  STL.64 [R1+0x2de0], R8 ;  /* 0x002de00801007387 */ /* 0x0003e20000100a00 */
[----:B------:R1:W-:Y:S02]  /*bbbc0*/  STL.64 [R1+0x2de8], R10 ;  /* 0x002de80a01007387 */ /* 0x0003e40000100a00 */
        /* <DEDUP_REMOVED lines=39> */
[----:B--2---:R-:W2:Y:S02]  /*bbe40*/  LDL.LU R32, [R1+0x1010] ;  /* 0x0010100001207983 */ /* 0x004ea40000300800 */
        /* <DEDUP_REMOVED lines=11> */
[----:B-1----:R-:W2:Y:S02]  /*bbf00*/  LDL.LU R16, [R1+0x1050] ;  /* 0x0010500001107983 */ /* 0x002ea40000300800 */
        /* <DEDUP_REMOVED lines=71> */
[C---:B--2---:R-:W-:Y:S11]  /*bc380*/  HMMA.1688.F32.TF32 R168, R224.reuse, R124, R168 ;  /* 0x0000007ce0a8723c */ /* 0x044ff600000810a8 */
[----:B------:R-:W-:Y:S11]  /*bc390*/  @!UPT UIADD3 URZ, URZ, URZ, URZ ;  /* 0x0000003f3f3ff290 */ /* 0x000ff6000fffe03f */
[----:B------:R-:W-:Y:S01]  /*bc3a0*/  @!UPT UIADD3 URZ, URZ, URZ, URZ ;  /* 0x0000003f3f3ff290 */ /* 0x000fe2000fffe03f */
[----:B------:R1:W-:Y:S01]  /*bc3b0*/  STL.64 [R1+0x2dd0], R168 ;  /* 0x002dd0a801007387 */ /* 0x0003e20000100a00 */
[----:B------:R-:W-:Y:S03]  /*bc3c0*/  STL.64 [R1+0x2dd8], R170 ;  /* 0x002dd8aa01007387 */ /* 0x000fe60000100a00 */
[----:B-1----:R-:W2:Y:S02]  /*bc3d0*/  LDL.LU.64 R168, [R1+0x6800] ;  /* 0x0068000001a87983 */ /* 0x002ea40000300a00 */
[C---:B--2---:R-:W-:Y:S11]  /*bc3e0*/  HMMA.1688.F32.TF32 R164, R224.reuse, R168, R164 ;  /* 0x000000a8e0a4723c */ /* 0x044ff600000810a4 */
[----:B------:R-:W-:Y:S11]  /*bc3f0*/  @!UPT UIADD3 URZ, URZ, URZ, URZ ;  /* 0x0000003f3f3ff290 */ /* 0x000ff6000fffe03f */
[----:B------:R-:W-:Y:S01]  /*bc400*/  @!UPT UIADD3 URZ, URZ, URZ, URZ ;  /* 0x0000003f3f3ff290 */ /* 0x000fe2000fffe03f */
[----:B------:R1:W-:Y:S01]  /*bc410*/  STL.64 [R1+0x2dc0], R164 ;  /* 0x002dc0a401007387 */ /* 0x0003e20000100a00 */
[----:B------:R-:W-:Y:S03]  /*bc420*/  STL.64 [R1+0x2dc8], R166 ;  /* 0x002dc8a601007387 */ /* 0x000fe60000100a00 */
[----:B-1----:R-:W3:Y:S02]  /*bc430*/  LDL.LU.64 R164, [R1+0x67f8] ;  /* 0x0067f80001a47983 */ /* 0x002ee40000300a00 */
[C---:B---3--:R-:W-:Y:S11]  /*bc440*/  HMMA.1688.F32.TF32 R160, R224.reuse, R164, R160 ;  /* 0x000000a4e0a0723c */ /* 0x048ff600000810a0 */
        /* <DEDUP_REMOVED lines=25> */
[----:B------:R-:W2:Y:S02]  /*bc5e0*/  LDL.LU.64 R36, [R1+0x67d8] ;  /* 0x0067d80001247983 */ /* 0x000ea40000300a00 */
        /* <DEDUP_REMOVED lines=45> */
[----:B------:R4:W-:Y:S01]  /*bc8c0*/  STL.64 [R1+0x3038], R82 ;  /* 0x0030385201007387 */ /* 0x0009e20000100a00 */
[----:B------:R-:W-:Y:S01]  /*bc8d0*/  STL.64 [R1+0x2ec0], R32 ;  /* 0x002ec02001007387 */ /* 0x000fe20000100a00 */
[----:B------:R1:W-:Y:S01]  /*bc8e0*/  STL.64 [R1+0x2ec8], R34 ;  /* 0x002ec82201007387 */ /* 0x0003e20000100a00 */
[C---:B----4-:R-:W-:Y:S08]  /*bc8f0*/  HMMA.1688.F32.TF32 R80, R224.reuse, R96, R92 ;  /* 0x00000060e050723c */ /* 0x050ff0000008105c */
[C---:B-1----:R-:W-:Y:S08]  /*bc900*/  HMMA.1688.F32.TF32 R32, R224.reuse, R20, R100 ;  /* 0x00000014e020723c */ /* 0x042ff00000081064 */
[C---:B------:R-:W-:Y:S07]  /*bc910*/  HMMA.1688.F32.TF32 R92, R224.reuse, R184, R176 ;  /* 0x000000b8e05c723c */ /* 0x040fee00000810b0 */
        /* <DEDUP_REMOVED lines=116> */
[C---:B----4-:R-:W-:Y:S08]  /*bd060*/  HMMA.1688.F32.TF32 R224, R12.reuse, R124, R224 ;  /* 0x0000007c0ce0723c */ /* 0x050ff000000810e0 */
[C---:B--2---:R-:W-:Y:S08]  /*bd070*/  HMMA.1688.F32.TF32 R80, R12.reuse, R28, R80 ;  /* 0x0000001c0c50723c */ /* 0x044ff00000081050 */
[C---:B------:R-:W-:Y:S11]  /*bd080*/  HMMA.1688.F32.TF32 R32, R12.reuse, R168, R32 ;  /* 0x000000a80c20723c */ /* 0x040ff60000081020 */
[----:B------:R-:W-:Y:S04]  /*bd090*/  @!UPT UIADD3 URZ, URZ, URZ, URZ ;  /* 0x0000003f3f3ff290 */ /* 0x000fe8000fffe03f */
[----:B------:R-:W-:Y:S01]  /*bd0a0*/  STL.64 [R1+0x32b0], R80 ;  /* 0x0032b05001007387 */ /* 0x000fe20000100a00 */
[----:B------:R1:W-:Y:S03]  /*bd0b0*/  STL.64 [R1+0x32b8], R82 ;  /* 0x0032b85201007387 */ /* 0x0003e60000100a00 */
[----:B-1----:R-:W2:Y:S01]  /*bd0c0*/  LDL.LU.64 R82, [R1+0x6720] ;  /* 0x0067200001527983 */ /* 0x002ea20000300a00 */
[----:B------:R-:W4:Y:S02]  /*bd0d0*/  LDL.LU.64 R80, [R1+0x6718] ;  /* 0x0067180001507983 */ /* 0x000f240000300a00 */
[----:B------:R-:W-:Y:S02]  /*bd0e0*/  STL.64 [R1+0x32a0], R224 ;  /* 0x0032a0e001007387 */ /* 0x000fe40000100a00 */
[----:B------:R1:W-:Y:S01]  /*bd0f0*/  STL.64 [R1+0x32a8], R226 ;  /* 0x0032a8e201007387 */ /* 0x0003e20000100a00 */
[----:B------:R-:W-:Y:S01]  /*bd100*/  STL.64 [R1+0x3290], R32 ;  /* 0x0032902001007387 */ /* 0x000fe20000100a00 */
[----:B------:R3:W-:Y:S01]  /*bd110*/  STL.64 [R1+0x3298], R34 ;  /* 0x0032982201007387 */ /* 0x0007e20000100a00 */
[C---:B-1----:R-:W-:Y:S08]  /*bd120*/  HMMA.1688.F32.TF32 R224, R12.reuse, R164, R92 ;  /* 0x000000a40ce0723c */ /* 0x042ff0000008105c */
[C---:B------:R-:W-:Y:S08]  /*bd130*/  HMMA.1688.F32.TF32 R92, R12.reuse, R160, R100 ;  /* 0x000000a00c5c723c */ /* 0x040ff00000081064 */
[C---:B---3--:R-:W-:Y:S07]  /*bd140*/  HMMA.1688.F32.TF32 R32, R12.reuse, R156, R176 ;  /* 0x0000009c0c20723c */ /* 0x048fee00000810b0 */
[----:B------:R-:W-:Y:S01]  /*bd150*/  STL.64 [R1+0x3280], R224 ;  /* 0x003280e001007387 */ /* 0x000fe20000100a00 */
[----:B------:R-:W-:Y:S07]  /*bd160*/  STL.64 [R1+0x3288], R226 ;  /* 0x003288e201007387 */ /* 0x000fee0000100a00 */
[----:B------:R-:W-:Y:S02]  /*bd170*/  STL.64 [R1+0x3270], R92 ;  /* 0x0032705c01007387 */ /* 0x000fe40000100a00 */
[----:B------:R-:W-:Y:S06]  /*bd180*/  STL.64 [R1+0x3278], R94 ;  /* 0x0032785e01007387 */ /* 0x000fec0000100a00 */
[----:B------:R-:W-:Y:S01]  /*bd190*/  STL.64 [R1+0x3260], R32 ;  /* 0x0032602001007387 */ /* 0x000fe20000100a00 */
[----:B------:R1:W-:Y:S01]  /*bd1a0*/  STL.64 [R1+0x3268], R34 ;  /* 0x0032682201007387 */ /* 0x0003e20000100a00 */
[----:B------:R-:W-:Y:S01]  /*bd1b0*/  HMMA.1688.F32.TF32 R100, R12, R68, R216 ;  /* 0x000000440c64723c */ /* 0x000fe200000810d8 */
[----:B------:R-:W-:-:S02]  /*bd1c0*/  IMAD.MOV.U32 R70, RZ, RZ, R211 ;  /* 0x000000ffff467224 */ /* 0x000fc400078e00d3 */
[----:B------:R-:W-:Y:S01]  /*bd1d0*/  IMAD.MOV.U32 R7, RZ, RZ, R108 ;  /* 0x000000ffff077224 */ /* 0x000fe200078e006c */
[----:B------:R-:W-:Y:S01]  /*bd1e0*/  MOV R6, R109 ;  /* 0x0000006d00067202 */ /* 0x000fe20000000f00 */
[----:B------:R-:W-:Y:S04]  /*bd1f0*/  LDS R224, [R2+0x10780] ;  /* 0x0107800002e07984 */ /* 0x000fe80000000800 */
[----:B------:R-:W-:Y:S04]  /*bd200*/  LDS R226, [R2+0x12780] ;  /* 0x0127800002e27984 */ /* 0x000fe80000000800 */
[----:B------:R-:W-:Y:S04]  /*bd210*/  LDS R225, [R0+0x10780] ;  /* 0x0107800000e17984 */ /* 0x000fe80000000800 */
[----:B------:R-:W3:Y:S01]  /*bd220*/  LDS R227, [R0+0x12780] ;  /* 0x0127800000e37984 */ /* 0x000ee20000000800 */
        /* <DEDUP_REMOVED lines=21> */
[C---:B-1----:R-:W-:Y:S11]  /*bd380*/  HMMA.1688.F32.TF32 R32, R12.reuse, R112, R116 ;  /* 0x000000700c20723c */ /* 0x042ff60000081074 */
[----:B------:R-:W-:Y:S11]  /*bd390*/  @!UPT UIADD3 URZ, URZ, URZ, URZ ;  /* 0x0000003f3f3ff290 */ /* 0x000ff6000fffe03f */
[----:B------:R-:W-:Y:S01]  /*bd3a0*/  @!UPT UIADD3 URZ, URZ, URZ, URZ ;  /* 0x0000003f3f3ff290 */ /* 0x000fe2000fffe03f */
        /* <DEDUP_REMOVED lines=12> */
[----:B-1----:R-:W-:Y:S01]  /*bd470*/  HMMA.1688.F32.TF32 R32, R12, R24, R128 ;  /* 0x000000180c20723c */ /* 0x002fe20000081080 */
[----:B------:R-:W-:Y:S01]  /*bd480*/  MOV R132, R24 ;  /* 0x0000001800847202 */ /* 0x000fe20000000f00 */
[----:B------:R-:W-:Y:S02]  /*bd490*/  IMAD.MOV.U32 R133, RZ, RZ, R25 ;  /* 0x000000ffff857224 */ /* 0x000fe400078e0019 */
[----:B------:R-:W-:Y:S02]  /*bd4a0*/  IMAD.MOV.U32 R134, RZ, RZ, R172 ;  /* 0x000000ffff867224 */ /* 0x000fe400078e00ac */
[----:B------:R-:W-:Y:S11]  /*bd4b0*/  IMAD.MOV.U32 R135, RZ, RZ, R173 ;  /* 0x000000ffff877224 */ /* 0x000ff600078e00ad */
[----:B------:R-:W-:Y:S06]  /*bd4c0*/  @!UPT UIADD3 URZ, URZ, URZ, URZ ;  /* 0x0000003f3f3ff290 */ /* 0x000fec000fffe03f */
        /* <DEDUP_REMOVED lines=25> */
[----:B------:R-:W-:-:S02]  /*bd660*/  IMAD.MOV.U32 R148, RZ, RZ, R208 ;  /* 0x000000ffff947224 */ /* 0x000fc400078e00d0 */
[----:B------:R-:W2:Y:S01]  /*bd670*/  LDL.LU R183, [R1+0xe8c] ;  /* 0x000e8c0001b77983 */ /* 0x000ea20000300800 */
[----:B------:R-:W-:Y:S01]  /*bd680*/  MOV R149, R209 ;  /* 0x000000d100957202 */ /* 0x000fe20000000f00 */
        /* <DEDUP_REMOVED lines=12> */
[----:B-1----:R-:W2:Y:S01]  /*bd750*/  LDL.LU R32, [R1+0xf10] ;  /* 0x000f100001207983 */ /* 0x002ea20000300800 */
[----:B------:R-:W2:Y:S02]  /*bd760*/  LDL.LU R33, [R1+0xf14] ;  /* 0x000f140001217983 */ /* 0x000ea40000300800 */
[----:B---3--:R-:W2:Y:S02]  /*bd770*/  LDL.LU R34, [R1+0xf18] ;  /* 0x000f180001227983 */ /* 0x008ea40000300800 */
[----:B------:R-:W2:Y:S01]  /*bd780*/  LDL.LU R35, [R1+0xf1c] ;  /* 0x000f1c0001237983 */ /* 0x000ea20000300800 */
        /* <DEDUP_REMOVED lines=23> */
[----:B------:R-:W-:Y:S01]  /*bd900*/  IMAD.MOV.U32 R136, RZ, RZ, R104 ;  /* 0x000000ffff887224 */ /* 0x000fe200078e0068 */
[----:B------:R-:W4:Y:S01]  /*bd910*/  LDL.LU R111, [R1+0x2ac] ;  /* 0x0002ac00016f7983 */ /* 0x000f220000300800 */
[----:B------:R-:W-:-:S02]  /*bd920*/  IMAD.MOV.U32 R137, RZ, RZ, R105 ;  /* 0x000000ffff897224 */ /* 0x000fc400078e0069 */
        /* <DEDUP_REMOVED lines=18> */
[C---:B--2---:R-:W-:Y:S08]  /*bda50*/  HMMA.1688.F32.TF32 R32, R12.reuse, R88, R32 ;  /* 0x000000580c20723c */ /* 0x044ff00000081020 */
[C---:B---3--:R-:W-:Y:S08]  /*bda60*/  HMMA.1688.F32.TF32 R92, R12.reuse, R96, R92 ;  /* 0x000000600c5c723c */ /* 0x048ff0000008105c */
[C---:B------:R-:W-:Y:S08]  /*bda70*/  HMMA.1688.F32.TF32 R100, R12.reuse, R20, R100 ;  /* 0x000000140c64723c */ /* 0x040ff00000081064 */
[C---:B------:R-:W-:Y:S08]  /*bda80*/  HMMA.1688.F32.TF32 R176, R12.reuse, R184, R176 ;  /* 0x000000b80cb0723c */ /* 0x040ff000000810b0 */
[C---:B----4-:R-:W-:Y:S08]  /*bda90*/  HMMA.1688.F32.TF32 R196, R12.reuse, R204, R196 ;  /* 0x000000cc0cc4723c */ /* 0x050ff000000810c4 */
[C---:B------:R-:W-:Y:S01]  /*bdaa0*/  HMMA.1688.F32.TF32 R216, R12.reuse, R236, R216 ;  /* 0x000000ec0cd8723c */ /* 0x040fe200000810d8 */
[----:B------:R-:W-:Y:S01]  /*bdab0*/  STL.64 [R1+0x3390], R32 ;  /* 0x0033902001007387 */ /* 0x000fe20000100a00 */
[----:B------:R1:W-:Y:S06]  /*bdac0*/  STL.64 [R1+0x3398], R34 ;  /* 0x0033982201007387 */ /* 0x0003ec0000100a00 */
[C---:B------:R-:W-:Y:S01]  /*bdad0*/  HMMA.1688.F32.TF32 R220, R12.reuse, R228, R220 ;  /* 0x000000e40cdc723c */ /* 0x040fe200000810dc */
[----:B-1----:R-:W2:Y:S01]  /*bdae0*/  LDL.LU.64 R34, [R1+0x6710] ;  /* 0x0067100001227983 */ /* 0x002ea20000300a00 */
[----:B------:R-:W2:Y:S02]  /*bdaf0*/  LDL.LU.64 R32, [R1+0x6708] ;  /* 0x0067080001207983 */ /* 0x000ea40000300a00 */
[----:B------:R-:W3:Y:S02]  /*bdb00*/  LDL.LU.64 R90, [R1+0x6700] ;  /* 0x00670000015a7983 */ /* 0x000ee40000300a00 */
[----:B------:R-:W3:Y:S01]  /*bdb10*/  LDL.LU.64 R88, [R1+0x66f8] ;  /* 0x0066f80001587983 */ /* 0x000ee20000300a00 */
[----:B------:R-:W-:Y:S01]  /*bdb20*/  STL.64 [R1+0x3380], R92 ;  /* 0x0033805c01007387 */ /* 0x000fe20000100a00 */
[----:B------:R1:W-:Y:S01]  /*bdb30*/  STL.64 [R1+0x3388], R94 ;  /* 0x0033885e01007387 */ /* 0x0003e20000100a00 */
[C---:B------:R-:W-:Y:S02]  /*bdb40*/  HMMA.1688.F32.TF32 R208, R12.reuse, R4, R208 ;  /* 0x000000040cd0723c */ /* 0x040fe400000810d0 */
[----:B-1----:R-:W4:Y:S01]  /*bdb50*/  LDL.LU.64 R94, [R1+0x66f0] ;  /* 0x0066f000015e7983 */ /* 0x002f220000300a00 */
[----:B------:R-:W4:Y:S02]  /*bdb60*/  LDL.LU.64 R92, [R1+0x66e8] ;  /* 0x0066e800015c7983 */ /* 0x000f240000300a00 */
[----:B------:R-:W2:Y:S02]  /*bdb70*/  LDL.LU.64 R98, [R1+0x66e0] ;  /* 0x0066e00001627983 */ /* 0x000ea40000300a00 */
[----:B------:R-:W2:Y:S01]  /*bdb80*/  LDL.LU.64 R96, [R1+0x66d8] ;  /* 0x0066d80001607983 */ /* 0x000ea20000300a00 */
[----:B------:R-:W-:Y:S01]  /*bdb90*/  STL.64 [R1+0x3370], R100 ;  /* 0x0033706401007387 */ /* 0x000fe20000100a00 */
[----:B------:R1:W-:Y:S01]  /*bdba0*/  STL.64 [R1+0x3378], R102 ;  /* 0x0033786601007387 */ /* 0x0003e20000100a00 */
[C---:B------:R-:W-:Y:S08]  /*bdbb0*/  HMMA.1688.F32.TF32 R188, R12.reuse, R244, R188 ;  /* 0x000000f40cbc723c */ /* 0x040ff000000810bc */
[C---:B------:R-:W-:Y:S01]  /*bdbc0*/  HMMA.1688.F32.TF32 R180, R12.reuse, R232, R180 ;  /* 0x000000e80cb4723c */ /* 0x040fe200000810b4 */
[----:B-1----:R-:W2:Y:S01]  /*bdbd0*/  LDL.LU.64 R102, [R1+0x66d0] ;  /* 0x0066d00001667983 */ /* 0x002ea20000300a00 */
[----:B------:R-:W2:Y:S02]  /*bdbe0*/  LDL.LU.64 R100, [R1+0x66c8] ;  /* 0x0066c80001647983 */ /* 0x000ea40000300a00 */
[----:B------:R-:W2:Y:S02]  /*bdbf0*/  LDL.LU.64 R22, [R1+0x66c0] ;  /* 0x0066c00001167983 */ /* 0x000ea40000300a00 */
[----:B------:R-:W2:Y:S01]  /*bdc00*/  LDL.LU.64 R20, [R1+0x66b8] ;  /* 0x0066b80001147983 */ /* 0x000ea20000300a00 */
[----:B------:R-:W-:Y:S01]  /*bdc10*/  STL.64 [R1+0x3360], R176 ;  /* 0x003360b001007387 */ /* 0x000fe20000100a00 */
[----:B------:R1:W-:Y:S01]  /*bdc20*/  STL.64 [R1+0x3368], R178 ;  /* 0x003368b201007387 */ /* 0x0003e20000100a00 */
[C---:B------:R-:W-:Y:S02]  /*bdc30*/  HMMA.1688.F32.TF32 R172, R12.reuse, R240, R172 ;  /* 0x000000f00cac723c */ /* 0x040fe400000810ac */
[----:B-1----:R-:W2:Y:S01]  /*bdc40*/  LDL.LU.64 R178, [R1+0x66b0] ;  /* 0x0066b00001b27983 */ /* 0x002ea20000300a00 */
[----:B------:R-:W2:Y:S02]  /*bdc50*/  LDL.LU.64 R176, [R1+0x66a8] ;  /* 0x0066a80001b07983 */ /* 0x000ea40000300a00 */
[----:B------:R-:W2:Y:S02]  /*bdc60*/  LDL.LU.64 R186, [R1+0x66a0] ;  /* 0x0066a00001ba7983 */ /* 0x000ea40000300a00 */
[----:B------:R-:W2:Y:S01]  /*bdc70*/  LDL.LU.64 R184, [R1+0x6698] ;  /* 0x0066980001b87983 */ /* 0x000ea20000300a00 */
[----:B------:R-:W-:Y:S01]  /*bdc80*/  STL.64 [R1+0x3350], R196 ;  /* 0x003350c401007387 */ /* 0x000fe20000100a00 */
[----:B------:R1:W-:Y:S01]  /*bdc90*/  STL.64 [R1+0x3358], R198 ;  /* 0x003358c601007387 */ /* 0x0003e20000100a00 */
[----:B------:R-:W-:Y:S08]  /*bdca0*/  HMMA.1688.F32.TF32 R12, R12, R248, R24 ;  /* 0x000000f80c0c723c */ /* 0x000ff00000081018 */
        /* <DEDUP_REMOVED lines=10> */
[----:B------:R-:W-:Y:S02]  /*bdd50*/  STL.64 [R1+0x3330], R220 ;  /* 0x003330dc01007387 */ /* 0x000fe40000100a00 */
[----:B------:R1:W-:Y:S01]  /*bdd60*/  STL.64 [R1+0x3338], R222 ;  /* 0x003338de01007387 */ /* 0x0003e20000100a00 */
[C---:B------:R-:W-:Y:S01]  /*bdd70*/  HMMA.1688.F32.TF32 R112, R224.reuse, R192, R112 ;  /* 0x000000c0e070723c */ /* 0x040fe20000081070 */
[----:B-1----:R-:W2:Y:S01]  /*bdd80*/  LDL.LU.64 R222, [R1+0x6660] ;  /* 0x0066600001de7983 */ /* 0x002ea20000300a00 */
[----:B------:R-:W2:Y:S02]  /*bdd90*/  LDL.LU.64 R220, [R1+0x6658] ;  /* 0x0066580001dc7983 */ /* 0x000ea40000300a00 */
[----:B------:R-:W-:Y:S02]  /*bdda0*/  STL.64 [R1+0x3320], R208 ;  /* 0x003320d001007387 */ /* 0x000fe40000100a00 */
[----:B------:R1:W-:Y:S02]  /*bddb0*/  STL.64 [R1+0x3328], R210 ;  /* 0x003328d201007387 */ /* 0x0003e40000100a00 */
        /* <DEDUP_REMOVED lines=15> */
[----:B-1----:R-:W2:Y:S01]  /*bdeb0*/  LDL.LU.64 R174, [R1+0x6620] ;  /* 0x0066200001ae7983 */ /* 0x002ea20000300a00 */
[----:B------:R-:W2:Y:S02]  /*bdec0*/  LDL.LU.64 R172, [R1+0x6618] ;  /* 0x0066180001ac7983 */ /* 0x000ea40000300a00 */
[----:B------:R-:W2:Y:S02]  /*bded0*/  LDL.LU.64 R26, [R1+0x6610] ;  /* 0x00661000011a7983 */ /* 0x000ea40000300a00 */
[----:B------:R-:W2:Y:S01]  /*bdee0*/  LDL.LU.64 R24, [R1+0x6608] ;  /* 0x0066080001187983 */ /* 0x000ea20000300a00 */
[----:B------:R-:W-:Y:S01]  /*bdef0*/  STL.64 [R1+0x3250], R12 ;  /* 0x0032500c01007387 */ /* 0x000fe20000100a00 */
[----:B------:R-:W-:Y:S02]  /*bdf00*/  STL.64 [R1+0x3258], R14 ;  /* 0x0032580e01007387 */ /* 0x000fe40000100a00 */
[----:B------:R-:W-:Y:S02]  /*bdf10*/  STL.64 [R1+0x3700], R104 ;  /* 0x0037006801007387 */ /* 0x000fe40000100a00 */
[----:B------:R1:W-:Y:S01]  /*bdf20*/  STL.64 [R1+0x3708], R106 ;  /* 0x0037086a01007387 */ /* 0x0003e20000100a00 */
[----:B------:R-:W-:Y:S04]  /*bdf30*/  LDS R12, [R2+0x14000] ;  /* 0x01400000020c7984 */ /* 0x000fe80000000800 */
[----:B------:R-:W-:Y:S04]  /*bdf40*/  LDS R14, [R2+0x16000] ;  /* 0x01600000020e7984 */ /* 0x000fe80000000800 */
[----:B------:R-:W-:Y:S04]  /*bdf50*/  LDS R13, [R0+0x14000] ;  /* 0x01400000000d7984 */ /* 0x000fe80000000800 */
[----:B------:R-:W3:Y:S04]  /*bdf60*/  LDS R15, [R0+0x16000] ;  /* 0x01600000000f7984 */ /* 0x000ee80000000800 */
        /* <DEDUP_REMOVED lines=17> */
[----:B------:R1:W-:Y:S03]  /*be080*/  STL.64 [R1+0x36c8], R126 ;  /* 0x0036c87e01007387 */ /* 0x0003e60000100a00 */
        /* <DEDUP_REMOVED lines=8> */
[----:B------:R-:W3:Y:S01]  /*be110*/  LDL.LU.64 R166, [R1+0x6580] ;  /* 0x0065800001a67983 */ /* 0x000ee20000300a00 */
[C---:B--2---:R-:W-:Y:S01]  /*be120*/  HMMA.1688.F32.TF32 R168, R224.reuse, R164, R168 ;  /* 0x000000a4e0a8723c */ /* 0x044fe200000810a8 */
[----:B------:R-:W3:Y:S11]  /*be130*/  LDL.LU.64 R164, [R1+0x6578] ;  /* 0x0065780001a47983 */ /* 0x000ef60000300a00 */
[----:B------:R-:W-:Y:S11]  /*be140*/  @!UPT UIADD3 URZ, URZ, URZ, URZ ;  /* 0x0000003f3f3ff290 */ /* 0x000ff6000fffe03f */
[----:B------:R1:W-:Y:S01]  /*be150*/  STL.64 [R1+0x36a0], R168 ;  /* 0x0036a0a801007387 */ /* 0x0003e20000100a00 */
[----:B------:R2:W-:Y:S01]  /*be160*/  STL.64 [R1+0x36a8], R170 ;  /* 0x0036a8aa01007387 */ /* 0x0005e20000100a00 */
[----:B-1----:R-:W-:Y:S01]  /*be170*/  MOV R168, R132 ;  /* 0x0000008400a87202 */ /* 0x002fe20000000f00 */
[----:B------:R-:W-:Y:S01]  /*be180*/  IMAD.MOV.U32 R169, RZ, RZ, R133 ;  /* 0x000000ffffa97224 */ /* 0x000fe200078e0085 */
[----:B------:R-:W4:Y:S01]  /*be190*/  LDL.LU R132, [R1+0x6574] ;  /* 0x0065740001847983 */ /* 0x000f220000300800 */
[----:B------:R-:W4:Y:S02]  /*be1a0*/  LDL.LU R133, [R1+0x6570] ;  /* 0x0065700001857983 */ /* 0x000f240000300800 */
[----:B--2---:R-:W-:Y:S01]  /*be1b0*/  IMAD.MOV.U32 R170, RZ, RZ, R163 ;  /* 0x000000ffffaa7224 */ /* 0x004fe200078e00a3 */
[----:B------:R-:W-:Y:S02]  /*be1c0*/  MOV R171, R162 ;  /* 0x000000a200ab7202 */ /* 0x000fe40000000f00 */
[----:B------:R-:W2:Y:S01]  /*be1d0*/  LDL.LU.64 R162, [R1+0x6568] ;  /* 0x0065680001a27983 */ /* 0x000ea20000300a00 */
[C---:B---3--:R-:W-:Y:S03]  /*be1e0*/  HMMA.1688.F32.TF32 R164, R224.reuse, R160, R164 ;  /* 0x000000a0e0a4723c */ /* 0x048fe600000810a4 */
[----:B------:R-:W2:Y:S11]  /*be1f0*/  LDL.LU.64 R160, [R1+0x6560] ;  /* 0x0065600001a07983 */ /* 0x000eb60000300a00 */
[----:B------:R-:W-:Y:S09]  /*be200*/  @!UPT UIADD3 URZ, URZ, URZ, URZ ;  /* 0x0000003f3f3ff290 */ /* 0x000ff2000fffe03f */
[----:B------:R1:W-:Y:S01]  /*be210*/  STL.64 [R1+0x3690], R164 ;  /* 0x003690a401007387 */ /* 0x0003e20000100a00 */
[----:B------:R3:W-:Y:S02]  /*be220*/  STL.64 [R1+0x3698], R166 ;  /* 0x003698a601007387 */ /* 0x0007e40000100a00 */
[----:B-1----:R-:W-:Y:S02]  /*be230*/  IMAD.MOV.U32 R164, RZ, RZ, R134 ;  /* 0x000000ffffa47224 */ /* 0x002fe400078e0086 */
[----:B------:R-:W-:Y:S01]  /*be240*/  IMAD.MOV.U32 R165, RZ, RZ, R135 ;  /* 0x000000ffffa57224 */ /* 0x000fe200078e0087 */
[----:B------:R-:W4:Y:S01]  /*be250*/  LDL.LU R134, [R1+0x655c] ;  /* 0x00655c0001867983 */ /* 0x000f220000300800 */
[----:B------:R-:W4:Y:S01]  /*be260*/  LDL.LU R135, [R1+0x6558] ;  /* 0x0065580001877983 */ /* 0x000f220000300800 */
[----:B---3--:R-:W-:Y:S01]  /*be270*/  MOV R166, R159 ;  /* 0x0000009f00a67202 */ /* 0x008fe20000000f00 */
[----:B------:R-:W-:Y:S02]  /*be280*/  IMAD.MOV.U32 R167, RZ, RZ, R158 ;  /* 0x000000ffffa77224 */ /* 0x000fe400078e009e */
[----:B------:R-:W3:Y:S01]  /*be290*/  LDL.LU.64 R158, [R1+0x6550] ;  /* 0x00655000019e7983 */ /* 0x000ee20000300a00 */
[----:B--2---:R-:W-:Y:S03]  /*be2a0*/  HMMA.1688.F32.TF32 R160, R224, R156, R160 ;  /* 0x0000009ce0a0723c */ /* 0x004fe600000810a0 */
[----:B------:R-:W3:Y:S11]  /*be2b0*/  LDL.LU.64 R156, [R1+0x6548] ;  /* 0x00654800019c7983 */ /* 0x000ef60000300a00 */
[----:B------:R-:W-:Y:S09]  /*be2c0*/  @!UPT UIADD3 URZ, URZ, URZ, URZ ;  /* 0x0000003f3f3ff290 */ /* 0x000ff2000fffe03f */
[----:B------:R1:W-:Y:S01]  /*be2d0*/  STL.64 [R1+0x3680], R160 ;  /* 0x003680a001007387 */ /* 0x0003e20000100a00 */
[----:B------:R2:W-:Y:S02]  /*be2e0*/  STL.64 [R1+0x3688], R162 ;  /* 0x003688a201007387 */ /* 0x0005e40000100a00 */
[----:B-1----:R-:W-:Y:S01]  /*be2f0*/  IMAD.MOV.U32 R160, RZ, RZ, R136 ;  /* 0x000000ffffa07224 */ /* 0x002fe200078e0088 */
[----:B------:R-:W-:Y:S01]  /*be300*/  MOV R161, R137 ;  /* 0x0000008900a17202 */ /* 0x000fe20000000f00 */
[----:B------:R-:W4:Y:S01]  /*be310*/  LDL.LU R136, [R1+0x6544] ;  /* 0x0065440001887983 */ /* 0x000f220000300800 */
[----:B------:R-:W4:Y:S02]  /*be320*/  LDL.LU R137, [R1+0x6540] ;  /* 0x0065400001897983 */ /* 0x000f240000300800 */
[----:B--2---:R-:W-:Y:S02]  /*be330*/  IMAD.MOV.U32 R162, RZ, RZ, R155 ;  /* 0x000000ffffa27224 */ /* 0x004fe400078e009b */
[----:B------:R-:W-:-:S02]  /*be340*/  IMAD.MOV.U32 R163, RZ, RZ, R154 ;  /* 0x000000ffffa37224 */ /* 0x000fc400078e009a */
[----:B------:R-:W2:Y:S01]  /*be350*/  LDL.LU.64 R154, [R1+0x6538] ;  /* 0x00653800019a7983 */ /* 0x000ea20000300a00 */
[C---:B---3--:R-:W-:Y:S03]  /*be360*/  HMMA.1688.F32.TF32 R156, R224.reuse, R152, R156 ;  /* 0x00000098e09c723c */ /* 0x048fe6000008109c */
[----:B------:R-:W2:Y:S11]  /*be370*/  LDL.LU.64 R152, [R1+0x6530] ;  /* 0x0065300001987983 */ /* 0x000eb60000300a00 */
[----:B------:R-:W-:Y:S09]  /*be380*/  @!UPT UIADD3 URZ, URZ, URZ, URZ ;  /* 0x0000003f3f3ff290 */ /* 0x000ff2000fffe03f */
[----:B------:R1:W-:Y:S01]  /*be390*/  STL.64 [R1+0x3670], R156 ;  /* 0x0036709c01007387 */ /* 0x0003e20000100a00 */
[----:B------:R3:W-:Y:S01]  /*be3a0*/  STL.64 [R1+0x3678], R158 ;  /* 0x0036789e01007387 */ /* 0x0007e20000100a00 */
[----:B-1----:R-:W-:Y:S01]  /*be3b0*/  MOV R156, R148 ;  /* 0x00000094009c7202 */ /* 0x002fe20000000f00 */
[----:B------:R-:W-:Y:S01]  /*be3c0*/  IMAD.MOV.U32 R157, RZ, RZ, R149 ;  /* 0x000000ffff9d7224 */ /* 0x000fe200078e0095 */
[----:B------:R-:W4:Y:S01]  /*be3d0*/  LDL.LU R148, [R1+0x652c] ;  /* 0x00652c0001947983 */ /* 0x000f220000300800 */
[----:B------:R-:W4:Y:S02]  /*be3e0*/  LDL.LU R149, [R1+0x6528] ;  /* 0x0065280001957983 */ /* 0x000f240000300800 */
[----:B---3--:R-:W-:Y:S01]  /*be3f0*/  IMAD.MOV.U32 R158, RZ, RZ, R71 ;  /* 0x000000ffff9e7224 */ /* 0x008fe200078e0047 */
[----:B------:R-:W-:Y:S02]  /*be400*/  MOV R159, R70 ;  /* 0x00000046009f7202 */ /* 0x000fe40000000f00 */
[----:B------:R-:W3:Y:S01]  /*be410*/  LDL.LU.64 R70, [R1+0x6520] ;  /* 0x0065200001467983 */ /* 0x000ee20000300a00 */
[C---:B--2---:R-:W-:Y:S03]  /*be420*/  HMMA.1688.F32.TF32 R152, R224.reuse, R68, R152 ;  /* 0x00000044e098723c */ /* 0x044fe60000081098 */
[----:B------:R-:W3:Y:S11]  /*be430*/  LDL.LU.64 R68, [R1+0x6518] ;  /* 0x0065180001447983 */ /* 0x000ef60000300a00 */
[----:B------:R-:W-:Y:S09]  /*be440*/  @!UPT UIADD3 URZ, URZ, URZ, URZ ;  /* 0x0000003f3f3ff290 */ /* 0x000ff2000fffe03f */
[----:B------:R1:W-:Y:S01]  /*be450*/  STL.64 [R1+0x3660], R152 ;  /* 0x0036609801007387 */ /* 0x0003e20000100a00 */
[----:B------:R2:W-:Y:S02]  /*be460*/  STL.64 [R1+0x3668], R154 ;  /* 0x0036689a01007387 */ /* 0x0005e40000100a00 */
[----:B-1----:R-:W-:Y:S02]  /*be470*/  IMAD.MOV.U32 R152, RZ, RZ, R150 ;  /* 0x000000ffff987224 */ /* 0x002fe400078e0096 */
[----:B------:R-:W-:Y:S01]  /*be480*/  IMAD.MOV.U32 R153, RZ, RZ, R151 ;  /* 0x000000ffff997224 */ /* 0x000fe200078e0097 */
[----:B------:R-:W4:Y:S01]  /*be490*/  LDL.LU R150, [R1+0x6514] ;  /* 0x0065140001967983 */ /* 0x000f220000300800 */
[----:B------:R-:W4:Y:S01]  /*be4a0*/  LDL.LU R151, [R1+0x6510] ;  /* 0x0065100001977983 */ /* 0x000f220000300800 */
[----:B--2---:R-:W-:Y:S01]  /*be4b0*/  MOV R154, R75 ;  /* 0x0000004b009a7202 */ /* 0x004fe20000000f00 */
[----:B------:R-:W-:Y:S02]  /*be4c0*/  IMAD.MOV.U32 R155, RZ, RZ, R74 ;  /* 0x000000ffff9b7224 */ /* 0x000fe400078e004a */
[----:B------:R-:W2:Y:S01]  /*be4d0*/  LDL.LU.64 R74, [R1+0x6508] ;  /* 0x00650800014a7983 */ /* 0x000ea20000300a00 */
[C---:B---3--:R-:W-:Y:S03]  /*be4e0*/  HMMA.1688.F32.TF32 R68, R224.reuse, R72, R68 ;  /* 0x00000048e044723c */ /* 0x048fe60000081044 */
[----:B------:R-:W2:Y:S11]  /*be4f0*/  LDL.LU.64 R72, [R1+0x6500] ;  /* 0x0065000001487983 */ /* 0x000eb60000300a00 */
[----:B------:R-:W-:Y:S09]  /*be500*/  @!UPT UIADD3 URZ, URZ, URZ, URZ ;  /* 0x0000003f3f3ff290 */ /* 0x000ff2000fffe03f */
[----:B------:R1:W-:Y:S01]  /*be510*/  STL.64 [R1+0x3860], R68 ;  /* 0x0038604401007387 */ /* 0x0003e20000100a00 */
[----:B------:R-:W-:Y:S02]  /*be520*/  STL.64 [R1+0x3868], R70 ;  /* 0x0038684601007387 */ /* 0x000fe40000100a00 */
[----:B-1----:R-:W-:Y:S01]  /*be530*/  IMAD.MOV.U32 R68, RZ, RZ, R138 ;  /* 0x000000ffff447224 */ /* 0x002fe200078e008a */
[----:B------:R-:W-:Y:S01]  /*be540*/  MOV R69, R139 ;  /* 0x0000008b00457202 */ /* 0x000fe20000000f00 */
[----:B------:R-:W3:Y:S01]  /*be550*/  LDL.LU R138, [R1+0x64fc] ;  /* 0x0064fc00018a7983 */ /* 0x000ee20000300800 */
[----:B------:R-:W3:Y:S01]  /*be560*/  LDL.LU R139, [R1+0x64f8] ;  /* 0x0064f800018b7983 */ /* 0x000ee20000300800 */
[C---:B----4-:R-:W-:Y:S08]  /*be570*/  HMMA.1688.F32.TF32 R148, R224.reuse, R144, R148 ;  /* 0x00000090e094723c */ /* 0x050ff00000081094 */
[----:B--2---:R-:W-:Y:S11]  /*be580*/  HMMA.1688.F32.TF32 R72, R224, R156, R72 ;  /* 0x0000009ce048723c */ /* 0x004ff60000081048 */
[----:B------:R-:W-:Y:S11]  /*be590*/  @!UPT UIADD3 URZ, URZ, URZ, URZ ;  /* 0x0000003f3f3ff290 */ /* 0x000ff6000fffe03f */
[----:B------:R-:W-:Y:S01]  /*be5a0*/  @!UPT UIADD3 URZ, URZ, URZ, URZ ;  /* 0x0000003f3f3ff290 */ /* 0x000fe2000fffe03f */
[----:B------:R1:W-:Y:S01]  /*be5b0*/  STL.64 [R1+0x3850], R72 ;  /* 0x0038504801007387 */ /* 0x0003e20000100a00 */
[----:B------:R-:W-:Y:S02]  /*be5c0*/  STL.64 [R1+0x3858], R74 ;  /* 0x0038584a01007387 */ /* 0x000fe40000100a00 */
[----:B-1----:R-:W-:Y:S02]  /*be5d0*/  IMAD.MOV.U32 R72, RZ, RZ, R147 ;  /* 0x000000ffff487224 */ /* 0x002fe400078e0093 */
[----:B------:R-:W-:Y:S02]  /*be5e0*/  IMAD.MOV.U32 R73, RZ, RZ, R146 ;  /* 0x000000ffff497224 */ /* 0x000fe400078e0092 */
[----:B------:R-:W2:Y:S01]  /*be5f0*/  LDL.LU.64 R146, [R1+0x64f0] ;  /* 0x0064f00001927983 */ /* 0x000ea20000300a00 */
[----:B------:R-:W2:Y:S02]  /*be600*/  LDL.LU.64 R144, [R1+0x64e8] ;  /* 0x0064e80001907983 */ /* 0x000ea40000300a00 */
[----:B------:R-:W-:Y:S02]  /*be610*/  STL.64 [R1+0x3840], R148 ;  /* 0x0038409401007387 */ /* 0x000fe40000100a00 */
[----:B------:R1:W-:Y:S02]  /*be620*/  STL.64 [R1+0x3848], R150 ;  /* 0x0038489601007387 */ /* 0x0003e40000100a00 */
[----:B-1----:R-:W-:Y:S01]  /*be630*/  IMAD.MOV.U32 R150, RZ, RZ, R143 ;  /* 0x000000ffff967224 */ /* 0x002fe200078e008f */
[----:B------:R-:W-:-:S02]  /*be640*/  MOV R151, R142 ;  /* 0x0000008e00977202 */ /* 0x000fc40000000f00 */
[----:B------:R-:W4:Y:S01]  /*be650*/  LDL.LU.64 R142, [R1+0x64e0] ;  /* 0x0064e000018e7983 */ /* 0x000f220000300a00 */
[----:B--2---:R-:W-:Y:S03]  /*be660*/  HMMA.1688.F32.TF32 R144, R224, R140, R144 ;  /* 0x0000008ce090723c */ /* 0x004fe60000081090 */
[----:B------:R-:W4:Y:S01]  /*be670*/  LDL.LU.64 R140, [R1+0x64d8] ;  /* 0x0064d800018c7983 */ /* 0x000f220000300a00 */
[----:B------:R-:W-:Y:S01]  /*be680*/  MOV R148, R251 ;  /* 0x000000fb00947202 */ /* 0x000fe20000000f00 */
[----:B------:R-:W-:-:S07]  /*be690*/  IMAD.MOV.U32 R149, RZ, RZ, R250 ;  /* 0x000000ffff957224 */ /* 0x000fce00078e00fa */
[C---:B---3--:R-:W-:Y:S11]  /*be6a0*/  HMMA.1688.F32.TF32 R136, R224.reuse, R148, R136 ;  /* 0x00000094e088723c */ /* 0x048ff60000081088 */
[----:B------:R1:W-:Y:S01]  /*be6b0*/  STL.64 [R1+0x3830], R144 ;  /* 0x0038309001007387 */ /* 0x0003e20000100a00 */
[----:B------:R-:W-:Y:S01]  /*be6c0*/  STL.64 [R1+0x3838], R146 ;  /* 0x0038389201007387 */ /* 0x000fe20000100a00 */
[C---:B------:R-:W-:Y:S08]  /*be6d0*/  HMMA.1688.F32.TF32 R128, R224.reuse, R160, R128 ;  /* 0x000000a0e080723c */ /* 0x040ff00000081080 */
[C---:B------:R-:W-:Y:S08]  /*be6e0*/  HMMA.1688.F32.TF32 R124, R224.reuse, R168, R124 ;  /* 0x000000a8e07c723c */ /* 0x040ff0000008107c */
[----:B------:R-:W-:Y:S01]  /*be6f0*/  HMMA.1688.F32.TF32 R120, R224, R152, R120 ;  /* 0x00000098e078723c */ /* 0x000fe20000081078 */
[----:B-1----:R-:W-:-:S02]  /*be700*/  IMAD.MOV.U32 R144, RZ, RZ, R239 ;  /* 0x000000ffff907224 */ /* 0x002fc400078e00ef */
[----:B------:R-:W-:-:S05]  /*be710*/  IMAD.MOV.U32 R145, RZ, RZ, R238 ;  /* 0x000000ffff917224 */ /* 0x000fca00078e00ee */
[C---:B------:R-:W-:Y:S08]  /*be720*/  HMMA.1688.F32.TF32 R108, R224.reuse, R72, R108 ;  /* 0x00000048e06c723c */ /* 0x040ff0000008106c */
[C---:B------:R-:W-:Y:S08]  /*be730*/  HMMA.1688.F32.TF32 R112, R224.reuse, R144, R112 ;  /* 0x00000090e070723c */ /* 0x040ff00000081070 */
[C---:B------:R-:W-:Y:S08]  /*be740*/  HMMA.1688.F32.TF32 R72, R224.reuse, R68, R104 ;  /* 0x00000044e048723c */ /* 0x040ff00000081068 */
[C---:B------:R-:W-:Y:S08]  /*be750*/  HMMA.1688.F32.TF32 R68, R224.reuse, R236, R24 ;  /* 0x000000ece044723c */ /* 0x040ff00000081018 */
[----:B------:R-:W-:Y:S07]  /*be760*/  HMMA.1688.F32.TF32 R24, R224, R228, R172 ;  /* 0x000000e4e018723c */ /* 0x000fee00000810ac */
[----:B------:R-:W-:-:S02]  /*be770*/  IMAD.MOV.U32 R174, RZ, RZ, R198 ;  /* 0x000000ffffae7224 */ /* 0x000fc400078e00c6 */
[----:B------:R-:W-:Y:S01]  /*be780*/  IMAD.MOV.U32 R175, RZ, RZ, R199 ;  /* 0x000000ffffaf7224 */ /* 0x000fe200078e00c7 */
[----:B----4-:R-:W-:Y:S11]  /*be790*/  HMMA.1688.F32.TF32 R140, R224, R164, R140 ;  /* 0x000000a4e08c723c */ /* 0x010ff6000008108c */
[----:B------:R-:W-:Y:S11]  /*be7a0*/  @!UPT UIADD3 URZ, URZ, URZ, URZ ;  /* 0x0000003f3f3ff290 */ /* 0x000ff6000fffe03f */
[----:B------:R-:W-:Y:S01]  /*be7b0*/  @!UPT UIADD3 URZ, URZ, URZ, URZ ;  /* 0x0000003f3f3ff290 */ /* 0x000fe2000fffe03f */
[----:B------:R1:W-:Y:S01]  /*be7c0*/  STL.64 [R1+0x3820], R140 ;  /* 0x0038208c01007387 */ /* 0x0003e20000100a00 */
[----:B------:R-:W-:Y:S02]  /*be7d0*/  STL.64 [R1+0x3828], R142 ;  /* 0x0038288e01007387 */ /* 0x000fe40000100a00 */
[----:B------:R2:W-:Y:S01]  /*be7e0*/  STL.64 [R1+0x3810], R136 ;  /* 0x0038108801007387 */ /* 0x0005e20000100a00 */
[----:B------:R-:W-:Y:S01]  /*be7f0*/  HMMA.1688.F32.TF32 R88, R12, R158, R88 ;  /* 0x0000009e0c58723c */ /* 0x000fe20000081058 */
        /* <DEDUP_REMOVED lines=8> */
[----:B-1----:R-:W-:Y:S01]  /*be880*/  MOV R140, R231 ;  /* 0x000000e7008c7202 */ /* 0x002fe20000000f00 */
[----:B------:R-:W-:Y:S02]  /*be890*/  IMAD.MOV.U32 R141, RZ, RZ, R230 ;  /* 0x000000ffff8d7224 */ /* 0x000fe400078e00e6 */
[----:B--2---:R-:W-:Y:S01]  /*be8a0*/  IMAD.MOV.U32 R136, RZ, RZ, R7 ;  /* 0x000000ffff887224 */ /* 0x004fe200078e0007 */
[----:B------:R-:W-:Y:S01]  /*be8b0*/  MOV R137, R6 ;  /* 0x0000000600897202 */ /* 0x000fe20000000f00 */
[----:B------:R-:W-:Y:S01]  /*be8c0*/  IMAD.MOV.U32 R144, RZ, RZ, R52 ;  /* 0x000000ffff907224 */ /* 0x000fe200078e0034 */
[----:B------:R-:W-:Y:S01]  /*be8d0*/  MOV R145, R53 ;  /* 0x0000003500917202 */ /* 0x000fe20000000f00 */
[----:B------:R-:W-:-:S02]  /*be8e0*/  IMAD.MOV.U32 R146, RZ, RZ, R54 ;  /* 0x000000ffff927224 */ /* 0x000fc400078e0036 */
[----:B------:R-:W-:Y:S01]  /*be8f0*/  IMAD.MOV.U32 R147, RZ, RZ, R55 ;  /* 0x000000ffff937224 */ /* 0x000fe200078e0037 */
[----:B------:R-:W-:Y:S04]  /*be900*/  LDS R142, [R2+0x16080] ;  /* 0x01608000028e7984 */ /* 0x000fe80000000800 */
[----:B------:R-:W-:Y:S01]  /*be910*/  LDS R143, [R0+0x16080] ;  /* 0x01608000008f7984 */ /* 0x000fe20000000800 */
[C---:B------:R-:W-:Y:S08]  /*be920*/  HMMA.1688.F32.TF32 R132, R224.reuse, R136, R132 ;  /* 0x00000088e084723c */ /* 0x040ff00000081084 */
[C---:B------:R-:W-:Y:S01]  /*be930*/  HMMA.1688.F32.TF32 R116, R224.reuse, R140, R116 ;  /* 0x0000008ce074723c */ /* 0x040fe20000081074 */
[----:B------:R-:W-:Y:S07]  /*be940*/  STL.64 [R1+0x3818], R138 ;  /* 0x0038188a01007387 */ /* 0x000fee0000100a00 */
[----:B------:R-:W-:Y:S01]  /*be950*/  HMMA.1688.F32.TF32 R4, R224, R4, R180 ;  /* 0x00000004e004723c */ /* 0x000fe200000810b4 */
[----:B------:R-:W-:Y:S01]  /*be960*/  IMAD.MOV.U32 R230, RZ, RZ, R46 ;  /* 0x000000ffffe67224 */ /* 0x000fe200078e002e */
[----:B------:R-:W-:Y:S01]  /*be970*/  MOV R231, R47 ;  /* 0x0000002f00e77202 */ /* 0x000fe20000000f00 */
[----:B------:R-:W-:Y:S04]  /*be980*/  LDS R140, [R2+0x14080] ;  /* 0x01408000028c7984 */ /* 0x000fe80000000800 */
[----:B------:R-:W1:Y:S04]  /*be990*/  LDS R141, [R0+0x14080] ;  /* 0x01408000008d7984 */ /* 0x000e680000000800 */
[----:B------:R-:W-:Y:S01]  /*be9a0*/  STL.64 [R1+0x3800], R132 ;  /* 0x0038008401007387 */ /* 0x000fe20000100a00 */
[----:B------:R-:W-:Y:S02]  /*be9b0*/  STL.64 [R1+0x3808], R134 ;  /* 0x0038088601007387 */ /* 0x000fe40000100a00 */
[----:B------:R-:W-:Y:S02]  /*be9c0*/  STL.64 [R1+0x37f0], R128 ;  /* 0x0037f08001007387 */ /* 0x000fe40000100a00 */
[----:B------:R-:W-:Y:S01]  /*be9d0*/  STL.64 [R1+0x37f8], R130 ;  /* 0x0037f88201007387 */ /* 0x000fe20000100a00 */
        /* <DEDUP_REMOVED lines=14> */
[----:B------:R-:W2:Y:S02]  /*beac0*/  LDL.LU R198, [R1+0x64d4] ;  /* 0x0064d40001c67983 */ /* 0x000ea40000300800 */
[----:B------:R-:W-:Y:S01]  /*bead0*/  STL.64 [R1+0x3770], R24 ;  /* 0x0037701801007387 */ /* 0x000fe20000100a00 */
[----:B------:R-:W-:Y:S01]  /*beae0*/  STL.64 [R1+0x3778], R26 ;  /* 0x0037781a01007387 */ /* 0x000fe20000100a00 */
[----:B------:R-:W2:Y:S01]  /*beaf0*/  LDL.LU R199, [R1+0x64d0] ;  /* 0x0064d00001c77983 */ /* 0x000ea20000300800 */
[----:B------:R-:W-:-:S02]  /*beb00*/  MOV R182, R206 ;  /* 0x000000ce00b67202 */ /* 0x000fc40000000f00 */
[----:B------:R-:W3:Y:S01]  /*beb10*/  LDL.LU R206, [R1+0x64cc] ;  /* 0x0064cc0001ce7983 */ /* 0x000ee20000300800 */
[----:B------:R-:W-:Y:S02]  /*beb20*/  STL.64 [R1+0x3760], R4 ;  /* 0x0037600401007387 */ /* 0x000fe40000100a00 */
[----:B------:R4:W-:Y:S02]  /*beb30*/  STL.64 [R1+0x3768], R6 ;  /* 0x0037680601007387 */ /* 0x0009e40000100a00 */
[----:B------:R-:W-:Y:S02]  /*beb40*/  IMAD.MOV.U32 R183, RZ, RZ, R207 ;  /* 0x000000ffffb77224 */ /* 0x000fe400078e00cf */
[----:B------:R-:W3:Y:S01]  /*beb50*/  LDL.LU R207, [R1+0x64c8] ;  /* 0x0064c80001cf7983 */ /* 0x000ee20000300800 */
[----:B----4-:R-:W-:Y:S07]  /*beb60*/  HMMA.1688.F32.TF32 R4, R224, R244, R188 ;  /* 0x000000f4e004723c */ /* 0x010fee00000810bc */
[----:B------:R-:W-:-:S02]  /*beb70*/  IMAD.MOV.U32 R190, RZ, RZ, R218 ;  /* 0x000000ffffbe7224 */ /* 0x000fc400078e00da */
[----:B------:R-:W4:Y:S11]  /*beb80*/  LDL.LU R218, [R1+0x64c4] ;  /* 0x0064c40001da7983 */ /* 0x000f360000300800 */
[----:B------:R-:W-:Y:S03]  /*beb90*/  @!UPT UIADD3 URZ, URZ, URZ, URZ ;  /* 0x0000003f3f3ff290 */ /* 0x000fe6000fffe03f */
[----:B------:R-:W-:Y:S01]  /*beba0*/  STL.64 [R1+0x3750], R4 ;  /* 0x0037500401007387 */ /* 0x000fe20000100a00 */
[----:B------:R2:W-:Y:S01]  /*bebb0*/  STL.64 [R1+0x3758], R6 ;  /* 0x0037580601007387 */ /* 0x0005e20000100a00 */
[----:B------:R-:W-:Y:S02]  /*bebc0*/  MOV R191, R219 ;  /* 0x000000db00bf7202 */ /* 0x000fe40000000f00 */
[----:B------:R-:W4:Y:S01]  /*bebd0*/  LDL.LU R219, [R1+0x64c0] ;  /* 0x0064c00001db7983 */ /* 0x000f220000300800 */
[----:B--2---:R-:W-:Y:S07]  /*bebe0*/  HMMA.1688.F32.TF32 R4, R224, R232, R196 ;  /* 0x000000e8e004723c */ /* 0x004fee00000810c4 */
[----:B------:R-:W-:-:S02]  /*bebf0*/  IMAD.MOV.U32 R198, RZ, RZ, R220 ;  /* 0x000000ffffc67224 */ /* 0x000fc400078e00dc */
[----:B------:R-:W2:Y:S11]  /*bec00*/  LDL.LU R220, [R1+0x64bc] ;  /* 0x0064bc0001dc7983 */ /* 0x000eb60000300800 */
[----:B------:R-:W-:Y:S03]  /*bec10*/  @!UPT UIADD3 URZ, URZ, URZ, URZ ;  /* 0x0000003f3f3ff290 */ /* 0x000fe6000fffe03f */
[----:B------:R-:W-:Y:S01]  /*bec20*/  STL.64 [R1+0x3740], R4 ;  /* 0x0037400401007387 */ /* 0x000fe20000100a00 */
[----:B------:R3:W-:Y:S02]  /*bec30*/  STL.64 [R1+0x3748], R6 ;  /* 0x0037480601007387 */ /* 0x0007e40000100a00 */
[----:B---3--:R-:W-:Y:S01]  /*bec40*/  HMMA.1688.F32.TF32 R4, R224, R240, R204 ;  /* 0x000000f0e004723c */ /* 0x008fe200000810cc */
[----:B------:R-:W-:Y:S02]  /*bec50*/  IMAD.MOV.U32 R199, RZ, RZ, R221 ;  /* 0x000000ffffc77224 */ /* 0x000fe400078e00dd */
[----:B------:R-:W2:Y:S04]  /*bec60*/  LDL.LU R221, [R1+0x64b8] ;  /* 0x0064b80001dd7983 */ /* 0x000ea80000300800 */
[----:B------:R-:W-:-:S02]  /*bec70*/  MOV R206, R222 ;  /* 0x000000de00ce7202 */ /* 0x000fc40000000f00 */
[----:B------:R-:W2:Y:S01]  /*bec80*/  LDL.LU R222, [R1+0x64b4] ;  /* 0x0064b40001de7983 */ /* 0x000ea20000300800 */
[----:B------:R-:W-:Y:S11]  /*bec90*/  IMAD.MOV.U32 R207, RZ, RZ, R223 ;  /* 0x000000ffffcf7224 */ /* 0x000ff600078e00df */
[----:B------:R-:W-:Y:S02]  /*beca0*/  @!UPT UIADD3 URZ, URZ, URZ, URZ ;  /* 0x0000003f3f3ff290 */ /* 0x000fe4000fffe03f */
[----:B------:R-:W-:Y:S01]  /*becb0*/  STL.64 [R1+0x3730], R4 ;  /* 0x0037300401007387 */ /* 0x000fe20000100a00 */
[----:B------:R4:W-:Y:S02]  /*becc0*/  STL.64 [R1+0x3738], R6 ;  /* 0x0037380601007387 */ /* 0x0009e40000100a00 */
[----:B------:R-:W2:Y:S01]  /*becd0*/  LDL.LU R223, [R1+0x64b0] ;  /* 0x0064b00001df7983 */ /* 0x000ea20000300800 */
[----:B----4-:R-:W-:Y:S01]  /*bece0*/  HMMA.1688.F32.TF32 R4, R224, R248, R216 ;  /* 0x000000f8e004723c */ /* 0x010fe200000810d8 */
[----:B------:R-:W3:Y:S06]  /*becf0*/  LDL R226, [R1+0x1468] ;  /* 0x0014680001e27983 */ /* 0x000eec0000100800 */
[----:B------:R-:W-:Y:S01]  /*bed00*/  IMAD.MOV.U32 R218, RZ, RZ, R210 ;  /* 0x000000ffffda7224 */ /* 0x000fe200078e00d2 */
[----:B------:R-:W-:Y:S11]  /*bed10*/  MOV R219, R211 ;  /* 0x000000d300db7202 */ /* 0x000ff60000000f00 */
[----:B------:R-:W-:Y:S04]  /*bed20*/  @!UPT UIADD3 URZ, URZ, URZ, URZ ;  /* 0x0000003f3f3ff290 */ /* 0x000fe8000fffe03f */
[----:B------:R4:W-:Y:S01]  /*bed30*/  STL.64 [R1+0x3650], R4 ;  /* 0x0036500401007387 */ /* 0x0009e20000100a00 */
[----:B------:R1:W-:Y:S02]  /*bed40*/  STL.64 [R1+0x3658], R6 ;  /* 0x0036580601007387 */ /* 0x0003e40000100a00 */
[----:B------:R-:W3:Y:S02]  /*bed50*/  LDL R227, [R1+0x146c] ;  /* 0x00146c0001e37983 */ /* 0x000ee40000100800 */
[----:B------:R-:W3:Y:S01]  /*bed60*/  LDL.LU R210, [R1+0x64ac] ;  /* 0x0064ac0001d27983 */ /* 0x000ee20000300800 */
[----:B------:R-:W3:Y:S01]  /*bed70*/  LDL.LU R211, [R1+0x64a8] ;  /* 0x0064a80001d37983 */ /* 0x000ee20000300800 */
[----:B----4-:R-:W-:Y:S02]  /*bed80*/  IMAD.MOV.U32 R5, RZ, RZ, R214 ;  /* 0x000000ffff057224 */ /* 0x010fe400078e00d6 */
[----:B------:R-:W-:Y:S01]  /*bed90*/  IMAD.MOV.U32 R4, RZ, RZ, R215 ;  /* 0x000000ffff047224 */ /* 0x000fe200078e00d7 */
[C---:B--2---:R-:W-:Y:S01]  /*beda0*/  HMMA.1688.F32.TF32 R136, R12.reuse, R214, R220 ;  /* 0x000000d60c88723c */ /* 0x044fe200000810dc */
[----:B------:R-:W2:Y:S01]  /*bedb0*/  LDL.LU.64 R214, [R1+0x64a0] ;  /* 0x0064a00001d67983 */ /* 0x000ea20000300a00 */
[----:B------:R-:W2:Y:S02]  /*bedc0*/  LDL.LU.64 R212, [R1+0x6498] ;  /* 0x0064980001d47983 */ /* 0x000ea40000300a00 */
[----:B------:R-:W4:Y:S02]  /*bedd0*/  LDL R222, [R1+0x1458] ;  /* 0x0014580001de7983 */ /* 0x000f240000100800 */
[----:B------:R-:W4:Y:S01]  /*bede0*/  LDL R223, [R1+0x145c] ;  /* 0x00145c0001df7983 */ /* 0x000f220000100800 */
[----:B-1----:R-:W-:Y:S01]  /*bedf0*/  MOV R7, R202 ;  /* 0x000000ca00077202 */ /* 0x002fe20000000f00 */
[----:B------:R-:W-:Y:S11]  /*bee00*/  IMAD.MOV.U32 R6, RZ, RZ, R203 ;  /* 0x000000ffff067224 */ /* 0x000ff600078e00cb */
[----:B------:R-:W-:Y:S04]  /*bee10*/  @!UPT UIADD3 URZ, URZ, URZ, URZ ;  /* 0x0000003f3f3ff290 */ /* 0x000fe8000fffe03f */
[----:B------:R1:W-:Y:S01]  /*bee20*/  STL.64 [R1+0x60a8], R138 ;  /* 0x0060a88a01007387 */ /* 0x0003e20000100a00 */
[----:B------:R-:W-:Y:S03]  /*bee30*/  STL.64 [R1+0x60a0], R136 ;  /* 0x0060a08801007387 */ /* 0x000fe60000100a00 */
[----:B-1----:R-:W4:Y:S04]  /*bee40*/  LDL R138, [R1+0x1428] ;  /* 0x00142800018a7983 */ /* 0x002f280000100800 */
[----:B------:R-:W4:Y:S01]  /*bee50*/  LDL R139, [R1+0x142c] ;  /* 0x00142c00018b7983 */ /* 0x000f220000100800 */
[C---:B--2---:R-:W-:Y:S03]  /*bee60*/  HMMA.1688.F32.TF32 R132, R12.reuse, R202, R212 ;  /* 0x000000ca0c84723c */ /* 0x044fe600000810d4 */
[----:B------:R-:W2:Y:S01]  /*bee70*/  LDL.LU.64 R202, [R1+0x6490] ;  /* 0x0064900001ca7983 */ /* 0x000ea20000300a00 */
[----:B------:R-:W2:Y:S04]  /*bee80*/  LDL.LU.64 R200, [R1+0x6488] ;  /* 0x0064880001c87983 */ /* 0x000ea80000300a00 */
[----:B---3--:R-:W-:Y:S01]  /*bee90*/  HMMA.1688.F32.TF32 R128, R12, R194, R208 ;  /* 0x000000c20c80723c */ /* 0x008fe200000810d0 */
[----:B------:R-:W-:Y:S01]  /*beea0*/  IMAD.MOV.U32 R25, RZ, RZ, R194 ;  /* 0x000000ffff197224 */ /* 0x000fe200078e00c2 */
[----:B------:R-:W-:Y:S01]  /*beeb0*/  MOV R24, R195 ;  /* 0x000000c300187202 */ /* 0x000fe20000000f00 */
[----:B------:R-:W-:-:S02]  /*beec0*/  IMAD.MOV.U32 R27, RZ, RZ, R30 ;  /* 0x000000ffff1b7224 */ /* 0x000fc400078e001e */
[----:B------:R-:W-:-:S10]  /*beed0*/  IMAD.MOV.U32 R26, RZ, RZ, R31 ;  /* 0x000000ffff1a7224 */ /* 0x000fd400078e001f */
[----:B------:R-:W-:Y:S01]  /*beee0*/  STL.64 [R1+0x6100], R134 ;  /* 0x0061008601007387 */ /* 0x000fe20000100a00 */
[----:B------:R-:W-:Y:S02]  /*beef0*/  STL.64 [R1+0x60f8], R132 ;  /* 0x0060f88401007387 */ /* 0x000fe40000100a00 */
[----:B------:R-:W3:Y:S02]  /*bef00*/  LDL R214, [R1+0x13e8] ;  /* 0x0013e80001d67983 */ /* 0x000ee40000100800 */
[----:B------:R-:W3:Y:S01]  /*bef10*/  LDL R215, [R1+0x13ec] ;  /* 0x0013ec0001d77983 */ /* 0x000ee20000100800 */
[----:B------:R-:W3:Y:S01]  /*bef20*/  LDL.LU.64 R194, [R1+0x6480] ;  /* 0x0064800001c27983 */ /* 0x000ee20000300a00 */
[----:B------:R-:W3:Y:S02]  /*bef30*/  LDL.LU.64 R192, [R1+0x6478] ;  /* 0x0064780001c07983 */ /* 0x000ee40000300a00 */
[----:B------:R1:W-:Y:S02]  /*bef40*/  STL.64 [R1+0x6110], R130 ;  /* 0x0061108201007387 */ /* 0x0003e40000100a00 */
[----:B------:R-:W-:Y:S01]  /*bef50*/  STL.64 [R1+0x6108], R128 ;  /* 0x0061088001007387 */ /* 0x000fe20000100a00 */
[----:B------:R-:W3:Y:S04]  /*bef60*/  LDL R210, [R1+0x1438] ;  /* 0x0014380001d27983 */ /* 0x000ee80000100800 */
[----:B------:R-:W3:Y:S01]  /*bef70*/  LDL R211, [R1+0x143c] ;  /* 0x00143c0001d37983 */ /* 0x000ee20000100800 */
[----:B-1----:R-:W-:Y:S01]  /*bef80*/  IMAD.MOV.U32 R130, RZ, RZ, R187 ;  /* 0x000000ffff827224 */ /* 0x002fe200078e00bb */
[----:B------:R-:W-:Y:S01]  /*bef90*/  MOV R131, R179 ;  /* 0x000000b300837202 */ /* 0x000fe20000000f00 */
[C---:B--2---:R-:W-:Y:S01]  /*befa0*/  HMMA.1688.F32.TF32 R124, R12.reuse, R30, R200 ;  /* 0x0000001e0c7c723c */ /* 0x044fe200000810c8 */
[----:B------:R-:W4:Y:S01]  /*befb0*/  LDL.LU.64 R30, [R1+0x6470] ;  /* 0x00647000011e7983 */ /* 0x000f220000300a00 */
[----:B------:R-:W4:Y:S11]  /*befc0*/  LDL.LU.64 R28, [R1+0x6468] ;  /* 0x00646800011c7983 */ /* 0x000f360000300a00 */
[----:B------:R-:W-:Y:S10]  /*befd0*/  @!UPT UIADD3 URZ, URZ, URZ, URZ ;  /* 0x0000003f3f3ff290 */ /* 0x000ff4000fffe03f */
[----:B------:R-:W-:Y:S01]  /*befe0*/  STL.64 [R1+0x6120], R126 ;  /* 0x0061207e01007387 */ /* 0x000fe20000100a00 */
[----:B------:R-:W-:Y:S02]  /*beff0*/  STL.64 [R1+0x6118], R124 ;  /* 0x0061187c01007387 */ /* 0x000fe40000100a00 */
[----:B------:R-:W2:Y:S02]  /*bf000*/  LDL.LU R187, [R1+0x6464] ;  /* 0x0064640001bb7983 */ /* 0x000ea40000300800 */
[----:B------:R-:W2:Y:S01]  /*bf010*/  LDL.LU R179, [R1+0x6460] ;  /* 0x0064600001b37983 */ /* 0x000ea20000300800 */
[C---:B---3--:R-:W-:Y:S08]  /*bf020*/  HMMA.1688.F32.TF32 R120, R12.reuse, R210, R192 ;  /* 0x000000d20c78723c */ /* 0x048ff000000810c0 */
[C---:B------:R-:W-:Y:S08]  /*bf030*/  HMMA.1688.F32.TF32 R104, R12.reuse, R226, R20 ;  /* 0x000000e20c68723c */ /* 0x040ff00000081014 */
[C---:B------:R-:W-:Y:S08]  /*bf040*/  HMMA.1688.F32.TF32 R100, R12.reuse, R218, R100 ;  /* 0x000000da0c64723c */ /* 0x040ff00000081064 */
[C---:B------:R-:W-:Y:S08]  /*bf050*/  HMMA.1688.F32.TF32 R96, R12.reuse, R206, R96 ;  /* 0x000000ce0c60723c */ /* 0x040ff00000081060 */
[----:B------:R-:W-:Y:S01]  /*bf060*/  HMMA.1688.F32.TF32 R92, R12, R198, R92 ;  /* 0x000000c60c5c723c */ /* 0x000fe2000008105c */
[----:B------:R1:W-:Y:S01]  /*bf070*/  STL.64 [R1+0x6130], R122 ;  /* 0x0061307a01007387 */ /* 0x0003e20000100a00 */
[----:B------:R-:W-:Y:S03]  /*bf080*/  STL.64 [R1+0x6128], R120 ;  /* 0x0061287801007387 */ /* 0x000fe60000100a00 */
[----:B-1----:R-:W3:Y:S04]  /*bf090*/  LDL R122, [R1+0x1578] ;  /* 0x00157800017a7983 */ /* 0x002ee80000100800 */
[----:B------:R-:W3:Y:S01]  /*bf0a0*/  LDL R123, [R1+0x157c] ;  /* 0x00157c00017b7983 */ /* 0x000ee20000100800 */
        /* <DEDUP_REMOVED lines=17> */
[----:B------:R-:W-:Y:S02]  /*bf1c0*/  IMAD.MOV.U32 R203, RZ, RZ, R26 ;  /* 0x000000ffffcb7224 */ /* 0x000fe400078e001a */
[----:B------:R-:W-:Y:S01]  /*bf1d0*/  IMAD.MOV.U32 R25, RZ, RZ, R86 ;  /* 0x000000ffff197224 */ /* 0x000fe200078e0056 */
[----:B------:R-:W-:-:S02]  /*bf1e0*/  MOV R26, R87 ;  /* 0x00000057001a7202 */ /* 0x000fc40000000f00 */
[----:B------:R-:W-:Y:S01]  /*bf1f0*/  MOV R202, R27 ;  /* 0x0000001b00ca7202 */ /* 0x000fe20000000f00 */
[----:B------:R-:W-:Y:S01]  /*bf200*/  IMAD.MOV.U32 R27, RZ, RZ, R83 ;  /* 0x000000ffff1b7224 */ /* 0x000fe200078e0053 */
[C---:B----4-:R-:W-:Y:S08]  /*bf210*/  HMMA.1688.F32.TF32 R108, R12.reuse, R222, R28 ;  /* 0x000000de0c6c723c */ /* 0x050ff0000008101c */
[C---:B--2---:R-:W-:Y:S08]  /*bf220*/  HMMA.1688.F32.TF32 R116, R12.reuse, R214, R184 ;  /* 0x000000d60c74723c */ /* 0x044ff000000810b8 */
[----:B------:R-:W-:Y:S11]  /*bf230*/  HMMA.1688.F32.TF32 R112, R12, R138, R176 ;  /* 0x0000008a0c70723c */ /* 0x000ff600000810b0 */
[----:B------:R-:W-:Y:S04]  /*bf240*/  @!UPT UIADD3 URZ, URZ, URZ, URZ ;  /* 0x0000003f3f3ff290 */ /* 0x000fe8000fffe03f */
[----:B------:R-:W-:Y:S01]  /*bf250*/  STL.64 [R1+0x6140], R118 ;  /* 0x0061407601007387 */ /* 0x000fe20000100a00 */
[----:B------:R-:W-:Y:S07]  /*bf260*/  STL.64 [R1+0x6138], R116 ;  /* 0x0061387401007387 */ /* 0x000fee0000100a00 */
[----:B------:R1:W-:Y:S02]  /*bf270*/  STL.64 [R1+0x6150], R114 ;  /* 0x0061507201007387 */ /* 0x0003e40000100a00 */
[----:B------:R-:W-:Y:S01]  /*bf280*/  STL.64 [R1+0x6148], R112 ;  /* 0x0061487001007387 */ /* 0x000fe20000100a00 */
[----:B-1----:R-:W2:Y:S04]  /*bf290*/  LDL R114, [R1+0x1568] ;  /* 0x0015680001727983 */ /* 0x002ea80000100800 */
[----:B------:R-:W2:Y:S01]  /*bf2a0*/  LDL R115, [R1+0x156c] ;  /* 0x00156c0001737983 */ /* 0x000ea20000100800 */
[----:B------:R-:W-:Y:S02]  /*bf2b0*/  STL.64 [R1+0x6160], R110 ;  /* 0x0061606e01007387 */ /* 0x000fe40000100a00 */
[----:B------:R-:W-:Y:S02]  /*bf2c0*/  STL.64 [R1+0x6158], R108 ;  /* 0x0061586c01007387 */ /* 0x000fe40000100a00 */
[----:B------:R1:W-:Y:S01]  /*bf2d0*/  STL.64 [R1+0x6170], R106 ;  /* 0x0061706a01007387 */ /* 0x0003e20000100a00 */
[----:B------:R-:W-:Y:S04]  /*bf2e0*/  STL.64 [R1+0x6168], R104 ;  /* 0x0061686801007387 */ /* 0x000fe80000100a00 */
[----:B-1----:R-:W4:Y:S04]  /*bf2f0*/  LDL R106, [R1+0x1558] ;  /* 0x00155800016a7983 */ /* 0x002f280000100800 */
[----:B------:R-:W4:Y:S01]  /*bf300*/  LDL R107, [R1+0x155c] ;  /* 0x00155c00016b7983 */ /* 0x000f220000100800 */
[----:B------:R-:W-:Y:S02]  /*bf310*/  STL.64 [R1+0x6180], R102 ;  /* 0x0061806601007387 */ /* 0x000fe40000100a00 */
[----:B------:R-:W-:Y:S02]  /*bf320*/  STL.64 [R1+0x6178], R100 ;  /* 0x0061786401007387 */ /* 0x000fe40000100a00 */
[----:B------:R1:W-:Y:S01]  /*bf330*/  STL.64 [R1+0x6190], R98 ;  /* 0x0061906201007387 */ /* 0x0003e20000100a00 */
[----:B------:R-:W-:Y:S01]  /*bf340*/  STL.64 [R1+0x6188], R96 ;  /* 0x0061886001007387 */ /* 0x000fe20000100a00 */
[----:B------:R-:W-:Y:S01]  /*bf350*/  MOV R179, R4 ;  /* 0x0000000400b37202 */ /* 0x000fe20000000f00 */
[----:B------:R-:W-:-:S02]  /*bf360*/  IMAD.MOV.U32 R178, RZ, RZ, R5 ;  /* 0x000000ffffb27224 */ /* 0x000fc400078e0005 */
[----:B-1----:R-:W2:Y:S04]  /*bf370*/  LDL R98, [R1+0x1548] ;  /* 0x0015480001627983 */ /* 0x002ea80000100800 */
[----:B------:R-:W2:Y:S01]  /*bf380*/  LDL R99, [R1+0x154c] ;  /* 0x00154c0001637983 */ /* 0x000ea20000100800 */
[----:B------:R-:W-:Y:S02]  /*bf390*/  STL.64 [R1+0x61a0], R94 ;  /* 0x0061a05e01007387 */ /* 0x000fe40000100a00 */
[----:B------:R-:W-:Y:S02]  /*bf3a0*/  STL.64 [R1+0x6198], R92 ;  /* 0x0061985c01007387 */ /* 0x000fe40000100a00 */
[----:B------:R1:W-:Y:S01]  /*bf3b0*/  STL.64 [R1+0x61b0], R90 ;  /* 0x0061b05a01007387 */ /* 0x0003e20000100a00 */
[----:B------:R-:W-:Y:S01]  /*bf3c0*/  STL.64 [R1+0x61a8], R88 ;  /* 0x0061a85801007387 */ /* 0x000fe20000100a00 */
[----:B------:R-:W-:-:S02]  /*bf3d0*/  IMAD.MOV.U32 R4, RZ, RZ, R40 ;  /* 0x000000ffff047224 */ /* 0x000fc400078e0028 */
[----:B------:R-:W-:Y:S01]  /*bf3e0*/  IMAD.MOV.U32 R187, RZ, RZ, R6 ;  /* 0x000000ffffbb7224 */ /* 0x000fe200078e0006 */
[----:B------:R-:W-:Y:S02]  /*bf3f0*/  MOV R5, R41 ;  /* 0x0000002900057202 */ /* 0x000fe40000000f00 */
[----:B------:R-:W-:Y:S01]  /*bf400*/  MOV R186, R7 ;  /* 0x0000000700ba7202 */ /* 0x000fe20000000f00 */
[----:B------:R-:W-:Y:S01]  /*bf410*/  IMAD.MOV.U32 R6, RZ, RZ, R42 ;  /* 0x000000ffff067224 */ /* 0x000fe200078e002a */
[----:B-1----:R-:W2:Y:S04]  /*bf420*/  LDL R90, [R1+0x1538] ;  /* 0x00153800015a7983 */ /* 0x002ea80000100800 */
[----:B------:R-:W2:Y:S01]  /*bf430*/  LDL R91, [R1+0x153c] ;  /* 0x00153c00015b7983 */ /* 0x000ea20000100800 */
[----:B------:R-:W3:Y:S02]  /*bf440*/  LDL.LU R36, [R1+0x645c] ;  /* 0x00645c0001247983 */ /* 0x000ee40000300800 */
[----:B------:R-:W3:Y:S02]  /*bf450*/  LDL.LU R37, [R1+0x6458] ;  /* 0x0064580001257983 */ /* 0x000ee40000300800 */
[----:B------:R-:W3:Y:S01]  /*bf460*/  LDL.LU R38, [R1+0x6454] ;  /* 0x0064540001267983 */ /* 0x000ee20000300800 */
[----:B------:R-:W3:Y:S01]  /*bf470*/  LDL.LU R39, [R1+0x6450] ;  /* 0x0064500001277983 */ /* 0x000ee20000300800 */
[----:B------:R-:W2:Y:S02]  /*bf480*/  LDL.LU R40, [R1+0x644c] ;  /* 0x00644c0001287983 */ /* 0x000ea40000300800 */
[----:B------:R-:W2:Y:S02]  /*bf490*/  LDL.LU R41, [R1+0x6448] ;  /* 0x0064480001297983 */ /* 0x000ea40000300800 */
[----:B------:R-:W2:Y:S02]  /*bf4a0*/  LDL.LU R42, [R1+0x6444] ;  /* 0x00644400012a7983 */ /* 0x000ea40000300800 */
[----:B------:R-:W-:-:S02]  /*bf4b0*/  IMAD.MOV.U32 R7, RZ, RZ, R43 ;  /* 0x000000ffff077224 */ /* 0x000fc400078e002b */
        /* <DEDUP_REMOVED lines=21> */
[----:B------:R-:W-:-:S02]  /*bf610*/  IMAD.MOV.U32 R116, RZ, RZ, R64 ;  /* 0x000000ffff747224 */ /* 0x000fc400078e0040 */
        /* <DEDUP_REMOVED lines=9> */
[----:B------:R-:W-:-:S02]  /*bf6b0*/  IMAD.MOV.U32 R109, RZ, RZ, R9 ;  /* 0x000000ffff6d7224 */ /* 0x000fc400078e0009 */
[----:B------:R-:W-:Y:S01]  /*bf6c0*/  IMAD.MOV.U32 R110, RZ, RZ, R10 ;  /* 0x000000ffff6e7224 */ /* 0x000fe200078e000a */
[----:B------:R-:W4:Y:S01]  /*bf6d0*/  LDL.LU R9, [R1+0x63d8] ;  /* 0x0063d80001097983 */ /* 0x000f220000300800 */
        /* <DEDUP_REMOVED lines=17> */
[----:B------:R-:W-:Y:S02]  /*bf7f0*/  IMAD.MOV.U32 R95, RZ, RZ, R79 ;  /* 0x000000ffff5f7224 */ /* 0x000fe400078e004f */
        /* <DEDUP_REMOVED lines=41> */
[----:B------:R2:W-:Y:S01]  /*bfa90*/  STL.64 [R1+0x6200], R70 ;  /* 0x0062004601007387 */ /* 0x0005e20000100a00 */
[----:B------:R-:W-:Y:S03]  /*bfaa0*/  STL.64 [R1+0x61f8], R68 ;  /* 0x0061f84401007387 */ /* 0x000fe60000100a00 */
[----:B--2---:R-:W2:Y:S01]  /*bfab0*/  LDL.64 R70, [R1+0x15d8] ;  /* 0x0015d80001467983 */ /* 0x004ea20000100a00 */
[----:B------:R-:W-:Y:S02]  /*bfac0*/  STL.64 [R1+0x6210], R66 ;  /* 0x0062104201007387 */ /* 0x000fe40000100a00 */
[----:B------:R-:W-:Y:S02]  /*bfad0*/  STL.64 [R1+0x6208], R64 ;  /* 0x0062084001007387 */ /* 0x000fe40000100a00 */
[----:B------:R-:W-:Y:S01]  /*bfae0*/  STL.64 [R1+0x62b0], R62 ;  /* 0x0062b03e01007387 */ /* 0x000fe20000100a00 */
[----:B------:R-:W-:Y:S01]  /*bfaf0*/  STL.64 [R1+0x62a8], R60 ;  /* 0x0062a83c01007387 */ /* 0x000fe20000100a00 */
[----:B------:R3:W-:Y:S02]  /*bfb00*/  STL.64 [R1+0x62c0], R58 ;  /* 0x0062c03a01007387 */ /* 0x0007e40000100a00 */
[----:B------:R-:W-:Y:S01]  /*bfb10*/  STL.64 [R1+0x62b8], R56 ;  /* 0x0062b83801007387 */ /* 0x000fe20000100a00 */
[----:B---3--:R-:W3:Y:S01]  /*bfb20*/  LDL.64 R58, [R1+0x1598] ;  /* 0x00159800013a7983 */ /* 0x008ee20000100a00 */
[C---:B------:R-:W-:Y:S01]  /*bfb30*/  HMMA.1688.F32.TF32 R16, R12.reuse, R242, R92 ;  /* 0x000000f20c10723c */ /* 0x040fe2000008105c */
        /* <DEDUP_REMOVED lines=11> */
[----:B------:R-:W-:Y:S01]  /*bfbf0*/  STL.64 [R1+0x6318], R32 ;  /* 0x0063182001007387 */ /* 0x000fe20000100a00 */
[C---:B---3--:R-:W-:Y:S08]  /*bfc00*/  HMMA.1688.F32.TF32 R28, R12.reuse, R58, R28 ;  /* 0x0000003a0c1c723c */ /* 0x048ff0000008101c */
[----:B--2---:R-:W-:Y:S11]  /*bfc10*/  HMMA.1688.F32.TF32 R12, R12, R70, R100 ;  /* 0x000000460c0c723c */ /* 0x004ff60000081064 */
[----:B------:R-:W-:Y:S04]  /*bfc20*/  @!UPT UIADD3 URZ, URZ, URZ, URZ ;  /* 0x0000003f3f3ff290 */ /* 0x000fe8000fffe03f */
[----:B------:R-:W-:Y:S01]  /*bfc30*/  STL.64 [R1+0x6330], R30 ;  /* 0x0063301e01007387 */ /* 0x000fe20000100a00 */
[----:B------:R-:W-:Y:S02]  /*bfc40*/  STL.64 [R1+0x6328], R28 ;  /* 0x0063281c01007387 */ /* 0x000fe40000100a00 */
[----:B------:R-:W-:Y:S02]  /*bfc50*/  STL.64 [R1+0x6340], R26 ;  /* 0x0063401a01007387 */ /* 0x000fe40000100a00 */
[----:B------:R-:W-:Y:S01]  /*bfc60*/  STL.64 [R1+0x6338], R24 ;  /* 0x0063381801007387 */ /* 0x000fe20000100a00 */
[----:B------:R-:W-:Y:S01]  /*bfc70*/  STL.64 [R1+0x6350], R22 ;  /* 0x0063501601007387 */ /* 0x000fe20000100a00 */
[----:B------:R2:W-:Y:S02]  /*bfc80*/  STL.64 [R1+0x6348], R20 ;  /* 0x0063481401007387 */ /* 0x0005e40000100a00 */
[----:B------:R-:W-:Y:S02]  /*bfc90*/  STL.64 [R1+0x6360], R18 ;  /* 0x0063601201007387 */ /* 0x000fe40000100a00 */
[----:B------:R3:W-:Y:S01]  /*bfca0*/  STL.64 [R1+0x6358], R16 ;  /* 0x0063581001007387 */ /* 0x0007e20000100a00 */
[----:B------:R-:W-:Y:S01]  /*bfcb0*/  STL.64 [R1+0x6370], R14 ;  /* 0x0063700e01007387 */ /* 0x000fe20000100a00 */
[----:B------:R4:W-:Y:S01]  /*bfcc0*/  STL.64 [R1+0x6368], R12 ;  /* 0x0063680c01007387 */ /* 0x0009e20000100a00 */
[C---:B--2---:R-:W-:Y:S08]  /*bfcd0*/  HMMA.1688.F32.TF32 R20, R140.reuse, R178, R108 ;  /* 0x000000b28c14723c */ /* 0x044ff0000008106c */
[C---:B---3--:R-:W-:Y:S08]  /*bfce0*/  HMMA.1688.F32.TF32 R16, R140.reuse, R186, R116 ;  /* 0x000000ba8c10723c */ /* 0x048ff00000081074 */
[C---:B----4-:R-:W-:Y:S07]  /*bfcf0*/  HMMA.1688.F32.TF32 R12, R140.reuse, R194, R124 ;  /* 0x000000c28c0c723c */ /* 0x050fee000008107c */
[----:B------:R-:W-:Y:S01]  /*bfd00*/  STL.64 [R1+0xe60], R20 ;  /* 0x000e601401007387 */ /* 0x000fe20000100a00 */
[----:B------:R2:W-:Y:S07]  /*bfd10*/  STL.64 [R1+0xe68], R22 ;  /* 0x000e681601007387 */ /* 0x0005ee0000100a00 */
[----:B------:R-:W-:Y:S02]  /*bfd20*/  STL.64 [R1+0xe50], R16 ;  /* 0x000e501001007387 */ /* 0x000fe40000100a00 */
[----:B------:R3:W-:Y:S06]  /*bfd30*/  STL.64 [R1+0xe58], R18 ;  /* 0x000e581201007387 */ /* 0x0007ec0000100a00 */
        /* <DEDUP_REMOVED lines=15> */
[----:B------:R-:W-:Y:S02]  /*bfe30*/  STL.64 [R1+0xe08], R22 ;  /* 0x000e081601007387 */ /* 0x000fe40000100a00 */
[----:B------:R-:W1:Y:S05]  /*bfe40*/  LDL.LU R4, [R1+0x410] ;  /* 0x0004100001047983 */ /* 0x000e6a0000300800 */
[----:B------:R2:W-:Y:S01]  /*bfe50*/  STL.64 [R1+0xdf0], R16 ;  /* 0x000df01001007387 */ /* 0x0005e20000100a00 */
[----:B------:R3:W-:Y:S07]  /*bfe60*/  STL.64 [R1+0xdf8], R18 ;  /* 0x000df81201007387 */ /* 0x0007ee0000100a00 */
[----:B------:R2:W-:Y:S02]  /*bfe70*/  STL.64 [R1+0xde0], R12 ;  /* 0x000de00c01007387 */ /* 0x0005e40000100a00 */
[----:B------:R2:W-:Y:S02]  /*bfe80*/  STL.64 [R1+0xde8], R14 ;  /* 0x000de80e01007387 */ /* 0x0005e40000100a00 */
[----:B------:R-:W1:Y:S01]  /*bfe90*/  LDL.LU R5, [R1+0x414] ;  /* 0x0004140001057983 */ /* 0x000e620000300800 */
[----:B------:R-:W1:Y:S01]  /*bfea0*/  LDL.LU R6, [R1+0x418] ;  /* 0x0004180001067983 */ /* 0x000e620000300800 */
[----:B------:R-:W1:Y:S02]  /*bfeb0*/  LDL.LU R7, [R1+0x41c] ;  /* 0x00041c0001077983 */ /* 0x000e640000300800 */
        /* <DEDUP_REMOVED lines=68> */
[----:B--2---:R-:W2:Y:S02]  /*c0300*/  LDL.LU R16, [R1+0xdc0] ;  /* 0x000dc00001107983 */ /* 0x004ea40000300800 */
[----:B------:R-:W2:Y:S01]  /*c0310*/  LDL.LU R17, [R1+0xdc4] ;  /* 0x000dc40001117983 */ /* 0x000ea20000300800 */
[----:B---3--:R-:W2:Y:S01]  /*c0320*/  LDL.LU R18, [R1+0xdc8] ;  /* 0x000dc80001127983 */ /* 0x008ea20000300800 */
[----:B------:R-:W2:Y:S02]  /*c0330*/  LDL.LU R19, [R1+0xdcc] ;  /* 0x000dcc0001137983 */ /* 0x000ea40000300800 */
[----:B------:R-:W3:Y:S02]  /*c0340*/  LDL.LU R12, [R1+0xdd0] ;  /* 0x000dd000010c7983 */ /* 0x000ee40000300800 */
[----:B------:R-:W3:Y:S01]  /*c0350*/  LDL.LU R13, [R1+0xdd4] ;  /* 0x000dd400010d7983 */ /* 0x000ee20000300800 */
[----:B------:R-:W3:Y:S01]  /*c0360*/  LDL.LU R14, [R1+0xdd8] ;  /* 0x000dd800010e7983 */ /* 0x000ee20000300800 */
[----:B------:R-:W3:Y:S02]  /*c0370*/  LDL.LU R15, [R1+0xddc] ;  /* 0x000ddc00010f7983 */ /* 0x000ee40000300800 */
[----:B------:R-:W2:Y:S02]  /*c0380*/  LDL.LU R20, [R1+0xdb0] ;  /* 0x000db00001147983 */ /* 0x000ea40000300800 */
        /* <DEDUP_REMOVED lines=30> */
[----:B------:R-:W4:Y:S01]  /*c0570*/  LDL.LU R251, [R1+0x40c] ;  /* 0x00040c0001fb7983 */ /* 0x000f220000300800 */
[C---:B---3--:R-:W-:Y:S08]  /*c0580*/  HMMA.1688.F32.TF32 R12, R140.reuse, R218, R12 ;  /* 0x000000da8c0c723c */ /* 0x048ff0000008100c */
[C---:B--2---:R-:W-:Y:S11]  /*c0590*/  HMMA.1688.F32.TF32 R16, R140.reuse, R206, R16 ;  /* 0x000000ce8c10723c */ /* 0x044ff60000081010 */
[----:B------:R-:W-:Y:S04]  /*c05a0*/  @!UPT UIADD3 URZ, URZ, URZ, URZ ;  /* 0x0000003f3f3ff290 */ /* 0x000fe8000fffe03f */
[----:B------:R-:W-:Y:S01]  /*c05b0*/  STL.64 [R1+0xdd0], R12 ;  /* 0x000dd00c01007387 */ /* 0x000fe20000100a00 */
[----:B------:R4:W-:Y:S02]  /*c05c0*/  STL.64 [R1+0xdd8], R14 ;  /* 0x000dd80e01007387 */ /* 0x0009e40000100a00 */
[C---:B----4-:R-:W-:Y:S05]  /*c05d0*/  HMMA.1688.F32.TF32 R12, R140.reuse, R198, R20 ;  /* 0x000000c68c0c723c */ /* 0x050fea0000081014 */
[----:B------:R-:W-:Y:S01]  /*c05e0*/  STL.64 [R1+0xdc0], R16 ;  /* 0x000dc01001007387 */ /* 0x000fe20000100a00 */
[----:B------:R2:W-:Y:S02]  /*c05f0*/  STL.64 [R1+0xdc8], R18 ;  /* 0x000dc81201007387 */ /* 0x0005e40000100a00 */
[C---:B------:R-:W-:Y:S08]  /*c0600*/  HMMA.1688.F32.TF32 R20, R140.reuse, R190, R28 ;  /* 0x000000be8c14723c */ /* 0x040ff0000008101c */
[C---:B--2---:R-:W-:Y:S07]  /*c0610*/  HMMA.1688.F32.TF32 R16, R140.reuse, R158, R24 ;  /* 0x0000009e8c10723c */ /* 0x044fee0000081018 */
[----:B------:R-:W-:Y:S01]  /*c0620*/  STL.64 [R1+0xdb0], R12 ;  /* 0x000db00c01007387 */ /* 0x000fe20000100a00 */
[----:B------:R2:W-:Y:S02]  /*c0630*/  STL.64 [R1+0xdb8], R14 ;  /* 0x000db80e01007387 */ /* 0x0005e40000100a00 */
[C---:B--2---:R-:W-:Y:S11]  /*c0640*/  HMMA.1688.F32.TF32 R12, R140.reuse, R182, R32 ;  /* 0x000000b68c0c723c */ /* 0x044ff60000081020 */
[----:B------:R-:W-:Y:S02]  /*c0650*/  @!UPT UIADD3 URZ, URZ, URZ, URZ ;  /* 0x0000003f3f3ff290 */ /* 0x000fe4000fffe03f */
[----:B------:R-:W-:Y:S01]  /*c0660*/  STL.64 [R1+0xda0], R16 ;  /* 0x000da01001007387 */ /* 0x000fe20000100a00 */
[----:B------:R2:W-:Y:S02]  /*c0670*/  STL.64 [R1+0xda8], R18 ;  /* 0x000da81201007387 */ /* 0x0005e40000100a00 */
        /* <DEDUP_REMOVED lines=48> */
[----:B---3--:R-:W-:Y:S08]  /*c0980*/  HMMA.1688.F32.TF32 R20, R140, R70, R132 ;  /* 0x000000468c14723c */ /* 0x008ff00000081084 */
[C---:B-1----:R-:W-:Y:S01]  /*c0990*/  HMMA.1688.F32.TF32 R4, R8.reuse, R202, R4 ;  /* 0x000000ca0804723c */ /* 0x042fe20000081004 */
[----:B------:R-:W-:Y:S04]  /*c09a0*/  LDS R140, [R2+0x14180] ;  /* 0x01418000028c7984 */ /* 0x000fe80000000800 */
[----:B------:R-:W-:Y:S04]  /*c09b0*/  LDS R142, [R2+0x16180] ;  /* 0x01618000028e7984 */ /* 0x000fe80000000800 */
[----:B------:R-:W-:Y:S04]  /*c09c0*/  LDS R141, [R0+0x14180] ;  /* 0x01418000008d7984 */ /* 0x000fe80000000800 */
[----:B------:R-:W1:Y:S04]  /*c09d0*/  LDS R143, [R0+0x16180] ;  /* 0x01618000008f7984 */ /* 0x000e680000000800 */
[----:B------:R-:W-:Y:S01]  /*c09e0*/  STL.64 [R1+0x480], R12 ;  /* 0x0004800c01007387 */ /* 0x000fe20000100a00 */
[----:B------:R2:W-:Y:S02]  /*c09f0*/  STL.64 [R1+0x488], R14 ;  /* 0x0004880e01007387 */ /* 0x0005e40000100a00 */
[C---:B--2---:R-:W-:Y:S01]  /*c0a00*/  HMMA.1688.F32.TF32 R12, R8.reuse, R178, R144 ;  /* 0x000000b2080c723c */ /* 0x044fe20000081090 */
[----:B------:R-:W-:Y:S01]  /*c0a10*/  STL.64 [R1+0x470], R16 ;  /* 0x0004701001007387 */ /* 0x000fe20000100a00 */
[----:B------:R2:W-:Y:S02]  /*c0a20*/  STL.64 [R1+0x478], R18 ;  /* 0x0004781201007387 */ /* 0x0005e40000100a00 */
[----:B------:R-:W-:Y:S02]  /*c0a30*/  STL.64 [R1+0x460], R20 ;  /* 0x0004601401007387 */ /* 0x000fe40000100a00 */
[----:B------:R-:W-:Y:S01]  /*c0a40*/  STL.64 [R1+0x468], R22 ;  /* 0x0004681601007387 */ /* 0x000fe20000100a00 */
[----:B------:R-:W-:Y:S01]  /*c0a50*/  STL.64 [R1+0x6388], R186 ;  /* 0x006388ba01007387 */ /* 0x000fe20000100a00 */
[C---:B--2---:R-:W-:Y:S11]  /*c0a60*/  HMMA.1688.F32.TF32 R16, R8.reuse, R186, R236 ;  /* 0x000000ba0810723c */ /* 0x044ff600000810ec */
[----:B------:R-:W-:Y:S04]  /*c0a70*/  @!UPT UIADD3 URZ, URZ, URZ, URZ ;  /* 0x0000003f3f3ff290 */ /* 0x000fe8000fffe03f */
[----:B------:R-:W-:Y:S01]  /*c0a80*/  STL.64 [R1+0xd10], R12 ;  /* 0x000d100c01007387 */ /* 0x000fe20000100a00 */
[----:B------:R2:W-:Y:S02]  /*c0a90*/  STL.64 [R1+0xd18], R14 ;  /* 0x000d180e01007387 */ /* 0x0005e40000100a00 */
[C---:B--2---:R-:W-:Y:S05]  /*c0aa0*/  HMMA.1688.F32.TF32 R12, R8.reuse, R194, R228 ;  /* 0x000000c2080c723c */ /* 0x044fea00000810e4 */
[----:B------:R-:W-:Y:S01]  /*c0ab0*/  STL.64 [R1+0xd00], R16 ;  /* 0x000d001001007387 */ /* 0x000fe20000100a00 */
[----:B------:R-:W-:Y:S02]  /*c0ac0*/  STL.64 [R1+0xd08], R18 ;  /* 0x000d081201007387 */ /* 0x000fe40000100a00 */
[----:B------:R-:W-:Y:S11]  /*c0ad0*/  STL.64 [R1+0x6380], R194 ;  /* 0x006380c201007387 */ /* 0x000ff60000100a00 */
[----:B------:R-:W-:Y:S04]  /*c0ae0*/  @!UPT UIADD3 URZ, URZ, URZ, URZ ;  /* 0x0000003f3f3ff290 */ /* 0x000fe8000fffe03f */
[----:B------:R-:W-:Y:S01]  /*c0af0*/  STL.64 [R1+0xcf0], R12 ;  /* 0x000cf00c01007387 */ /* 0x000fe20000100a00 */
[----:B------:R2:W-:Y:S02]  /*c0b00*/  STL.64 [R1+0xcf8], R14 ;  /* 0x000cf80e01007387 */ /* 0x0005e40000100a00 */
[C---:B--2---:R-:W-:Y:S01]  /*c0b10*/  HMMA.1688.F32.TF32 R12, R8.reuse, R210, R248 ;  /* 0x000000d2080c723c */ /* 0x044fe200000810f8 */
[----:B------:R-:W-:Y:S01]  /*c0b20*/  STL.64 [R1+0x6378], R202 ;  /* 0x006378ca01007387 */ /* 0x000fe20000100a00 */
[----:B------:R2:W-:Y:S02]  /*c0b30*/  STL.64 [R1+0xce0], R4 ;  /* 0x000ce00401007387 */ /* 0x0005e40000100a00 */
[----:B------:R3:W-:Y:S01]  /*c0b40*/  STL.64 [R1+0xce8], R6 ;  /* 0x000ce80601007387 */ /* 0x0007e20000100a00 */
[----:B--2---:R-:W2:Y:S11]  /*c0b50*/  LDL.LU R4, [R1+0xb20] ;  /* 0x000b200001047983 */ /* 0x004eb60000300800 */
[----:B------:R-:W-:Y:S07]  /*c0b60*/  @!UPT UIADD3 URZ, URZ, URZ, URZ ;  /* 0x0000003f3f3ff290 */ /* 0x000fee000fffe03f */
[----:B------:R-:W-:Y:S01]  /*c0b70*/  STL.64 [R1+0xcd0], R12 ;  /* 0x000cd00c01007387 */ /* 0x000fe20000100a00 */
[----:B------:R4:W-:Y:S02]  /*c0b80*/  STL.64 [R1+0xcd8], R14 ;  /* 0x000cd80e01007387 */ /* 0x0009e40000100a00 */
        /* <DEDUP_REMOVED lines=107> */
[C---:B----4-:R-:W-:Y:S08]  /*c1240*/  HMMA.1688.F32.TF32 R12, R8.reuse, R214, R16 ;  /* 0x000000d6080c723c */ /* 0x050ff00000081010 */
[C---:B--2---:R-:W-:Y:S08]  /*c1250*/  HMMA.1688.F32.TF32 R20, R8.reuse, R138, R20 ;  /* 0x0000008a0814723c */ /* 0x044ff00000081014 */
[C---:B---3--:R-:W-:Y:S07]  /*c1260*/  HMMA.1688.F32.TF32 R16, R8.reuse, R222, R24 ;  /* 0x000000de0810723c */ /* 0x048fee0000081018 */
[----:B------:R-:W-:Y:S01]  /*c1270*/  STL.64 [R1+0xcc0], R12 ;  /* 0x000cc00c01007387 */ /* 0x000fe20000100a00 */
[----:B------:R2:W-:Y:S02]  /*c1280*/  STL.64 [R1+0xcc8], R14 ;  /* 0x000cc80e01007387 */ /* 0x0005e40000100a00 */
[C---:B--2---:R-:W-:Y:S05]  /*c1290*/  HMMA.1688.F32.TF32 R12, R8.reuse, R226, R28 ;  /* 0x000000e2080c723c */ /* 0x044fea000008101c */
[----:B------:R-:W-:Y:S01]  /*c12a0*/  STL.64 [R1+0xcb0], R20 ;  /* 0x000cb01401007387 */ /* 0x000fe20000100a00 */
[----:B------:R-:W-:Y:S07]  /*c12b0*/  STL.64 [R1+0xcb8], R22 ;  /* 0x000cb81601007387 */ /* 0x000fee0000100a00 */
[----:B------:R-:W-:Y:S01]  /*c12c0*/  STL.64 [R1+0xca0], R16 ;  /* 0x000ca01001007387 */ /* 0x000fe20000100a00 */
[----:B------:R-:W-:Y:S09]  /*c12d0*/  STL.64 [R1+0xca8], R18 ;  /* 0x000ca81201007387 */ /* 0x000ff20000100a00 */
[----:B------:R-:W-:Y:S01]  /*c12e0*/  STL.64 [R1+0xc90], R12 ;  /* 0x000c900c01007387 */ /* 0x000fe20000100a00 */
[----:B------:R2:W-:Y:S02]  /*c12f0*/  STL.64 [R1+0xc98], R14 ;  /* 0x000c980e01007387 */ /* 0x0005e40000100a00 */
[C---:B--2---:R-:W-:Y:S08]  /*c1300*/  HMMA.1688.F32.TF32 R12, R8.reuse, R218, R32 ;  /* 0x000000da080c723c */ /* 0x044ff00000081020 */
[C---:B------:R-:W-:Y:S08]  /*c1310*/  HMMA.1688.F32.TF32 R20, R8.reuse, R206, R36 ;  /* 0x000000ce0814723c */ /* 0x040ff00000081024 */
[C---:B------:R-:W-:Y:S07]  /*c1320*/  HMMA.1688.F32.TF32 R16, R8.reuse, R198, R40 ;  /* 0x000000c60810723c */ /* 0x040fee0000081028 */
[----:B------:R-:W-:Y:S01]  /*c1330*/  STL.64 [R1+0xc80], R12 ;  /* 0x000c800c01007387 */ /* 0x000fe20000100a00 */
[----:B------:R2:W-:Y:S02]  /*c1340*/  STL.64 [R1+0xc88], R14 ;  /* 0x000c880e01007387 */ /* 0x0005e40000100a00 */
[C---:B--2---:R-:W-:Y:S05]  /*c1350*/  HMMA.1688.F32.TF32 R12, R8.reuse, R158, R44 ;  /* 0x0000009e080c723c */ /* 0x044fea000008102c */
        /* <DEDUP_REMOVED lines=53> */
[C---:B--2---:R-:W-:Y:S08]  /*c16b0*/  HMMA.1688.F32.TF32 R12, R8.reuse, R242, R4 ;  /* 0x000000f2080c723c */ /* 0x044ff00000081004 */
[----:B------:R-:W-:Y:S01]  /*c16c0*/  HMMA.1688.F32.TF32 R4, R8, R70, R248 ;  /* 0x000000460804723c */ /* 0x000fe200000810f8 */
[----:B------:R-:W-:Y:S01]  /*c16d0*/  STL.64 [R1+0xb50], R20 ;  /* 0x000b501401007387 */ /* 0x000fe20000100a00 */
[----:B------:R-:W-:Y:S05]  /*c16e0*/  STL.64 [R1+0xb58], R22 ;  /* 0x000b581601007387 */ /* 0x000fea0000100a00 */
[----:B------:R-:W-:Y:S02]  /*c16f0*/  STL.64 [R1+0xb40], R16 ;  /* 0x000b401001007387 */ /* 0x000fe40000100a00 */
[----:B------:R-:W-:Y:S01]  /*c1700*/  STL.64 [R1+0xb48], R18 ;  /* 0x000b481201007387 */ /* 0x000fe20000100a00 */
[----:B------:R-:W2:Y:S04]  /*c1710*/  LDL.LU R248, [R1+0x930] ;  /* 0x0009300001f87983 */ /* 0x000ea80000300800 */
[----:B------:R-:W-:Y:S04]  /*c1720*/  LDS R8, [R2+0x14200] ;  /* 0x0142000002087984 */ /* 0x000fe80000000800 */
[----:B------:R-:W-:Y:S04]  /*c1730*/  LDS R10, [R2+0x16200] ;  /* 0x01620000020a7984 */ /* 0x000fe80000000800 */
[----:B------:R-:W-:Y:S04]  /*c1740*/  LDS R9, [R0+0x14200] ;  /* 0x0142000000097984 */ /* 0x000fe80000000800 */
[----:B------:R-:W3:Y:S04]  /*c1750*/  LDS R11, [R0+0x16200] ;  /* 0x01620000000b7984 */ /* 0x000ee80000000800 */
[----:B------:R-:W-:Y:S01]  /*c1760*/  STL.64 [R1+0xb30], R12 ;  /* 0x000b300c01007387 */ /* 0x000fe20000100a00 */
[----:B------:R-:W-:Y:S02]  /*c1770*/  STL.64 [R1+0xb38], R14 ;  /* 0x000b380e01007387 */ /* 0x000fe40000100a00 */
[----:B------:R4:W-:Y:S02]  /*c1780*/  STL.64 [R1+0xb20], R4 ;  /* 0x000b200401007387 */ /* 0x0009e40000100a00 */
[----:B------:R1:W-:Y:S01]  /*c1790*/  STL.64 [R1+0xb28], R6 ;  /* 0x000b280601007387 */ /* 0x0003e20000100a00 */
[----:B------:R-:W2:Y:S01]  /*c17a0*/  LDL.LU R249, [R1+0x934] ;  /* 0x0009340001f97983 */ /* 0x000ea20000300800 */
[----:B------:R-:W2:Y:S02]  /*c17b0*/  LDL.LU R250, [R1+0x938] ;  /* 0x0009380001fa7983 */ /* 0x000ea40000300800 */
[----:B------:R-:W2:Y:S01]  /*c17c0*/  LDL.LU R251, [R1+0x93c] ;  /* 0x00093c0001fb7983 */ /* 0x000ea20000300800 */
[----:B----4-:R-:W4:Y:S01]  /*c17d0*/  LDL.LU R4, [R1+0x940] ;  /* 0x0009400001047983 */ /* 0x010f220000300800 */
[----:B------:R-:W4:Y:S02]  /*c17e0*/  LDL.LU R5, [R1+0x944] ;  /* 0x0009440001057983 */ /* 0x000f240000300800 */
[----:B-1----:R-:W4:Y:S02]  /*c17f0*/  LDL.LU R6, [R1+0x948] ;  /* 0x0009480001067983 */ /* 0x002f240000300800 */
[----:B------:R-:W4:Y:S01]  /*c1800*/  LDL.LU R7, [R1+0x94c] ;  /* 0x00094c0001077983 */ /* 0x000f220000300800 */
        /* <DEDUP_REMOVED lines=116> */
[C---:B--2---:R-:W-:Y:S11]  /*c1f50*/  HMMA.1688.F32.TF32 R184, R140.reuse, R178, R184 ;  /* 0x000000b28cb8723c */ /* 0x044ff600000810b8 */
[----:B------:R-:W-:Y:S11]  /*c1f60*/  @!UPT UIADD3 URZ, URZ, URZ, URZ ;  /* 0x0000003f3f3ff290 */ /* 0x000ff6000fffe03f */
[----:B------:R-:W-:Y:S01]  /*c1f70*/  @!UPT UIADD3 URZ, URZ, URZ, URZ ;  /* 0x0000003f3f3ff290 */ /* 0x000fe2000fffe03f */
[----:B------:R-:W-:Y:S01]  /*c1f80*/  STL.64 [R1+0xd20], R184 ;  /* 0x000d20b801007387 */ /* 0x000fe20000100a00 */
[----:B------:R1:W-:Y:S03]  /*c1f90*/  STL.64 [R1+0xd28], R186 ;  /* 0x000d28ba01007387 */ /* 0x0003e60000100a00 */
[----:B-1----:R-:W2:Y:S02]  /*c1fa0*/  LDL.LU.64 R186, [R1+0x6388] ;  /* 0x0063880001ba7983 */ /* 0x002ea40000300a00 */
[C---:B--2---:R-:W-:Y:S11]  /*c1fb0*/  HMMA.1688.F32.TF32 R192, R140.reuse, R186, R192 ;  /* 0x000000ba8cc0723c */ /* 0x044ff600000810c0 */
[----:B------:R-:W-:Y:S11]  /*c1fc0*/  @!UPT UIADD3 URZ, URZ, URZ, URZ ;  /* 0x0000003f3f3ff290 */ /* 0x000ff6000fffe03f */
[----:B------:R-:W-:Y:S01]  /*c1fd0*/  @!UPT UIADD3 URZ, URZ, URZ, URZ ;  /* 0x0000003f3f3ff290 */ /* 0x000fe2000fffe03f */
[----:B------:R-:W-:Y:S01]  /*c1fe0*/  STL.64 [R1+0xb10], R192 ;  /* 0x000b10c001007387 */ /* 0x000fe20000100a00 */
[----:B------:R1:W-:Y:S03]  /*c1ff0*/  STL.64 [R1+0xb18], R194 ;  /* 0x000b18c201007387 */ /* 0x0003e60000100a00 */
[----:B-1----:R-:W3:Y:S02]  /*c2000*/  LDL.LU.64 R194, [R1+0x6380] ;  /* 0x0063800001c27983 */ /* 0x002ee40000300a00 */
[C---:B---3--:R-:W-:Y:S11]  /*c2010*/  HMMA.1688.F32.TF32 R200, R140.reuse, R194, R200 ;  /* 0x000000c28cc8723c */ /* 0x048ff600000810c8 */
[----:B------:R-:W-:Y:S11]  /*c2020*/  @!UPT UIADD3 URZ, URZ, URZ, URZ ;  /* 0x0000003f3f3ff290 */ /* 0x000ff6000fffe03f */
[----:B------:R-:W-:Y:S01]  /*c2030*/  @!UPT UIADD3 URZ, URZ, URZ, URZ ;  /* 0x0000003f3f3ff290 */ /* 0x000fe2000fffe03f */
[----:B------:R-:W-:Y:S01]  /*c2040*/  STL.64 [R1+0xb00], R200 ;  /* 0x000b00c801007387 */ /* 0x000fe20000100a00 */
[----:B------:R1:W-:Y:S03]  /*c2050*/  STL.64 [R1+0xb08], R202 ;  /* 0x000b08ca01007387 */ /* 0x0003e60000100a00 */
[----:B-1----:R-:W2:Y:S01]  /*c2060*/  LDL.LU.64 R202, [R1+0x6378] ;  /* 0x0063780001ca7983 */ /* 0x002ea20000300a00 */
[C---:B------:R-:W-:Y:S08]  /*c2070*/  HMMA.1688.F32.TF32 R16, R140.reuse, R210, R16 ;  /* 0x000000d28c10723c */ /* 0x040ff00000081010 */
[C---:B------:R-:W-:Y:S08]  /*c2080*/  HMMA.1688.F32.TF32 R20, R140.reuse, R214, R20 ;  /* 0x000000d68c14723c */ /* 0x040ff00000081014 */
[C---:B--2---:R-:W-:Y:S11]  /*c2090*/  HMMA.1688.F32.TF32 R12, R140.reuse, R202, R12 ;  /* 0x000000ca8c0c723c */ /* 0x044ff6000008100c */
[----:B------:R-:W-:Y:S11]  /*c20a0*/  @!UPT UIADD3 URZ, URZ, URZ, URZ ;  /* 0x0000003f3f3ff290 */ /* 0x000ff6000fffe03f */
[----:B------:R-:W-:Y:S01]  /*c20b0*/  @!UPT UIADD3 URZ, URZ, URZ, URZ ;  /* 0x0000003f3f3ff290 */ /* 0x000fe2000fffe03f */
[----:B------:R-:W-:Y:S01]  /*c20c0*/  STL.64 [R1+0xaf0], R12 ;  /* 0x000af00c01007387 */ /* 0x000fe20000100a00 */
[----:B------:R1:W-:Y:S03]  /*c20d0*/  STL.64 [R1+0xaf8], R14 ;  /* 0x000af80e01007387 */ /* 0x0003e60000100a00 */
[----:B-1----:R-:W2:Y:S01]  /*c20e0*/  LDL.LU.64 R14, [R1+0x6370] ;  /* 0x00637000010e7983 */ /* 0x002ea20000300a00 */
[----:B------:R-:W3:Y:S02]  /*c20f0*/  LDL.LU.64 R12, [R1+0x6368] ;  /* 0x00636800010c7983 */ /* 0x000ee40000300a00 */
[----:B------:R-:W-:Y:S02]  /*c2100*/  STL.64 [R1+0xae0], R16 ;  /* 0x000ae01001007387 */ /* 0x000fe40000100a00 */
[----:B------:R1:W-:Y:S02]  /*c2110*/  STL.64 [R1+0xae8], R18 ;  /* 0x000ae81201007387 */ /* 0x0003e40000100a00 */
[C---:B-1----:R-:W-:Y:S08]  /*c2120*/  HMMA.1688.F32.TF32 R16, R140.reuse, R138, R24 ;  /* 0x0000008a8c10723c */ /* 0x042ff00000081018 */
        /* <DEDUP_REMOVED lines=71> */
[----:B------:R-:W-:Y:S02]  /*c25a0*/  STL.64 [R1+0x968], R26 ;  /* 0x0009681a01007387 */ /* 0x000fe40000100a00 */
        /* <DEDUP_REMOVED lines=112> */
[----:B--2---:R-:W-:Y:S08]  /*c2cb0*/  HMMA.1688.F32.TF32 R16, R140, R70, R16 ;  /* 0x000000468c10723c */ /* 0x004ff00000081010 */
[C---:B------:R-:W-:Y:S08]  /*c2cc0*/  HMMA.1688.F32.TF32 R140, R8.reuse, R178, R20 ;  /* 0x000000b2088c723c */ /* 0x040ff00000081014 */
[C---:B---3--:R-:W-:Y:S07]  /*c2cd0*/  HMMA.1688.F32.TF32 R20, R8.reuse, R186, R24 ;  /* 0x000000ba0814723c */ /* 0x048fee0000081018 */
[----:B------:R-:W-:Y:S01]  /*c2ce0*/  STL.64 [R1+0x930], R16 ;  /* 0x0009301001007387 */ /* 0x000fe20000100a00 */
[----:B------:R1:W-:Y:S02]  /*c2cf0*/  STL.64 [R1+0x938], R18 ;  /* 0x0009381201007387 */ /* 0x0003e40000100a00 */
[C---:B-1----:R-:W-:Y:S05]  /*c2d00*/  HMMA.1688.F32.TF32 R16, R8.reuse, R194, R28 ;  /* 0x000000c20810723c */ /* 0x042fea000008101c */
[----:B------:R-:W-:Y:S01]  /*c2d10*/  STL.64 [R1+0xf00], R140 ;  /* 0x000f008c01007387 */ /* 0x000fe20000100a00 */
[----:B------:R-:W-:Y:S02]  /*c2d20*/  STL.64 [R1+0xf08], R142 ;  /* 0x000f088e01007387 */ /* 0x000fe40000100a00 */
[C---:B------:R-:W-:Y:S05]  /*c2d30*/  HMMA.1688.F32.TF32 R24, R8.reuse, R202, R32 ;  /* 0x000000ca0818723c */ /* 0x040fea0000081020 */
[----:B------:R-:W-:Y:S01]  /*c2d40*/  STL.64 [R1+0xef0], R20 ;  /* 0x000ef01401007387 */ /* 0x000fe20000100a00 */
[----:B------:R1:W-:Y:S04]  /*c2d50*/  STL.64 [R1+0xef8], R22 ;  /* 0x000ef81601007387 */ /* 0x0003e80000100a00 */
[----:B------:R-:W-:Y:S04]  /*c2d60*/  LDS R140, [R2+0x14280] ;  /* 0x01428000028c7984 */ /* 0x000fe80000000800 */
[----:B------:R-:W-:Y:S04]  /*c2d70*/  LDS R142, [R2+0x16280] ;  /* 0x01628000028e7984 */ /* 0x000fe80000000800 */
[----:B------:R-:W-:Y:S04]  /*c2d80*/  LDS R141, [R0+0x14280] ;  /* 0x01428000008d7984 */ /* 0x000fe80000000800 */
[----:B------:R-:W2:Y:S01]  /*c2d90*/  LDS R143, [R0+0x16280] ;  /* 0x01628000008f7984 */ /* 0x000ea20000000800 */
[C---:B-1----:R-:W-:Y:S03]  /*c2da0*/  HMMA.1688.F32.TF32 R20, R8.reuse, R210, R36 ;  /* 0x000000d20814723c */ /* 0x042fe60000081024 */
[----:B------:R-:W-:Y:S01]  /*c2db0*/  STL.64 [R1+0xee0], R16 ;  /* 0x000ee01001007387 */ /* 0x000fe20000100a00 */
[----:B------:R4:W-:Y:S04]  /*c2dc0*/  STL.64 [R1+0xee8], R18 ;  /* 0x000ee81201007387 */ /* 0x0009e80000100a00 */
[C---:B----4-:R-:W-:Y:S01]  /*c2dd0*/  HMMA.1688.F32.TF32 R16, R8.reuse, R214, R40 ;  /* 0x000000d60810723c */ /* 0x050fe20000081028 */
[----:B------:R-:W-:Y:S01]  /*c2de0*/  STL.64 [R1+0xed0], R24 ;  /* 0x000ed01801007387 */ /* 0x000fe20000100a00 */
[----:B------:R1:W-:Y:S11]  /*c2df0*/  STL.64 [R1+0xed8], R26 ;  /* 0x000ed81a01007387 */ /* 0x0003f60000100a00 */
[----:B------:R-:W-:Y:S02]  /*c2e00*/  @!UPT UIADD3 URZ, URZ, URZ, URZ ;  /* 0x0000003f3f3ff290 */ /* 0x000fe4000fffe03f */
        /* <DEDUP_REMOVED lines=8> */
[----:B------:R-:W-:Y:S07]  /*c2e90*/  STL.64 [R1+0xea8], R26 ;  /* 0x000ea81a01007387 */ /* 0x000fee0000100a00 */
[----:B------:R-:W-:Y:S02]  /*c2ea0*/  STL.64 [R1+0xe90], R20 ;  /* 0x000e901401007387 */ /* 0x000fe40000100a00 */
[----:B------:R1:W-:Y:S02]  /*c2eb0*/  STL.64 [R1+0xe98], R22 ;  /* 0x000e981601007387 */ /* 0x0003e40000100a00 */
[C---:B-1----:R-:W-:Y:S04]  /*c2ec0*/  HMMA.1688.F32.TF32 R20, R8.reuse, R218, R60 ;  /* 0x000000da0814723c */ /* 0x042fe8000008103c */
[----:B------:R-:W-:Y:S01]  /*c2ed0*/  STL.64 [R1+0xe80], R16 ;  /* 0x000e801001007387 */ /* 0x000fe20000100a00 */
[----:B------:R1:W-:Y:S03]  /*c2ee0*/  STL.64 [R1+0xe88], R18 ;  /* 0x000e881201007387 */ /* 0x0003e60000100a00 */
[C---:B-1----:R-:W-:Y:S08]  /*c2ef0*/  HMMA.1688.F32.TF32 R16, R8.reuse, R206, R64 ;  /* 0x000000ce0810723c */ /* 0x042ff00000081040 */
        /* <DEDUP_REMOVED lines=44> */
[----:B------:R-:W-:Y:S02]  /*c31c0*/  STL.64 [R1+0x858], R26 ;  /* 0x0008581a01007387 */ /* 0x000fe40000100a00 */
[----:B------:R-:W3:Y:S05]  /*c31d0*/  LDL.LU R4, [R1+0x690] ;  /* 0x0006900001047983 */ /* 0x000eea0000300800 */
[----:B------:R1:W-:Y:S01]  /*c31e0*/  STL.64 [R1+0x840], R20 ;  /* 0x0008401401007387 */ /* 0x0003e20000100a00 */
[----:B------:R4:W-:Y:S07]  /*c31f0*/  STL.64 [R1+0x848], R22 ;  /* 0x0008481601007387 */ /* 0x0009ee0000100a00 */
[----:B------:R1:W-:Y:S01]  /*c3200*/  STL.64 [R1+0x830], R16 ;  /* 0x0008301001007387 */ /* 0x0003e20000100a00 */
[----:B------:R1:W-:Y:S02]  /*c3210*/  STL.64 [R1+0x838], R18 ;  /* 0x0008381201007387 */ /* 0x0003e40000100a00 */
        /* <DEDUP_REMOVED lines=109> */
[C---:B------:R-:W-:Y:S08]  /*c38f0*/  HMMA.1688.F32.TF32 R24, R8.reuse, R246, R24 ;  /* 0x000000f60818723c */ /* 0x040ff00000081018 */
[C---:B------:R-:W-:Y:S08]  /*c3900*/  HMMA.1688.F32.TF32 R28, R8.reuse, R234, R28 ;  /* 0x000000ea081c723c */ /* 0x040ff0000008101c */
[C---:B------:R-:W-:Y:S08]  /*c3910*/  HMMA.1688.F32.TF32 R32, R8.reuse, R242, R32 ;  /* 0x000000f20820723c */ /* 0x040ff00000081020 */
[----:B------:R-:W-:Y:S01]  /*c3920*/  HMMA.1688.F32.TF32 R8, R8, R70, R144 ;  /* 0x000000460808723c */ /* 0x000fe20000081090 */
[----:B------:R-:W-:Y:S04]  /*c3930*/  LDS R144, [R2+0x14300] ;  /* 0x0143000002907984 */ /* 0x000fe80000000800 */
[----:B------:R-:W-:Y:S04]  /*c3940*/  LDS R146, [R2+0x16300] ;  /* 0x0163000002927984 */ /* 0x000fe80000000800 */
[----:B------:R-:W-:Y:S04]  /*c3950*/  LDS R145, [R0+0x14300] ;  /* 0x0143000000917984 */ /* 0x000fe80000000800 */
[----:B------:R-:W1:Y:S04]  /*c3960*/  LDS R147, [R0+0x16300] ;  /* 0x0163000000937984 */ /* 0x000e680000000800 */
[----:B------:R-:W-:Y:S01]  /*c3970*/  STL.64 [R1+0x820], R16 ;  /* 0x0008201001007387 */ /* 0x000fe20000100a00 */
[----:B------:R2:W-:Y:S03]  /*c3980*/  STL.64 [R1+0x828], R18 ;  /* 0x0008281201007387 */ /* 0x0005e60000100a00 */
[----:B--2---:R-:W2:Y:S01]  /*c3990*/  LDL.LU.64 R18, [R1+0x6360] ;  /* 0x0063600001127983 */ /* 0x004ea20000300a00 */
[----:B------:R-:W4:Y:S02]  /*c39a0*/  LDL.LU.64 R16, [R1+0x6358] ;  /* 0x0063580001107983 */ /* 0x000f240000300a00 */
        /* <DEDUP_REMOVED lines=16> */
[C---:B---3--:R-:W-:Y:S08]  /*c3ab0*/  HMMA.1688.F32.TF32 R32, R140.reuse, R178, R36 ;  /* 0x000000b28c20723c */ /* 0x048ff00000081024 */
[C---:B-1----:R-:W-:Y:S08]  /*c3ac0*/  HMMA.1688.F32.TF32 R8, R140.reuse, R186, R40 ;  /* 0x000000ba8c08723c */ /* 0x042ff00000081028 */
        /* <DEDUP_REMOVED lines=51> */
[C---:B---3--:R-:W-:Y:S08]  /*c3e00*/  HMMA.1688.F32.TF32 R8, R140.reuse, R170, R4 ;  /* 0x000000aa8c08723c */ /* 0x048ff00000081004 */
[C---:B------:R-:W-:Y:S01]  /*c3e10*/  HMMA.1688.F32.TF32 R4, R140.reuse, R154, R248 ;  /* 0x0000009a8c04723c */ /* 0x040fe200000810f8 */
[----:B------:R1:W-:Y:S01]  /*c3e20*/  STL.64 [R1+0x6c0], R36 ;  /* 0x0006c02401007387 */ /* 0x0003e20000100a00 */
[----:B------:R3:W-:Y:S05]  /*c3e30*/  STL.64 [R1+0x6c8], R38 ;  /* 0x0006c82601007387 */ /* 0x0007ea0000100a00 */
[----:B------:R1:W-:Y:S01]  /*c3e40*/  STL.64 [R1+0x6b0], R32 ;  /* 0x0006b02001007387 */ /* 0x0003e20000100a00 */
[----:B------:R1:W-:Y:S02]  /*c3e50*/  STL.64 [R1+0x6b8], R34 ;  /* 0x0006b82201007387 */ /* 0x0003e40000100a00 */
[----:B------:R-:W2:Y:S05]  /*c3e60*/  LDL.LU R236, [R1+0x10] ;  /* 0x0000100001ec7983 */ /* 0x000eaa0000300800 */
[----:B------:R1:W-:Y:S01]  /*c3e70*/  STL.64 [R1+0x6a0], R8 ;  /* 0x0006a00801007387 */ /* 0x0003e20000100a00 */
[----:B------:R1:W-:Y:S07]  /*c3e80*/  STL.64 [R1+0x6a8], R10 ;  /* 0x0006a80a01007387 */ /* 0x0003ee0000100a00 */
[----:B------:R1:W-:Y:S02]  /*c3e90*/  STL.64 [R1+0x690], R4 ;  /* 0x0006900401007387 */ /* 0x0003e40000100a00 */
[----:B------:R1:W-:Y:S02]  /*c3ea0*/  STL.64 [R1+0x698], R6 ;  /* 0x0006980601007387 */ /* 0x0003e40000100a00 */
        /* <DEDUP_REMOVED lines=51> */
[----:B-1----:R-:W2:Y:S02]  /*c41e0*/  LDL.LU R36, [R1+0x660] ;  /* 0x0006600001247983 */ /* 0x002ea40000300800 */
[----:B------:R-:W2:Y:S01]  /*c41f0*/  LDL.LU R37, [R1+0x664] ;  /* 0x0006640001257983 */ /* 0x000ea20000300800 */
[----:B---3--:R-:W2:Y:S01]  /*c4200*/  LDL.LU R38, [R1+0x668] ;  /* 0x0006680001267983 */ /* 0x008ea20000300800 */
        /* <DEDUP_REMOVED lines=33> */
[----:B------:R-:W4:Y:S02]  /*c4420*/  LDL.LU R228, [R1] ;  /* 0x0000000001e47983 */ /* 0x000f240000300800 */
[----:B------:R-:W4:Y:S01]  /*c4430*/  LDL.LU R229, [R1+0x4] ;  /* 0x0000040001e57983 */ /* 0x000f220000300800 */
[----:B------:R-:W4:Y:S01]  /*c4440*/  LDL.LU R230, [R1+0x8] ;  /* 0x0000080001e67983 */ /* 0x000f220000300800 */
[----:B------:R-:W4:Y:S01]  /*c4450*/  LDL.LU R231, [R1+0xc] ;  /* 0x00000c0001e77983 */ /* 0x000f220000300800 */
[C---:B--2---:R-:W-:Y:S08]  /*c4460*/  HMMA.1688.F32.TF32 R36, R140.reuse, R98, R36 ;  /* 0x000000628c24723c */ /* 0x044ff00000081024 */
        /* <DEDUP_REMOVED lines=8> */
[----:B------:R-:W-:Y:S01]  /*c44f0*/  STL.64 [R1+0x680], R32 ;  /* 0x0006802001007387 */ /* 0x000fe20000100a00 */
[----:B------:R1:W-:Y:S06]  /*c4500*/  STL.64 [R1+0x688], R34 ;  /* 0x0006882201007387 */ /* 0x0003ec0000100a00 */
[----:B----4-:R-:W-:Y:S01]  /*c4510*/  HMMA.1688.F32.TF32 R4, R140, R234, R4 ;  /* 0x000000ea8c04723c */ /* 0x010fe20000081004 */
[----:B-1----:R-:W2:Y:S01]  /*c4520*/  LDL.LU.64 R34, [R1+0x6320] ;  /* 0x0063200001227983 */ /* 0x002ea20000300a00 */
[----:B------:R-:W2:Y:S02]  /*c4530*/  LDL.LU.64 R32, [R1+0x6318] ;  /* 0x0063180001207983 */ /* 0x000ea40000300a00 */
[----:B------:R-:W-:Y:S02]  /*c4540*/  STL.64 [R1+0x670], R36 ;  /* 0x0006702401007387 */ /* 0x000fe40000100a00 */
[----:B------:R1:W-:Y:S02]  /*c4550*/  STL.64 [R1+0x678], R38 ;  /* 0x0006782601007387 */ /* 0x0003e40000100a00 */
[----:B-1----:R-:W3:Y:S01]  /*c4560*/  LDL.LU.64 R38, [R1+0x6310] ;  /* 0x0063100001267983 */ /* 0x002ee20000300a00 */
[----:B------:R-:W3:Y:S02]  /*c4570*/  LDL.LU.64 R36, [R1+0x6308] ;  /* 0x0063080001247983 */ /* 0x000ee40000300a00 */
[----:B------:R-:W-:Y:S02]  /*c4580*/  STL.64 [R1+0x660], R40 ;  /* 0x0006602801007387 */ /* 0x000fe40000100a00 */
[----:B------:R1:W-:Y:S02]  /*c4590*/  STL.64 [R1+0x668], R42 ;  /* 0x0006682a01007387 */ /* 0x0003e40000100a00 */
[----:B-1----:R-:W4:Y:S01]  /*c45a0*/  LDL.LU.64 R42, [R1+0x6300] ;  /* 0x00630000012a7983 */ /* 0x002f220000300a00 */
        /* <DEDUP_REMOVED lines=15> */
[----:B-1----:R-:W-:Y:S01]  /*c46a0*/  IMAD.MOV.U32 R11, RZ, RZ, R58 ;  /* 0x000000ffff0b7224 */ /* 0x002fe200078e003a */
[----:B------:R-:W-:-:S02]  /*c46b0*/  MOV R10, R59 ;  /* 0x0000003b000a7202 */ /* 0x000fc40000000f00 */
[----:B------:R-:W2:Y:S01]  /*c46c0*/  LDL.LU.64 R58, [R1+0x62c0] ;  /* 0x0062c000013a7983 */ /* 0x000ea20000300a00 */
[----:B------:R-:W2:Y:S02]  /*c46d0*/  LDL.LU.64 R56, [R1+0x62b8] ;  /* 0x0062b80001387983 */ /* 0x000ea40000300a00 */
[----:B------:R-:W-:Y:S02]  /*c46e0*/  STL.64 [R1+0x610], R60 ;  /* 0x0006103c01007387 */ /* 0x000fe40000100a00 */
[----:B------:R1:W-:Y:S02]  /*c46f0*/  STL.64 [R1+0x618], R62 ;  /* 0x0006183e01007387 */ /* 0x0003e40000100a00 */
[----:B------:R-:W-:Y:S02]  /*c4700*/  IMAD.MOV.U32 R9, RZ, RZ, R234 ;  /* 0x000000ffff097224 */ /* 0x000fe400078e00ea */
[----:B------:R-:W-:Y:S01]  /*c4710*/  IMAD.MOV.U32 R8, RZ, RZ, R235 ;  /* 0x000000ffff087224 */ /* 0x000fe200078e00eb */
[----:B-1----:R-:W2:Y:S01]  /*c4720*/  LDL.LU.64 R62, [R1+0x62b0] ;  /* 0x0062b000013e7983 */ /* 0x002ea20000300a00 */
[----:B------:R-:W2:Y:S02]  /*c4730*/  LDL.LU.64 R60, [R1+0x62a8] ;  /* 0x0062a800013c7983 */ /* 0x000ea40000300a00 */
[----:B------:R-:W-:Y:S02]  /*c4740*/  STL.64 [R1+0x600], R4 ;  /* 0x0006000401007387 */ /* 0x000fe40000100a00 */
[----:B------:R1:W-:Y:S01]  /*c4750*/  STL.64 [R1+0x608], R6 ;  /* 0x0006080601007387 */ /* 0x0003e20000100a00 */
[----:B------:R-:W-:Y:S01]  /*c4760*/  HMMA.1688.F32.TF32 R140, R140, R70, R248 ;  /* 0x000000468c8c723c */ /* 0x000fe200000810f8 */
[----:B-1----:R-:W2:Y:S01]  /*c4770*/  LDL.LU.64 R6, [R1+0x62a0] ;  /* 0x0062a00001067983 */ /* 0x002ea20000300a00 */
[----:B------:R-:W2:Y:S02]  /*c4780*/  LDL.LU.64 R4, [R1+0x6298] ;  /* 0x0062980001047983 */ /* 0x000ea40000300a00 */
[----:B------:R-:W2:Y:S02]  /*c4790*/  LDL.LU.64 R234, [R1+0x6290] ;  /* 0x0062900001ea7983 */ /* 0x000ea40000300a00 */
[----:B------:R-:W2:Y:S01]  /*c47a0*/  LDL.LU.64 R232, [R1+0x6288] ;  /* 0x0062880001e87983 */ /* 0x000ea20000300a00 */
[----:B------:R1:W-:Y:S01]  /*c47b0*/  STL.64 [R1+0x5f0], R64 ;  /* 0x0005f04001007387 */ /* 0x0003e20000100a00 */
[----:B------:R1:W-:Y:S02]  /*c47c0*/  STL.64 [R1+0x5f8], R66 ;  /* 0x0005f84201007387 */ /* 0x0003e40000100a00 */
[----:B-1----:R-:W-:Y:S01]  /*c47d0*/  MOV R65, R242 ;  /* 0x000000f200417202 */ /* 0x002fe20000000f00 */
[----:B------:R-:W-:-:S02]  /*c47e0*/  IMAD.MOV.U32 R64, RZ, RZ, R243 ;  /* 0x000000ffff407224 */ /* 0x000fc400078e00f3 */
[----:B------:R-:W2:Y:S01]  /*c47f0*/  LDL.LU.64 R242, [R1+0x6280] ;  /* 0x0062800001f27983 */ /* 0x000ea20000300a00 */
[----:B------:R-:W2:Y:S02]  /*c4800*/  LDL.LU.64 R240, [R1+0x6278] ;  /* 0x0062780001f07983 */ /* 0x000ea40000300a00 */
[----:B------:R-:W2:Y:S02]  /*c4810*/  LDL.LU.64 R250, [R1+0x6270] ;  /* 0x0062700001fa7983 */ /* 0x000ea40000300a00 */
[----:B------:R-:W2:Y:S05]  /*c4820*/  LDL.LU.64 R248, [R1+0x6268] ;  /* 0x0062680001f87983 */ /* 0x000eaa0000300a00 */
[----:B------:R-:W-:Y:S01]  /*c4830*/  STL.64 [R1+0x5e0], R140 ;  /* 0x0005e08c01007387 */ /* 0x000fe20000100a00 */
[----:B------:R1:W-:Y:S02]  /*c4840*/  STL.64 [R1+0x5e8], R142 ;  /* 0x0005e88e01007387 */ /* 0x0003e40000100a00 */
[----:B------:R-:W-:Y:S01]  /*c4850*/  IMAD.MOV.U32 R67, RZ, RZ, R70 ;  /* 0x000000ffff437224 */ /* 0x000fe200078e0046 */
[----:B------:R-:W-:-:S02]  /*c4860*/  MOV R66, R71 ;  /* 0x0000004700427202 */ /* 0x000fc40000000f00 */
[C---:B------:R-:W-:Y:S08]  /*c4870*/  HMMA.1688.F32.TF32 R68, R144.reuse, R194, R80 ;  /* 0x000000c29044723c */ /* 0x040ff00000081050 */
[C---:B-1----:R-:W-:Y:S08]  /*c4880*/  HMMA.1688.F32.TF32 R140, R144.reuse, R178, R72 ;  /* 0x000000b2908c723c */ /* 0x042ff00000081048 */
[C---:B------:R-:W-:Y:S08]  /*c4890*/  HMMA.1688.F32.TF32 R72, R144.reuse, R186, R76 ;  /* 0x000000ba9048723c */ /* 0x040ff0000008104c */
[C---:B------:R-:W-:Y:S07]  /*c48a0*/  HMMA.1688.F32.TF32 R76, R144.reuse, R202, R84 ;  /* 0x000000ca904c723c */ /* 0x040fee0000081054 */
[----:B------:R-:W-:Y:S01]  /*c48b0*/  STL.64 [R1+0x1050], R140 ;  /* 0x0010508c01007387 */ /* 0x000fe20000100a00 */
[----:B------:R-:W-:Y:S07]  /*c48c0*/  STL.64 [R1+0x1058], R142 ;  /* 0x0010588e01007387 */ /* 0x000fee0000100a00 */
[----:B------:R-:W-:Y:S02]  /*c48d0*/  STL.64 [R1+0x1040], R72 ;  /* 0x0010404801007387 */ /* 0x000fe40000100a00 */
[----:B------:R1:W-:Y:S01]  /*c48e0*/  STL.64 [R1+0x1048], R74 ;  /* 0x0010484a01007387 */ /* 0x0003e20000100a00 */
[----:B------:R-:W-:Y:S01]  /*c48f0*/  STL.64 [R1+0x1030], R68 ;  /* 0x0010304401007387 */ /* 0x000fe20000100a00 */
[----:B------:R1:W-:Y:S02]  /*c4900*/  STL.64 [R1+0x1038], R70 ;  /* 0x0010384601007387 */ /* 0x0003e40000100a00 */
[C---:B-1----:R-:W-:Y:S08]  /*c4910*/  HMMA.1688.F32.TF32 R72, R144.reuse, R210, R92 ;  /* 0x000000d29048723c */ /* 0x042ff0000008105c */
[C---:B------:R-:W-:Y:S01]  /*c4920*/  HMMA.1688.F32.TF32 R68, R144.reuse, R214, R100 ;  /* 0x000000d69044723c */ /* 0x040fe20000081064 */
[----:B------:R-:W-:Y:S01]  /*c4930*/  STL.64 [R1+0x1020], R76 ;  /* 0x0010204c01007387 */ /* 0x000fe20000100a00 */
[----:B------:R1:W-:Y:S06]  /*c4940*/  STL.64 [R1+0x1028], R78 ;  /* 0x0010284e01007387 */ /* 0x0003ec0000100a00 */
[C---:B-1----:R-:W-:Y:S07]  /*c4950*/  HMMA.1688.F32.TF32 R76, R144.reuse, R138, R108 ;  /* 0x0000008a904c723c */ /* 0x042fee000008106c */
[----:B------:R-:W-:Y:S01]  /*c4960*/  STL.64 [R1+0x1010], R72 ;  /* 0x0010104801007387 */ /* 0x000fe20000100a00 */
[----:B------:R1:W-:Y:S07]  /*c4970*/  STL.64 [R1+0x1018], R74 ;  /* 0x0010184a01007387 */ /* 0x0003ee0000100a00 */
[----:B------:R-:W-:Y:S02]  /*c4980*/  STL.64 [R1+0x1000], R68 ;  /* 0x0010004401007387 */ /* 0x000fe40000100a00 */
[----:B------:R1:W-:Y:S02]  /*c4990*/  STL.64 [R1+0x1008], R70 ;  /* 0x0010084601007387 */ /* 0x0003e40000100a00 */
[C---:B-1----:R-:W-:Y:S08]  /*c49a0*/  HMMA.1688.F32.TF32 R72, R144.reuse, R222, R116 ;  /* 0x000000de9048723c */ /* 0x042ff00000081074 */
[C---:B------:R-:W-:Y:S01]  /*c49b0*/  HMMA.1688.F32.TF32 R68, R144.reuse, R226, R124 ;  /* 0x000000e29044723c */ /* 0x040fe2000008107c */
[----:B------:R-:W-:Y:S01]  /*c49c0*/  STL.64 [R1+0xff0], R76 ;  /* 0x000ff04c01007387 */ /* 0x000fe20000100a00 */
[----:B------:R-:W-:Y:S11]  /*c49d0*/  STL.64 [R1+0xff8], R78 ;  /* 0x000ff84e01007387 */ /* 0x000ff60000100a00 */
[----:B------:R-:W-:Y:S02]  /*c49e0*/  @!UPT UIADD3 URZ, URZ, URZ, URZ ;  /* 0x0000003f3f3ff290 */ /* 0x000fe4000fffe03f */
[----:B------:R-:W-:Y:S01]  /*c49f0*/  STL.64 [R1+0xfe0], R72 ;  /* 0x000fe04801007387 */ /* 0x000fe20000100a00 */
[----:B------:R-:W-:Y:S07]  /*c4a00*/  STL.64 [R1+0xfe8], R74 ;  /* 0x000fe84a01007387 */ /* 0x000fee0000100a00 */
[----:B------:R-:W-:Y:S02]  /*c4a10*/  STL.64 [R1+0xfd0], R68 ;  /* 0x000fd04401007387 */ /* 0x000fe40000100a00 */
[----:B------:R1:W-:Y:S02]  /*c4a20*/  STL.64 [R1+0xfd8], R70 ;  /* 0x000fd84601007387 */ /* 0x0003e40000100a00 */
[C---:B-1----:R-:W-:Y:S08]  /*c4a30*/  HMMA.1688.F32.TF32 R68, R144.reuse, R218, R132 ;  /* 0x000000da9044723c */ /* 0x042ff00000081084 */
[C---:B------:R-:W-:Y:S08]  /*c4a40*/  HMMA.1688.F32.TF32 R76, R144.reuse, R206, R236 ;  /* 0x000000ce904c723c */ /* 0x040ff000000810ec */
[C---:B------:R-:W-:Y:S07]  /*c4a50*/  HMMA.1688.F32.TF32 R72, R144.reuse, R198, R228 ;  /* 0x000000c69048723c */ /* 0x040fee00000810e4 */
[----:B------:R-:W-:Y:S01]  /*c4a60*/  STL.64 [R1+0xfc0], R68 ;  /* 0x000fc04401007387 */ /* 0x000fe20000100a00 */
[----:B------:R2:W-:Y:S07]  /*c4a70*/  STL.64 [R1+0xfc8], R70 ;  /* 0x000fc84601007387 */ /* 0x0005ee0000100a00 */
[----:B------:R-:W-:Y:S02]  /*c4a80*/  STL.64 [R1+0xfb0], R76 ;  /* 0x000fb04c01007387 */ /* 0x000fe40000100a00 */
[----:B------:R-:W-:Y:S06]  /*c4a90*/  STL.64 [R1+0xfb8], R78 ;  /* 0x000fb84e01007387 */ /* 0x000fec0000100a00 */
[----:B------:R1:W-:Y:S01]  /*c4aa0*/  STL.64 [R1+0xfa0], R72 ;  /* 0x000fa04801007387 */ /* 0x0003e20000100a00 */
[----:B------:R1:W-:Y:S01]  /*c4ab0*/  STL.64 [R1+0xfa8], R74 ;  /* 0x000fa84a01007387 */ /* 0x0003e20000100a00 */
[----:B--2---:R-:W-:Y:S01]  /*c4ac0*/  HMMA.1688.F32.TF32 R68, R144, R158, R248 ;  /* 0x0000009e9044723c */ /* 0x004fe200000810f8 */
[----:B------:R-:W-:Y:S01]  /*c4ad0*/  IMAD.MOV.U32 R236, RZ, RZ, R4 ;  /* 0x000000ffffec7224 */ /* 0x000fe200078e0004 */
[----:B------:R-:W-:Y:S01]  /*c4ae0*/  MOV R237, R232 ;  /* 0x000000e800ed7202 */ /* 0x000fe20000000f00 */
[----:B------:R-:W-:-:S02]  /*c4af0*/  IMAD.MOV.U32 R238, RZ, RZ, R240 ;  /* 0x000000ffffee7224 */ /* 0x000fc400078e00f0 */
[----:B------:R-:W-:Y:S11]  /*c4b00*/  IMAD.MOV.U32 R239, RZ, RZ, R233 ;  /* 0x000000ffffef7224 */ /* 0x000ff600078e00e9 */
[----:B------:R-:W-:Y:S07]  /*c4b10*/  @!UPT UIADD3 URZ, URZ, URZ, URZ ;  /* 0x0000003f3f3ff290 */ /* 0x000fee000fffe03f */
[----:B------:R2:W-:Y:S01]  /*c4b20*/  STL.64 [R1+0xf90], R68 ;  /* 0x000f904401007387 */ /* 0x0005e20000100a00 */
[----:B------:R1:W-:Y:S02]  /*c4b30*/  STL.64 [R1+0xf98], R70 ;  /* 0x000f984601007387 */ /* 0x0003e40000100a00 */
[----:B------:R-:W2:Y:S02]  /*c4b40*/  LDL.LU R4, [R1+0x6264] ;  /* 0x0062640001047983 */ /* 0x000ea40000300800 */
[----:B------:R-:W2:Y:S01]  /*c4b50*/  LDL.LU R232, [R1+0x6260] ;  /* 0x0062600001e87983 */ /* 0x000ea20000300800 */
[----:B------:R-:W2:Y:S01]  /*c4b60*/  LDL.LU R240, [R1+0x625c] ;  /* 0x00625c0001f07983 */ /* 0x000ea20000300800 */
[----:B------:R-:W3:Y:S02]  /*c4b70*/  LDL.LU R233, [R1+0x6258] ;  /* 0x0062580001e97983 */ /* 0x000ee40000300800 */
[----:B------:R-:W4:Y:S02]  /*c4b80*/  LDL.LU R124, [R1+0x530] ;  /* 0x00053000017c7983 */ /* 0x000f240000300800 */
[----:B------:R-:W4:Y:S01]  /*c4b90*/  LDL.LU R125, [R1+0x534] ;  /* 0x00053400017d7983 */ /* 0x000f220000300800 */
[----:B------:R-:W4:Y:S01]  /*c4ba0*/  LDL.LU R126, [R1+0x538] ;  /* 0x00053800017e7983 */ /* 0x000f220000300800 */
[----:B------:R-:W4:Y:S01]  /*c4bb0*/  LDL.LU R127, [R1+0x53c] ;  /* 0x00053c00017f7983 */ /* 0x000f220000300800 */
[----:B--2---:R-:W-:Y:S01]  /*c4bc0*/  MOV R116, R240 ;  /* 0x000000f000747202 */ /* 0x004fe20000000f00 */
[----:B---3--:R-:W-:Y:S01]  /*c4bd0*/  IMAD.MOV.U32 R117, RZ, RZ, R233 ;  /* 0x000000ffff757224 */ /* 0x008fe200078e00e9 */
[----:B------:R-:W2:Y:S01]  /*c4be0*/  LDL.LU R240, [R1+0x6254] ;  /* 0x0062540001f07983 */ /* 0x000ea20000300800 */
[----:B------:R-:W3:Y:S02]  /*c4bf0*/  LDL.LU R233, [R1+0x6250] ;  /* 0x0062500001e97983 */ /* 0x000ee40000300800 */
[----:B------:R-:W-:Y:S01]  /*c4c00*/  IMAD.MOV.U32 R118, RZ, RZ, R232 ;  /* 0x000000ffff767224 */ /* 0x000fe200078e00e8 */
[----:B------:R-:W-:Y:S01]  /*c4c10*/  MOV R119, R4 ;  /* 0x0000000400777202 */ /* 0x000fe20000000f00 */
        /* <DEDUP_REMOVED lines=18> */
[----:B-1----:R-:W4:Y:S02]  /*c4d40*/  LDL.LU R72, [R1+0x5b0] ;  /* 0x0005b00001487983 */ /* 0x002f240000300800 */
[----:B------:R-:W4:Y:S01]  /*c4d50*/  LDL.LU R73, [R1+0x5b4] ;  /* 0x0005b40001497983 */ /* 0x000f220000300800 */
[----:B------:R-:W4:Y:S01]  /*c4d60*/  LDL.LU R74, [R1+0x5b8] ;  /* 0x0005b800014a7983 */ /* 0x000f220000300800 */
[----:B------:R-:W4:Y:S02]  /*c4d70*/  LDL.LU R75, [R1+0x5bc] ;  /* 0x0005bc00014b7983 */ /* 0x000f240000300800 */
[----:B------:R-:W4:Y:S02]  /*c4d80*/  LDL.LU R68, [R1+0x5c0] ;  /* 0x0005c00001447983 */ /* 0x000f240000300800 */
[----:B------:R-:W4:Y:S01]  /*c4d90*/  LDL.LU R69, [R1+0x5c4] ;  /* 0x0005c40001457983 */ /* 0x000f220000300800 */
[----:B------:R-:W4:Y:S01]  /*c4da0*/  LDL.LU R70, [R1+0x5c8] ;  /* 0x0005c80001467983 */ /* 0x000f220000300800 */
[----:B------:R-:W-:-:S02]  /*c4db0*/  IMAD.MOV.U32 R251, RZ, RZ, R64 ;  /* 0x000000fffffb7224 */ /* 0x000fc400078e0040 */
[----:B------:R-:W4:Y:S01]  /*c4dc0*/  LDL.LU R71, [R1+0x5cc] ;  /* 0x0005cc0001477983 */ /* 0x000f220000300800 */
[----:B------:R-:W-:Y:S01]  /*c4dd0*/  MOV R250, R65 ;  /* 0x0000004100fa7202 */ /* 0x000fe20000000f00 */
[----:B------:R-:W4:Y:S01]  /*c4de0*/  LDL.LU R64, [R1+0x5d0] ;  /* 0x0005d00001407983 */ /* 0x000f220000300800 */
[----:B------:R-:W-:Y:S02]  /*c4df0*/  IMAD.MOV.U32 R143, RZ, RZ, R66 ;  /* 0x000000ffff8f7224 */ /* 0x000fe400078e0042 */
[----:B------:R-:W4:Y:S02]  /*c4e00*/  LDL.LU R65, [R1+0x5d4] ;  /* 0x0005d40001417983 */ /* 0x000f240000300800 */
[----:B------:R-:W-:Y:S01]  /*c4e10*/  IMAD.MOV.U32 R142, RZ, RZ, R67 ;  /* 0x000000ffff8e7224 */ /* 0x000fe200078e0043 */
        /* <DEDUP_REMOVED lines=14> */
[----:B--2---:R-:W-:Y:S01]  /*c4f00*/  IMAD.MOV.U32 R103, RZ, RZ, R240 ;  /* 0x000000ffff677224 */ /* 0x004fe200078e00f0 */
[----:B---3--:R-:W-:Y:S01]  /*c4f10*/  MOV R102, R233 ;  /* 0x000000e900667202 */ /* 0x008fe20000000f00 */
[----:B----4-:R-:W-:Y:S02]  /*c4f20*/  IMAD.MOV.U32 R101, RZ, RZ, R232 ;  /* 0x000000ffff657224 */ /* 0x010fe400078e00e8 */
[----:B------:R-:W-:-:S02]  /*c4f30*/  IMAD.MOV.U32 R100, RZ, RZ, R4 ;  /* 0x000000ffff647224 */ /* 0x000fc400078e0004 */
[----:B------:R-:W2:Y:S01]  /*c4f40*/  LDL.LU R4, [R1+0x6244] ;  /* 0x0062440001047983 */ /* 0x000ea20000300800 */
[----:B------:R-:W3:Y:S02]  /*c4f50*/  LDL.LU R232, [R1+0x6240] ;  /* 0x0062400001e87983 */ /* 0x000ee40000300800 */
[----:B------:R-:W3:Y:S02]  /*c4f60*/  LDL.LU R233, [R1+0x623c] ;  /* 0x00623c0001e97983 */ /* 0x000ee40000300800 */
[----:B------:R-:W4:Y:S01]  /*c4f70*/  LDL.LU R240, [R1+0x6238] ;  /* 0x0062380001f07983 */ /* 0x000f220000300800 */
[----:B------:R-:W4:Y:S01]  /*c4f80*/  LDL.LU R241, [R1+0x6234] ;  /* 0x0062340001f17983 */ /* 0x000f220000300800 */
[----:B------:R-:W4:Y:S02]  /*c4f90*/  LDL.LU R242, [R1+0x6230] ;  /* 0x0062300001f27983 */ /* 0x000f240000300800 */
[----:B------:R-:W4:Y:S02]  /*c4fa0*/  LDL.LU R243, [R1+0x622c] ;  /* 0x00622c0001f37983 */ /* 0x000f240000300800 */
[----:B------:R-:W3:Y:S01]  /*c4fb0*/  LDL.LU R234, [R1+0x6228] ;  /* 0x0062280001ea7983 */ /* 0x000ee20000300800 */
[----:B------:R-:W3:Y:S01]  /*c4fc0*/  LDL.LU R235, [R1+0x6224] ;  /* 0x0062240001eb7983 */ /* 0x000ee20000300800 */
[----:B------:R-:W2:Y:S02]  /*c4fd0*/  LDL.LU R5, [R1+0x6220] ;  /* 0x0062200001057983 */ /* 0x000ea40000300800 */
[----:B------:R-:W2:Y:S02]  /*c4fe0*/  LDL.LU R6, [R1+0x621c] ;  /* 0x00621c0001067983 */ /* 0x000ea40000300800 */
[----:B------:R-:W2:Y:S01]  /*c4ff0*/  LDL.LU R7, [R1+0x6218] ;  /* 0x0062180001077983 */ /* 0x000ea20000300800 */
        /* <DEDUP_REMOVED lines=12> */
[C---:B----4-:R-:W-:Y:S08]  /*c50c0*/  HMMA.1688.F32.TF32 R240, R144.reuse, R190, R240 ;  /* 0x000000be90f0723c */ /* 0x050ff000000810f0 */
[C---:B---3--:R-:W-:Y:S08]  /*c50d0*/  HMMA.1688.F32.TF32 R232, R144.reuse, R182, R232 ;  /* 0x000000b690e8723c */ /* 0x048ff000000810e8 */
[----:B--2---:R-:W-:Y:S07]  /*c50e0*/  HMMA.1688.F32.TF32 R4, R144, R166, R4 ;  /* 0x000000a69004723c */ /* 0x004fee0000081004 */
[----:B------:R-:W-:Y:S01]  /*c50f0*/  STL.64 [R1+0xf80], R240 ;  /* 0x000f80f001007387 */ /* 0x000fe20000100a00 */
[----:B------:R-:W-:Y:S07]  /*c5100*/  STL.64 [R1+0xf88], R242 ;  /* 0x000f88f201007387 */ /* 0x000fee0000100a00 */
[----:B------:R1:W-:Y:S02]  /*c5110*/  STL.64 [R1+0xf70], R232 ;  /* 0x000f70e801007387 */ /* 0x0003e40000100a00 */
[----:B------:R2:W-:Y:S01]  /*c5120*/  STL.64 [R1+0xf78], R234 ;  /* 0x000f78ea01007387 */ /* 0x0005e20000100a00 */
[----:B-1----:R-:W3:Y:S01]  /*c5130*/  LDL.LU R232, [R1+0xe0] ;  /* 0x0000e00001e87983 */ /* 0x002ee20000300800 */
[----:B------:R-:W3:Y:S02]  /*c5140*/  LDL.LU R233, [R1+0xe4] ;  /* 0x0000e40001e97983 */ /* 0x000ee40000300800 */
[----:B--2---:R-:W3:Y:S02]  /*c5150*/  LDL.LU R234, [R1+0xe8] ;  /* 0x0000e80001ea7983 */ /* 0x004ee40000300800 */
[----:B------:R-:W3:Y:S01]  /*c5160*/  LDL.LU R235, [R1+0xec] ;  /* 0x0000ec0001eb7983 */ /* 0x000ee20000300800 */
[----:B------:R-:W-:Y:S01]  /*c5170*/  STL.64 [R1+0xf60], R4 ;  /* 0x000f600401007387 */ /* 0x000fe20000100a00 */
[----:B------:R-:W-:Y:S02]  /*c5180*/  STL.64 [R1+0xf68], R6 ;  /* 0x000f680601007387 */ /* 0x000fe40000100a00 */
[----:B------:R-:W-:Y:S02]  /*c5190*/  STL.64 [R1+0xf50], R64 ;  /* 0x000f504001007387 */ /* 0x000fe40000100a00 */
[----:B------:R1:W-:Y:S02]  /*c51a0*/  STL.64 [R1+0xf58], R66 ;  /* 0x000f584201007387 */ /* 0x0003e40000100a00 */
[----:B-1----:R-:W2:Y:S01]  /*c51b0*/  LDL.LU.64 R66, [R1+0x6210] ;  /* 0x0062100001427983 */ /* 0x002ea20000300a00 */
[----:B------:R-:W2:Y:S02]  /*c51c0*/  LDL.LU.64 R64, [R1+0x6208] ;  /* 0x0062080001407983 */ /* 0x000ea40000300a00 */
        /* <DEDUP_REMOVED lines=14> */
[----:B------:R-:W-:-:S02]  /*c52b0*/  IMAD.MOV.U32 R242, RZ, RZ, R11 ;  /* 0x000000fffff27224 */ /* 0x000fc400078e000b */
[----:B------:R-:W-:Y:S01]  /*c52c0*/  IMAD.MOV.U32 R243, RZ, RZ, R10 ;  /* 0x000000fffff37224 */ /* 0x000fe200078e000a */
[----:B------:R-:W-:Y:S01]  /*c52d0*/  MOV R6, R9 ;  /* 0x0000000900067202 */ /* 0x000fe20000000f00 */
[----:B------:R-:W-:Y:S01]  /*c52e0*/  IMAD.MOV.U32 R7, RZ, RZ, R8 ;  /* 0x000000ffff077224 */ /* 0x000fe200078e0008 */
[----:B------:R-:W-:Y:S04]  /*c52f0*/  LDS R10, [R2+0x16380] ;  /* 0x01638000020a7984 */ /* 0x000fe80000000800 */
[----:B------:R-:W-:Y:S04]  /*c5300*/  LDS R8, [R2+0x14380] ;  /* 0x0143800002087984 */ /* 0x000fe80000000800 */
[----:B------:R-:W-:Y:S04]  /*c5310*/  LDS R9, [R0+0x14380] ;  /* 0x0143800000097984 */ /* 0x000fe80000000800 */
[----:B------:R-:W-:Y:S04]  /*c5320*/  LDS R11, [R0+0x16380] ;  /* 0x01638000000b7984 */ /* 0x000fe80000000800 */
        /* <DEDUP_REMOVED lines=41> */
[----:B------:R1:W-:Y:S01]  /*c55c0*/  STL.64 [R1+0x560], R240 ;  /* 0x000560f001007387 */ /* 0x0003e20000100a00 */
[----:B------:R1:W-:Y:S03]  /*c55d0*/  STL.64 [R1+0x568], R242 ;  /* 0x000568f201007387 */ /* 0x0003e60000100a00 */
[----:B-1----:R-:W2:Y:S01]  /*c55e0*/  LDL.LU R240, [R1+0x13c0] ;  /* 0x0013c00001f07983 */ /* 0x002ea20000300800 */
[----:B------:R-:W2:Y:S02]  /*c55f0*/  LDL.LU R241, [R1+0x13c4] ;  /* 0x0013c40001f17983 */ /* 0x000ea40000300800 */
[----:B------:R-:W2:Y:S02]  /*c5600*/  LDL.LU R242, [R1+0x13c8] ;  /* 0x0013c80001f27983 */ /* 0x000ea40000300800 */
[----:B------:R-:W2:Y:S01]  /*c5610*/  LDL.LU R243, [R1+0x13cc] ;  /* 0x0013cc0001f37983 */ /* 0x000ea20000300800 */
[----:B------:R-:W2:Y:S01]  /*c5620*/  LDL.LU.64 R238, [R1+0x60f0] ;  /* 0x0060f00001ee7983 */ /* 0x000ea20000300a00 */
[----:B------:R-:W2:Y:S02]  /*c5630*/  LDL.LU.64 R236, [R1+0x60e8] ;  /* 0x0060e80001ec7983 */ /* 0x000ea40000300a00 */
[----:B------:R-:W-:Y:S02]  /*c5640*/  STL.64 [R1+0x550], R244 ;  /* 0x000550f401007387 */ /* 0x000fe40000100a00 */
[----:B------:R1:W-:Y:S02]  /*c5650*/  STL.64 [R1+0x558], R246 ;  /* 0x000558f601007387 */ /* 0x0003e40000100a00 */
[----:B-1----:R-:W2:Y:S01]  /*c5660*/  LDL.LU.64 R246, [R1+0x60e0] ;  /* 0x0060e00001f67983 */ /* 0x002ea20000300a00 */
[----:B------:R-:W2:Y:S01]  /*c5670*/  LDL.LU.64 R244, [R1+0x60d8] ;  /* 0x0060d80001f47983 */ /* 0x000ea20000300a00 */
[C---:B------:R-:W-:Y:S01]  /*c5680*/  HMMA.1688.F32.TF32 R4, R144.reuse, R6, R228 ;  /* 0x000000069004723c */ /* 0x040fe200000810e4 */
[----:B------:R-:W4:Y:S01]  /*c5690*/  LDL.LU.64 R230, [R1+0x60d0] ;  /* 0x0060d00001e67983 */ /* 0x000f220000300a00 */
[----:B------:R-:W4:Y:S11]  /*c56a0*/  LDL.LU.64 R228, [R1+0x60c8] ;  /* 0x0060c80001e47983 */ /* 0x000f360000300a00 */
[----:B------:R-:W-:Y:S10]  /*c56b0*/  @!UPT UIADD3 URZ, URZ, URZ, URZ ;  /* 0x0000003f3f3ff290 */ /* 0x000ff4000fffe03f */
[----:B------:R-:W-:Y:S01]  /*c56c0*/  STL.64 [R1+0x540], R4 ;  /* 0x0005400401007387 */ /* 0x000fe20000100a00 */
[----:B------:R4:W-:Y:S01]  /*c56d0*/  STL.64 [R1+0x548], R6 ;  /* 0x0005480601007387 */ /* 0x0009e20000100a00 */
[C---:B---3--:R-:W-:Y:S11]  /*c56e0*/  HMMA.1688.F32.TF32 R232, R144.reuse, R250, R232 ;  /* 0x000000fa90e8723c */ /* 0x048ff600000810e8 */
[----:B------:R-:W-:Y:S11]  /*c56f0*/  @!UPT UIADD3 URZ, URZ, URZ, URZ ;  /* 0x0000003f3f3ff290 */ /* 0x000ff6000fffe03f */
[----:B------:R-:W-:Y:S01]  /*c5700*/  @!UPT UIADD3 URZ, URZ, URZ, URZ ;  /* 0x0000003f3f3ff290 */ /* 0x000fe2000fffe03f */
[----:B------:R-:W-:Y:S01]  /*c5710*/  STL.64 [R1+0x530], R232 ;  /* 0x000530e801007387 */ /* 0x000fe20000100a00 */
[----:B------:R-:W-:Y:S02]  /*c5720*/  STL.64 [R1+0x538], R234 ;  /* 0x000538ea01007387 */ /* 0x000fe40000100a00 */
[----:B--2---:R-:W-:Y:S02]  /*c5730*/  IMAD.MOV.U32 R248, RZ, RZ, R245 ;  /* 0x000000fffff87224 */ /* 0x004fe400078e00f5 */
[----:B------:R-:W2:Y:S01]  /*c5740*/  LDL.LU R245, [R1+0x60c0] ;  /* 0x0060c00001f57983 */ /* 0x000ea20000300800 */
[----:B----4-:R-:W-:Y:S11]  /*c5750*/  HMMA.1688.F32.TF32 R4, R144, R142, R228 ;  /* 0x0000008e9004723c */ /* 0x010ff600000810e4 */
[----:B------:R-:W-:Y:S11]  /*c5760*/  @!UPT UIADD3 URZ, URZ, URZ, URZ ;  /* 0x0000003f3f3ff290 */ /* 0x000ff6000fffe03f */
[----:B------:R-:W-:Y:S01]  /*c5770*/  @!UPT UIADD3 URZ, URZ, URZ, URZ ;  /* 0x0000003f3f3ff290 */ /* 0x000fe2000fffe03f */
[----:B------:R-:W-:Y:S01]  /*c5780*/  STL.64 [R1+0x520], R4 ;  /* 0x0005200401007387 */ /* 0x000fe20000100a00 */
[----:B------:R-:W-:Y:S02]  /*c5790*/  STL.64 [R1+0x528], R6 ;  /* 0x0005280601007387 */ /* 0x000fe40000100a00 */
[----:B------:R-:W3:Y:S02]  /*c57a0*/  LDL.LU R249, [R1+0x13d4] ;  /* 0x0013d40001f97983 */ /* 0x000ee40000300800 */
[----:B------:R-:W3:Y:S01]  /*c57b0*/  LDL.LU R250, [R1+0x13d8] ;  /* 0x0013d80001fa7983 */ /* 0x000ee20000300800 */
[----:B------:R-:W3:Y:S01]  /*c57c0*/  LDL.LU R251, [R1+0x13dc] ;  /* 0x0013dc0001fb7983 */ /* 0x000ee20000300800 */
[----:B------:R-:W-:Y:S01]  /*c57d0*/  IMAD.MOV.U32 R148, RZ, RZ, R244 ;  /* 0x000000ffff947224 */ /* 0x000fe200078e00f4 */
[----:B------:R-:W-:Y:S02]  /*c57e0*/  MOV R149, R3 ;  /* 0x0000000300957202 */ /* 0x000fe40000000f00 */
[----:B------:R-:W-:Y:S04]  /*c57f0*/  LDS R4, [R2+0x18000] ;  /* 0x0180000002047984 */ /* 0x000fe80000000800 */
[----:B------:R-:W-:Y:S04]  /*c5800*/  LDS R6, [R2+0x1a000] ;  /* 0x01a0000002067984 */ /* 0x000fe80000000800 */
[----:B------:R-:W-:Y:S04]  /*c5810*/  LDS R5, [R0+0x18000] ;  /* 0x0180000000057984 */ /* 0x000fe80000000800 */
[----:B------:R-:W-:Y:S04]  /*c5820*/  LDS R7, [R0+0x1a000] ;  /* 0x01a0000000077984 */ /* 0x000fe80000000800 */
[----:B--2---:R-:W1:Y:S04]  /*c5830*/  LDSM.16.M88.4 R228, [R245+0x80100] ;  /* 0x08010000f5e4783b */ /* 0x004e680000000200 */
[----:B------:R-:W2:Y:S04]  /*c5840*/  LDSM.16.M88.4 R144, [R245+0x80180] ;  /* 0x08018000f590783b */ /* 0x000ea80000000200 */
[----:B------:R-:W4:Y:S04]  /*c5850*/  LDSM.16.M88.4 R140, [R245+0x82100] ;  /* 0x08210000f58c783b */ /* 0x000f280000000200 */
[----:B------:R-:W-:Y:S04]  /*c5860*/  LDSM.16.M88.4 R232, [R245+0x8a100] ;  /* 0x08a10000f5e8783b */ /* 0x000fe80000000200 */
[----:B-1----:R-:W-:Y:S01]  /*c5870*/  STL.64 [R1+0x1f0], R228 ;  /* 0x0001f0e401007387 */ /* 0x002fe20000100a00 */
[----:B------:R-:W-:Y:S02]  /*c5880*/  STL.64 [R1+0x1f8], R230 ;  /* 0x0001f8e601007387 */ /* 0x000fe40000100a00 */
[----:B------:R-:W1:Y:S04]  /*c5890*/  LDSM.16.M88.4 R228, [R245+0x82180] ;  /* 0x08218000f5e4783b */ /* 0x000e680000000200 */
[----:B--2---:R-:W-:Y:S01]  /*c58a0*/  STL.64 [R1+0x1120], R144 ;  /* 0x0011209001007387 */ /* 0x004fe20000100a00 */
[----:B------:R-:W-:Y:S02]  /*c58b0*/  STL.64 [R1+0x1128], R146 ;  /* 0x0011289201007387 */ /* 0x000fe40000100a00 */
[----:B------:R-:W2:Y:S04]  /*c58c0*/  LDSM.16.M88.4 R144, [R245+0x84100] ;  /* 0x08410000f590783b */ /* 0x000ea80000000200 */
[----:B----4-:R-:W-:Y:S02]  /*c58d0*/  STL.64 [R1+0x200], R140 ;  /* 0x0002008c01007387 */ /* 0x010fe40000100a00 */
[----:B------:R-:W-:Y:S02]  /*c58e0*/  STL.64 [R1+0x208], R142 ;  /* 0x0002088e01007387 */ /* 0x000fe40000100a00 */
[----:B------:R-:W4:Y:S04]  /*c58f0*/  LDSM.16.M88.4 R140, [R245+0x84180] ;  /* 0x08418000f58c783b */ /* 0x000f280000000200 */
[----:B-1----:R-:W-:Y:S01]  /*c5900*/  STL.64 [R1+0x1130], R228 ;  /* 0x001130e401007387 */ /* 0x002fe20000100a00 */
[----:B------:R-:W-:Y:S02]  /*c5910*/  STL.64 [R1+0x1138], R230 ;  /* 0x001138e601007387 */ /* 0x000fe40000100a00 */
[----:B------:R-:W1:Y:S04]  /*c5920*/  LDSM.16.M88.4 R228, [R245+0x86100] ;  /* 0x08610000f5e4783b */ /* 0x000e680000000200 */
[----:B--2---:R-:W-:Y:S01]  /*c5930*/  STL.64 [R1+0x210], R144 ;  /* 0x0002109001007387 */ /* 0x004fe20000100a00 */
[----:B------:R-:W-:Y:S02]  /*c5940*/  STL.64 [R1+0x218], R146 ;  /* 0x0002189201007387 */ /* 0x000fe40000100a00 */
[----:B------:R-:W2:Y:S04]  /*c5950*/  LDSM.16.M88.4 R144, [R245+0x86180] ;  /* 0x08618000f590783b */ /* 0x000ea80000000200 */
[----:B----4-:R4:W-:Y:S01]  /*c5960*/  STL.64 [R1+0x1140], R140 ;  /* 0x0011408c01007387 */ /* 0x0109e20000100a00 */
[----:B------:R1:W-:Y:S04]  /*c5970*/  STL.64 [R1+0x1148], R142 ;  /* 0x0011488e01007387 */ /* 0x0003e80000100a00 */
[----:B----4-:R-:W4:Y:S04]  /*c5980*/  LDL.LU R140, [R1+0x15f0] ;  /* 0x0015f000018c7983 */ /* 0x010f280000300800 */
[----:B-1----:R-:W-:Y:S01]  /*c5990*/  STL.64 [R1+0x220], R228 ;  /* 0x000220e401007387 */ /* 0x002fe20000100a00 */
[----:B------:R-:W-:Y:S02]  /*c59a0*/  STL.64 [R1+0x228], R230 ;  /* 0x000228e601007387 */ /* 0x000fe40000100a00 */
[----:B--2---:R-:W-:Y:S02]  /*c59b0*/  STL.64 [R1+0x1150], R144 ;  /* 0x0011509001007387 */ /* 0x004fe40000100a00 */
[----:B------:R-:W1:Y:S01]  /*c59c0*/  LDSM.16.M88.4 R228, [R245+0x88100] ;  /* 0x08810000f5e4783b */ /* 0x000e620000000200 */
[----:B------:R-:W-:Y:S03]  /*c59d0*/  STL.64 [R1+0x1158], R146 ;  /* 0x0011589201007387 */ /* 0x000fe60000100a00 */
[----:B------:R-:W2:Y:S04]  /*c59e0*/  LDSM.16.M88.4 R144, [R245+0x88180] ;  /* 0x08818000f590783b */ /* 0x000ea80000000200 */
[----:B------:R-:W4:Y:S02]  /*c59f0*/  LDL.LU R141, [R1+0x15f4] ;  /* 0x0015f400018d7983 */ /* 0x000f240000300800 */
[----:B------:R-:W4:Y:S01]  /*c5a00*/  LDL.LU R142, [R1+0x15f8] ;  /* 0x0015f800018e7983 */ /* 0x000f220000300800 */
[----:B------:R-:W4:Y:S04]  /*c5a10*/  LDL.LU R143, [R1+0x15fc] ;  /* 0x0015fc00018f7983 */ /* 0x000f280000300800 */
[----:B-1----:R-:W-:Y:S01]  /*c5a20*/  STL.64 [R1+0x230], R228 ;  /* 0x000230e401007387 */ /* 0x002fe20000100a00 */
[----:B------:R-:W-:Y:S02]  /*c5a30*/  STL.64 [R1+0x238], R230 ;  /* 0x000238e601007387 */ /* 0x000fe40000100a00 */
[----:B------:R-:W1:Y:S04]  /*c5a40*/  LDSM.16.M88.4 R228, [R245+0x8a180] ;  /* 0x08a18000f5e4783b */ /* 0x000e680000000200 */
[----:B--2---:R-:W-:Y:S01]  /*c5a50*/  STL.64 [R1+0x1160], R144 ;  /* 0x0011609001007387 */ /* 0x004fe20000100a00 */
[----:B------:R-:W-:Y:S02]  /*c5a60*/  STL.64 [R1+0x1168], R146 ;  /* 0x0011689201007387 */ /* 0x000fe40000100a00 */
[----:B------:R-:W2:Y:S04]  /*c5a70*/  LDSM.16.M88.4 R144, [R245+0x8c100] ;  /* 0x08c10000f590783b */ /* 0x000ea80000000200 */
[----:B------:R-:W-:Y:S02]  /*c5a80*/  STL.64 [R1+0x240], R232 ;  /* 0x000240e801007387 */ /* 0x000fe40000100a00 */
[----:B------:R-:W-:Y:S02]  /*c5a90*/  STL.64 [R1+0x248], R234 ;  /* 0x000248ea01007387 */ /* 0x000fe40000100a00 */
[----:B------:R-:W3:Y:S04]  /*c5aa0*/  LDSM.16.M88.4 R232, [R245+0x8c180] ;  /* 0x08c18000f5e8783b */ /* 0x000ee80000000200 */
[----:B-1----:R-:W-:Y:S01]  /*c5ab0*/  STL.64 [R1+0x1170], R228 ;  /* 0x001170e401007387 */ /* 0x002fe20000100a00 */
[----:B------:R1:W-:Y:S02]  /*c5ac0*/  STL.64 [R1+0x1178], R230 ;  /* 0x001178e601007387 */ /* 0x0003e40000100a00 */
[----:B--2---:R-:W-:Y:S02]  /*c5ad0*/  STL.64 [R1+0x250], R144 ;  /* 0x0002509001007387 */ /* 0x004fe40000100a00 */
[----:B------:R-:W-:Y:S02]  /*c5ae0*/  STL.64 [R1+0x258], R146 ;  /* 0x0002589201007387 */ /* 0x000fe40000100a00 */
[----:B------:R-:W2:Y:S01]  /*c5af0*/  LDSM.16.M88.4 R144, [R245+0x8e100] ;  /* 0x08e10000f590783b */ /* 0x000ea20000000200 */
[C---:B-1----:R-:W-:Y:S03]  /*c5b00*/  HMMA.1688.F32.TF32 R228, R8.reuse, R178, R240 ;  /* 0x000000b208e4723c */ /* 0x042fe600000810f0 */
[----:B---3--:R-:W-:Y:S01]  /*c5b10*/  STL.64 [R1+0x1190], R232 ;  /* 0x001190e801007387 */ /* 0x008fe20000100a00 */
[----:B------:R-:W-:Y:S02]  /*c5b20*/  STL.64 [R1+0x1198], R234 ;  /* 0x001198ea01007387 */ /* 0x000fe40000100a00 */
[----:B------:R-:W3:Y:S02]  /*c5b30*/  LDL.LU R176, [R1+0x1610] ;  /* 0x0016100001b07983 */ /* 0x000ee40000300800 */
[----:B------:R-:W-:Y:S11]  /*c5b40*/  LDSM.16.M88.4 R232, [R245+0x90180] ;  /* 0x09018000f5e8783b */ /* 0x000ff60000000200 */
[----:B------:R-:W-:Y:S04]  /*c5b50*/  @!UPT UIADD3 URZ, URZ, URZ, URZ ;  /* 0x0000003f3f3ff290 */ /* 0x000fe8000fffe03f */
[----:B------:R-:W-:Y:S01]  /*c5b60*/  STL.64 [R1+0x1840], R228 ;  /* 0x001840e401007387 */ /* 0x000fe20000100a00 */
[----:B------:R-:W-:Y:S02]  /*c5b70*/  STL.64 [R1+0x1848], R230 ;  /* 0x001848e601007387 */ /* 0x000fe40000100a00 */
[----:B------:R-:W1:Y:S01]  /*c5b80*/  LDSM.16.M88.4 R228, [R245+0x8e180] ;  /* 0x08e18000f5e4783b */ /* 0x000e620000000200 */
[----:B--2---:R-:W-:Y:S03]  /*c5b90*/  STL.64 [R1+0x260], R144 ;  /* 0x0002609001007387 */ /* 0x004fe60000100a00 */
[----:B------:R-:W-:Y:S02]  /*c5ba0*/  STL.64 [R1+0x268], R146 ;  /* 0x0002689201007387 */ /* 0x000fe40000100a00 */
[----:B------:R-:W2:Y:S04]  /*c5bb0*/  LDSM.16.M88.4 R144, [R245+0x90100] ;  /* 0x09010000f590783b */ /* 0x000ea80000000200 */
[----:B------:R-:W3:Y:S01]  /*c5bc0*/  LDL.LU R177, [R1+0x1614] ;  /* 0x0016140001b17983 */ /* 0x000ee20000300800 */
[----:B------:R-:W3:Y:S01]  /*c5bd0*/  LDL.LU R178, [R1+0x1618] ;  /* 0x0016180001b27983 */ /* 0x000ee20000300800 */
[----:B------:R-:W3:Y:S03]  /*c5be0*/  LDL.LU R179, [R1+0x161c] ;  /* 0x00161c0001b37983 */ /* 0x000ee60000300800 */
[----:B-1----:R-:W-:Y:S01]  /*c5bf0*/  STL.64 [R1+0x1180], R228 ;  /* 0x001180e401007387 */ /* 0x002fe20000100a00 */
[----:B------:R-:W-:Y:S02]  /*c5c00*/  STL.64 [R1+0x1188], R230 ;  /* 0x001188e601007387 */ /* 0x000fe40000100a00 */
[----:B------:R-:W1:Y:S01]  /*c5c10*/  LDSM.16.M88.4 R228, [R245+0x92100] ;  /* 0x09210000f5e4783b */ /* 0x000e620000000200 */
[----:B--2---:R-:W-:Y:S03]  /*c5c20*/  STL.64 [R1+0x270], R144 ;  /* 0x0002709001007387 */ /* 0x004fe60000100a00 */
[----:B------:R-:W-:Y:S02]  /*c5c30*/  STL.64 [R1+0x278], R146 ;  /* 0x0002789201007387 */ /* 0x000fe40000100a00 */
[----:B------:R-:W2:Y:S04]  /*c5c40*/  LDSM.16.M88.4 R144, [R245+0x92180] ;  /* 0x09218000f590783b */ /* 0x000ea80000000200 */
[----:B------:R-:W-:Y:S01]  /*c5c50*/  STL.64 [R1+0x11a0], R232 ;  /* 0x0011a0e801007387 */ /* 0x000fe20000100a00 */
[----:B------:R-:W-:Y:S02]  /*c5c60*/  STL.64 [R1+0x11a8], R234 ;  /* 0x0011a8ea01007387 */ /* 0x000fe40000100a00 */
[----:B------:R-:W2:Y:S02]  /*c5c70*/  LDSM.16.M88.4 R232, [R245+0x94100] ;  /* 0x09410000f5e8783b */ /* 0x000ea40000000200 */
[----:B-1----:R-:W-:Y:S02]  /*c5c80*/  STL.64 [R1+0x280], R228 ;  /* 0x000280e401007387 */ /* 0x002fe40000100a00 */
[----:B------:R1:W-:Y:S02]  /*c5c90*/  STL.64 [R1+0x288], R230 ;  /* 0x000288e601007387 */ /* 0x0003e40000100a00 */
[----:B--2---:R-:W-:Y:S01]  /*c5ca0*/  STL.64 [R1+0x11c0], R144 ;  /* 0x0011c09001007387 */ /* 0x004fe20000100a00 */
[----:B------:R-:W-:Y:S02]  /*c5cb0*/  STL.64 [R1+0x11c8], R146 ;  /* 0x0011c89201007387 */ /* 0x000fe40000100a00 */
[----:B------:R-:W2:Y:S01]  /*c5cc0*/  LDSM.16.M88.4 R144, [R245+0x94180] ;  /* 0x09418000f590783b */ /* 0x000ea20000000200 */
[C---:B-1----:R-:W-:Y:S01]  /*c5cd0*/  HMMA.1688.F32.TF32 R228, R8.reuse, R186, R248 ;  /* 0x000000ba08e4723c */ /* 0x042fe200000810f8 */
[----:B------:R-:W-:Y:S02]  /*c5ce0*/  STL.64 [R1+0x1e0], R232 ;  /* 0x0001e0e801007387 */ /* 0x000fe40000100a00 */
[----:B------:R-:W-:Y:S02]  /*c5cf0*/  STL.64 [R1+0x1e8], R234 ;  /* 0x0001e8ea01007387 */ /* 0x000fe40000100a00 */
[----:B------:R-:W3:Y:S02]  /*c5d00*/  LDL.LU R184, [R1+0x1630] ;  /* 0x0016300001b87983 */ /* 0x000ee40000300800 */
[----:B------:R-:W-:Y:S11]  /*c5d10*/  LDSM.16.M88.4 R232, [R245+0x96180] ;  /* 0x09618000f5e8783b */ /* 0x000ff60000000200 */
[----:B------:R-:W-:Y:S05]  /*c5d20*/  @!UPT UIADD3 URZ, URZ, URZ, URZ ;  /* 0x0000003f3f3ff290 */ /* 0x000fea000fffe03f */
[----:B------:R-:W-:Y:S01]  /*c5d30*/  STL.64 [R1+0x1830], R228 ;  /* 0x001830e401007387 */ /* 0x000fe20000100a00 */
[----:B------:R-:W-:Y:S02]  /*c5d40*/  STL.64 [R1+0x1838], R230 ;  /* 0x001838e601007387 */ /* 0x000fe40000100a00 */
[----:B------:R-:W-:Y:S01]  /*c5d50*/  LDSM.16.M88.4 R228, [R245+0x98100] ;  /* 0x09810000f5e4783b */ /* 0x000fe20000000200 */
[----:B--2---:R-:W-:Y:S03]  /*c5d60*/  STL.64 [R1+0x11b0], R144 ;  /* 0x0011b09001007387 */ /* 0x004fe60000100a00 */
[----:B------:R-:W-:Y:S02]  /*c5d70*/  STL.64 [R1+0x11b8], R146 ;  /* 0x0011b89201007387 */ /* 0x000fe40000100a00 */
[----:B------:R-:W1:Y:S04]  /*c5d80*/  LDSM.16.M88.4 R144, [R245+0x96100] ;  /* 0x09610000f590783b */ /* 0x000e680000000200 */
[----:B------:R-:W2:Y:S01]  /*c5d90*/  LDL.LU R185, [R1+0x1634] ;  /* 0x0016340001b97983 */ /* 0x000ea20000300800 */
[----:B------:R-:W2:Y:S01]  /*c5da0*/  LDL.LU R186, [R1+0x1638] ;  /* 0x0016380001ba7983 */ /* 0x000ea20000300800 */
[----:B------:R-:W2:Y:S03]  /*c5db0*/  LDL.LU R187, [R1+0x163c] ;  /* 0x00163c0001bb7983 */ /* 0x000ea60000300800 */
[----:B-1----:R-:W-:Y:S01]  /*c5dc0*/  STL.64 [R1+0x290], R144 ;  /* 0x0002909001007387 */ /* 0x002fe20000100a00 */
[----:B------:R-:W-:Y:S02]  /*c5dd0*/  STL.64 [R1+0x298], R146 ;  /* 0x0002989201007387 */ /* 0x000fe40000100a00 */
[----:B------:R-:W1:Y:S04]  /*c5de0*/  LDSM.16.M88.4 R144, [R245+0x98180] ;  /* 0x09818000f590783b */ /* 0x000e680000000200 */
[----:B------:R-:W-:Y:S01]  /*c5df0*/  STL.64 [R1+0x11d0], R232 ;  /* 0x0011d0e801007387 */ /* 0x000fe20000100a00 */
[----:B------:R-:W-:Y:S02]  /*c5e00*/  STL.64 [R1+0x11d8], R234 ;  /* 0x0011d8ea01007387 */ /* 0x000fe40000100a00 */
[----:B------:R-:W4:Y:S04]  /*c5e10*/  LDSM.16.M88.4 R232, [R245+0x9a100] ;  /* 0x09a10000f5e8783b */ /* 0x000f280000000200 */
[----:B------:R-:W-:Y:S02]  /*c5e20*/  STL.64 [R1+0x2a0], R228 ;  /* 0x0002a0e401007387 */ /* 0x000fe40000100a00 */
[----:B------:R-:W-:Y:S02]  /*c5e30*/  STL.64 [R1+0x2a8], R230 ;  /* 0x0002a8e601007387 */ /* 0x000fe40000100a00 */
[----:B------:R-:W4:Y:S04]  /*c5e40*/  LDSM.16.M88.4 R228, [R245+0x9a180] ;  /* 0x09a18000f5e4783b */ /* 0x000f280000000200 */
[----:B-1----:R-:W-:Y:S01]  /*c5e50*/  STL.64 [R1+0x11e0], R144 ;  /* 0x0011e09001007387 */ /* 0x002fe20000100a00 */
[----:B------:R4:W-:Y:S02]  /*c5e60*/  STL.64 [R1+0x11e8], R146 ;  /* 0x0011e89201007387 */ /* 0x0009e40000100a00 */
[C---:B----4-:R-:W-:Y:S01]  /*c5e70*/  HMMA.1688.F32.TF32 R144, R8.reuse, R194, R140 ;  /* 0x000000c20890723c */ /* 0x050fe2000008108c */
[----:B------:R-:W1:Y:S04]  /*c5e80*/  LDSM.16.M88.4 R140, [R245+0x9c100] ;  /* 0x09c10000f58c783b */ /* 0x000e680000000200 */
[----:B------:R-:W-:Y:S01]  /*c5e90*/  STL.64 [R1+0x2b0], R232 ;  /* 0x0002b0e801007387 */ /* 0x000fe20000100a00 */
[----:B------:R-:W-:Y:S02]  /*c5ea0*/  STL.64 [R1+0x2b8], R234 ;  /* 0x0002b8ea01007387 */ /* 0x000fe40000100a00 */
[----:B------:R-:W-:Y:S02]  /*c5eb0*/  STL.64 [R1+0x1200], R228 ;  /* 0x001200e401007387 */ /* 0x000fe40000100a00 */
[----:B------:R-:W-:Y:S01]  /*c5ec0*/  STL.64 [R1+0x1208], R230 ;  /* 0x001208e601007387 */ /* 0x000fe20000100a00 */
[----:B------:R-:W4:Y:S04]  /*c5ed0*/  LDL.LU R192, [R1+0x1650] ;  /* 0x0016500001c07983 */ /* 0x000f280000300800 */
[----:B------:R-:W-:Y:S08]  /*c5ee0*/  LDSM.16.M88.4 R228, [R245+0x9e180] ;  /* 0x09e18000f5e4783b */ /* 0x000ff00000000200 */
[----:B------:R-:W-:Y:S01]  /*c5ef0*/  STL.64 [R1+0x1820], R144 ;  /* 0x0018209001007387 */ /* 0x000fe20000100a00 */
[----:B------:R-:W-:Y:S02]  /*c5f00*/  STL.64 [R1+0x1828], R146 ;  /* 0x0018289201007387 */ /* 0x000fe40000100a00 */
[----:B------:R-:W1:Y:S02]  /*c5f10*/  LDSM.16.M88.4 R144, [R245+0x9c180] ;  /* 0x09c18000f590783b */ /* 0x000e640000000200 */
[----:B-1----:R-:W-:Y:S02]  /*c5f20*/  STL.64 [R1+0x2c0], R140 ;  /* 0x0002c08c01007387 */ /* 0x002fe40000100a00 */
[----:B------:R-:W-:Y:S02]  /*c5f30*/  STL.64 [R1+0x2c8], R142 ;  /* 0x0002c88e01007387 */ /* 0x000fe40000100a00 */
[----:B------:R-:W1:Y:S04]  /*c5f40*/  LDSM.16.M88.4 R140, [R245+0x9e100] ;  /* 0x09e10000f58c783b */ /* 0x000e680000000200 */
[----:B------:R-:W4:Y:S01]  /*c5f50*/  LDL.LU R193, [R1+0x1654] ;  /* 0x0016540001c17983 */ /* 0x000f220000300800 */
[----:B------:R-:W4:Y:S01]  /*c5f60*/  LDL.LU R194, [R1+0x1658] ;  /* 0x0016580001c27983 */ /* 0x000f220000300800 */
[----:B------:R-:W4:Y:S03]  /*c5f70*/  LDL.LU R195, [R1+0x165c] ;  /* 0x00165c0001c37983 */ /* 0x000f260000300800 */
[----:B------:R-:W-:Y:S01]  /*c5f80*/  STL.64 [R1+0x11f0], R144 ;  /* 0x0011f09001007387 */ /* 0x000fe20000100a00 */
[----:B------:R-:W-:Y:S02]  /*c5f90*/  STL.64 [R1+0x11f8], R146 ;  /* 0x0011f89201007387 */ /* 0x000fe40000100a00 */
[----:B------:R-:W3:Y:S01]  /*c5fa0*/  LDSM.16.M88.4 R144, [R245+0xa0100] ;  /* 0x0a010000f590783b */ /* 0x000ee20000000200 */
[----:B-1----:R-:W-:Y:S03]  /*c5fb0*/  STL.64 [R1+0x2d0], R140 ;  /* 0x0002d08c01007387 */ /* 0x002fe60000100a00 */
[----:B------:R-:W-:Y:S02]  /*c5fc0*/  STL.64 [R1+0x2d8], R142 ;  /* 0x0002d88e01007387 */ /* 0x000fe40000100a00 */
[----:B------:R-:W1:Y:S04]  /*c5fd0*/  LDSM.16.M88.4 R140, [R245+0xa0180] ;  /* 0x0a018000f58c783b */ /* 0x000e680000000200 */
[----:B------:R-:W-:Y:S01]  /*c5fe0*/  STL.64 [R1+0x1210], R228 ;  /* 0x001210e401007387 */ /* 0x000fe20000100a00 */
[----:B------:R-:W-:Y:S02]  /*c5ff0*/  STL.64 [R1+0x1218], R230 ;  /* 0x001218e601007387 */ /* 0x000fe40000100a00 */
[----:B------:R-:W3:Y:S02]  /*c6000*/  LDSM.16.M88.4 R228, [R245+0xa2100] ;  /* 0x0a210000f5e4783b */ /* 0x000ee40000000200 */
[----:B---3--:R-:W-:Y:S02]  /*c6010*/  STL.64 [R1+0x2e0], R144 ;  /* 0x0002e09001007387 */ /* 0x008fe40000100a00 */
[----:B------:R3:W-:Y:S02]  /*c6020*/  STL.64 [R1+0x2e8], R146 ;  /* 0x0002e89201007387 */ /* 0x0007e40000100a00 */
[----:B-1----:R-:W-:Y:S01]  /*c6030*/  STL.64 [R1+0x1220], R140 ;  /* 0x0012208c01007387 */ /* 0x002fe20000100a00 */
[----:B------:R-:W-:Y:S02]  /*c6040*/  STL.64 [R1+0x1228], R142 ;  /* 0x0012288e01007387 */ /* 0x000fe40000100a00 */
[----:B------:R-:W1:Y:S01]  /*c6050*/  LDSM.16.M88.4 R140, [R245+0xa2180] ;  /* 0x0a218000f58c783b */ /* 0x000e620000000200 */
[C---:B---3--:R-:W-:Y:S01]  /*c6060*/  HMMA.1688.F32.TF32 R144, R8.reuse, R202, R176 ;  /* 0x000000ca0890723c */ /* 0x048fe200000810b0 */
[----:B------:R-:W-:Y:S02]  /*c6070*/  STL.64 [R1+0x2f0], R228 ;  /* 0x0002f0e401007387 */ /* 0x000fe40000100a00 */
[----:B------:R-:W-:Y:S02]  /*c6080*/  STL.64 [R1+0x2f8], R230 ;  /* 0x0002f8e601007387 */ /* 0x000fe40000100a00 */
[----:B------:R-:W3:Y:S01]  /*c6090*/  LDL.LU R200, [R1+0x1670] ;  /* 0x0016700001c87983 */ /* 0x000ee20000300800 */
[----:B------:R-:W-:Y:S11]  /*c60a0*/  LDSM.16.M88.4 R176, [R245+0xa6100] ;  /* 0x0a610000f5b0783b */ /* 0x000ff60000000200 */
[----:B------:R-:W-:Y:S06]  /*c60b0*/  @!UPT UIADD3 URZ, URZ, URZ, URZ ;  /* 0x0000003f3f3ff290 */ /* 0x000fec000fffe03f */
[----:B------:R-:W-:Y:S01]  /*c60c0*/  STL.64 [R1+0x1810], R144 ;  /* 0x0018109001007387 */ /* 0x000fe20000100a00 */
[----:B------:R-:W-:Y:S02]  /*c60d0*/  STL.64 [R1+0x1818], R146 ;  /* 0x0018189201007387 */ /* 0x000fe40000100a00 */
[----:B------:R-:W2:Y:S01]  /*c60e0*/  LDSM.16.M88.4 R144, [R245+0xa4100] ;  /* 0x0a410000f590783b */ /* 0x000ea20000000200 */
[----:B-1----:R-:W-:Y:S03]  /*c60f0*/  STL.64 [R1+0x1230], R140 ;  /* 0x0012308c01007387 */ /* 0x002fe60000100a00 */
[----:B------:R-:W-:Y:S02]  /*c6100*/  STL.64 [R1+0x1238], R142 ;  /* 0x0012388e01007387 */ /* 0x000fe40000100a00 */
[----:B------:R-:W1:Y:S04]  /*c6110*/  LDSM.16.M88.4 R140, [R245+0xa4180] ;  /* 0x0a418000f58c783b */ /* 0x000e680000000200 */
[----:B------:R-:W3:Y:S01]  /*c6120*/  LDL.LU R201, [R1+0x1674] ;  /* 0x0016740001c97983 */ /* 0x000ee20000300800 */
[----:B------:R-:W3:Y:S01]  /*c6130*/  LDL.LU R202, [R1+0x1678] ;  /* 0x0016780001ca7983 */ /* 0x000ee20000300800 */
[----:B------:R-:W3:Y:S03]  /*c6140*/  LDL.LU R203, [R1+0x167c] ;  /* 0x00167c0001cb7983 */ /* 0x000ee60000300800 */
[----:B--2---:R-:W-:Y:S01]  /*c6150*/  STL.64 [R1+0x300], R144 ;  /* 0x0003009001007387 */ /* 0x004fe20000100a00 */
[----:B------:R-:W-:Y:S02]  /*c6160*/  STL.64 [R1+0x308], R146 ;  /* 0x0003089201007387 */ /* 0x000fe40000100a00 */
[----:B------:R-:W2:Y:S01]  /*c6170*/  LDSM.16.M88.4 R144, [R245+0xa6180] ;  /* 0x0a618000f590783b */ /* 0x000ea20000000200 */
[----:B-1----:R-:W-:Y:S03]  /*c6180*/  STL.64 [R1+0x1240], R140 ;  /* 0x0012408c01007387 */ /* 0x002fe60000100a00 */
[----:B------:R-:W-:Y:S02]  /*c6190*/  STL.64 [R1+0x1248], R142 ;  /* 0x0012488e01007387 */ /* 0x000fe40000100a00 */
[----:B------:R-:W1:Y:S04]  /*c61a0*/  LDSM.16.M88.4 R140, [R245+0xa8100] ;  /* 0x0a810000f58c783b */ /* 0x000e680000000200 */
[----:B------:R-:W-:Y:S01]  /*c61b0*/  STL.64 [R1+0x310], R176 ;  /* 0x000310b001007387 */ /* 0x000fe20000100a00 */
[----:B------:R-:W-:Y:S02]  /*c61c0*/  STL.64 [R1+0x318], R178 ;  /* 0x000318b201007387 */ /* 0x000fe40000100a00 */
[----:B------:R-:W1:Y:S02]  /*c61d0*/  LDSM.16.M88.4 R176, [R245+0xa8180] ;  /* 0x0a818000f5b0783b */ /* 0x000e640000000200 */
[----:B--2---:R-:W-:Y:S02]  /*c61e0*/  STL.64 [R1+0x1250], R144 ;  /* 0x0012509001007387 */ /* 0x004fe40000100a00 */
[----:B------:R2:W-:Y:S02]  /*c61f0*/  STL.64 [R1+0x1258], R146 ;  /* 0x0012589201007387 */ /* 0x0005e40000100a00 */
[----:B-1----:R-:W-:Y:S01]  /*c6200*/  STL.64 [R1+0x320], R140 ;  /* 0x0003208c01007387 */ /* 0x002fe20000100a00 */
[----:B------:R-:W-:Y:S02]  /*c6210*/  STL.64 [R1+0x328], R142 ;  /* 0x0003288e01007387 */ /* 0x000fe40000100a00 */
[----:B------:R-:W1:Y:S01]  /*c6220*/  LDSM.16.M88.4 R140, [R245+0xaa100] ;  /* 0x0aa10000f58c783b */ /* 0x000e620000000200 */
[C---:B--2---:R-:W-:Y:S01]  /*c6230*/  HMMA.1688.F32.TF32 R144, R8.reuse, R210, R184 ;  /* 0x000000d20890723c */ /* 0x044fe200000810b8 */
[----:B------:R-:W-:Y:S02]  /*c6240*/  STL.64 [R1+0x1260], R176 ;  /* 0x001260b001007387 */ /* 0x000fe40000100a00 */
[----:B------:R-:W-:Y:S02]  /*c6250*/  STL.64 [R1+0x1268], R178 ;  /* 0x001268b201007387 */ /* 0x000fe40000100a00 */
[----:B------:R-:W2:Y:S02]  /*c6260*/  LDL.LU R208, [R1+0x1690] ;  /* 0x0016900001d07983 */ /* 0x000ea40000300800 */
[----:B------:R-:W-:Y:S11]  /*c6270*/  LDSM.16.M88.4 R176, [R245+0xac180] ;  /* 0x0ac18000f5b0783b */ /* 0x000ff60000000200 */
[----:B------:R-:W-:Y:S05]  /*c6280*/  @!UPT UIADD3 URZ, URZ, URZ, URZ ;  /* 0x0000003f3f3ff290 */ /* 0x000fea000fffe03f */
[----:B------:R-:W-:Y:S01]  /*c6290*/  STL.64 [R1+0x1800], R144 ;  /* 0x0018009001007387 */ /* 0x000fe20000100a00 */
[----:B------:R-:W-:Y:S02]  /*c62a0*/  STL.64 [R1+0x1808], R146 ;  /* 0x0018089201007387 */ /* 0x000fe40000100a00 */
[----:B------:R-:W1:Y:S02]  /*c62b0*/  LDSM.16.M88.4 R144, [R245+0xaa180] ;  /* 0x0aa18000f590783b */ /* 0x000e640000000200 */
[----:B-1----:R-:W-:Y:S02]  /*c62c0*/  STL.64 [R1+0x330], R140 ;  /* 0x0003308c01007387 */ /* 0x002fe40000100a00 */
[----:B------:R-:W-:Y:S02]  /*c62d0*/  STL.64 [R1+0x338], R142 ;  /* 0x0003388e01007387 */ /* 0x000fe40000100a00 */
[----:B------:R-:W1:Y:S04]  /*c62e0*/  LDSM.16.M88.4 R140, [R245+0xac100] ;  /* 0x0ac10000f58c783b */ /* 0x000e680000000200 */
[----:B------:R-:W2:Y:S01]  /*c62f0*/  LDL.LU R209, [R1+0x1694] ;  /* 0x0016940001d17983 */ /* 0x000ea20000300800 */
[----:B------:R-:W2:Y:S01]  /*c6300*/  LDL.LU R210, [R1+0x1698] ;  /* 0x0016980001d27983 */ /* 0x000ea20000300800 */
[----:B------:R-:W2:Y:S03]  /*c6310*/  LDL.LU R211, [R1+0x169c] ;  /* 0x00169c0001d37983 */ /* 0x000ea60000300800 */
[----:B------:R-:W-:Y:S01]  /*c6320*/  STL.64 [R1+0x1270], R144 ;  /* 0x0012709001007387 */ /* 0x000fe20000100a00 */
[----:B------:R-:W-:Y:S02]  /*c6330*/  STL.64 [R1+0x1278], R146 ;  /* 0x0012789201007387 */ /* 0x000fe40000100a00 */
[----:B------:R-:W4:Y:S01]  /*c6340*/  LDSM.16.M88.4 R144, [R245+0xae100] ;  /* 0x0ae10000f590783b */ /* 0x000f220000000200 */
[----:B-1----:R-:W-:Y:S03]  /*c6350*/  STL.64 [R1+0x340], R140 ;  /* 0x0003408c01007387 */ /* 0x002fe60000100a00 */
[----:B------:R-:W-:Y:S02]  /*c6360*/  STL.64 [R1+0x348], R142 ;  /* 0x0003488e01007387 */ /* 0x000fe40000100a00 */
[----:B------:R-:W1:Y:S04]  /*c6370*/  LDSM.16.M88.4 R140, [R245+0xae180] ;  /* 0x0ae18000f58c783b */ /* 0x000e680000000200 */
[----:B------:R-:W-:Y:S01]  /*c6380*/  STL.64 [R1+0x1280], R176 ;  /* 0x001280b001007387 */ /* 0x000fe20000100a00 */
[----:B------:R-:W-:Y:S02]  /*c6390*/  STL.64 [R1+0x1288], R178 ;  /* 0x001288b201007387 */ /* 0x000fe40000100a00 */
[----:B------:R-:W1:Y:S02]  /*c63a0*/  LDSM.16.M88.4 R176, [R245+0xb0100] ;  /* 0x0b010000f5b0783b */ /* 0x000e640000000200 */
[----:B----4-:R-:W-:Y:S02]  /*c63b0*/  STL.64 [R1+0x350], R144 ;  /* 0x0003509001007387 */ /* 0x010fe40000100a00 */
[----:B------:R4:W-:Y:S02]  /*c63c0*/  STL.64 [R1+0x358], R146 ;  /* 0x0003589201007387 */ /* 0x0009e40000100a00 */
[----:B-1----:R-:W-:Y:S01]  /*c63d0*/  STL.64 [R1+0x1290], R140 ;  /* 0x0012908c01007387 */ /* 0x002fe20000100a00 */
[----:B------:R-:W-:Y:S02]  /*c63e0*/  STL.64 [R1+0x1298], R142 ;  /* 0x0012988e01007387 */ /* 0x000fe40000100a00 */
[----:B------:R-:W1:Y:S01]  /*c63f0*/  LDSM.16.M88.4 R140, [R245+0xb0180] ;  /* 0x0b018000f58c783b */ /* 0x000e620000000200 */
[C---:B----4-:R-:W-:Y:S01]  /*c6400*/  HMMA.1688.F32.TF32 R144, R8.reuse, R214, R192 ;  /* 0x000000d60890723c */ /* 0x050fe200000810c0 */
[----:B------:R-:W-:Y:S02]  /*c6410*/  STL.64 [R1+0x360], R176 ;  /* 0x000360b001007387 */ /* 0x000fe40000100a00 */
[----:B------:R-:W-:Y:S02]  /*c6420*/  STL.64 [R1+0x368], R178 ;  /* 0x000368b201007387 */ /* 0x000fe40000100a00 */
[----:B------:R-:W4:Y:S02]  /*c6430*/  LDL.LU R212, [R1+0x1950] ;  /* 0x0019500001d47983 */ /* 0x000f240000300800 */
        /* <DEDUP_REMOVED lines=19> */
[----:B------:R-:W1:Y:S02]  /*c6570*/  LDSM.16.M88.4 R176, [R245+0xb6180] ;  /* 0x0b618000f5b0783b */ /* 0x000e640000000200 */
        /* <DEDUP_REMOVED lines=8> */
[----:B------:R-:W3:Y:S02]  /*c6600*/  LDL.LU R136, [R1+0x19c0] ;  /* 0x0019c00001887983 */ /* 0x000ee40000300800 */
[----:B------:R-:W-:Y:S01]  /*c6610*/  LDSM.16.M88.4 R176, [R245+0xba180] ;  /* 0x0ba18000f5b0783b */ /* 0x000fe20000000200 */
[----:B------:R-:W-:Y:S11]  /*c6620*/  MOV R139, R236 ;  /* 0x000000ec008b7202 */ /* 0x000ff60000000f00 */
[----:B------:R-:W-:Y:S04]  /*c6630*/  @!UPT UIADD3 URZ, URZ, URZ, URZ ;  /* 0x0000003f3f3ff290 */ /* 0x000fe8000fffe03f */
[----:B------:R-:W-:Y:S01]  /*c6640*/  STL.64 [R1+0x17e0], R144 ;  /* 0x0017e09001007387 */ /* 0x000fe20000100a00 */
[----:B------:R-:W-:Y:S02]  /*c6650*/  STL.64 [R1+0x17e8], R146 ;  /* 0x0017e89201007387 */ /* 0x000fe40000100a00 */
[----:B------:R-:W1:Y:S02]  /*c6660*/  LDSM.16.M88.4 R144, [R245+0xb8180] ;  /* 0x0b818000f590783b */ /* 0x000e640000000200 */
[----:B-1----:R-:W-:Y:S02]  /*c6670*/  STL.64 [R1+0x3a0], R140 ;  /* 0x0003a08c01007387 */ /* 0x002fe40000100a00 */
[----:B------:R-:W-:Y:S02]  /*c6680*/  STL.64 [R1+0x3a8], R142 ;  /* 0x0003a88e01007387 */ /* 0x000fe40000100a00 */
[----:B------:R-:W3:Y:S02]  /*c6690*/  LDL.LU R137, [R1+0x19c4] ;  /* 0x0019c40001897983 */ /* 0x000ee40000300800 */
[----:B------:R-:W3:Y:S01]  /*c66a0*/  LDL.LU R138, [R1+0x19c8] ;  /* 0x0019c800018a7983 */ /* 0x000ee20000300800 */
[----:B------:R-:W3:Y:S04]  /*c66b0*/  LDL.LU R236, [R1+0x60bc] ;  /* 0x0060bc0001ec7983 */ /* 0x000ee80000300800 */
[----:B------:R-:W1:Y:S04]  /*c66c0*/  LDSM.16.M88.4 R140, [R245+0xba100] ;  /* 0x0ba10000f58c783b */ /* 0x000e680000000200 */
[----:B------:R-:W-:Y:S01]  /*c66d0*/  STL.64 [R1+0x12e0], R144 ;  /* 0x0012e09001007387 */ /* 0x000fe20000100a00 */
        /* <DEDUP_REMOVED lines=16> */
[----:B------:R-:W2:Y:S11]  /*c67e0*/  LDL.LU R220, [R1+0x1a10] ;  /* 0x001a100001dc7983 */ /* 0x000eb60000300800 */
[----:B------:R-:W-:Y:S07]  /*c67f0*/  @!UPT UIADD3 URZ, URZ, URZ, URZ ;  /* 0x0000003f3f3ff290 */ /* 0x000fee000fffe03f */
[----:B------:R-:W-:Y:S01]  /*c6800*/  STL.64 [R1+0x17d0], R144 ;  /* 0x0017d09001007387 */ /* 0x000fe20000100a00 */
[----:B------:R-:W-:Y:S03]  /*c6810*/  STL.64 [R1+0x17d8], R146 ;  /* 0x0017d89201007387 */ /* 0x000fe60000100a00 */
[----:B-1----:R-:W-:Y:S01]  /*c6820*/  STL.64 [R1+0x1300], R140 ;  /* 0x0013008c01007387 */ /* 0x002fe20000100a00 */
[----:B------:R-:W-:Y:S02]  /*c6830*/  STL.64 [R1+0x1308], R142 ;  /* 0x0013088e01007387 */ /* 0x000fe40000100a00 */
[----:B------:R-:W2:Y:S02]  /*c6840*/  LDL.LU R221, [R1+0x1a14] ;  /* 0x001a140001dd7983 */ /* 0x000ea40000300800 */
[----:B------:R-:W2:Y:S01]  /*c6850*/  LDL.LU R222, [R1+0x1a18] ;  /* 0x001a180001de7983 */ /* 0x000ea20000300800 */
[----:B------:R-:W2:Y:S04]  /*c6860*/  LDL.LU R223, [R1+0x1a1c] ;  /* 0x001a1c0001df7983 */ /* 0x000ea80000300800 */
[----:B---3--:R-:W1:Y:S04]  /*c6870*/  LDSM.16.M88.4 R140, [R236+0x80100] ;  /* 0x08010000ec8c783b */ /* 0x008e680000000200 */
[----:B------:R-:W3:Y:S04]  /*c6880*/  LDSM.16.M88.4 R176, [R236+0x80180] ;  /* 0x08018000ecb0783b */ /* 0x000ee80000000200 */
[----:B------:R-:W3:Y:S04]  /*c6890*/  LDSM.16.M88.4 R144, [R236+0x82080] ;  /* 0x08208000ec90783b */ /* 0x000ee80000000200 */
[----:B------:R-:W-:Y:S04]  /*c68a0*/  LDSM.16.M88.4 R228, [R236+0xa8100] ;  /* 0x0a810000ece4783b */ /* 0x000fe80000000200 */
[----:B------:R-:W-:Y:S04]  /*c68b0*/  LDSM.16.M88.4 R248, [R236+0x80080] ;  /* 0x08008000ecf8783b */ /* 0x000fe80000000200 */
[----:B------:R-:W-:Y:S04]  /*c68c0*/  LDSM.16.M88.4 R240, [R236+0x94080] ;  /* 0x09408000ecf0783b */ /* 0x000fe80000000200 */
[----:B------:R-:W-:Y:S04]  /*c68d0*/  LDSM.16.M88.4 R232, [R236+0xa8080] ;  /* 0x0a808000ece8783b */ /* 0x000fe80000000200 */
[----:B------:R-:W-:Y:S04]  /*c68e0*/  LDSM.16.M88.4 R208, [R236+0xae080] ;  /* 0x0ae08000ecd0783b */ /* 0x000fe80000000200 */
[----:B------:R-:W-:Y:S04]  /*c68f0*/  LDSM.16.M88.4 R200, [R236+0xb0080] ;  /* 0x0b008000ecc8783b */ /* 0x000fe80000000200 */
[----:B------:R-:W-:Y:S04]  /*c6900*/  LDSM.16.M88.4 R192, [R236+0xb2080] ;  /* 0x0b208000ecc0783b */ /* 0x000fe80000000200 */
[----:B------:R-:W-:Y:S04]  /*c6910*/  LDSM.16.M88.4 R184, [R236+0xb4080] ;  /* 0x0b408000ecb8783b */ /* 0x000fe80000000200 */
[----:B-1----:R-:W-:Y:S01]  /*c6920*/  STL.64 [R1+0x3f0], R140 ;  /* 0x0003f08c01007387 */ /* 0x002fe20000100a00 */
[----:B------:R-:W-:Y:S02]  /*c6930*/  STL.64 [R1+0x3f8], R142 ;  /* 0x0003f88e01007387 */ /* 0x000fe40000100a00 */
[----:B------:R-:W1:Y:S04]  /*c6940*/  LDSM.16.M88.4 R140, [R236+0x82100] ;  /* 0x08210000ec8c783b */ /* 0x000e680000000200 */
[----:B---3--:R-:W-:Y:S01]  /*c6950*/  STL.64 [R1+0x13a0], R176 ;  /* 0x0013a0b001007387 */ /* 0x008fe20000100a00 */
[----:B------:R-:W-:Y:S02]  /*c6960*/  STL.64 [R1+0x13a8], R178 ;  /* 0x0013a8b201007387 */ /* 0x000fe40000100a00 */
[----:B------:R-:W3:Y:S04]  /*c6970*/  LDSM.16.M88.4 R176, [R236+0x82180] ;  /* 0x08218000ecb0783b */ /* 0x000ee80000000200 */
[----:B------:R-:W-:Y:S02]  /*c6980*/  STL.64 [R1], R144 ;  /* 0x0000009001007387 */ /* 0x000fe40000100a00 */
[----:B------:R4:W-:Y:S02]  /*c6990*/  STL.64 [R1+0x8], R146 ;  /* 0x0000089201007387 */ /* 0x0009e40000100a00 */
[C---:B----4-:R-:W-:Y:S01]  /*c69a0*/  HMMA.1688.F32.TF32 R144, R8.reuse, R226, R212 ;  /* 0x000000e20890723c */ /* 0x050fe200000810d4 */
[----:B------:R-:W-:Y:S04]  /*c69b0*/  LDSM.16.M88.4 R212, [R236+0xac100] ;  /* 0x0ac10000ecd4783b */ /* 0x000fe80000000200 */
[----:B-1----:R-:W-:Y:S01]  /*c69c0*/  STL.64 [R1+0x400], R140 ;  /* 0x0004008c01007387 */ /* 0x002fe20000100a00 */
[----:B------:R-:W-:Y:S02]  /*c69d0*/  STL.64 [R1+0x408], R142 ;  /* 0x0004088e01007387 */ /* 0x000fe40000100a00 */
[----:B------:R-:W1:Y:S04]  /*c69e0*/  LDSM.16.M88.4 R140, [R236+0x84080] ;  /* 0x08408000ec8c783b */ /* 0x000e680000000200 */
[----:B---3--:R-:W-:Y:S01]  /*c69f0*/  STL.64 [R1+0x1390], R176 ;  /* 0x001390b001007387 */ /* 0x008fe20000100a00 */
[----:B------:R-:W-:Y:S01]  /*c6a00*/  STL.64 [R1+0x1398], R178 ;  /* 0x001398b201007387 */ /* 0x000fe20000100a00 */
[----:B------:R-:W3:Y:S09]  /*c6a10*/  LDL.LU R224, [R1+0x1a30] ;  /* 0x001a300001e07983 */ /* 0x000ef20000300800 */
[----:B------:R-:W-:Y:S02]  /*c6a20*/  STL.64 [R1+0x17c0], R144 ;  /* 0x0017c09001007387 */ /* 0x000fe40000100a00 */
[----:B------:R-:W-:Y:S01]  /*c6a30*/  STL.64 [R1+0x17c8], R146 ;  /* 0x0017c89201007387 */ /* 0x000fe20000100a00 */
[----:B------:R-:W-:Y:S04]  /*c6a40*/  LDSM.16.M88.4 R176, [R236+0x84180] ;  /* 0x08418000ecb0783b */ /* 0x000fe80000000200 */
[----:B------:R-:W-:Y:S04]  /*c6a50*/  LDSM.16.M88.4 R144, [R236+0x86080] ;  /* 0x08608000ec90783b */ /* 0x000fe80000000200 */
[----:B-1----:R-:W-:Y:S01]  /*c6a60*/  STL.64 [R1+0x10], R140 ;  /* 0x0000108c01007387 */ /* 0x002fe20000100a00 */
[----:B------:R-:W-:Y:S02]  /*c6a70*/  STL.64 [R1+0x18], R142 ;  /* 0x0000188e01007387 */ /* 0x000fe40000100a00 */
[----:B------:R-:W1:Y:S04]  /*c6a80*/  LDSM.16.M88.4 R140, [R236+0x84100] ;  /* 0x08410000ec8c783b */ /* 0x000e680000000200 */
[----:B------:R-:W3:Y:S01]  /*c6a90*/  LDL.LU R225, [R1+0x1a34] ;  /* 0x001a340001e17983 */ /* 0x000ee20000300800 */
[----:B------:R-:W3:Y:S01]  /*c6aa0*/  LDL.LU R226, [R1+0x1a38] ;  /* 0x001a380001e27983 */ /* 0x000ee20000300800 */
[----:B------:R-:W3:Y:S03]  /*c6ab0*/  LDL.LU R227, [R1+0x1a3c] ;  /* 0x001a3c0001e37983 */ /* 0x000ee60000300800 */
        /* <DEDUP_REMOVED lines=8> */
[----:B------:R-:W2:Y:S04]  /*c6b40*/  LDSM.16.M88.4 R144, [R236+0x88080] ;  /* 0x08808000ec90783b */ /* 0x000ea80000000200 */
[----:B-1----:R-:W-:Y:S01]  /*c6b50*/  STL.64 [R1+0x420], R140 ;  /* 0x0004208c01007387 */ /* 0x002fe20000100a00 */
[----:B------:R1:W-:Y:S02]  /*c6b60*/  STL.64 [R1+0x428], R142 ;  /* 0x0004288e01007387 */ /* 0x0003e40000100a00 */
[C---:B-1----:R-:W-:Y:S01]  /*c6b70*/  HMMA.1688.F32.TF32 R140, R8.reuse, R218, R136 ;  /* 0x000000da088c723c */ /* 0x042fe20000081088 */
[----:B------:R-:W1:Y:S04]  /*c6b80*/  LDSM.16.M88.4 R136, [R236+0x88100] ;  /* 0x08810000ec88783b */ /* 0x000e680000000200 */
[----:B----4-:R-:W-:Y:S01]  /*c6b90*/  STL.64 [R1+0x1370], R176 ;  /* 0x001370b001007387 */ /* 0x010fe20000100a00 */
[----:B------:R-:W-:Y:S02]  /*c6ba0*/  STL.64 [R1+0x1378], R178 ;  /* 0x001378b201007387 */ /* 0x000fe40000100a00 */
[----:B--2---:R-:W-:Y:S02]  /*c6bb0*/  STL.64 [R1+0x30], R144 ;  /* 0x0000309001007387 */ /* 0x004fe40000100a00 */
[----:B------:R-:W-:Y:S01]  /*c6bc0*/  STL.64 [R1+0x38], R146 ;  /* 0x0000389201007387 */ /* 0x000fe20000100a00 */
[----:B------:R-:W2:Y:S04]  /*c6bd0*/  LDL.LU R216, [R1+0x1aa0] ;  /* 0x001aa00001d87983 */ /* 0x000ea80000300800 */
[----:B------:R-:W-:Y:S04]  /*c6be0*/  LDSM.16.M88.4 R144, [R236+0x8a100] ;  /* 0x08a10000ec90783b */ /* 0x000fe80000000200 */
[----:B------:R-:W-:Y:S04]  /*c6bf0*/  LDSM.16.M88.4 R176, [R236+0xb6080] ;  /* 0x0b608000ecb0783b */ /* 0x000fe80000000200 */
[----:B------:R-:W-:Y:S01]  /*c6c00*/  STL.64 [R1+0x17b0], R140 ;  /* 0x0017b08c01007387 */ /* 0x000fe20000100a00 */
[----:B------:R-:W-:Y:S02]  /*c6c10*/  STL.64 [R1+0x17b8], R142 ;  /* 0x0017b88e01007387 */ /* 0x000fe40000100a00 */
[----:B------:R-:W4:Y:S01]  /*c6c20*/  LDSM.16.M88.4 R140, [R236+0x88180] ;  /* 0x08818000ec8c783b */ /* 0x000f220000000200 */
[----:B-1----:R-:W-:Y:S03]  /*c6c30*/  STL.64 [R1+0x430], R136 ;  /* 0x0004308801007387 */ /* 0x002fe60000100a00 */
[----:B------:R-:W-:Y:S02]  /*c6c40*/  STL.64 [R1+0x438], R138 ;  /* 0x0004388a01007387 */ /* 0x000fe40000100a00 */
[----:B------:R-:W1:Y:S04]  /*c6c50*/  LDSM.16.M88.4 R136, [R236+0x8a080] ;  /* 0x08a08000ec88783b */ /* 0x000e680000000200 */
[----:B------:R-:W2:Y:S01]  /*c6c60*/  LDL.LU R217, [R1+0x1aa4] ;  /* 0x001aa40001d97983 */ /* 0x000ea20000300800 */
[----:B------:R-:W2:Y:S01]  /*c6c70*/  LDL.LU R218, [R1+0x1aa8] ;  /* 0x001aa80001da7983 */ /* 0x000ea20000300800 */
[----:B------:R-:W2:Y:S03]  /*c6c80*/  LDL.LU R219, [R1+0x1aac] ;  /* 0x001aac0001db7983 */ /* 0x000ea60000300800 */
[----:B----4-:R-:W-:Y:S01]  /*c6c90*/  STL.64 [R1+0x1360], R140 ;  /* 0x0013608c01007387 */ /* 0x010fe20000100a00 */
        /* <DEDUP_REMOVED lines=17> */
[----:B------:R-:W-:Y:S01]  /*c6db0*/  LDSM.16.M88.4 R144, [R236+0x8e180] ;  /* 0x08e18000ec90783b */ /* 0x000fe20000000200 */
[----:B------:R-:W-:Y:S11]  /*c6dc0*/  LDSM.16.M88.4 R220, [R236+0xaa100] ;  /* 0x0aa10000ecdc783b */ /* 0x000ff60000000200 */
[----:B------:R-:W-:Y:S04]  /*c6dd0*/  @!UPT UIADD3 URZ, URZ, URZ, URZ ;  /* 0x0000003f3f3ff290 */ /* 0x000fe8000fffe03f */
[----:B------:R-:W-:Y:S01]  /*c6de0*/  STL.64 [R1+0x17a0], R140 ;  /* 0x0017a08c01007387 */ /* 0x000fe20000100a00 */
[----:B------:R-:W-:Y:S02]  /*c6df0*/  STL.64 [R1+0x17a8], R142 ;  /* 0x0017a88e01007387 */ /* 0x000fe40000100a00 */
[----:B------:R-:W3:Y:S01]  /*c6e00*/  LDSM.16.M88.4 R140, [R236+0x8e080] ;  /* 0x08e08000ec8c783b */ /* 0x000ee20000000200 */
[----:B-1----:R-:W-:Y:S03]  /*c6e10*/  STL.64 [R1+0x1340], R136 ;  /* 0x0013408801007387 */ /* 0x002fe60000100a00 */
[----:B------:R-:W-:Y:S02]  /*c6e20*/  STL.64 [R1+0x1348], R138 ;  /* 0x0013488a01007387 */ /* 0x000fe40000100a00 */
[----:B------:R-:W1:Y:S04]  /*c6e30*/  LDSM.16.M88.4 R136, [R236+0x8e100] ;  /* 0x08e10000ec88783b */ /* 0x000e680000000200 */
[----:B------:R-:W4:Y:S01]  /*c6e40*/  LDL.LU R205, [R1+0x1ac4] ;  /* 0x001ac40001cd7983 */ /* 0x000f220000300800 */
[----:B------:R-:W4:Y:S01]  /*c6e50*/  LDL.LU R206, [R1+0x1ac8] ;  /* 0x001ac80001ce7983 */ /* 0x000f220000300800 */
[----:B------:R-:W4:Y:S03]  /*c6e60*/  LDL.LU R207, [R1+0x1acc] ;  /* 0x001acc0001cf7983 */ /* 0x000f260000300800 */
[----:B---3--:R-:W-:Y:S01]  /*c6e70*/  STL.64 [R1+0x60], R140 ;  /* 0x0000608c01007387 */ /* 0x008fe20000100a00 */
        /* <DEDUP_REMOVED lines=18> */
[----:B------:R-:W-:Y:S11]  /*c6fa0*/  LDSM.16.M88.4 R224, [R236+0xaa080] ;  /* 0x0aa08000ece0783b */ /* 0x000ff60000000200 */
[----:B------:R-:W-:Y:S04]  /*c6fb0*/  @!UPT UIADD3 URZ, URZ, URZ, URZ ;  /* 0x0000003f3f3ff290 */ /* 0x000fe8000fffe03f */
[----:B------:R-:W-:Y:S01]  /*c6fc0*/  STL.64 [R1+0x1790], R140 ;  /* 0x0017908c01007387 */ /* 0x000fe20000100a00 */
[----:B------:R-:W-:Y:S02]  /*c6fd0*/  STL.64 [R1+0x1798], R142 ;  /* 0x0017988e01007387 */ /* 0x000fe40000100a00 */
[----:B------:R-:W1:Y:S02]  /*c6fe0*/  LDSM.16.M88.4 R140, [R236+0x92100] ;  /* 0x09210000ec8c783b */ /* 0x000e640000000200 */
[----:B-1----:R-:W-:Y:S02]  /*c6ff0*/  STL.64 [R1+0x80], R136 ;  /* 0x0000808801007387 */ /* 0x002fe40000100a00 */
[----:B------:R-:W-:Y:S02]  /*c7000*/  STL.64 [R1+0x88], R138 ;  /* 0x0000888a01007387 */ /* 0x000fe40000100a00 */
[----:B------:R-:W1:Y:S04]  /*c7010*/  LDSM.16.M88.4 R136, [R236+0x92180] ;  /* 0x09218000ec88783b */ /* 0x000e680000000200 */
[----:B------:R-:W3:Y:S01]  /*c7020*/  LDL.LU R197, [R1+0x1ae4] ;  /* 0x001ae40001c57983 */ /* 0x000ee20000300800 */
[----:B------:R-:W3:Y:S01]  /*c7030*/  LDL.LU R198, [R1+0x1ae8] ;  /* 0x001ae80001c67983 */ /* 0x000ee20000300800 */
[----:B------:R-:W3:Y:S03]  /*c7040*/  LDL.LU R199, [R1+0x1aec] ;  /* 0x001aec0001c77983 */ /* 0x000ee60000300800 */
[----:B------:R-:W-:Y:S01]  /*c7050*/  STL.64 [R1+0x1c0], R140 ;  /* 0x0001c08c01007387 */ /* 0x000fe20000100a00 */
[----:B------:R-:W-:Y:S02]  /*c7060*/  STL.64 [R1+0x1c8], R142 ;  /* 0x0001c88e01007387 */ /* 0x000fe40000100a00 */
[----:B------:R-:W2:Y:S01]  /*c7070*/  LDSM.16.M88.4 R140, [R236+0x94100] ;  /* 0x09410000ec8c783b */ /* 0x000ea20000000200 */
[----:B-1----:R-:W-:Y:S03]  /*c7080*/  STL.64 [R1+0x13b0], R136 ;  /* 0x0013b08801007387 */ /* 0x002fe60000100a00 */
[----:B------:R-:W-:Y:S02]  /*c7090*/  STL.64 [R1+0x13b8], R138 ;  /* 0x0013b88a01007387 */ /* 0x000fe40000100a00 */
[----:B------:R-:W1:Y:S01]  /*c70a0*/  LDSM.16.M88.4 R136, [R236+0x94180] ;  /* 0x09418000ec88783b */ /* 0x000e620000000200 */
[----:B--2---:R-:W-:Y:S03]  /*c70b0*/  STL.64 [R1+0x1b0], R140 ;  /* 0x0001b08c01007387 */ /* 0x004fe60000100a00 */
[----:B------:R2:W-:Y:S01]  /*c70c0*/  STL.64 [R1+0x1b8], R142 ;  /* 0x0001b88e01007387 */ /* 0x0005e20000100a00 */
[----:B-1----:R-:W-:Y:S01]  /*c70d0*/  STL.64 [R1+0x13c0], R136 ;  /* 0x0013c08801007387 */ /* 0x002fe20000100a00 */
[----:B------:R-:W-:Y:S02]  /*c70e0*/  STL.64 [R1+0x13c8], R138 ;  /* 0x0013c88a01007387 */ /* 0x000fe40000100a00 */
[----:B------:R-:W1:Y:S01]  /*c70f0*/  LDSM.16.M88.4 R136, [R236+0x96100] ;  /* 0x09610000ec88783b */ /* 0x000e620000000200 */
[C---:B--2---:R-:W-:Y:S01]  /*c7100*/  HMMA.1688.F32.TF32 R140, R8.reuse, R158, R216 ;  /* 0x0000009e088c723c */ /* 0x044fe200000810d8 */
[----:B------:R-:W-:Y:S02]  /*c7110*/  STL.64 [R1+0x90], R144 ;  /* 0x0000909001007387 */ /* 0x000fe40000100a00 */
[----:B------:R-:W-:Y:S02]  /*c7120*/  STL.64 [R1+0x98], R146 ;  /* 0x0000989201007387 */ /* 0x000fe40000100a00 */
[----:B------:R-:W2:Y:S02]  /*c7130*/  LDL.LU R156, [R1+0x1b00] ;  /* 0x001b0000019c7983 */ /* 0x000ea40000300800 */
[----:B------:R-:W1:Y:S01]  /*c7140*/  LDSM.16.M88.4 R144, [R236+0x96180] ;  /* 0x09618000ec90783b */ /* 0x000e620000000200 */
        /* <DEDUP_REMOVED lines=10> */
[----:B------:R-:W2:Y:S02]  /*c71f0*/  LDL.LU R159, [R1+0x1b0c] ;  /* 0x001b0c00019f7983 */ /* 0x000ea40000300800 */
[----:B------:R-:W-:Y:S02]  /*c7200*/  STL.64 [R1+0x13d0], R144 ;  /* 0x0013d09001007387 */ /* 0x000fe40000100a00 */
[----:B------:R-:W-:Y:S02]  /*c7210*/  STL.64 [R1+0x13d8], R146 ;  /* 0x0013d89201007387 */ /* 0x000fe40000100a00 */
[----:B------:R-:W4:Y:S04]  /*c7220*/  LDSM.16.M88.4 R144, [R236+0x98180] ;  /* 0x09818000ec90783b */ /* 0x000f280000000200 */
[----:B------:R-:W-:Y:S01]  /*c7230*/  STL.64 [R1+0xa0], R140 ;  /* 0x0000a08c01007387 */ /* 0x000fe20000100a00 */
[----:B------:R-:W-:Y:S02]  /*c7240*/  STL.64 [R1+0xa8], R142 ;  /* 0x0000a88e01007387 */ /* 0x000fe40000100a00 */
[----:B------:R-:W4:Y:S01]  /*c7250*/  LDSM.16.M88.4 R140, [R236+0x9a080] ;  /* 0x09a08000ec8c783b */ /* 0x000f220000000200 */
[----:B-1----:R-:W-:Y:S03]  /*c7260*/  STL.64 [R1+0x190], R136 ;  /* 0x0001908801007387 */ /* 0x002fe60000100a00 */
[----:B------:R-:W-:Y:S02]  /*c7270*/  STL.64 [R1+0x198], R138 ;  /* 0x0001988a01007387 */ /* 0x000fe40000100a00 */
[----:B------:R-:W1:Y:S01]  /*c7280*/  LDSM.16.M88.4 R136, [R236+0x9a100] ;  /* 0x09a10000ec88783b */ /* 0x000e620000000200 */
[----:B----4-:R-:W-:Y:S03]  /*c7290*/  STL.64 [R1+0x15e0], R144 ;  /* 0x0015e09001007387 */ /* 0x010fe60000100a00 */
[----:B------:R4:W-:Y:S01]  /*c72a0*/  STL.64 [R1+0x15e8], R146 ;  /* 0x0015e89201007387 */ /* 0x0009e20000100a00 */
[----:B------:R-:W-:Y:S01]  /*c72b0*/  STL.64 [R1+0xb0], R140 ;  /* 0x0000b08c01007387 */ /* 0x000fe20000100a00 */
[----:B------:R-:W-:Y:S02]  /*c72c0*/  STL.64 [R1+0xb8], R142 ;  /* 0x0000b88e01007387 */ /* 0x000fe40000100a00 */
[----:B------:R-:W4:Y:S01]  /*c72d0*/  LDSM.16.M88.4 R140, [R236+0x9a180] ;  /* 0x09a18000ec8c783b */ /* 0x000f220000000200 */
[----:B-1----:R-:W-:Y:S03]  /*c72e0*/  STL.64 [R1+0x180], R136 ;  /* 0x0001808801007387 */ /* 0x002fe60000100a00 */
[----:B------:R-:W-:Y:S02]  /*c72f0*/  STL.64 [R1+0x188], R138 ;  /* 0x0001888a01007387 */ /* 0x000fe40000100a00 */
[----:B------:R-:W1:Y:S01]  /*c7300*/  LDSM.16.M88.4 R136, [R236+0x9c080] ;  /* 0x09c08000ec88783b */ /* 0x000e620000000200 */
[C---:B----4-:R-:W-:Y:S01]  /*c7310*/  HMMA.1688.F32.TF32 R144, R8.reuse, R190, R204 ;  /* 0x000000be0890723c */ /* 0x050fe200000810cc */
[----:B------:R-:W-:Y:S11]  /*c7320*/  LDSM.16.M88.4 R204, [R236+0xae100] ;  /* 0x0ae10000eccc783b */ /* 0x000ff60000000200 */
[----:B------:R-:W-:Y:S11]  /*c7330*/  @!UPT UIADD3 URZ, URZ, URZ, URZ ;  /* 0x0000003f3f3ff290 */ /* 0x000ff6000fffe03f */
[----:B------:R-:W-:Y:S01]  /*c7340*/  STL.64 [R1+0x1770], R144 ;  /* 0x0017709001007387 */ /* 0x000fe20000100a00 */
[----:B------:R-:W-:Y:S02]  /*c7350*/  STL.64 [R1+0x1778], R146 ;  /* 0x0017789201007387 */ /* 0x000fe40000100a00 */
[----:B------:R-:W4:Y:S04]  /*c7360*/  LDSM.16.M88.4 R144, [R236+0x9c100] ;  /* 0x09c10000ec90783b */ /* 0x000f280000000200 */
[----:B------:R-:W-:Y:S01]  /*c7370*/  STL.64 [R1+0x15f0], R140 ;  /* 0x0015f08c01007387 */ /* 0x000fe20000100a00 */
[----:B------:R-:W-:Y:S02]  /*c7380*/  STL.64 [R1+0x15f8], R142 ;  /* 0x0015f88e01007387 */ /* 0x000fe40000100a00 */
[----:B------:R-:W4:Y:S02]  /*c7390*/  LDSM.16.M88.4 R140, [R236+0x9c180] ;  /* 0x09c18000ec8c783b */ /* 0x000f240000000200 */
[----:B-1----:R-:W-:Y:S02]  /*c73a0*/  STL.64 [R1+0xc0], R136 ;  /* 0x0000c08801007387 */ /* 0x002fe40000100a00 */
[----:B------:R-:W-:Y:S02]  /*c73b0*/  STL.64 [R1+0xc8], R138 ;  /* 0x0000c88a01007387 */ /* 0x000fe40000100a00 */
[----:B------:R-:W1:Y:S01]  /*c73c0*/  LDSM.16.M88.4 R136, [R236+0x9e080] ;  /* 0x09e08000ec88783b */ /* 0x000e620000000200 */
[----:B----4-:R-:W-:Y:S03]  /*c73d0*/  STL.64 [R1+0x170], R144 ;  /* 0x0001709001007387 */ /* 0x010fe60000100a00 */
[----:B------:R3:W-:Y:S02]  /*c73e0*/  STL.64 [R1+0x178], R146 ;  /* 0x0001789201007387 */ /* 0x0007e40000100a00 */
[----:B------:R-:W4:Y:S02]  /*c73f0*/  LDL.LU R188, [R1+0x1b20] ;  /* 0x001b200001bc7983 */ /* 0x000f240000300800 */
[----:B------:R-:W-:Y:S01]  /*c7400*/  STL.64 [R1+0x1600], R140 ;  /* 0x0016008c01007387 */ /* 0x000fe20000100a00 */
[----:B------:R-:W-:Y:S02]  /*c7410*/  STL.64 [R1+0x1608], R142 ;  /* 0x0016088e01007387 */ /* 0x000fe40000100a00 */
[----:B------:R-:W3:Y:S02]  /*c7420*/  LDSM.16.M88.4 R140, [R236+0x9e100] ;  /* 0x09e10000ec8c783b */ /* 0x000ee40000000200 */
[----:B-1----:R-:W-:Y:S02]  /*c7430*/  STL.64 [R1+0xd0], R136 ;  /* 0x0000d08801007387 */ /* 0x002fe40000100a00 */
[----:B------:R-:W-:Y:S02]  /*c7440*/  STL.64 [R1+0xd8], R138 ;  /* 0x0000d88a01007387 */ /* 0x000fe40000100a00 */
[----:B------:R-:W1:Y:S04]  /*c7450*/  LDSM.16.M88.4 R136, [R236+0x9e180] ;  /* 0x09e18000ec88783b */ /* 0x000e680000000200 */
[----:B------:R-:W4:Y:S01]  /*c7460*/  LDL.LU R189, [R1+0x1b24] ;  /* 0x001b240001bd7983 */ /* 0x000f220000300800 */
[----:B------:R-:W4:Y:S01]  /*c7470*/  LDL.LU R190, [R1+0x1b28] ;  /* 0x001b280001be7983 */ /* 0x000f220000300800 */
[----:B------:R-:W4:Y:S01]  /*c7480*/  LDL.LU R191, [R1+0x1b2c] ;  /* 0x001b2c0001bf7983 */ /* 0x000f220000300800 */
[C---:B---3--:R-:W-:Y:S02]  /*c7490*/  HMMA.1688.F32.TF32 R144, R8.reuse, R182, R196 ;  /* 0x000000b60890723c */ /* 0x048fe400000810c4 */
[----:B------:R-:W-:Y:S04]  /*c74a0*/  LDSM.16.M88.4 R196, [R236+0xb0100] ;  /* 0x0b010000ecc4783b */ /* 0x000fe80000000200 */
[----:B------:R-:W-:Y:S01]  /*c74b0*/  STL.64 [R1+0x160], R140 ;  /* 0x0001608c01007387 */ /* 0x000fe20000100a00 */
[----:B------:R-:W-:Y:S02]  /*c74c0*/  STL.64 [R1+0x168], R142 ;  /* 0x0001688e01007387 */ /* 0x000fe40000100a00 */
[----:B------:R-:W3:Y:S01]  /*c74d0*/  LDSM.16.M88.4 R140, [R236+0xa0080] ;  /* 0x0a008000ec8c783b */ /* 0x000ee20000000200 */
[----:B-1----:R-:W-:Y:S03]  /*c74e0*/  STL.64 [R1+0x1610], R136 ;  /* 0x0016108801007387 */ /* 0x002fe60000100a00 */
[----:B------:R-:W-:Y:S02]  /*c74f0*/  STL.64 [R1+0x1618], R138 ;  /* 0x0016188a01007387 */ /* 0x000fe40000100a00 */
[----:B------:R-:W1:Y:S08]  /*c7500*/  LDSM.16.M88.4 R136, [R236+0xa0100] ;  /* 0x0a010000ec88783b */ /* 0x000e700000000200 */
[----:B------:R-:W-:Y:S01]  /*c7510*/  STL.64 [R1+0x1760], R144 ;  /* 0x0017609001007387 */ /* 0x000fe20000100a00 */
[----:B------:R-:W-:Y:S02]  /*c7520*/  STL.64 [R1+0x1768], R146 ;  /* 0x0017689201007387 */ /* 0x000fe40000100a00 */
[----:B------:R-:W1:Y:S02]  /*c7530*/  LDSM.16.M88.4 R144, [R236+0xa0180] ;  /* 0x0a018000ec90783b */ /* 0x000e640000000200 */
[----:B---3--:R-:W-:Y:S02]  /*c7540*/  STL.64 [R1+0xe0], R140 ;  /* 0x0000e08c01007387 */ /* 0x008fe40000100a00 */
[----:B------:R-:W-:Y:S02]  /*c7550*/  STL.64 [R1+0xe8], R142 ;  /* 0x0000e88e01007387 */ /* 0x000fe40000100a00 */
[----:B------:R-:W3:Y:S01]  /*c7560*/  LDSM.16.M88.4 R140, [R236+0xa2080] ;  /* 0x0a208000ec8c783b */ /* 0x000ee20000000200 */
[----:B-1----:R-:W-:Y:S03]  /*c7570*/  STL.64 [R1+0x150], R136 ;  /* 0x0001508801007387 */ /* 0x002fe60000100a00 */
[----:B------:R-:W-:Y:S02]  /*c7580*/  STL.64 [R1+0x158], R138 ;  /* 0x0001588a01007387 */ /* 0x000fe40000100a00 */
[----:B------:R-:W1:Y:S04]  /*c7590*/  LDSM.16.M88.4 R136, [R236+0xa2100] ;  /* 0x0a210000ec88783b */ /* 0x000e680000000200 */
[----:B------:R-:W-:Y:S01]  /*c75a0*/  STL.64 [R1+0x1620], R144 ;  /* 0x0016209001007387 */ /* 0x000fe20000100a00 */
[----:B------:R-:W-:Y:S01]  /*c75b0*/  STL.64 [R1+0x1628], R146 ;  /* 0x0016289201007387 */ /* 0x000fe20000100a00 */
[----:B------:R-:W4:Y:S02]  /*c75c0*/  LDL.LU R180, [R1+0x1b40] ;  /* 0x001b400001b47983 */ /* 0x000f240000300800 */
[----:B------:R-:W-:Y:S01]  /*c75d0*/  LDSM.16.M88.4 R144, [R236+0xa4080] ;  /* 0x0a408000ec90783b */ /* 0x000fe20000000200 */
[----:B---3--:R-:W-:Y:S03]  /*c75e0*/  STL.64 [R1+0xf0], R140 ;  /* 0x0000f08c01007387 */ /* 0x008fe60000100a00 */
[----:B------:R2:W-:Y:S01]  /*c75f0*/  STL.64 [R1+0xf8], R142 ;  /* 0x0000f88e01007387 */ /* 0x0005e20000100a00 */
[----:B-1----:R-:W-:Y:S01]  /*c7600*/  STL.64 [R1+0x140], R136 ;  /* 0x0001408801007387 */ /* 0x002fe20000100a00 */
[----:B------:R-:W-:Y:S02]  /*c7610*/  STL.64 [R1+0x148], R138 ;  /* 0x0001488a01007387 */ /* 0x000fe40000100a00 */
[----:B------:R-:W3:Y:S02]  /*c7620*/  LDL.LU R181, [R1+0x1b44] ;  /* 0x001b440001b57983 */ /* 0x000ee40000300800 */
[----:B------:R-:W3:Y:S01]  /*c7630*/  LDL.LU R182, [R1+0x1b48] ;  /* 0x001b480001b67983 */ /* 0x000ee20000300800 */
[----:B------:R-:W3:Y:S04]  /*c7640*/  LDL.LU R183, [R1+0x1b4c] ;  /* 0x001b4c0001b77983 */ /* 0x000ee80000300800 */
[----:B------:R-:W1:Y:S01]  /*c7650*/  LDSM.16.M88.4 R136, [R236+0xa2180] ;  /* 0x0a218000ec88783b */ /* 0x000e620000000200 */
[C---:B--2---:R-:W-:Y:S03]  /*c7660*/  HMMA.1688.F32.TF32 R140, R8.reuse, R166, R156 ;  /* 0x000000a6088c723c */ /* 0x044fe6000008109c */
[----:B-1----:R-:W-:Y:S01]  /*c7670*/  STL.64 [R1+0x1630], R136 ;  /* 0x0016308801007387 */ /* 0x002fe20000100a00 */
[----:B------:R-:W-:Y:S02]  /*c7680*/  STL.64 [R1+0x1638], R138 ;  /* 0x0016388a01007387 */ /* 0x000fe40000100a00 */
[----:B------:R-:W1:Y:S04]  /*c7690*/  LDSM.16.M88.4 R136, [R236+0xa4100] ;  /* 0x0a410000ec88783b */ /* 0x000e680000000200 */
[----:B------:R-:W-:Y:S01]  /*c76a0*/  STL.64 [R1+0x100], R144 ;  /* 0x0001009001007387 */ /* 0x000fe20000100a00 */
[----:B------:R-:W-:Y:S01]  /*c76b0*/  STL.64 [R1+0x108], R146 ;  /* 0x0001089201007387 */ /* 0x000fe20000100a00 */
[----:B------:R-:W2:Y:S11]  /*c76c0*/  LDL.LU R156, [R1+0x1b50] ;  /* 0x001b5000019c7983 */ /* 0x000eb60000300800 */
[----:B------:R-:W-:Y:S02]  /*c76d0*/  STL.64 [R1+0x1750], R140 ;  /* 0x0017508c01007387 */ /* 0x000fe40000100a00 */
[----:B------:R-:W-:Y:S01]  /*c76e0*/  STL.64 [R1+0x1758], R142 ;  /* 0x0017588e01007387 */ /* 0x000fe20000100a00 */
[----:B------:R-:W-:Y:S04]  /*c76f0*/  LDSM.16.M88.4 R144, [R236+0xa6080] ;  /* 0x0a608000ec90783b */ /* 0x000fe80000000200 */
[----:B------:R-:W-:Y:S04]  /*c7700*/  LDSM.16.M88.4 R140, [R236+0xa6100] ;  /* 0x0a610000ec8c783b */ /* 0x000fe80000000200 */
[----:B-1----:R-:W-:Y:S01]  /*c7710*/  STL.64 [R1+0x130], R136 ;  /* 0x0001308801007387 */ /* 0x002fe20000100a00 */
[----:B------:R-:W-:Y:S02]  /*c7720*/  STL.64 [R1+0x138], R138 ;  /* 0x0001388a01007387 */ /* 0x000fe40000100a00 */
[----:B------:R-:W2:Y:S02]  /*c7730*/  LDL.LU R157, [R1+0x1b54] ;  /* 0x001b5400019d7983 */ /* 0x000ea40000300800 */
[----:B------:R-:W2:Y:S01]  /*c7740*/  LDL.LU R158, [R1+0x1b58] ;  /* 0x001b5800019e7983 */ /* 0x000ea20000300800 */
[----:B------:R-:W1:Y:S04]  /*c7750*/  LDSM.16.M88.4 R136, [R236+0xa4180] ;  /* 0x0a418000ec88783b */ /* 0x000e680000000200 */
[----:B------:R-:W2:Y:S04]  /*c7760*/  LDL.LU R159, [R1+0x1b5c] ;  /* 0x001b5c00019f7983 */ /* 0x000ea80000300800 */
[----:B-1----:R-:W-:Y:S01]  /*c7770*/  STL.64 [R1+0x1640], R136 ;  /* 0x0016408801007387 */ /* 0x002fe20000100a00 */
[----:B------:R-:W-:Y:S02]  /*c7780*/  STL.64 [R1+0x1648], R138 ;  /* 0x0016488a01007387 */ /* 0x000fe40000100a00 */
[----:B------:R-:W1:Y:S04]  /*c7790*/  LDSM.16.M88.4 R136, [R236+0xa6180] ;  /* 0x0a618000ec88783b */ /* 0x000e680000000200 */
[----:B------:R-:W-:Y:S01]  /*c77a0*/  STL.64 [R1+0x110], R144 ;  /* 0x0001109001007387 */ /* 0x000fe20000100a00 */
[----:B------:R-:W-:Y:S01]  /*c77b0*/  STL.64 [R1+0x118], R146 ;  /* 0x0001189201007387 */ /* 0x000fe20000100a00 */
[----:B------:R-:W2:Y:S02]  /*c77c0*/  LDL.LU R164, [R1+0x1b60] ;  /* 0x001b600001a47983 */ /* 0x000ea40000300800 */
[----:B------:R-:W-:Y:S02]  /*c77d0*/  STL.64 [R1+0x120], R140 ;  /* 0x0001208c01007387 */ /* 0x000fe40000100a00 */
[----:B------:R4:W-:Y:S02]  /*c77e0*/  STL.64 [R1+0x128], R142 ;  /* 0x0001288e01007387 */ /* 0x0009e40000100a00 */
[----:B------:R-:W-:Y:S01]  /*c77f0*/  IMAD.MOV.U32 R167, RZ, RZ, R252 ;  /* 0x000000ffffa77224 */ /* 0x000fe200078e00fc */
[----:B------:R-:W-:Y:S04]  /*c7800*/  LDSM.16.M88.4 R144, [R236+0xbe080] ;  /* 0x0be08000ec90783b */ /* 0x000fe80000000200 */
[----:B-1----:R-:W-:Y:S01]  /*c7810*/  STL.64 [R1+0x1650], R136 ;  /* 0x0016508801007387 */ /* 0x002fe20000100a00 */
[----:B------:R-:W-:Y:S02]  /*c7820*/  STL.64 [R1+0x1658], R138 ;  /* 0x0016588a01007387 */ /* 0x000fe40000100a00 */
[----:B------:R-:W2:Y:S02]  /*c7830*/  LDL.LU R165, [R1+0x1b64] ;  /* 0x001b640001a57983 */ /* 0x000ea40000300800 */
[----:B------:R-:W2:Y:S01]  /*c7840*/  LDL.LU R166, [R1+0x1b68] ;  /* 0x001b680001a67983 */ /* 0x000ea20000300800 */
[----:B------:R-:W1:Y:S04]  /*c7850*/  LDSM.16.M88.4 R136, [R236+0xa8180] ;  /* 0x0a818000ec88783b */ /* 0x000e680000000200 */
[----:B------:R-:W2:Y:S01]  /*c7860*/  LDL.LU R252, [R1+0x60b8] ;  /* 0x0060b80001fc7983 */ /* 0x000ea20000300800 */
[C---:B----4-:R-:W-:Y:S01]  /*c7870*/  HMMA.1688.F32.TF32 R140, R8.reuse, R150, R188 ;  /* 0x00000096088c723c */ /* 0x050fe200000810bc */
[----:B------:R-:W-:Y:S11]  /*c7880*/  LDSM.16.M88.4 R188, [R236+0xb2100] ;  /* 0x0b210000ecbc783b */ /* 0x000ff60000000200 */
[----:B------:R-:W-:Y:S11]  /*c7890*/  @!UPT UIADD3 URZ, URZ, URZ, URZ ;  /* 0x0000003f3f3ff290 */ /* 0x000ff6000fffe03f */
[----:B------:R-:W-:Y:S01]  /*c78a0*/  STL.64 [R1+0x1740], R140 ;  /* 0x0017408c01007387 */ /* 0x000fe20000100a00 */
[----:B------:R-:W-:Y:S02]  /*c78b0*/  STL.64 [R1+0x1748], R142 ;  /* 0x0017488e01007387 */ /* 0x000fe40000100a00 */
[----:B------:R-:W4:Y:S02]  /*c78c0*/  LDL.LU R244, [R1+0x60b4] ;  /* 0x0060b40001f47983 */ /* 0x000f240000300800 */
[----:B------:R-:W-:Y:S01]  /*c78d0*/  LDSM.16.M88.4 R140, [R236+0xac180] ;  /* 0x0ac18000ec8c783b */ /* 0x000fe20000000200 */
[----:B-1----:R-:W-:Y:S03]  /*c78e0*/  STL.64 [R1+0x1660], R136 ;  /* 0x0016608801007387 */ /* 0x002fe60000100a00 */
[----:B------:R-:W-:Y:S02]  /*c78f0*/  STL.64 [R1+0x1668], R138 ;  /* 0x0016688a01007387 */ /* 0x000fe40000100a00 */
[----:B------:R-:W1:Y:S04]  /*c7900*/  LDSM.16.M88.4 R136, [R236+0xaa180] ;  /* 0x0aa18000ec88783b */ /* 0x000e680000000200 */
[----:B------:R-:W4:Y:S01]  /*c7910*/  LDL.LU R3, [R1+0x60b0] ;  /* 0x0060b00001037983 */ /* 0x000f220000300800 */
[----:B-1----:R-:W-:Y:S01]  /*c7920*/  STL.64 [R1+0x1670], R136 ;  /* 0x0016708801007387 */ /* 0x002fe20000100a00 */
[----:B------:R3:W-:Y:S02]  /*c7930*/  STL.64 [R1+0x1678], R138 ;  /* 0x0016788a01007387 */ /* 0x0007e40000100a00 */
[----:B------:R-:W-:Y:S02]  /*c7940*/  STL.64 [R1+0x1680], R140 ;  /* 0x0016808c01007387 */ /* 0x000fe40000100a00 */
[----:B------:R-:W-:Y:S01]  /*c7950*/  STL.64 [R1+0x1688], R142 ;  /* 0x0016888e01007387 */ /* 0x000fe20000100a00 */
[----:B---3--:R-:W-:Y:S01]  /*c7960*/  HMMA.1688.F32.TF32 R136, R8, R174, R180 ;  /* 0x000000ae0888723c */ /* 0x008fe200000810b4 */
[----:B------:R-:W-:-:S02]  /*c7970*/  IMAD.MOV.U32 R150, RZ, RZ, R247 ;  /* 0x000000ffff967224 */ /* 0x000fc400078e00f7 */
[----:B------:R-:W-:Y:S01]  /*c7980*/  IMAD.MOV.U32 R151, RZ, RZ, R246 ;  /* 0x000000ffff977224 */ /* 0x000fe200078e00f6 */
[----:B------:R-:W-:Y:S04]  /*c7990*/  LDSM.16.M88.4 R180, [R236+0xb4100] ;  /* 0x0b410000ecb4783b */ /* 0x000fe80000000200 */
[----:B------:R-:W-:Y:S11]  /*c79a0*/  LDSM.16.M88.4 R172, [R236+0xb6100] ;  /* 0x0b610000ecac783b */ /* 0x000ff60000000200 */
[----:B------:R-:W-:Y:S04]  /*c79b0*/  @!UPT UIADD3 URZ, URZ, URZ, URZ ;  /* 0x0000003f3f3ff290 */ /* 0x000fe8000fffe03f */
[----:B------:R-:W-:Y:S01]  /*c79c0*/  STL.64 [R1+0x1730], R136 ;  /* 0x0017308801007387 */ /* 0x000fe20000100a00 */
[----:B------:R-:W-:Y:S02]  /*c79d0*/  STL.64 [R1+0x1738], R138 ;  /* 0x0017388a01007387 */ /* 0x000fe40000100a00 */
[----:B------:R-:W1:Y:S02]  /*c79e0*/  LDSM.16.M88.4 R136, [R236+0xae180] ;  /* 0x0ae18000ec88783b */ /* 0x000e640000000200 */
[----:B-1----:R-:W-:Y:S02]  /*c79f0*/  STL.64 [R1+0x1690], R136 ;  /* 0x0016908801007387 */ /* 0x002fe40000100a00 */
[----:B------:R-:W-:Y:S02]  /*c7a00*/  STL.64 [R1+0x1698], R138 ;  /* 0x0016988a01007387 */ /* 0x000fe40000100a00 */
[----:B------:R-:W1:Y:S01]  /*c7a10*/  LDSM.16.M88.4 R136, [R236+0xb0180] ;  /* 0x0b018000ec88783b */ /* 0x000e620000000200 */
[C---:B--2---:R-:W-:Y:S01]  /*c7a20*/  HMMA.1688.F32.TF32 R140, R8.reuse, R162, R156 ;  /* 0x000000a2088c723c */ /* 0x044fe2000008109c */
[----:B------:R-:W-:Y:S04]  /*c7a30*/  LDSM.16.M88.4 R160, [R236+0xba080] ;  /* 0x0ba08000eca0783b */ /* 0x000fe80000000200 */
[----:B------:R-:W-:Y:S04]  /*c7a40*/  LDSM.16.M88.4 R156, [R236+0xba100] ;  /* 0x0ba10000ec9c783b */ /* 0x000fe80000000200 */
[----:B-1----:R-:W-:Y:S01]  /*c7a50*/  STL.64 [R1+0x16a0], R136 ;  /* 0x0016a08801007387 */ /* 0x002fe20000100a00 */
[----:B------:R-:W-:Y:S02]  /*c7a60*/  STL.64 [R1+0x16a8], R138 ;  /* 0x0016a88a01007387 */ /* 0x000fe40000100a00 */
[----:B------:R-:W1:Y:S11]  /*c7a70*/  LDSM.16.M88.4 R136, [R236+0xb2180] ;  /* 0x0b218000ec88783b */ /* 0x000e760000000200 */
[----:B------:R-:W-:Y:S01]  /*c7a80*/  STL.64 [R1+0x1720], R140 ;  /* 0x0017208c01007387 */ /* 0x000fe20000100a00 */
[----:B------:R2:W-:Y:S03]  /*c7a90*/  STL.64 [R1+0x1728], R142 ;  /* 0x0017288e01007387 */ /* 0x0005e60000100a00 */
[----:B-1----:R-:W-:Y:S01]  /*c7aa0*/  STL.64 [R1+0x16b0], R136 ;  /* 0x0016b08801007387 */ /* 0x002fe20000100a00 */
        /* <DEDUP_REMOVED lines=9> */
[----:B------:R-:W-:Y:S02]  /*c7b40*/  STL.64 [R1+0x1118], R142 ;  /* 0x0011188e01007387 */ /* 0x000fe40000100a00 */
[----:B------:R-:W-:Y:S01]  /*c7b50*/  LDSM.16.M88.4 R140, [R236+0xba180] ;  /* 0x0ba18000ec8c783b */ /* 0x000fe20000000200 */
[----:B-1----:R-:W-:Y:S03]  /*c7b60*/  STL.64 [R1+0x16d0], R136 ;  /* 0x0016d08801007387 */ /* 0x002fe60000100a00 */
[----:B------:R-:W-:Y:S02]  /*c7b70*/  STL.64 [R1+0x16d8], R138 ;  /* 0x0016d88a01007387 */ /* 0x000fe40000100a00 */
[----:B------:R-:W1:Y:S02]  /*c7b80*/  LDSM.16.M88.4 R136, [R236+0xb8180] ;  /* 0x0b818000ec88783b */ /* 0x000e640000000200 */
[----:B-1----:R-:W-:Y:S02]  /*c7b90*/  STL.64 [R1+0x16e0], R136 ;  /* 0x0016e08801007387 */ /* 0x002fe40000100a00 */
[----:B------:R1:W-:Y:S02]  /*c7ba0*/  STL.64 [R1+0x16e8], R138 ;  /* 0x0016e88a01007387 */ /* 0x0003e40000100a00 */
[----:B-1----:R-:W-:Y:S01]  /*c7bb0*/  HMMA.1688.F32.TF32 R136, R8, R154, R148 ;  /* 0x0000009a0888723c */ /* 0x002fe20000081094 */
[----:B------:R-:W-:Y:S01]  /*c7bc0*/  STL.64 [R1+0x16f0], R140 ;  /* 0x0016f08c01007387 */ /* 0x000fe20000100a00 */
[----:B------:R-:W-:Y:S03]  /*c7bd0*/  STL.64 [R1+0x16f8], R142 ;  /* 0x0016f88e01007387 */ /* 0x000fe60000100a00 */
[----:B------:R-:W-:Y:S04]  /*c7be0*/  LDSM.16.M88.4 R152, [R236+0xbc080] ;  /* 0x0bc08000ec98783b */ /* 0x000fe80000000200 */
[----:B------:R-:W-:Y:S01]  /*c7bf0*/  LDSM.16.M88.4 R148, [R236+0xbc100] ;  /* 0x0bc10000ec94783b */ /* 0x000fe20000000200 */
[----:B------:R-:W-:Y:S11]  /*c7c00*/  LDSM.16.M88.4 R140, [R236+0xbe100] ;  /* 0x0be10000ec8c783b */ /* 0x000ff60000000200 */
[----:B------:R-:W-:Y:S02]  /*c7c10*/  @!UPT UIADD3 URZ, URZ, URZ, URZ ;  /* 0x0000003f3f3ff290 */ /* 0x000fe4000fffe03f */
[----:B------:R-:W-:Y:S01]  /*c7c20*/  STL.64 [R1+0x1100], R136 ;  /* 0x0011008801007387 */ /* 0x000fe20000100a00 */
[----:B------:R-:W-:Y:S02]  /*c7c30*/  STL.64 [R1+0x1108], R138 ;  /* 0x0011088a01007387 */ /* 0x000fe40000100a00 */
[----:B------:R-:W1:Y:S02]  /*c7c40*/  LDSM.16.M88.4 R136, [R236+0xbc180] ;  /* 0x0bc18000ec88783b */ /* 0x000e640000000200 */
[----:B-1----:R-:W-:Y:S02]  /*c7c50*/  STL.64 [R1+0x1710], R136 ;  /* 0x0017108801007387 */ /* 0x002fe40000100a00 */
[----:B------:R-:W-:Y:S02]  /*c7c60*/  STL.64 [R1+0x1718], R138 ;  /* 0x0017188a01007387 */ /* 0x000fe40000100a00 */
[----:B------:R-:W1:Y:S02]  /*c7c70*/  LDSM.16.M88.4 R136, [R236+0xbe180] ;  /* 0x0be18000ec88783b */ /* 0x000e640000000200 */
[----:B-1----:R-:W-:Y:S02]  /*c7c80*/  STL.64 [R1+0x1700], R136 ;  /* 0x0017008801007387 */ /* 0x002fe40000100a00 */
[----:B------:R1:W-:Y:S02]  /*c7c90*/  STL.64 [R1+0x1708], R138 ;  /* 0x0017088a01007387 */ /* 0x0003e40000100a00 */
[----:B-1----:R-:W2:Y:S01]  /*c7ca0*/  LDL.LU.64 R138, [R1+0x60a8] ;  /* 0x0060a800018a7983 */ /* 0x002ea20000300a00 */
[----:B------:R-:W2:Y:S02]  /*c7cb0*/  LDL.LU.64 R136, [R1+0x60a0] ;  /* 0x0060a00001887983 */ /* 0x000ea40000300a00 */
        /* <DEDUP_REMOVED lines=10> */
[----:B------:R-:W3:Y:S01]  /*c7d60*/  LDL.LU R236, [R1+0x1bc0] ;  /* 0x001bc00001ec7983 */ /* 0x000ee20000300800 */
[----:B------:R1:W-:Y:S02]  /*c7d70*/  STL.64 [R1+0x90d0], R154 ;  /* 0x0090d09a01007387 */ /* 0x0003e40000100a00 */
[----:B------:R-:W-:Y:S01]  /*c7d80*/  STL.64 [R1+0x90c8], R152 ;  /* 0x0090c89801007387 */ /* 0x000fe20000100a00 */
[----:B-1----:R-:W3:Y:S01]  /*c7d90*/  LDL.64 R154, [R1+0x15d8] ;  /* 0x0015d800019a7983 */ /* 0x002ee20000100a00 */
[----:B------:R1:W-:Y:S02]  /*c7da0*/  STL.64 [R1+0x90c0], R14 ;  /* 0x0090c00e01007387 */ /* 0x0003e40000100a00 */
[----:B------:R-:W-:Y:S01]  /*c7db0*/  STL.64 [R1+0x90b8], R12 ;  /* 0x0090b80c01007387 */ /* 0x000fe20000100a00 */
[----:B-1----:R-:W2:Y:S04]  /*c7dc0*/  LDL R14, [R1+0x15c8] ;  /* 0x0015c800010e7983 */ /* 0x002ea80000100800 */
[----:B------:R-:W2:Y:S01]  /*c7dd0*/  LDL R15, [R1+0x15cc] ;  /* 0x0015cc00010f7983 */ /* 0x000ea20000100800 */
[----:B------:R-:W-:Y:S02]  /*c7de0*/  STL.64 [R1+0x90b0], R146 ;  /* 0x0090b09201007387 */ /* 0x000fe40000100a00 */
[----:B------:R1:W-:Y:S02]  /*c7df0*/  STL.64 [R1+0x90a8], R144 ;  /* 0x0090a89001007387 */ /* 0x0003e40000100a00 */
[----:B-1----:R-:W2:Y:S01]  /*c7e00*/  LDL.LU R144, [R1+0x1bd0] ;  /* 0x001bd00001907983 */ /* 0x002ea20000300800 */
[----:B------:R-:W2:Y:S02]  /*c7e10*/  LDL.LU R145, [R1+0x1bd4] ;  /* 0x001bd40001917983 */ /* 0x000ea40000300800 */
[----:B------:R-:W2:Y:S02]  /*c7e20*/  LDL.LU R146, [R1+0x1bd8] ;  /* 0x001bd80001927983 */ /* 0x000ea40000300800 */
[----:B------:R-:W2:Y:S01]  /*c7e30*/  LDL.LU R147, [R1+0x1bdc] ;  /* 0x001bdc0001937983 */ /* 0x000ea20000300800 */
[----:B------:R1:W-:Y:S01]  /*c7e40*/  STL.64 [R1+0x8fa8], R230 ;  /* 0x008fa8e601007387 */ /* 0x0003e20000100a00 */
[----:B------:R-:W-:Y:S03]  /*c7e50*/  STL.64 [R1+0x8fa0], R228 ;  /* 0x008fa0e401007387 */ /* 0x000fe60000100a00 */
[----:B-1----:R-:W3:Y:S01]  /*c7e60*/  LDL.64 R230, [R1+0x15b8] ;  /* 0x0015b80001e67983 */ /* 0x002ee20000100a00 */
[----:B------:R-:W-:Y:S02]  /*c7e70*/  STL.64 [R1+0x8f98], R222 ;  /* 0x008f98de01007387 */ /* 0x000fe40000100a00 */
[----:B------:R1:W-:Y:S02]  /*c7e80*/  STL.64 [R1+0x8f90], R220 ;  /* 0x008f90dc01007387 */ /* 0x0003e40000100a00 */
[----:B-1----:R-:W3:Y:S01]  /*c7e90*/  LDL.LU R220, [R1+0x1be0] ;  /* 0x001be00001dc7983 */ /* 0x002ee20000300800 */
[----:B------:R-:W3:Y:S02]  /*c7ea0*/  LDL.LU R221, [R1+0x1be4] ;  /* 0x001be40001dd7983 */ /* 0x000ee40000300800 */
[----:B------:R-:W3:Y:S02]  /*c7eb0*/  LDL.LU R222, [R1+0x1be8] ;  /* 0x001be80001de7983 */ /* 0x000ee40000300800 */
[----:B------:R-:W3:Y:S01]  /*c7ec0*/  LDL.LU R223, [R1+0x1bec] ;  /* 0x001bec0001df7983 */ /* 0x000ee20000300800 */
[----:B------:R1:W-:Y:S01]  /*c7ed0*/  STL.64 [R1+0x8f88], R214 ;  /* 0x008f88d601007387 */ /* 0x0003e20000100a00 */
[----:B------:R-:W-:Y:S03]  /*c7ee0*/  STL.64 [R1+0x8f80], R212 ;  /* 0x008f80d401007387 */ /* 0x000fe60000100a00 */
[----:B-1----:R-:W3:Y:S04]  /*c7ef0*/  LDL R214, [R1+0x15a8] ;  /* 0x0015a80001d67983 */ /* 0x002ee80000100800 */
[----:B------:R-:W3:Y:S01]  /*c7f00*/  LDL R215, [R1+0x15ac] ;  /* 0x0015ac0001d77983 */ /* 0x000ee20000100800 */
        /* <DEDUP_REMOVED lines=19> */
[----:B------:R-:W3:Y:S02]  /*c8040*/  LDL.LU R16, [R1+0x1c40] ;  /* 0x001c400001107983 */ /* 0x000ee40000300800 */
[----:B------:R-:W3:Y:S02]  /*c8050*/  LDL.LU R17, [R1+0x1c44] ;  /* 0x001c440001117983 */ /* 0x000ee40000300800 */
[----:B------:R-:W3:Y:S01]  /*c8060*/  LDL.LU R18, [R1+0x1c48] ;  /* 0x001c480001127983 */ /* 0x000ee20000300800 */
[----:B------:R-:W3:Y:S01]  /*c8070*/  LDL.LU R19, [R1+0x1c4c] ;  /* 0x001c4c0001137983 */ /* 0x000ee20000300800 */
[----:B------:R-:W3:Y:S02]  /*c8080*/  LDL R162, [R1+0x1548] ;  /* 0x0015480001a27983 */ /* 0x000ee40000100800 */
[----:B------:R-:W3:Y:S02]  /*c8090*/  LDL R163, [R1+0x154c] ;  /* 0x00154c0001a37983 */ /* 0x000ee40000100800 */
[----:B------:R-:W3:Y:S01]  /*c80a0*/  LDL.LU R20, [R1+0x1c50] ;  /* 0x001c500001147983 */ /* 0x000ee20000300800 */
[----:B------:R-:W3:Y:S01]  /*c80b0*/  LDL.LU R21, [R1+0x1c54] ;  /* 0x001c540001157983 */ /* 0x000ee20000300800 */
[----:B------:R-:W3:Y:S02]  /*c80c0*/  LDL.LU R22, [R1+0x1c58] ;  /* 0x001c580001167983 */ /* 0x000ee40000300800 */
[----:B------:R-:W3:Y:S02]  /*c80d0*/  LDL.LU R23, [R1+0x1c5c] ;  /* 0x001c5c0001177983 */ /* 0x000ee40000300800 */
[----:B------:R-:W3:Y:S01]  /*c80e0*/  LDL R170, [R1+0x1538] ;  /* 0x0015380001aa7983 */ /* 0x000ee20000100800 */
[----:B------:R-:W3:Y:S01]  /*c80f0*/  LDL R171, [R1+0x153c] ;  /* 0x00153c0001ab7983 */ /* 0x000ee20000100800 */
[----:B------:R-:W3:Y:S02]  /*c8100*/  LDL.LU R24, [R1+0x1c60] ;  /* 0x001c600001187983 */ /* 0x000ee40000300800 */
[----:B------:R-:W3:Y:S02]  /*c8110*/  LDL.LU R25, [R1+0x1c64] ;  /* 0x001c640001197983 */ /* 0x000ee40000300800 */
[----:B------:R-:W3:Y:S01]  /*c8120*/  LDL.LU R26, [R1+0x1c68] ;  /* 0x001c6800011a7983 */ /* 0x000ee20000300800 */
[----:B------:R-:W3:Y:S01]  /*c8130*/  LDL.LU R27, [R1+0x1c6c] ;  /* 0x001c6c00011b7983 */ /* 0x000ee20000300800 */
[----:B------:R-:W-:Y:S02]  /*c8140*/  STL.64 [R1+0x8f38], R174 ;  /* 0x008f38ae01007387 */ /* 0x000fe40000100a00 */
[----:B------:R1:W-:Y:S02]  /*c8150*/  STL.64 [R1+0x8f30], R172 ;  /* 0x008f30ac01007387 */ /* 0x0003e40000100a00 */
[----:B------:R-:W-:Y:S01]  /*c8160*/  IMAD.MOV.U32 R247, RZ, RZ, c[0x0][0x18c] ;  /* 0x00006300fff77624 */ /* 0x000fe200078e00ff */
[----:B------:R-:W-:Y:S01]  /*c8170*/  MOV R246, c[0x0][0x188] ;  /* 0x0000620000f67a02 */ /* 0x000fe20000000f00 */
[----:B-1----:R-:W3:Y:S01]  /*c8180*/  LDL.LU R172, [R1+0x1c10] ;  /* 0x001c100001ac7983 */ /* 0x002ee20000300800 */
[----:B------:R-:W3:Y:S02]  /*c8190*/  LDL.LU R173, [R1+0x1c14] ;  /* 0x001c140001ad7983 */ /* 0x000ee40000300800 */
[----:B------:R-:W3:Y:S02]  /*c81a0*/  LDL.LU R174, [R1+0x1c18] ;  /* 0x001c180001ae7983 */ /* 0x000ee40000300800 */
[----:B------:R-:W3:Y:S01]  /*c81b0*/  LDL.LU R175, [R1+0x1c1c] ;  /* 0x001c1c0001af7983 */ /* 0x000ee20000300800 */
[----:B------:R1:W-:Y:S01]  /*c81c0*/  STL.64 [R1+0x8f28], R166 ;  /* 0x008f28a601007387 */ /* 0x0003e20000100a00 */
[----:B------:R-:W-:Y:S01]  /*c81d0*/  STL.64 [R1+0x8f20], R164 ;  /* 0x008f20a401007387 */ /* 0x000fe20000100a00 */
[----:B------:R-:W-:Y:S01]  /*c81e0*/  SHF.L.U32 R247, R247, 0x7, RZ ;  /* 0x00000007f7f77819 */ /* 0x000fe200000006ff */
[----:B------:R-:W-:Y:S01]  /*c81f0*/  IMAD.SHL.U32 R246, R246, 0x80, RZ ;  /* 0x00000080f6f67824 */ /* 0x000fe200078e00ff */
[----:B-1----:R-:W3:Y:S04]  /*c8200*/  LDL R166, [R1+0x1578] ;  /* 0x0015780001a67983 */ /* 0x002ee80000100800 */
[----:B------:R-:W3:Y:S01]  /*c8210*/  LDL R167, [R1+0x157c] ;  /* 0x00157c0001a77983 */ /* 0x000ee20000100800 */
[----:B------:R-:W-:Y:S02]  /*c8220*/  STL.64 [R1+0x8f18], R158 ;  /* 0x008f189e01007387 */ /* 0x000fe40000100a00 */
[----:B------:R1:W-:Y:S02]  /*c8230*/  STL.64 [R1+0x8f10], R156 ;  /* 0x008f109c01007387 */ /* 0x0003e40000100a00 */
[----:B------:R-:W-:-:S02]  /*c8240*/  IMAD.SHL.U32 R247, R247, 0x4, RZ ;  /* 0x00000004f7f77824 */ /* 0x000fc400078e00ff */
[----:B------:R-:W-:Y:S01]  /*c8250*/  IMAD.SHL.U32 R246, R246, 0x4, RZ ;  /* 0x00000004f6f67824 */ /* 0x000fe200078e00ff */
        /* <DEDUP_REMOVED lines=14> */
[----:B------:R-:W-:Y:S01]  /*c8340*/  STL [R1+0x60b8], R252 ;  /* 0x0060b8fc01007387 */ /* 0x000fe20000100800 */
[----:B----4-:R-:W-:Y:S02]  /*c8350*/  STL [R1+0x60b4], R244 ;  /* 0x0060b4f401007387 */ /* 0x010fe40000100800 */
[----:B------:R-:W4:Y:S02]  /*c8360*/  LDL R246, [R1+0x1558] ;  /* 0x0015580001f67983 */ /* 0x000f240000100800 */
[----:B------:R-:W4:Y:S01]  /*c8370*/  LDL R247, [R1+0x155c] ;  /* 0x00155c0001f77983 */ /* 0x000f220000100800 */
[----:B------:R-:W-:Y:S01]  /*c8380*/  STL [R1+0x60b0], R3 ;  /* 0x0060b00301007387 */ /* 0x000fe20000100800 */
[C---:B--2---:R-:W-:Y:S08]  /*c8390*/  HMMA.1688.F32.TF32 R12, R8.reuse, R14, R144 ;  /* 0x0000000e080c723c */ /* 0x044ff00000081090 */
[C---:B---3--:R-:W-:Y:S08]  /*c83a0*/  HMMA.1688.F32.TF32 R160, R8.reuse, R162, R20 ;  /* 0x000000a208a0723c */ /* 0x048ff00000081014 */
[C---:B------:R-:W-:Y:S01]  /*c83b0*/  HMMA.1688.F32.TF32 R168, R8.reuse, R170, R24 ;  /* 0x000000aa08a8723c */ /* 0x040fe20000081018 */
[----:B------:R-:W2:Y:S01]  /*c83c0*/  LDL.LU.64 R26, [R1+0x9120] ;  /* 0x00912000011a7983 */ /* 0x000ea20000300a00 */
[----:B------:R-:W2:Y:S11]  /*c83d0*/  LDL.LU.64 R24, [R1+0x9118] ;  /* 0x0091180001187983 */ /* 0x000eb60000300a00 */
[----:B------:R-:W-:Y:S10]  /*c83e0*/  @!UPT UIADD3 URZ, URZ, URZ, URZ ;  /* 0x0000003f3f3ff290 */ /* 0x000ff4000fffe03f */
[----:B------:R-:W-:Y:S01]  /*c83f0*/  STL.64 [R1+0x10f0], R168 ;  /* 0x0010f0a801007387 */ /* 0x000fe20000100a00 */
[----:B------:R1:W-:Y:S03]  /*c8400*/  STL.64 [R1+0x10f8], R170 ;  /* 0x0010f8aa01007387 */ /* 0x0003e60000100a00 */
[----:B-1----:R-:W3:Y:S01]  /*c8410*/  LDL.LU.64 R170, [R1+0x9110] ;  /* 0x0091100001aa7983 */ /* 0x002ee20000300a00 */
[----:B------:R-:W2:Y:S02]  /*c8420*/  LDL.LU.64 R168, [R1+0x9108] ;  /* 0x0091080001a87983 */ /* 0x000ea40000300a00 */
[----:B------:R-:W2:Y:S02]  /*c8430*/  LDL.LU.64 R22, [R1+0x9100] ;  /* 0x0091000001167983 */ /* 0x000ea40000300a00 */
[----:B------:R-:W2:Y:S01]  /*c8440*/  LDL.LU.64 R20, [R1+0x90f8] ;  /* 0x0090f80001147983 */ /* 0x000ea20000300a00 */
[----:B------:R-:W-:Y:S01]  /*c8450*/  STL.64 [R1+0x10e0], R160 ;  /* 0x0010e0a001007387 */ /* 0x000fe20000100a00 */
[----:B------:R1:W-:Y:S03]  /*c8460*/  STL.64 [R1+0x10e8], R162 ;  /* 0x0010e8a201007387 */ /* 0x0003e60000100a00 */
[----:B-1----:R-:W2:Y:S01]  /*c8470*/  LDL.LU.64 R162, [R1+0x90f0] ;  /* 0x0090f00001a27983 */ /* 0x002ea20000300a00 */
[----:B------:R-:W2:Y:S01]  /*c8480*/  LDL.LU.64 R160, [R1+0x90e8] ;  /* 0x0090e80001a07983 */ /* 0x000ea20000300a00 */
[C---:B------:R-:W-:Y:S08]  /*c8490*/  HMMA.1688.F32.TF32 R156, R8.reuse, R166, R156 ;  /* 0x000000a6089c723c */ /* 0x040ff0000008109c */
[C---:B------:R-:W-:Y:S08]  /*c84a0*/  HMMA.1688.F32.TF32 R140, R8.reuse, R150, R140 ;  /* 0x00000096088c723c */ /* 0x040ff0000008108c */
[C---:B----4-:R-:W-:Y:S01]  /*c84b0*/  HMMA.1688.F32.TF32 R244, R8.reuse, R246, R16 ;  /* 0x000000f608f4723c */ /* 0x050fe20000081010 */
[----:B------:R-:W4:Y:S01]  /*c84c0*/  LDL.LU.64 R18, [R1+0x90e0] ;  /* 0x0090e00001127983 */ /* 0x000f220000300a00 */
[----:B------:R-:W4:Y:S06]  /*c84d0*/  LDL.LU.64 R16, [R1+0x90d8] ;  /* 0x0090d80001107983 */ /* 0x000f2c0000300a00 */
[C---:B------:R-:W-:Y:S11]  /*c84e0*/  HMMA.1688.F32.TF32 R148, R8.reuse, R182, R172 ;  /* 0x000000b60894723c */ /* 0x040ff600000810ac */
[----:B------:R-:W-:Y:S04]  /*c84f0*/  @!UPT UIADD3 URZ, URZ, URZ, URZ ;  /* 0x0000003f3f3ff290 */ /* 0x000fe8000fffe03f */
[----:B------:R-:W-:Y:S01]  /*c8500*/  STL.64 [R1+0x10d0], R244 ;  /* 0x0010d0f401007387 */ /* 0x000fe20000100a00 */
[----:B------:R-:W-:Y:S02]  /*c8510*/  STL.64 [R1+0x10d8], R246 ;  /* 0x0010d8f601007387 */ /* 0x000fe40000100a00 */
[----:B------:R-:W-:Y:S02]  /*c8520*/  STL.64 [R1+0x10c0], R140 ;  /* 0x0010c08c01007387 */ /* 0x000fe40000100a00 */
[----:B------:R1:W-:Y:S02]  /*c8530*/  STL.64 [R1+0x10c8], R142 ;  /* 0x0010c88e01007387 */ /* 0x0003e40000100a00 */
[C---:B-1----:R-:W-:Y:S01]  /*c8540*/  HMMA.1688.F32.TF32 R140, R8.reuse, R198, R188 ;  /* 0x000000c6088c723c */ /* 0x042fe200000810bc */
[----:B------:R-:W-:Y:S01]  /*c8550*/  MOV R245, R199 ;  /* 0x000000c700f57202 */ /* 0x000fe20000000f00 */
[----:B------:R-:W-:Y:S01]  /*c8560*/  STL.64 [R1+0x10b0], R156 ;  /* 0x0010b09c01007387 */ /* 0x000fe20000100a00 */
[----:B------:R-:W-:Y:S02]  /*c8570*/  STL.64 [R1+0x10b8], R158 ;  /* 0x0010b89e01007387 */ /* 0x000fe40000100a00 */
[----:B------:R-:W-:Y:S02]  /*c8580*/  STL.64 [R1+0x10a0], R148 ;  /* 0x0010a09401007387 */ /* 0x000fe40000100a00 */
[----:B------:R1:W-:Y:S01]  /*c8590*/  STL.64 [R1+0x10a8], R150 ;  /* 0x0010a89601007387 */ /* 0x0003e20000100a00 */
[----:B------:R-:W-:Y:S01]  /*c85a0*/  STL [R1+0x7520], R245 ;  /* 0x007520f501007387 */ /* 0x000fe20000100800 */
[C---:B-1----:R-:W-:Y:S11]  /*c85b0*/  HMMA.1688.F32.TF32 R148, R8.reuse, R214, R204 ;  /* 0x000000d60894723c */ /* 0x042ff600000810cc */
[----:B------:R-:W-:Y:S03]  /*c85c0*/  @!UPT UIADD3 URZ, URZ, URZ, URZ ;  /* 0x0000003f3f3ff290 */ /* 0x000fe6000fffe03f */
[----:B------:R-:W-:Y:S01]  /*c85d0*/  STL.64 [R1+0x1090], R140 ;  /* 0x0010908c01007387 */ /* 0x000fe20000100a00 */
[----:B------:R1:W-:Y:S02]  /*c85e0*/  STL.64 [R1+0x1098], R142 ;  /* 0x0010988e01007387 */ /* 0x0003e40000100a00 */
[----:B-1----:R-:W-:Y:S01]  /*c85f0*/  HMMA.1688.F32.TF32 R140, R8, R230, R220 ;  /* 0x000000e6088c723c */ /* 0x002fe200000810dc */
[----:B------:R-:W-:-:S05]  /*c8600*/  IMAD.MOV.U32 R245, RZ, RZ, R231 ;  /* 0x000000fffff57224 */ /* 0x000fca00078e00e7 */
[----:B------:R-:W-:Y:S01]  /*c8610*/  STL.64 [R1+0x1080], R148 ;  /* 0x0010809401007387 */ /* 0x000fe20000100a00 */
[----:B------:R-:W-:Y:S02]  /*c8620*/  STL.64 [R1+0x1088], R150 ;  /* 0x0010889601007387 */ /* 0x000fe40000100a00 */
[----:B------:R-:W-:Y:S11]  /*c8630*/  STL [R1+0x7524], R245 ;  /* 0x007524f501007387 */ /* 0x000ff60000100800 */
[----:B------:R-:W-:Y:S03]  /*c8640*/  @!UPT UIADD3 URZ, URZ, URZ, URZ ;  /* 0x0000003f3f3ff290 */ /* 0x000fe6000fffe03f */
[----:B------:R-:W-:Y:S01]  /*c8650*/  STL.64 [R1+0x1070], R140 ;  /* 0x0010708c01007387 */ /* 0x000fe20000100a00 */
[----:B------:R-:W-:Y:S02]  /*c8660*/  STL.64 [R1+0x1078], R142 ;  /* 0x0010788e01007387 */ /* 0x000fe40000100a00 */
[----:B------:R1:W-:Y:S02]  /*c8670*/  STL.64 [R1+0x1060], R12 ;  /* 0x0010600c01007387 */ /* 0x0003e40000100a00 */
[----:B------:R-:W-:Y:S01]  /*c8680*/  STL.64 [R1+0x1068], R14 ;  /* 0x0010680e01007387 */ /* 0x000fe20000100a00 */
[----:B------:R-:W2:Y:S04]  /*c8690*/  LDL R152, [R1] ;  /* 0x0000000001987983 */ /* 0x000ea80000100800 */
[----:B------:R-:W2:Y:S04]  /*c86a0*/  LDL R153, [R1+0x4] ;  /* 0x0000040001997983 */ /* 0x000ea80000100800 */
[----:B------:R-:W2:Y:S04]  /*c86b0*/  LDL R144, [R1+0x40] ;  /* 0x0000400001907983 */ /* 0x000ea80000100800 */
[----:B------:R-:W2:Y:S01]  /*c86c0*/  LDL R145, [R1+0x44] ;  /* 0x0000440001917983 */ /* 0x000ea20000100800 */
[----:B------:R-:W-:Y:S03]  /*c86d0*/  HMMA.1688.F32.TF32 R236, R8, R154, R236 ;  /* 0x0000009a08ec723c */ /* 0x000fe600000810ec */
[----:B------:R-:W2:Y:S04]  /*c86e0*/  LDL R212, [R1+0xf0] ;  /* 0x0000f00001d47983 */ /* 0x000ea80000100800 */
[----:B------:R-:W2:Y:S04]  /*c86f0*/  LDL R213, [R1+0xf4] ;  /* 0x0000f40001d57983 */ /* 0x000ea80000100800 */
[----:B------:R-:W2:Y:S04]  /*c8700*/  LDL R214, [R1+0xf8] ;  /* 0x0000f80001d67983 */ /* 0x000ea80000100800 */
[----:B-1----:R-:W2:Y:S04]  /*c8710*/  LDL.64 R12, [R1+0x10] ;  /* 0x00001000010c7983 */ /* 0x002ea80000100a00 */
[----:B------:R-:W3:Y:S04]  /*c8720*/  LDL R215, [R1+0xfc] ;  /* 0x0000fc0001d77983 */ /* 0x000ee80000100800 */
        /* <DEDUP_REMOVED lines=29> */
[----:B------:R-:W3:Y:S01]  /*c8900*/  LDL.64 R230, [R1+0x118] ;  /* 0x0001180001e67983 */ /* 0x000ee20000100a00 */
[----:B------:R-:W-:-:S02]  /*c8910*/  IMAD.MOV.U32 R245, RZ, RZ, R155 ;  /* 0x000000fffff57224 */ /* 0x000fc400078e009b */
[----:B------:R1:W-:Y:S02]  /*c8920*/  STL [R1+0x7734], R236 ;  /* 0x007734ec01007387 */ /* 0x0003e40000100800 */
[----:B------:R1:W-:Y:S01]  /*c8930*/  STL [R1+0x7730], R237 ;  /* 0x007730ed01007387 */ /* 0x0003e20000100800 */
[----:B------:R1:W-:Y:S01]  /*c8940*/  STL [R1+0x772c], R238 ;  /* 0x00772cee01007387 */ /* 0x0003e20000100800 */
[----:B------:R1:W-:Y:S01]  /*c8950*/  STL [R1+0x7728], R239 ;  /* 0x007728ef01007387 */ /* 0x0003e20000100800 */
[C---:B------:R-:W-:Y:S02]  /*c8960*/  HMMA.1688.F32.TF32 R136, R4.reuse, R248, R136 ;  /* 0x000000f80488723c */ /* 0x040fe40000081088 */
[----:B------:R-:W-:Y:S04]  /*c8970*/  LDS R8, [R2+0x1c000] ;  /* 0x01c0000002087984 */ /* 0x000fe80000000800 */
[----:B------:R-:W-:Y:S04]  /*c8980*/  LDS R10, [R2+0x1e000] ;  /* 0x01e00000020a7984 */ /* 0x000fe80000000800 */
[----:B------:R-:W-:Y:S04]  /*c8990*/  LDS R9, [R0+0x1c000] ;  /* 0x01c0000000097984 */ /* 0x000fe80000000800 */
[----:B-1----:R-:W3:Y:S04]  /*c89a0*/  LDL R236, [R1+0x20] ;  /* 0x0000200001ec7983 */ /* 0x002ee80000100800 */
[----:B------:R-:W3:Y:S04]  /*c89b0*/  LDL R237, [R1+0x24] ;  /* 0x0000240001ed7983 */ /* 0x000ee80000100800 */
[----:B------:R-:W3:Y:S04]  /*c89c0*/  LDL R238, [R1+0x28] ;  /* 0x0000280001ee7983 */ /* 0x000ee80000100800 */
[----:B------:R-:W3:Y:S01]  /*c89d0*/  LDL R239, [R1+0x2c] ;  /* 0x00002c0001ef7983 */ /* 0x000ee20000100800 */
[----:B------:R1:W-:Y:S02]  /*c89e0*/  STL [R1+0x7528], R245 ;  /* 0x007528f501007387 */ /* 0x0003e40000100800 */
[----:B------:R-:W3:Y:S01]  /*c89f0*/  LDL.64 R246, [R1+0x58] ;  /* 0x0000580001f67983 */ /* 0x000ee20000100a00 */
[----:B------:R-:W2:Y:S04]  /*c8a00*/  LDS R11, [R0+0x1e000] ;  /* 0x01e00000000b7984 */ /* 0x000ea80000000800 */
[----:B-1----:R-:W4:Y:S01]  /*c8a10*/  LDL.64 R244, [R1+0x50] ;  /* 0x0000500001f47983 */ /* 0x002f220000100a00 */
[----:B------:R1:W-:Y:S02]  /*c8a20*/  STL [R1+0x8dc8], R248 ;  /* 0x008dc8f801007387 */ /* 0x0003e40000100800 */
[----:B------:R1:W-:Y:S02]  /*c8a30*/  STL [R1+0x8dc4], R249 ;  /* 0x008dc4f901007387 */ /* 0x0003e40000100800 */
[----:B------:R-:W4:Y:S01]  /*c8a40*/  LDL.LU.64 R154, [R1+0x90d0] ;  /* 0x0090d000019a7983 */ /* 0x000f220000300a00 */
[C---:B--2---:R-:W-:Y:S08]  /*c8a50*/  HMMA.1688.F32.TF32 R128, R4.reuse, R12, R128 ;  /* 0x0000000c0480723c */ /* 0x044ff00000081080 */
[----:B------:R-:W-:Y:S01]  /*c8a60*/  HMMA.1688.F32.TF32 R132, R4, R152, R132 ;  /* 0x000000980484723c */ /* 0x000fe20000081084 */
[----:B------:R-:W2:Y:S01]  /*c8a70*/  LDL.LU.64 R152, [R1+0x90c8] ;  /* 0x0090c80001987983 */ /* 0x000ea20000300a00 */
[----:B-1----:R-:W-:Y:S01]  /*c8a80*/  MOV R248, R12 ;  /* 0x0000000c00f87202 */ /* 0x002fe20000000f00 */
[----:B------:R-:W-:-:S02]  /*c8a90*/  IMAD.MOV.U32 R249, RZ, RZ, R13 ;  /* 0x000000fffff97224 */ /* 0x000fc400078e000d */
[----:B------:R-:W2:Y:S01]  /*c8aa0*/  LDL.LU.64 R14, [R1+0x90c0] ;  /* 0x0090c000010e7983 */ /* 0x000ea20000300a00 */
[----:B------:R-:W2:Y:S09]  /*c8ab0*/  LDL.LU.64 R12, [R1+0x90b8] ;  /* 0x0090b800010c7983 */ /* 0x000eb20000300a00 */
[----:B------:R1:W-:Y:S01]  /*c8ac0*/  STL.64 [R1+0x90a0], R130 ;  /* 0x0090a08201007387 */ /* 0x0003e20000100a00 */
[----:B------:R1:W-:Y:S03]  /*c8ad0*/  STL.64 [R1+0x9098], R128 ;  /* 0x0090988001007387 */ /* 0x0003e60000100a00 */
[----:B-1----:R-:W2:Y:S04]  /*c8ae0*/  LDL R130, [R1+0x8] ;  /* 0x0000080001827983 */ /* 0x002ea80000100800 */
[----:B------:R-:W2:Y:S04]  /*c8af0*/  LDL R131, [R1+0xc] ;  /* 0x00000c0001837983 */ /* 0x000ea80000100800 */
[----:B------:R-:W2:Y:S04]  /*c8b00*/  LDL R128, [R1+0x30] ;  /* 0x0000300001807983 */ /* 0x000ea80000100800 */
[----:B------:R-:W2:Y:S01]  /*c8b10*/  LDL R129, [R1+0x34] ;  /* 0x0000340001817983 */ /* 0x000ea20000100800 */
[C---:B------:R-:W-:Y:S01]  /*c8b20*/  HMMA.1688.F32.TF32 R116, R4.reuse, R144, R116 ;  /* 0x000000900474723c */ /* 0x040fe20000081074 */
[----:B------:R-:W2:Y:S02]  /*c8b30*/  LDL.LU.64 R146, [R1+0x90b0] ;  /* 0x0090b00001927983 */ /* 0x000ea40000300a00 */
[----:B------:R-:W2:Y:S05]  /*c8b40*/  LDL.LU.64 R144, [R1+0x90a8] ;  /* 0x0090a80001907983 */ /* 0x000eaa0000300a00 */
[----:B------:R-:W-:Y:S01]  /*c8b50*/  HMMA.1688.F32.TF32 R96, R4, R240, R96 ;  /* 0x000000f00460723c */ /* 0x000fe20000081060 */
[----:B------:R3:W-:Y:S01]  /*c8b60*/  STL [R1+0x8d94], R240 ;  /* 0x008d94f001007387 */ /* 0x0007e20000100800 */
[----:B------:R1:W-:Y:S05]  /*c8b70*/  STL [R1+0x8d90], R241 ;  /* 0x008d90f101007387 */ /* 0x0003ea0000100800 */
[----:B---3--:R-:W-:Y:S01]  /*c8b80*/  IMAD.MOV.U32 R240, RZ, RZ, R220 ;  /* 0x000000fffff07224 */ /* 0x008fe200078e00dc */
[----:B-1----:R-:W-:-:S04]  /*c8b90*/  MOV R241, R221 ;  /* 0x000000dd00f17202 */ /* 0x002fc80000000f00 */
[----:B------:R-:W-:Y:S01]  /*c8ba0*/  STL [R1+0x8da0], R240 ;  /* 0x008da0f001007387 */ /* 0x000fe20000100800 */
[----:B------:R1:W-:Y:S02]  /*c8bb0*/  STL [R1+0x8d9c], R241 ;  /* 0x008d9cf101007387 */ /* 0x0003e40000100800 */
[----:B------:R3:W-:Y:S02]  /*c8bc0*/  STL [R1+0x8d98], R232 ;  /* 0x008d98e801007387 */ /* 0x0007e40000100800 */
[----:B------:R-:W-:Y:S01]  /*c8bd0*/  STL [R1+0x8d8c], R233 ;  /* 0x008d8ce901007387 */ /* 0x000fe20000100800 */
[----:B------:R1:W-:Y:S01]  /*c8be0*/  STL [R1+0x8da4], R224 ;  /* 0x008da4e001007387 */ /* 0x0003e20000100800 */
[----:B------:R-:W-:Y:S02]  /*c8bf0*/  STL [R1+0x8d88], R225 ;  /* 0x008d88e101007387 */ /* 0x000fe40000100800 */
[----:B------:R-:W-:Y:S02]  /*c8c00*/  STL [R1+0x8dac], R216 ;  /* 0x008dacd801007387 */ /* 0x000fe40000100800 */
[----:B------:R-:W-:Y:S01]  /*c8c10*/  STL [R1+0x8da8], R217 ;  /* 0x008da8d901007387 */ /* 0x000fe20000100800 */
[----:B------:R-:W-:Y:S01]  /*c8c20*/  STL [R1+0x8db4], R208 ;  /* 0x008db4d001007387 */ /* 0x000fe20000100800 */
[----:B------:R-:W-:Y:S02]  /*c8c30*/  STL [R1+0x8db0], R209 ;  /* 0x008db0d101007387 */ /* 0x000fe40000100800 */
[----:B------:R-:W-:Y:S02]  /*c8c40*/  STL [R1+0x8dbc], R200 ;  /* 0x008dbcc801007387 */ /* 0x000fe40000100800 */
[----:B------:R-:W-:Y:S01]  /*c8c50*/  STL [R1+0x8db8], R201 ;  /* 0x008db8c901007387 */ /* 0x000fe20000100800 */
[C---:B------:R-:W-:Y:S08]  /*c8c60*/  HMMA.1688.F32.TF32 R124, R4.reuse, R236, R124 ;  /* 0x000000ec047c723c */ /* 0x040ff0000008107c */
        /* <DEDUP_REMOVED lines=19> */
[----:B------:R-:W-:Y:S07]  /*c8da0*/  STL [R1+0x8dc0], R193 ;  /* 0x008dc0c101007387 */ /* 0x000fee0000100800 */
[C---:B------:R-:W-:Y:S08]  /*c8db0*/  HMMA.1688.F32.TF32 R32, R4.reuse, R184, R32 ;  /* 0x000000b80420723c */ /* 0x040ff00000081020 */
[C---:B------:R-:W-:Y:S08]  /*c8dc0*/  HMMA.1688.F32.TF32 R28, R4.reuse, R176, R28 ;  /* 0x000000b0041c723c */ /* 0x040ff0000008101c */
[C---:B------:R-:W-:Y:S08]  /*c8dd0*/  HMMA.1688.F32.TF32 R24, R4.reuse, R168, R24 ;  /* 0x000000a80418723c */ /* 0x040ff00000081018 */
[----:B------:R-:W-:Y:S08]  /*c8de0*/  HMMA.1688.F32.TF32 R20, R4, R160, R20 ;  /* 0x000000a00414723c */ /* 0x000ff00000081014 */
[----:B------:R-:W-:Y:S08]  /*c8df0*/  HMMA.1688.F32.TF32 R136, R8, R250, R136 ;  /* 0x000000fa0888723c */ /* 0x000ff00000081088 */
[----:B--2---:R-:W-:Y:S08]  /*c8e00*/  HMMA.1688.F32.TF32 R16, R4, R152, R16 ;  /* 0x000000980410723c */ /* 0x004ff00000081010 */
[----:B------:R-:W-:Y:S08]  /*c8e10*/  HMMA.1688.F32.TF32 R132, R8, R130, R132 ;  /* 0x000000820884723c */ /* 0x000ff00000081084 */
[C---:B------:R-:W-:Y:S08]  /*c8e20*/  HMMA.1688.F32.TF32 R120, R4.reuse, R128, R120 ;  /* 0x000000800478723c */ /* 0x040ff00000081078 */
[----:B------:R-:W-:Y:S01]  /*c8e30*/  HMMA.1688.F32.TF32 R12, R4, R144, R12 ;  /* 0x00000090040c723c */ /* 0x000fe2000008100c */
[----:B------:R-:W2:Y:S04]  /*c8e40*/  LDL R6, [R1+0x48] ;  /* 0x0000480001067983 */ /* 0x000ea80000100800 */
[----:B------:R-:W2:Y:S01]  /*c8e50*/  LDL R7, [R1+0x4c] ;  /* 0x00004c0001077983 */ /* 0x000ea20000100800 */
[----:B------:R4:W-:Y:S02]  /*c8e60*/  STL.64 [R1+0x8dd8], R250 ;  /* 0x008dd8fa01007387 */ /* 0x0009e40000100a00 */
[----:B------:R-:W-:Y:S01]  /*c8e70*/  STL.64 [R1+0x8dd0], R248 ;  /* 0x008dd0f801007387 */ /* 0x000fe20000100a00 */
[C---:B------:R-:W-:Y:S08]  /*c8e80*/  HMMA.1688.F32.TF32 R124, R8.reuse, R238, R124 ;  /* 0x000000ee087c723c */ /* 0x040ff0000008107c */
[----:B------:R-:W-:Y:S01]  /*c8e90*/  HMMA.1688.F32.TF32 R100, R8, R158, R100 ;  /* 0x0000009e0864723c */ /* 0x000fe20000081064 */
[----:B-1----:R-:W-:-:S02]  /*c8ea0*/  MOV R241, R174 ;  /* 0x000000ae00f17202 */ /* 0x002fc40000000f00 */
[----:B------:R-:W-:Y:S01]  /*c8eb0*/  MOV R240, R183 ;  /* 0x000000b700f07202 */ /* 0x000fe20000000f00 */
[----:B------:R-:W-:-:S04]  /*c8ec0*/  IMAD.MOV.U32 R245, RZ, RZ, R207 ;  /* 0x000000fffff57224 */ /* 0x000fc800078e00cf */
[C---:B------:R-:W-:Y:S08]  /*c8ed0*/  HMMA.1688.F32.TF32 R92, R8.reuse, R166, R92 ;  /* 0x000000a6085c723c */ /* 0x040ff0000008105c */
[----:B------:R-:W-:Y:S01]  /*c8ee0*/  HMMA.1688.F32.TF32 R88, R8, R174, R88 ;  /* 0x000000ae0858723c */ /* 0x000fe20000081058 */
[----:B---3--:R-:W-:-:S07]  /*c8ef0*/  IMAD.MOV.U32 R232, RZ, RZ, R175 ;  /* 0x000000ffffe87224 */ /* 0x008fce00078e00af */
[C---:B------:R-:W-:Y:S01]  /*c8f00*/  HMMA.1688.F32.TF32 R84, R8.reuse, R182, R84 ;  /* 0x000000b60854723c */ /* 0x040fe20000081054 */
[----:B------:R-:W-:Y:S01]  /*c8f10*/  IMAD.MOV.U32 R224, RZ, RZ, R182 ;  /* 0x000000ffffe07224 */ /* 0x000fe200078e00b6 */
[----:B----4-:R-:W3:Y:S01]  /*c8f20*/  LDL.64 R250, [R1+0x38] ;  /* 0x0000380001fa7983 */ /* 0x010ee20000100a00 */
[----:B------:R-:W4:Y:S02]  /*c8f30*/  LDL.LU.64 R130, [R1+0x90a0] ;  /* 0x0090a00001827983 */ /* 0x000f240000300a00 */
[----:B------:R-:W4:Y:S03]  /*c8f40*/  LDL.LU.64 R128, [R1+0x9098] ;  /* 0x0090980001807983 */ /* 0x000f260000300a00 */
[C---:B------:R-:W-:Y:S08]  /*c8f50*/  HMMA.1688.F32.TF32 R80, R8.reuse, R190, R80 ;  /* 0x000000be0850723c */ /* 0x040ff00000081050 */
[----:B------:R-:W-:Y:S01]  /*c8f60*/  HMMA.1688.F32.TF32 R76, R8, R198, R76 ;  /* 0x000000c6084c723c */ /* 0x000fe2000008104c */
[----:B------:R-:W-:Y:S01]  /*c8f70*/  IMAD.MOV.U32 R208, RZ, RZ, R198 ;  /* 0x000000ffffd07224 */ /* 0x000fe200078e00c6 */
[----:B------:R1:W-:Y:S01]  /*c8f80*/  STL.64 [R1+0x9090], R134 ;  /* 0x0090908601007387 */ /* 0x0003e20000100a00 */
[----:B------:R-:W-:Y:S02]  /*c8f90*/  STL.64 [R1+0x9088], R132 ;  /* 0x0090888401007387 */ /* 0x000fe40000100a00 */
[----:B------:R-:W-:-:S03]  /*c8fa0*/  IMAD.MOV.U32 R209, RZ, RZ, R199 ;  /* 0x000000ffffd17224 */ /* 0x000fc600078e00c7 */
[----:B------:R-:W-:Y:S01]  /*c8fb0*/  HMMA.1688.F32.TF32 R72, R8, R206, R72 ;  /* 0x000000ce0848723c */ /* 0x000fe20000081048 */
[----:B------:R-:W-:-:S07]  /*c8fc0*/  MOV R201, R206 ;  /* 0x000000ce00c97202 */ /* 0x000fce0000000f00 */
[C---:B------:R-:W-:Y:S08]  /*c8fd0*/  HMMA.1688.F32.TF32 R68, R8.reuse, R214, R68 ;  /* 0x000000d60844723c */ /* 0x040ff00000081044 */
[C---:B------:R-:W-:Y:S08]  /*c8fe0*/  HMMA.1688.F32.TF32 R64, R8.reuse, R222, R64 ;  /* 0x000000de0840723c */ /* 0x040ff00000081040 */
[----:B------:R-:W-:Y:S01]  /*c8ff0*/  HMMA.1688.F32.TF32 R60, R8, R230, R60 ;  /* 0x000000e6083c723c */ /* 0x000fe2000008103c */
[----:B------:R-:W-:-:S02]  /*c9000*/  IMAD.MOV.U32 R193, RZ, RZ, R230 ;  /* 0x000000ffffc17224 */ /* 0x000fc400078e00e6 */
[----:B------:R-:W-:-:S05]  /*c9010*/  IMAD.MOV.U32 R200, RZ, RZ, R231 ;  /* 0x000000ffffc87224 */ /* 0x000fca00078e00e7 */
[C---:B------:R-:W-:Y:S08]  /*c9020*/  HMMA.1688.F32.TF32 R112, R8.reuse, R246, R112 ;  /* 0x000000f60870723c */ /* 0x040ff00000081070 */
[----:B------:R-:W-:Y:S01]  /*c9030*/  HMMA.1688.F32.TF32 R108, R8, R142, R108 ;  /* 0x0000008e086c723c */ /* 0x000fe2000008106c */
[----:B-1----:R-:W4:Y:S01]  /*c9040*/  LDL.64 R134, [R1+0x18] ;  /* 0x0000180001867983 */ /* 0x002f220000100a00 */
[----:B------:R-:W-:Y:S01]  /*c9050*/  IMAD.MOV.U32 R239, RZ, RZ, R222 ;  /* 0x000000ffffef7224 */ /* 0x000fe200078e00de */
[----:B------:R-:W-:Y:S01]  /*c9060*/  MOV R238, R223 ;  /* 0x000000df00ee7202 */ /* 0x000fe20000000f00 */
[----:B------:R-:W-:-:S02]  /*c9070*/  IMAD.MOV.U32 R216, RZ, RZ, R142 ;  /* 0x000000ffffd87224 */ /* 0x000fc400078e008e */
[----:B------:R-:W-:Y:S02]  /*c9080*/  IMAD.MOV.U32 R217, RZ, RZ, R143 ;  /* 0x000000ffffd97224 */ /* 0x000fe400078e008f */
[C---:B------:R-:W-:Y:S01]  /*c9090*/  HMMA.1688.F32.TF32 R104, R8.reuse, R150, R104 ;  /* 0x000000960868723c */ /* 0x040fe20000081068 */
[----:B------:R-:W-:Y:S04]  /*c90a0*/  LDS R4, [R2+0x20000] ;  /* 0x0200000002047984 */ /* 0x000fe80000000800 */
[----:B------:R-:W-:Y:S03]  /*c90b0*/  LDS R5, [R0+0x20000] ;  /* 0x0200000000057984 */ /* 0x000fe60000000800 */
[C---:B----4-:R-:W-:Y:S01]  /*c90c0*/  HMMA.1688.F32.TF32 R128, R8.reuse, R134, R128 ;  /* 0x000000860880723c */ /* 0x050fe20000081080 */
[----:B---3--:R-:W-:Y:S01]  /*c90d0*/  IMAD.MOV.U32 R236, RZ, RZ, R251 ;  /* 0x000000ffffec7224 */ /* 0x008fe200078e00fb */
[----:B------:R-:W-:Y:S11]  /*c90e0*/  MOV R237, R250 ;  /* 0x000000fa00ed7202 */ /* 0x000ff60000000f00 */
[----:B------:R-:W-:Y:S10]  /*c90f0*/  @!UPT UIADD3 URZ, URZ, URZ, URZ ;  /* 0x0000003f3f3ff290 */ /* 0x000ff4000fffe03f */
[----:B------:R-:W-:Y:S01]  /*c9100*/  STL.64 [R1+0x9080], R130 ;  /* 0x0090808201007387 */ /* 0x000fe20000100a00 */
[----:B------:R-:W-:Y:S02]  /*c9110*/  STL.64 [R1+0x9078], R128 ;  /* 0x0090788001007387 */ /* 0x000fe40000100a00 */
[----:B------:R-:W-:Y:S02]  /*c9120*/  STL.64 [R1+0x9070], R126 ;  /* 0x0090707e01007387 */ /* 0x000fe40000100a00 */
[----:B------:R-:W-:Y:S01]  /*c9130*/  STL.64 [R1+0x9068], R124 ;  /* 0x0090687c01007387 */ /* 0x000fe20000100a00 */
[----:B------:R1:W-:Y:S01]  /*c9140*/  STL [R1+0x8d84], R236 ;  /* 0x008d84ec01007387 */ /* 0x0003e20000100800 */
[----:B------:R3:W-:Y:S02]  /*c9150*/  STL [R1+0x8d80], R237 ;  /* 0x008d80ed01007387 */ /* 0x0007e40000100800 */
[----:B------:R-:W-:Y:S02]  /*c9160*/  STL.64 [R1+0x9060], R102 ;  /* 0x0090606601007387 */ /* 0x000fe40000100a00 */
[----:B------:R-:W-:Y:S01]  /*c9170*/  STL.64 [R1+0x9058], R100 ;  /* 0x0090586401007387 */ /* 0x000fe20000100a00 */
[----:B------:R-:W-:Y:S01]  /*c9180*/  STL.64 [R1+0x8de8], R242 ;  /* 0x008de8f201007387 */ /* 0x000fe20000100a00 */
[----:B------:R-:W-:Y:S02]  /*c9190*/  STL.64 [R1+0x8de0], R240 ;  /* 0x008de0f001007387 */ /* 0x000fe40000100a00 */
[----:B------:R-:W-:Y:S02]  /*c91a0*/  STL [R1+0x8eb0], R245 ;  /* 0x008eb0f501007387 */ /* 0x000fe40000100800 */
[----:B-1----:R-:W-:Y:S01]  /*c91b0*/  IMAD.MOV.U32 R236, RZ, RZ, R246 ;  /* 0x000000ffffec7224 */ /* 0x002fe200078e00f6 */
[----:B---3--:R-:W-:Y:S01]  /*c91c0*/  MOV R237, R247 ;  /* 0x000000f700ed7202 */ /* 0x008fe20000000f00 */
[----:B------:R1:W-:Y:S04]  /*c91d0*/  STL.64 [R1+0x8df8], R238 ;  /* 0x008df8ee01007387 */ /* 0x0003e80000100a00 */
[----:B------:R3:W-:Y:S01]  /*c91e0*/  STL.64 [R1+0x8df0], R236 ;  /* 0x008df0ec01007387 */ /* 0x0007e20000100a00 */
[----:B------:R-:W4:Y:S02]  /*c91f0*/  LDL R132, [R1+0x1f0] ;  /* 0x0001f00001847983 */ /* 0x000f240000100800 */
[----:B------:R-:W4:Y:S02]  /*c9200*/  LDL R133, [R1+0x1f4] ;  /* 0x0001f40001857983 */ /* 0x000f240000100800 */
[----:B------:R-:W4:Y:S01]  /*c9210*/  LDL.64 R128, [R1+0x200] ;  /* 0x0002000001807983 */ /* 0x000f220000100a00 */
[----:B------:R-:W4:Y:S04]  /*c9220*/  LDL.64 R228, [R1+0x2d0] ;  /* 0x0002d00001e47983 */ /* 0x000f280000100a00 */
[----:B------:R-:W4:Y:S04]  /*c9230*/  LDL.64 R230, [R1+0x2d8] ;  /* 0x0002d80001e67983 */ /* 0x000f280000100a00 */
[----:B-1----:R-:W4:Y:S04]  /*c9240*/  LDL.64 R238, [R1+0x378] ;  /* 0x0003780001ee7983 */ /* 0x002f280000100a00 */
[----:B------:R-:W4:Y:S04]  /*c9250*/  LDL.64 R220, [R1+0x2e0] ;  /* 0x0002e00001dc7983 */ /* 0x000f280000100a00 */
[----:B------:R-:W4:Y:S04]  /*c9260*/  LDL.64 R222, [R1+0x2e8] ;  /* 0x0002e80001de7983 */ /* 0x000f280000100a00 */
[----:B------:R-:W4:Y:S04]  /*c9270*/  LDL.64 R212, [R1+0x2f0] ;  /* 0x0002f00001d47983 */ /* 0x000f280000100a00 */
[----:B---3--:R-:W3:Y:S04]  /*c9280*/  LDL.64 R236, [R1+0x370] ;  /* 0x0003700001ec7983 */ /* 0x008ee80000100a00 */
        /* <DEDUP_REMOVED lines=13> */
[C---:B--2---:R-:W-:Y:S08]  /*c9360*/  HMMA.1688.F32.TF32 R116, R8.reuse, R6, R116 ;  /* 0x000000060874723c */ /* 0x044ff00000081074 */
[C---:B------:R-:W-:Y:S01]  /*c9370*/  HMMA.1688.F32.TF32 R120, R8.reuse, R250, R120 ;  /* 0x000000fa0878723c */ /* 0x040fe20000081078 */
[----:B------:R-:W-:Y:S01]  /*c9380*/  LDS R6, [R2+0x22000] ;  /* 0x0220000002067984 */ /* 0x000fe20000000800 */
[----:B------:R-:W1:Y:S06]  /*c9390*/  LDS R7, [R0+0x22000] ;  /* 0x0220000000077984 */ /* 0x000e6c0000000800 */
        /* <DEDUP_REMOVED lines=8> */
[----:B------:R-:W-:Y:S01]  /*c9420*/  HMMA.1688.F32.TF32 R28, R8, R178, R28 ;  /* 0x000000b2081c723c */ /* 0x000fe2000008101c */
[----:B------:R-:W-:Y:S01]  /*c9430*/  IMAD.MOV.U32 R233, RZ, RZ, R134 ;  /* 0x000000ffffe97224 */ /* 0x000fe200078e0086 */
[----:B----4-:R-:W-:Y:S04]  /*c9440*/  STL.64 [R1+0x9050], R238 ;  /* 0x009050ee01007387 */ /* 0x010fe80000100a00 */
[----:B---3--:R-:W-:Y:S01]  /*c9450*/  STL.64 [R1+0x9048], R236 ;  /* 0x009048ec01007387 */ /* 0x008fe20000100a00 */
[----:B------:R-:W2:Y:S02]  /*c9460*/  LDL.64 R244, [R1+0x380] ;  /* 0x0003800001f47983 */ /* 0x000ea40000100a00 */
[----:B------:R-:W3:Y:S02]  /*c9470*/  LDL.64 R246, [R1+0x388] ;  /* 0x0003880001f67983 */ /* 0x000ee40000100a00 */
[----:B------:R-:W4:Y:S01]  /*c9480*/  LDL.64 R240, [R1+0x390] ;  /* 0x0003900001f07983 */ /* 0x000f220000100a00 */
        /* <DEDUP_REMOVED lines=9> */
[----:B------:R-:W-:Y:S02]  /*c9520*/  STL [R1+0x8cec], R234 ;  /* 0x008cecea01007387 */ /* 0x000fe40000100800 */
[----:B------:R-:W-:Y:S02]  /*c9530*/  STL [R1+0x8ce8], R235 ;  /* 0x008ce8eb01007387 */ /* 0x000fe40000100800 */
[----:B------:R-:W-:Y:S01]  /*c9540*/  STL [R1+0x8ce0], R226 ;  /* 0x008ce0e201007387 */ /* 0x000fe20000100800 */
[----:B------:R1:W-:Y:S01]  /*c9550*/  STL [R1+0x8cdc], R227 ;  /* 0x008cdce301007387 */ /* 0x0003e20000100800 */
[----:B------:R1:W-:Y:S03]  /*c9560*/  STL.64 [R1+0x8fb0], R224 ;  /* 0x008fb0e001007387 */ /* 0x0003e60000100a00 */
[----:B-1----:R-:W2:Y:S04]  /*c9570*/  LDL.64 R226, [R1+0x2c8] ;  /* 0x0002c80001e27983 */ /* 0x002ea80000100a00 */
[----:B------:R-:W2:Y:S01]  /*c9580*/  LDL.64 R224, [R1+0x2c0] ;  /* 0x0002c00001e07983 */ /* 0x000ea20000100a00 */
[----:B------:R-:W-:Y:S02]  /*c9590*/  STL [R1+0x8cd8], R218 ;  /* 0x008cd8da01007387 */ /* 0x000fe40000100800 */
[----:B------:R1:W-:Y:S02]  /*c95a0*/  STL [R1+0x8cd4], R219 ;  /* 0x008cd4db01007387 */ /* 0x0003e40000100800 */
[----:B------:R1:W-:Y:S02]  /*c95b0*/  STL.64 [R1+0x8fb8], R216 ;  /* 0x008fb8d801007387 */ /* 0x0003e40000100a00 */
        /* <DEDUP_REMOVED lines=22> */
[----:B------:R1:W-:Y:S02]  /*c9720*/  STL [R1+0x8cb0], R178 ;  /* 0x008cb0b201007387 */ /* 0x0003e40000100800 */
[----:B------:R1:W-:Y:S02]  /*c9730*/  STL [R1+0x8cac], R179 ;  /* 0x008cacb301007387 */ /* 0x0003e40000100800 */
[----:B------:R1:W-:Y:S01]  /*c9740*/  STL.64 [R1+0x8fe0], R176 ;  /* 0x008fe0b001007387 */ /* 0x0003e20000100a00 */
[----:B------:R-:W2:Y:S04]  /*c9750*/  LDL R124, [R1+0x210] ;  /* 0x00021000017c7983 */ /* 0x000ea80000100800 */
[----:B------:R-:W2:Y:S04]  /*c9760*/  LDL R125, [R1+0x214] ;  /* 0x00021400017d7983 */ /* 0x000ea80000100800 */
[----:B------:R-:W2:Y:S04]  /*c9770*/  LDL R236, [R1+0x250] ;  /* 0x0002500001ec7983 */ /* 0x000ea80000100800 */
[----:B------:R-:W2:Y:S04]  /*c9780*/  LDL R237, [R1+0x254] ;  /* 0x0002540001ed7983 */ /* 0x000ea80000100800 */
[----:B------:R-:W2:Y:S04]  /*c9790*/  LDL.64 R100, [R1+0x270] ;  /* 0x0002700001647983 */ /* 0x000ea80000100a00 */
[----:B-1----:R-:W2:Y:S04]  /*c97a0*/  LDL R178, [R1+0x268] ;  /* 0x0002680001b27983 */ /* 0x002ea80000100800 */
[----:B------:R-:W2:Y:S04]  /*c97b0*/  LDL R179, [R1+0x26c] ;  /* 0x00026c0001b37983 */ /* 0x000ea80000100800 */
[----:B------:R-:W2:Y:S04]  /*c97c0*/  LDL R176, [R1+0x260] ;  /* 0x0002600001b07983 */ /* 0x000ea80000100800 */
[----:B------:R-:W2:Y:S01]  /*c97d0*/  LDL R177, [R1+0x264] ;  /* 0x0002640001b17983 */ /* 0x000ea20000100800 */
[----:B------:R-:W-:Y:S02]  /*c97e0*/  STL [R1+0x8c90], R170 ;  /* 0x008c90aa01007387 */ /* 0x000fe40000100800 */
[----:B------:R-:W-:Y:S02]  /*c97f0*/  STL [R1+0x8c8c], R171 ;  /* 0x008c8cab01007387 */ /* 0x000fe40000100800 */
[----:B------:R1:W-:Y:S01]  /*c9800*/  STL [R1+0x8c84], R162 ;  /* 0x008c84a201007387 */ /* 0x0003e20000100800 */
[----:B------:R1:W-:Y:S01]  /*c9810*/  STL [R1+0x8c80], R163 ;  /* 0x008c80a301007387 */ /* 0x0003e20000100800 */
[----:B------:R-:W-:Y:S02]  /*c9820*/  STL [R1+0x8c74], R154 ;  /* 0x008c749a01007387 */ /* 0x000fe40000100800 */
[----:B------:R-:W-:Y:S02]  /*c9830*/  STL [R1+0x8c70], R155 ;  /* 0x008c709b01007387 */ /* 0x000fe40000100800 */
[----:B------:R-:W-:Y:S01]  /*c9840*/  STL [R1+0x8c6c], R146 ;  /* 0x008c6c9201007387 */ /* 0x000fe20000100800 */
[----:B------:R-:W-:Y:S01]  /*c9850*/  STL [R1+0x8c68], R147 ;  /* 0x008c689301007387 */ /* 0x000fe20000100800 */
[----:B------:R-:W-:Y:S01]  /*c9860*/  HMMA.1688.F32.TF32 R136, R4, R132, R136 ;  /* 0x000000840488723c */ /* 0x000fe20000081088 */
[----:B------:R-:W2:Y:S02]  /*c9870*/  LDL.LU.64 R134, [R1+0x9090] ;  /* 0x0090900001867983 */ /* 0x000ea40000300a00 */
[----:B------:R-:W2:Y:S05]  /*c9880*/  LDL.LU.64 R132, [R1+0x9088] ;  /* 0x0090880001847983 */ /* 0x000eaa0000300a00 */
[----:B------:R-:W-:Y:S01]  /*c9890*/  HMMA.1688.F32.TF32 R20, R8, R162, R20 ;  /* 0x000000a20814723c */ /* 0x000fe20000081014 */
[----:B------:R-:W3:Y:S06]  /*c98a0*/  LDL.LU.64 R130, [R1+0x9080] ;  /* 0x0090800001827983 */ /* 0x000eec0000300a00 */
[----:B-1----:R-:W-:Y:S01]  /*c98b0*/  MOV R162, R128 ;  /* 0x0000008000a27202 */ /* 0x002fe20000000f00 */
[----:B------:R-:W-:Y:S01]  /*c98c0*/  IMAD.MOV.U32 R163, RZ, RZ, R129 ;  /* 0x000000ffffa37224 */ /* 0x000fe200078e0081 */
[C---:B--2---:R-:W-:Y:S01]  /*c98d0*/  HMMA.1688.F32.TF32 R132, R4.reuse, R128, R132 ;  /* 0x000000800484723c */ /* 0x044fe20000081084 */
[----:B------:R-:W3:Y:S11]  /*c98e0*/  LDL.LU.64 R128, [R1+0x9078] ;  /* 0x0090780001807983 */ /* 0x000ef60000300a00 */
[----:B------:R-:W-:Y:S11]  /*c98f0*/  @!UPT UIADD3 URZ, URZ, URZ, URZ ;  /* 0x0000003f3f3ff290 */ /* 0x000ff6000fffe03f */
[----:B------:R-:W-:Y:S01]  /*c9900*/  STL.64 [R1+0x9040], R134 ;  /* 0x0090408601007387 */ /* 0x000fe20000100a00 */
[----:B------:R1:W-:Y:S03]  /*c9910*/  STL.64 [R1+0x9038], R132 ;  /* 0x0090388401007387 */ /* 0x0003e60000100a00 */
[----:B-1----:R-:W2:Y:S01]  /*c9920*/  LDL.64 R132, [R1+0x240] ;  /* 0x0002400001847983 */ /* 0x002ea20000100a00 */
[----:B------:R-:W-:Y:S02]  /*c9930*/  STL [R1+0x8c98], R162 ;  /* 0x008c98a201007387 */ /* 0x000fe40000100800 */
[----:B------:R1:W-:Y:S02]  /*c9940*/  STL [R1+0x8c94], R163 ;  /* 0x008c94a301007387 */ /* 0x0003e40000100800 */
[----:B------:R4:W-:Y:S01]  /*c9950*/  STL.64 [R1+0x9010], R160 ;  /* 0x009010a001007387 */ /* 0x0009e20000100a00 */
[----:B-1----:R-:W2:Y:S04]  /*c9960*/  LDL.64 R162, [R1+0x228] ;  /* 0x0002280001a27983 */ /* 0x002ea80000100a00 */
[----:B----4-:R-:W4:Y:S01]  /*c9970*/  LDL.64 R160, [R1+0x220] ;  /* 0x0002200001a07983 */ /* 0x010f220000100a00 */
[----:B------:R-:W4:Y:S01]  /*c9980*/  LDL.LU.64 R126, [R1+0x9070] ;  /* 0x00907000017e7983 */ /* 0x000f220000300a00 */
[C---:B---3--:R-:W-:Y:S02]  /*c9990*/  HMMA.1688.F32.TF32 R128, R4.reuse, R124, R128 ;  /* 0x0000007c0480723c */ /* 0x048fe40000081080 */
[----:B------:R-:W3:Y:S06]  /*c99a0*/  LDL.LU.64 R124, [R1+0x9068] ;  /* 0x00906800017c7983 */ /* 0x000eec0000300a00 */
[----:B------:R-:W-:Y:S08]  /*c99b0*/  HMMA.1688.F32.TF32 R112, R4, R236, R112 ;  /* 0x000000ec0470723c */ /* 0x000ff00000081070 */
[C---:B------:R-:W-:Y:S08]  /*c99c0*/  HMMA.1688.F32.TF32 R24, R8.reuse, R170, R24 ;  /* 0x000000aa0818723c */ /* 0x040ff00000081018 */
[----:B------:R-:W-:Y:S08]  /*c99d0*/  HMMA.1688.F32.TF32 R12, R8, R146, R12 ;  /* 0x00000092080c723c */ /* 0x000ff0000008100c */
[C---:B--2---:R-:W-:Y:S01]  /*c99e0*/  HMMA.1688.F32.TF32 R116, R4.reuse, R132, R116 ;  /* 0x000000840474723c */ /* 0x044fe20000081074 */
[----:B------:R-:W-:Y:S01]  /*c99f0*/  STL.64 [R1+0x9030], R130 ;  /* 0x0090308201007387 */ /* 0x000fe20000100a00 */
[----:B------:R1:W-:Y:S02]  /*c9a00*/  STL.64 [R1+0x9028], R128 ;  /* 0x0090288001007387 */ /* 0x0003e40000100a00 */
[----:B------:R-:W-:Y:S01]  /*c9a10*/  IMAD.MOV.U32 R147, RZ, RZ, R133 ;  /* 0x000000ffff937224 */ /* 0x000fe200078e0085 */
[----:B------:R-:W-:Y:S01]  /*c9a20*/  MOV R146, R132 ;  /* 0x0000008400927202 */ /* 0x000fe20000000f00 */
[----:B----4-:R-:W-:Y:S01]  /*c9a30*/  IMAD.MOV.U32 R170, RZ, RZ, R161 ;  /* 0x000000ffffaa7224 */ /* 0x010fe200078e00a1 */
[----:B-1----:R-:W2:Y:S04]  /*c9a40*/  LDL R128, [R1+0x230] ;  /* 0x0002300001807983 */ /* 0x002ea80000100800 */
[----:B------:R-:W2:Y:S01]  /*c9a50*/  LDL R129, [R1+0x234] ;  /* 0x0002340001817983 */ /* 0x000ea20000100800 */
[----:B---3--:R-:W-:Y:S11]  /*c9a60*/  HMMA.1688.F32.TF32 R124, R4, R160, R124 ;  /* 0x000000a0047c723c */ /* 0x008ff6000008107c */
[----:B------:R-:W-:Y:S11]  /*c9a70*/  @!UPT UIADD3 URZ, URZ, URZ, URZ ;  /* 0x0000003f3f3ff290 */ /* 0x000ff6000fffe03f */
[----:B------:R-:W-:Y:S01]  /*c9a80*/  @!UPT UIADD3 URZ, URZ, URZ, URZ ;  /* 0x0000003f3f3ff290 */ /* 0x000fe2000fffe03f */
[----:B------:R1:W-:Y:S01]  /*c9a90*/  STL.64 [R1+0x9020], R126 ;  /* 0x0090207e01007387 */ /* 0x0003e20000100a00 */
[----:B------:R-:W-:Y:S02]  /*c9aa0*/  STL.64 [R1+0x9018], R124 ;  /* 0x0090187c01007387 */ /* 0x000fe40000100a00 */
[----:B------:R-:W-:Y:S02]  /*c9ab0*/  STL [R1+0x8c9c], R170 ;  /* 0x008c9caa01007387 */ /* 0x000fe40000100800 */
[----:B------:R-:W-:Y:S01]  /*c9ac0*/  STL.64 [R1+0x9008], R118 ;  /* 0x0090087601007387 */ /* 0x000fe20000100a00 */
[----:B------:R-:W-:Y:S01]  /*c9ad0*/  STL.64 [R1+0x9000], R116 ;  /* 0x0090007401007387 */ /* 0x000fe20000100a00 */
[----:B------:R3:W-:Y:S02]  /*c9ae0*/  STL [R1+0x8c7c], R147 ;  /* 0x008c7c9301007387 */ /* 0x0007e40000100800 */
[----:B------:R-:W-:Y:S02]  /*c9af0*/  STL [R1+0x8c78], R146 ;  /* 0x008c789201007387 */ /* 0x000fe40000100800 */
[----:B------:R4:W-:Y:S01]  /*c9b00*/  STL.64 [R1+0x8ff8], R114 ;  /* 0x008ff87201007387 */ /* 0x0009e20000100a00 */
[----:B------:R-:W-:Y:S01]  /*c9b10*/  STL.64 [R1+0x8ff0], R112 ;  /* 0x008ff07001007387 */ /* 0x000fe20000100a00 */
[----:B------:R4:W-:Y:S02]  /*c9b20*/  STL.64 [R1+0x8fe8], R178 ;  /* 0x008fe8b201007387 */ /* 0x0009e40000100a00 */
[----:B------:R-:W2:Y:S02]  /*c9b30*/  LDL R236, [R1+0x360] ;  /* 0x0003600001ec7983 */ /* 0x000ea40000100800 */
[----:B------:R-:W2:Y:S01]  /*c9b40*/  LDL R237, [R1+0x364] ;  /* 0x0003640001ed7983 */ /* 0x000ea20000100800 */
[C---:B------:R-:W-:Y:S08]  /*c9b50*/  HMMA.1688.F32.TF32 R16, R8.reuse, R154, R16 ;  /* 0x0000009a0810723c */ /* 0x040ff00000081010 */
[----:B------:R-:W-:Y:S01]  /*c9b60*/  HMMA.1688.F32.TF32 R56, R8, R234, R56 ;  /* 0x000000ea0838723c */ /* 0x000fe20000081038 */
[----:B-1----:R-:W2:Y:S01]  /*c9b70*/  LDL R126, [R1+0x218] ;  /* 0x00021800017e7983 */ /* 0x002ea20000100800 */
[----:B---3--:R-:W-:-:S03]  /*c9b80*/  MOV R147, R185 ;  /* 0x000000b900937202 */ /* 0x008fc60000000f00 */
[----:B------:R-:W3:Y:S04]  /*c9b90*/  LDL R127, [R1+0x21c] ;  /* 0x00021c00017f7983 */ /* 0x000ee80000100800 */
[----:B----4-:R-:W4:Y:S04]  /*c9ba0*/  LDL R114, [R1+0x248] ;  /* 0x0002480001727983 */ /* 0x010f280000100800 */
[----:B------:R-:W4:Y:S01]  /*c9bb0*/  LDL R115, [R1+0x24c] ;  /* 0x00024c0001737983 */ /* 0x000f220000100800 */
[----:B------:R-:W-:-:S03]  /*c9bc0*/  IMAD.MOV.U32 R155, RZ, RZ, R100 ;  /* 0x000000ffff9b7224 */ /* 0x000fc600078e0064 */
[----:B------:R-:W3:Y:S04]  /*c9bd0*/  LDL R178, [R1+0x258] ;  /* 0x0002580001b27983 */ /* 0x000ee80000100800 */
[----:B------:R-:W3:Y:S04]  /*c9be0*/  LDL R179, [R1+0x25c] ;  /* 0x00025c0001b37983 */ /* 0x000ee80000100800 */
[----:B------:R-:W3:Y:S04]  /*c9bf0*/  LDL R130, [R1+0x208] ;  /* 0x0002080001827983 */ /* 0x000ee80000100800 */
[----:B------:R-:W3:Y:S04]  /*c9c00*/  LDL R131, [R1+0x20c] ;  /* 0x00020c0001837983 */ /* 0x000ee80000100800 */
[----:B------:R-:W3:Y:S04]  /*c9c10*/  LDL R134, [R1+0x1f8] ;  /* 0x0001f80001867983 */ /* 0x000ee80000100800 */
[----:B------:R-:W3:Y:S04]  /*c9c20*/  LDL R135, [R1+0x1fc] ;  /* 0x0001fc0001877983 */ /* 0x000ee80000100800 */
[----:B------:R-:W3:Y:S01]  /*c9c30*/  LDL.64 R118, [R1+0x238] ;  /* 0x0002380001767983 */ /* 0x000ee20000100a00 */
[----:B------:R-:W-:Y:S01]  /*c9c40*/  IMAD.MOV.U32 R234, RZ, RZ, R197 ;  /* 0x000000ffffea7224 */ /* 0x000fe200078e00c5 */
[C---:B------:R-:W-:Y:S01]  /*c9c50*/  HMMA.1688.F32.TF32 R104, R4.reuse, R100, R104 ;  /* 0x000000640468723c */ /* 0x040fe20000081068 */
[----:B------:R-:W3:Y:S01]  /*c9c60*/  LDL.LU.64 R102, [R1+0x9060] ;  /* 0x0090600001667983 */ /* 0x000ee20000300a00 */
[----:B------:R-:W3:Y:S01]  /*c9c70*/  LDL.LU.64 R100, [R1+0x9058] ;  /* 0x0090580001647983 */ /* 0x000ee20000300a00 */
[----:B------:R-:W-:Y:S02]  /*c9c80*/  STL [R1+0x8c88], R155 ;  /* 0x008c889b01007387 */ /* 0x000fe40000100800 */
[----:B------:R-:W-:Y:S02]  /*c9c90*/  STL [R1+0x8ca0], R147 ;  /* 0x008ca09301007387 */ /* 0x000fe40000100800 */
[----:B------:R-:W-:Y:S01]  /*c9ca0*/  STL [R1+0x8cf8], R234 ;  /* 0x008cf8ea01007387 */ /* 0x000fe20000100800 */
[----:B------:R-:W4:Y:S04]  /*c9cb0*/  LDL.LU.64 R238, [R1+0x9050] ;  /* 0x0090500001ee7983 */ /* 0x000f280000300a00 */
[----:B------:R-:W-:Y:S04]  /*c9cc0*/  LDS R8, [R2+0x24000] ;  /* 0x0240000002087984 */ /* 0x000fe80000000800 */
[----:B------:R-:W-:Y:S04]  /*c9cd0*/  LDS R10, [R2+0x26000] ;  /* 0x02600000020a7984 */ /* 0x000fe80000000800 */
[----:B------:R-:W-:Y:S04]  /*c9ce0*/  LDS R9, [R0+0x24000] ;  /* 0x0240000000097984 */ /* 0x000fe80000000800 */
[----:B------:R-:W1:Y:S01]  /*c9cf0*/  LDS R11, [R0+0x26000] ;  /* 0x02600000000b7984 */ /* 0x000e620000000800 */
[C---:B--2---:R-:W-:Y:S03]  /*c9d00*/  HMMA.1688.F32.TF32 R40, R4.reuse, R236, R40 ;  /* 0x000000ec0428723c */ /* 0x044fe60000081028 */
        /* <DEDUP_REMOVED lines=12> */
[C---:B---3--:R-:W-:Y:S08]  /*c9dd0*/  HMMA.1688.F32.TF32 R100, R4.reuse, R184, R100 ;  /* 0x000000b80464723c */ /* 0x048ff00000081064 */
        /* <DEDUP_REMOVED lines=10> */
[----:B------:R-:W-:Y:S08]  /*c9e80*/  HMMA.1688.F32.TF32 R12, R4, R140, R12 ;  /* 0x0000008c040c723c */ /* 0x000ff0000008100c */
[----:B-1----:R-:W-:Y:S08]  /*c9e90*/  HMMA.1688.F32.TF32 R136, R8, R134, R136 ;  /* 0x000000860888723c */ /* 0x002ff00000081088 */
[----:B--2---:R-:W-:Y:S01]  /*c9ea0*/  HMMA.1688.F32.TF32 R36, R4, R236, R36 ;  /* 0x000000ec0424723c */ /* 0x004fe20000081024 */
[----:B------:R-:W2:Y:S04]  /*c9eb0*/  LDL R6, [R1+0x278] ;  /* 0x0002780001067983 */ /* 0x000ea80000100800 */
[----:B------:R-:W2:Y:S01]  /*c9ec0*/  LDL R7, [R1+0x27c] ;  /* 0x00027c0001077983 */ /* 0x000ea20000100800 */
[----:B------:R-:W3:Y:S02]  /*c9ed0*/  LDL.LU.64 R134, [R1+0x9040] ;  /* 0x0090400001867983 */ /* 0x000ee40000300a00 */
[----:B------:R-:W3:Y:S01]  /*c9ee0*/  LDL.LU.64 R132, [R1+0x9038] ;  /* 0x0090380001847983 */ /* 0x000ee20000300a00 */
[----:B------:R-:W-:Y:S01]  /*c9ef0*/  MOV R155, R163 ;  /* 0x000000a3009b7202 */ /* 0x000fe20000000f00 */
[----:B------:R-:W-:Y:S01]  /*c9f00*/  IMAD.MOV.U32 R171, RZ, RZ, R162 ;  /* 0x000000ffffab7224 */ /* 0x000fe200078e00a2 */
[----:B------:R-:W-:Y:S01]  /*c9f10*/  HMMA.1688.F32.TF32 R120, R8, R118, R120 ;  /* 0x000000760878723c */ /* 0x000fe20000081078 */
[----:B------:R-:W-:Y:S01]  /*c9f20*/  IMAD.MOV.U32 R154, RZ, RZ, R187 ;  /* 0x000000ffff9a7224 */ /* 0x000fe200078e00bb */
[----:B------:R-:W-:-:S02]  /*c9f30*/  MOV R146, R186 ;  /* 0x000000ba00927202 */ /* 0x000fc40000000f00 */
[----:B------:R-:W-:Y:S01]  /*c9f40*/  MOV R170, R195 ;  /* 0x000000c300aa7202 */ /* 0x000fe20000000f00 */
[----:B------:R-:W-:-:S03]  /*c9f50*/  IMAD.MOV.U32 R147, RZ, RZ, R194 ;  /* 0x000000ffff937224 */ /* 0x000fc600078e00c2 */
        /* <DEDUP_REMOVED lines=9> */
[----:B------:R-:W-:Y:S01]  /*c9ff0*/  HMMA.1688.F32.TF32 R64, R8, R206, R64 ;  /* 0x000000ce0840723c */ /* 0x000fe20000081040 */
[----:B------:R-:W-:-:S07]  /*ca000*/  IMAD.MOV.U32 R235, RZ, RZ, R198 ;  /* 0x000000ffffeb7224 */ /* 0x000fce00078e00c6 */
[C---:B------:R-:W-:Y:S08]  /*ca010*/  HMMA.1688.F32.TF32 R60, R8.reuse, R198, R60 ;  /* 0x000000c6083c723c */ /* 0x040ff0000008103c */
[C---:B------:R-:W-:Y:S08]  /*ca020*/  HMMA.1688.F32.TF32 R56, R8.reuse, R190, R56 ;  /* 0x000000be0838723c */ /* 0x040ff00000081038 */
[----:B------:R-:W-:Y:S01]  /*ca030*/  HMMA.1688.F32.TF32 R52, R8, R182, R52 ;  /* 0x000000b60834723c */ /* 0x000fe20000081034 */
[----:B------:R-:W-:-:S07]  /*ca040*/  IMAD.MOV.U32 R234, RZ, RZ, R183 ;  /* 0x000000ffffea7224 */ /* 0x000fce00078e00b7 */
[C---:B------:R-:W-:Y:S08]  /*ca050*/  HMMA.1688.F32.TF32 R48, R8.reuse, R174, R48 ;  /* 0x000000ae0830723c */ /* 0x040ff00000081030 */
[C---:B------:R-:W-:Y:S01]  /*ca060*/  HMMA.1688.F32.TF32 R44, R8.reuse, R166, R44 ;  /* 0x000000a6082c723c */ /* 0x040fe2000008102c */
[----:B------:R-:W-:Y:S04]  /*ca070*/  LDS R4, [R2+0x28000] ;  /* 0x0280000002047984 */ /* 0x000fe80000000800 */
[----:B------:R-:W-:Y:S03]  /*ca080*/  LDS R5, [R0+0x28000] ;  /* 0x0280000000057984 */ /* 0x000fe60000000800 */
[C---:B---3--:R-:W-:Y:S01]  /*ca090*/  HMMA.1688.F32.TF32 R132, R8.reuse, R130, R132 ;  /* 0x000000820884723c */ /* 0x048fe20000081084 */
[----:B------:R-:W3:Y:S01]  /*ca0a0*/  LDL.LU.64 R130, [R1+0x9030] ;  /* 0x0090300001827983 */ /* 0x000ee20000300a00 */
[----:B------:R-:W3:Y:S06]  /*ca0b0*/  LDL.LU.64 R128, [R1+0x9028] ;  /* 0x0090280001807983 */ /* 0x000eec0000300a00 */
[C---:B---3--:R-:W-:Y:S01]  /*ca0c0*/  HMMA.1688.F32.TF32 R128, R8.reuse, R126, R128 ;  /* 0x0000007e0880723c */ /* 0x048fe20000081080 */
[----:B------:R-:W3:Y:S01]  /*ca0d0*/  LDL.LU.64 R126, [R1+0x9020] ;  /* 0x00902000017e7983 */ /* 0x000ee20000300a00 */
[----:B------:R-:W3:Y:S02]  /*ca0e0*/  LDL.LU.64 R124, [R1+0x9018] ;  /* 0x00901800017c7983 */ /* 0x000ee40000300a00 */
[----:B------:R-:W2:Y:S02]  /*ca0f0*/  LDL.LU.64 R160, [R1+0x9010] ;  /* 0x0090100001a07983 */ /* 0x000ea40000300a00 */
[----:B------:R-:W-:Y:S01]  /*ca100*/  STL [R1+0x8ca8], R155 ;  /* 0x008ca89b01007387 */ /* 0x000fe20000100800 */
[----:B------:R1:W-:Y:S01]  /*ca110*/  STL [R1+0x8ca4], R171 ;  /* 0x008ca4ab01007387 */ /* 0x0003e20000100800 */
[----:B---3--:R-:W-:Y:S07]  /*ca120*/  HMMA.1688.F32.TF32 R124, R8, R162, R124 ;  /* 0x000000a2087c723c */ /* 0x008fee000008107c */
[----:B------:R-:W-:-:S02]  /*ca130*/  IMAD.MOV.U32 R162, RZ, RZ, R118 ;  /* 0x000000ffffa27224 */ /* 0x000fc400078e0076 */
[----:B------:R-:W-:Y:S02]  /*ca140*/  IMAD.MOV.U32 R163, RZ, RZ, R119 ;  /* 0x000000ffffa37224 */ /* 0x000fe400078e0077 */
[----:B------:R-:W4:Y:S01]  /*ca150*/  LDL.LU.64 R118, [R1+0x9008] ;  /* 0x0090080001767983 */ /* 0x000f220000300a00 */
[----:B------:R-:W4:Y:S02]  /*ca160*/  LDL.LU.64 R116, [R1+0x9000] ;  /* 0x0090000001747983 */ /* 0x000f240000300a00 */
[----:B------:R-:W-:Y:S02]  /*ca170*/  STL [R1+0x8cf0], R163 ;  /* 0x008cf0a301007387 */ /* 0x000fe40000100800 */
[----:B------:R3:W-:Y:S01]  /*ca180*/  STL [R1+0x8ce4], R162 ;  /* 0x008ce4a201007387 */ /* 0x0007e20000100800 */
[----:B----4-:R-:W-:Y:S01]  /*ca190*/  HMMA.1688.F32.TF32 R116, R8, R114, R116 ;  /* 0x000000720874723c */ /* 0x010fe20000081074 */
[----:B------:R-:W4:Y:S01]  /*ca1a0*/  LDL.LU.64 R114, [R1+0x8ff8] ;  /* 0x008ff80001727983 */ /* 0x000f220000300a00 */
[----:B------:R-:W4:Y:S02]  /*ca1b0*/  LDL.LU.64 R112, [R1+0x8ff0] ;  /* 0x008ff00001707983 */ /* 0x000f240000300a00 */
[----:B-1----:R-:W-:-:S04]  /*ca1c0*/  IMAD.MOV.U32 R171, RZ, RZ, R203 ;  /* 0x000000ffffab7224 */ /* 0x002fc800078e00cb */
[----:B----4-:R-:W-:Y:S01]  /*ca1d0*/  HMMA.1688.F32.TF32 R112, R8, R178, R112 ;  /* 0x000000b20870723c */ /* 0x010fe20000081070 */
[----:B------:R-:W4:Y:S01]  /*ca1e0*/  LDL.LU.64 R178, [R1+0x8fe8] ;  /* 0x008fe80001b27983 */ /* 0x000f220000300a00 */
[----:B------:R-:W2:Y:S02]  /*ca1f0*/  LDL.LU.64 R176, [R1+0x8fe0] ;  /* 0x008fe00001b07983 */ /* 0x000ea40000300a00 */
[----:B------:R-:W2:Y:S02]  /*ca200*/  LDL.LU.64 R184, [R1+0x8fd8] ;  /* 0x008fd80001b87983 */ /* 0x000ea40000300a00 */
[----:B------:R-:W-:Y:S01]  /*ca210*/  STL [R1+0x8cfc], R154 ;  /* 0x008cfc9a01007387 */ /* 0x000fe20000100800 */
[----:B------:R1:W-:Y:S01]  /*ca220*/  STL [R1+0x8cf4], R146 ;  /* 0x008cf49201007387 */ /* 0x0003e20000100800 */
[----:B------:R-:W2:Y:S02]  /*ca230*/  LDL.LU.64 R192, [R1+0x8fd0] ;  /* 0x008fd00001c07983 */ /* 0x000ea40000300a00 */
[----:B------:R-:W-:-:S02]  /*ca240*/  IMAD.MOV.U32 R155, RZ, RZ, R202 ;  /* 0x000000ffff9b7224 */ /* 0x000fc400078e00ca */
[----:B------:R-:W-:Y:S01]  /*ca250*/  STL [R1+0x8d04], R170 ;  /* 0x008d04aa01007387 */ /* 0x000fe20000100800 */
[----:B------:R1:W-:Y:S01]  /*ca260*/  STL [R1+0x8d00], R147 ;  /* 0x008d009301007387 */ /* 0x0003e20000100800 */
[----:B------:R-:W2:Y:S02]  /*ca270*/  LDL.LU.64 R200, [R1+0x8fc8] ;  /* 0x008fc80001c87983 */ /* 0x000ea40000300a00 */
[----:B------:R-:W-:Y:S02]  /*ca280*/  STL [R1+0x8d0c], R171 ;  /* 0x008d0cab01007387 */ /* 0x000fe40000100800 */
[----:B------:R-:W-:Y:S01]  /*ca290*/  STL [R1+0x8d08], R155 ;  /* 0x008d089b01007387 */ /* 0x000fe20000100800 */
[----:B------:R-:W-:Y:S01]  /*ca2a0*/  MOV R187, R219 ;  /* 0x000000db00bb7202 */ /* 0x000fe20000000f00 */
[----:B------:R-:W2:Y:S01]  /*ca2b0*/  LDL.LU.64 R208, [R1+0x8fc0] ;  /* 0x008fc00001d07983 */ /* 0x000ea20000300a00 */
[----:B------:R-:W-:Y:S02]  /*ca2c0*/  IMAD.MOV.U32 R186, RZ, RZ, R218 ;  /* 0x000000ffffba7224 */ /* 0x000fe400078e00da */
[----:B------:R-:W-:-:S02]  /*ca2d0*/  IMAD.MOV.U32 R195, RZ, RZ, R227 ;  /* 0x000000ffffc37224 */ /* 0x000fc400078e00e3 */
[----:B------:R-:W-:Y:S02]  /*ca2e0*/  IMAD.MOV.U32 R194, RZ, RZ, R226 ;  /* 0x000000ffffc27224 */ /* 0x000fe400078e00e2 */
[----:B------:R-:W-:Y:S01]  /*ca2f0*/  IMAD.MOV.U32 R203, RZ, RZ, R231 ;  /* 0x000000ffffcb7224 */ /* 0x000fe200078e00e7 */
[----:B------:R-:W-:Y:S01]  /*ca300*/  MOV R202, R230 ;  /* 0x000000e600ca7202 */ /* 0x000fe20000000f00 */
[----:B------:R-:W-:Y:S02]  /*ca310*/  IMAD.MOV.U32 R219, RZ, RZ, R215 ;  /* 0x000000ffffdb7224 */ /* 0x000fe400078e00d7 */
[----:B------:R-:W-:Y:S02]  /*ca320*/  IMAD.MOV.U32 R218, RZ, RZ, R214 ;  /* 0x000000ffffda7224 */ /* 0x000fe400078e00d6 */
[----:B------:R-:W-:Y:S01]  /*ca330*/  IMAD.MOV.U32 R227, RZ, RZ, R207 ;  /* 0x000000ffffe37224 */ /* 0x000fe200078e00cf */
[----:B------:R-:W-:Y:S02]  /*ca340*/  MOV R226, R206 ;  /* 0x000000ce00e27202 */ /* 0x000fe40000000f00 */
[----:B---3--:R-:W-:Y:S01]  /*ca350*/  MOV R162, R199 ;  /* 0x000000c700a27202 */ /* 0x008fe20000000f00 */
[----:B-1----:R-:W-:-:S02]  /*ca360*/  IMAD.MOV.U32 R146, RZ, RZ, R190 ;  /* 0x000000ffff927224 */ /* 0x002fc400078e00be */
[----:B------:R-:W-:Y:S01]  /*ca370*/  IMAD.MOV.U32 R163, RZ, RZ, R191 ;  /* 0x000000ffffa37224 */ /* 0x000fe200078e00bf */
[----:B------:R-:W-:Y:S02]  /*ca380*/  MOV R154, R182 ;  /* 0x000000b6009a7202 */ /* 0x000fe40000000f00 */
[----:B------:R-:W-:Y:S01]  /*ca390*/  MOV R147, R175 ;  /* 0x000000af00937202 */ /* 0x000fe20000000f00 */
[----:B------:R-:W-:Y:S01]  /*ca3a0*/  IMAD.MOV.U32 R170, RZ, RZ, R174 ;  /* 0x000000ffffaa7224 */ /* 0x000fe200078e00ae */
[----:B----4-:R-:W-:Y:S07]  /*ca3b0*/  HMMA.1688.F32.TF32 R108, R8, R178, R108 ;  /* 0x000000b2086c723c */ /* 0x010fee000008106c */
[----:B------:R-:W-:Y:S01]  /*ca3c0*/  IMAD.MOV.U32 R179, RZ, RZ, R211 ;  /* 0x000000ffffb37224 */ /* 0x000fe200078e00d3 */
[----:B------:R-:W-:-:S04]  /*ca3d0*/  MOV R178, R210 ;  /* 0x000000d200b27202 */ /* 0x000fc80000000f00 */
[----:B------:R-:W-:Y:S01]  /*ca3e0*/  STL [R1+0x8d14], R179 ;  /* 0x008d14b301007387 */ /* 0x000fe20000100800 */
[----:B------:R-:W-:Y:S02]  /*ca3f0*/  STL [R1+0x8d10], R178 ;  /* 0x008d10b201007387 */ /* 0x000fe40000100800 */
[----:B------:R-:W3:Y:S02]  /*ca400*/  LDL.LU.64 R216, [R1+0x8fb8] ;  /* 0x008fb80001d87983 */ /* 0x000ee40000300a00 */
[----:B------:R-:W-:Y:S01]  /*ca410*/  STL [R1+0x8d1c], R187 ;  /* 0x008d1cbb01007387 */ /* 0x000fe20000100800 */
[----:B------:R-:W-:Y:S01]  /*ca420*/  STL [R1+0x8d18], R186 ;  /* 0x008d18ba01007387 */ /* 0x000fe20000100800 */
[----:B------:R-:W4:Y:S02]  /*ca430*/  LDL.LU.64 R224, [R1+0x8fb0] ;  /* 0x008fb00001e07983 */ /* 0x000f240000300a00 */
[----:B------:R-:W-:Y:S02]  /*ca440*/  STL [R1+0x8d24], R195 ;  /* 0x008d24c301007387 */ /* 0x000fe40000100800 */
[----:B------:R-:W-:Y:S01]  /*ca450*/  STL [R1+0x8d20], R194 ;  /* 0x008d20c201007387 */ /* 0x000fe20000100800 */
[----:B------:R-:W3:Y:S01]  /*ca460*/  LDL.LU.64 R230, [R1+0x8fa8] ;  /* 0x008fa80001e67983 */ /* 0x000ee20000300a00 */
[----:B------:R-:W3:Y:S01]  /*ca470*/  LDL.LU.64 R228, [R1+0x8fa0] ;  /* 0x008fa00001e47983 */ /* 0x000ee20000300a00 */
[----:B------:R-:W-:Y:S01]  /*ca480*/  MOV R211, R223 ;  /* 0x000000df00d37202 */ /* 0x000fe20000000f00 */
[----:B------:R-:W-:Y:S02]  /*ca490*/  STL [R1+0x8d2c], R203 ;  /* 0x008d2ccb01007387 */ /* 0x000fe40000100800 */
[----:B------:R-:W-:Y:S01]  /*ca4a0*/  IMAD.MOV.U32 R210, RZ, RZ, R222 ;  /* 0x000000ffffd27224 */ /* 0x000fe200078e00de */
[----:B------:R-:W-:Y:S01]  /*ca4b0*/  STL [R1+0x8d28], R202 ;  /* 0x008d28ca01007387 */ /* 0x000fe20000100800 */
[----:B------:R-:W3:Y:S02]  /*ca4c0*/  LDL.LU.64 R222, [R1+0x8f98] ;  /* 0x008f980001de7983 */ /* 0x000ee40000300a00 */
[----:B------:R-:W3:Y:S02]  /*ca4d0*/  LDL.LU.64 R220, [R1+0x8f90] ;  /* 0x008f900001dc7983 */ /* 0x000ee40000300a00 */
[----:B------:R-:W-:Y:S01]  /*ca4e0*/  STL [R1+0x8d34], R211 ;  /* 0x008d34d301007387 */ /* 0x000fe20000100800 */
        /* <DEDUP_REMOVED lines=15> */
[----:B------:R-:W3:Y:S01]  /*ca5e0*/  LDL.LU.64 R182, [R1+0x8f48] ;  /* 0x008f480001b67983 */ /* 0x000ee20000300a00 */
[----:B------:R-:W3:Y:S01]  /*ca5f0*/  LDL.LU.64 R180, [R1+0x8f40] ;  /* 0x008f400001b47983 */ /* 0x000ee20000300a00 */
[----:B------:R-:W3:Y:S02]  /*ca600*/  LDL.LU.64 R174, [R1+0x8f38] ;  /* 0x008f380001ae7983 */ /* 0x000ee40000300a00 */
[----:B------:R-:W3:Y:S02]  /*ca610*/  LDL.LU.64 R172, [R1+0x8f30] ;  /* 0x008f300001ac7983 */ /* 0x000ee40000300a00 */
[----:B------:R1:W-:Y:S01]  /*ca620*/  STL.64 [R1+0x8e08], R146 ;  /* 0x008e089201007387 */ /* 0x0003e20000100a00 */
[----:B------:R2:W-:Y:S04]  /*ca630*/  STL.64 [R1+0x8e00], R144 ;  /* 0x008e009001007387 */ /* 0x0005e80000100a00 */
[----:B-1----:R-:W3:Y:S01]  /*ca640*/  LDL.64 R146, [R1+0x368] ;  /* 0x0003680001927983 */ /* 0x002ee20000100a00 */
[----:B------:R-:W-:-:S02]  /*ca650*/  IMAD.MOV.U32 R155, RZ, RZ, R167 ;  /* 0x000000ffff9b7224 */ /* 0x000fc400078e00a7 */
[----:B------:R-:W-:Y:S02]  /*ca660*/  IMAD.MOV.U32 R171, RZ, RZ, R166 ;  /* 0x000000ffffab7224 */ /* 0x000fe400078e00a6 */
[----:B------:R-:W4:Y:S01]  /*ca670*/  LDL.LU.64 R166, [R1+0x8f28] ;  /* 0x008f280001a67983 */ /* 0x000f220000300a00 */
[----:B------:R-:W4:Y:S02]  /*ca680*/  LDL.LU.64 R164, [R1+0x8f20] ;  /* 0x008f200001a47983 */ /* 0x000f240000300a00 */
[----:B------:R-:W-:Y:S02]  /*ca690*/  STL.64 [R1+0x8e28], R154 ;  /* 0x008e289a01007387 */ /* 0x000fe40000100a00 */
[----:B------:R-:W-:Y:S02]  /*ca6a0*/  STL.64 [R1+0x8e20], R152 ;  /* 0x008e209801007387 */ /* 0x000fe40000100a00 */
[----:B------:R-:W-:Y:S01]  /*ca6b0*/  IMAD.MOV.U32 R187, RZ, RZ, R238 ;  /* 0x000000ffffbb7224 */ /* 0x000fe200078e00ee */
[----:B------:R-:W-:Y:S01]  /*ca6c0*/  MOV R186, R239 ;  /* 0x000000ef00ba7202 */ /* 0x000fe20000000f00 */
[----:B------:R-:W-:Y:S01]  /*ca6d0*/  STL.64 [R1+0x8e18], R170 ;  /* 0x008e18aa01007387 */ /* 0x000fe20000100a00 */
[----:B------:R1:W-:Y:S02]  /*ca6e0*/  STL.64 [R1+0x8e10], R168 ;  /* 0x008e10a801007387 */ /* 0x0003e40000100a00 */
        /* <DEDUP_REMOVED lines=8> */
[----:B--2---:R-:W-:Y:S01]  /*ca770*/  HMMA.1688.F32.TF32 R104, R8, R6, R104 ;  /* 0x000000060868723c */ /* 0x004fe20000081068 */
[----:B------:R-:W-:Y:S04]  /*ca780*/  LDS R6, [R2+0x2a000] ;  /* 0x02a0000002067984 */ /* 0x000fe80000000800 */
[----:B------:R-:W2:Y:S01]  /*ca790*/  LDS R7, [R0+0x2a000] ;  /* 0x02a0000000077984 */ /* 0x000ea20000000800 */
[----:B---3--:R-:W-:Y:S01]  /*ca7a0*/  MOV R179, R146 ;  /* 0x0000009200b37202 */ /* 0x008fe20000000f00 */
[----:B------:R-:W-:-:S05]  /*ca7b0*/  IMAD.MOV.U32 R178, RZ, RZ, R147 ;  /* 0x000000ffffb27224 */ /* 0x000fca00078e0093 */
[----:B------:R-:W-:Y:S01]  /*ca7c0*/  STL.64 [R1+0x8e38], R178 ;  /* 0x008e38b201007387 */ /* 0x000fe20000100a00 */
[----:B------:R-:W-:Y:S02]  /*ca7d0*/  STL.64 [R1+0x8e30], R176 ;  /* 0x008e30b001007387 */ /* 0x000fe40000100a00 */
[----:B------:R-:W-:Y:S02]  /*ca7e0*/  STL.64 [R1+0x8e48], R186 ;  /* 0x008e48ba01007387 */ /* 0x000fe40000100a00 */
[----:B------:R3:W-:Y:S01]  /*ca7f0*/  STL.64 [R1+0x8e40], R184 ;  /* 0x008e40b801007387 */ /* 0x0007e20000100a00 */
[----:B------:R-:W-:Y:S01]  /*ca800*/  STL.64 [R1+0x8e58], R194 ;  /* 0x008e58c201007387 */ /* 0x000fe20000100a00 */
[----:B------:R1:W-:Y:S02]  /*ca810*/  STL.64 [R1+0x8e50], R192 ;  /* 0x008e50c001007387 */ /* 0x0003e40000100a00 */
[----:B------:R-:W-:Y:S02]  /*ca820*/  STL.64 [R1+0x8e68], R202 ;  /* 0x008e68ca01007387 */ /* 0x000fe40000100a00 */
[----:B------:R1:W-:Y:S01]  /*ca830*/  STL.64 [R1+0x8e60], R200 ;  /* 0x008e60c801007387 */ /* 0x0003e20000100a00 */
[----:B------:R-:W-:Y:S01]  /*ca840*/  STL.64 [R1+0x8e78], R210 ;  /* 0x008e78d201007387 */ /* 0x000fe20000100a00 */
[----:B------:R-:W-:Y:S02]  /*ca850*/  STL.64 [R1+0x8e70], R208 ;  /* 0x008e70d001007387 */ /* 0x000fe40000100a00 */
[----:B------:R-:W-:Y:S02]  /*ca860*/  STL.64 [R1+0x8e88], R218 ;  /* 0x008e88da01007387 */ /* 0x000fe40000100a00 */
[----:B------:R1:W-:Y:S01]  /*ca870*/  STL.64 [R1+0x8e80], R216 ;  /* 0x008e80d801007387 */ /* 0x0003e20000100a00 */
[----:B------:R-:W2:Y:S04]  /*ca880*/  LDL R148, [R1+0x400] ;  /* 0x0004000001947983 */ /* 0x000ea80000100800 */
[----:B------:R-:W2:Y:S04]  /*ca890*/  LDL R149, [R1+0x404] ;  /* 0x0004040001957983 */ /* 0x000ea80000100800 */
[----:B------:R-:W2:Y:S04]  /*ca8a0*/  LDL R156, [R1+0x3f0] ;  /* 0x0003f000019c7983 */ /* 0x000ea80000100800 */
[----:B------:R-:W2:Y:S01]  /*ca8b0*/  LDL R157, [R1+0x3f4] ;  /* 0x0003f400019d7983 */ /* 0x000ea20000100800 */
[----:B------:R-:W-:Y:S01]  /*ca8c0*/  MOV R227, R158 ;  /* 0x0000009e00e37202 */ /* 0x000fe20000000f00 */
[----:B------:R-:W-:Y:S01]  /*ca8d0*/  IMAD.MOV.U32 R226, RZ, RZ, R159 ;  /* 0x000000ffffe27224 */ /* 0x000fe200078e009f */
[C---:B------:R-:W-:Y:S08]  /*ca8e0*/  HMMA.1688.F32.TF32 R40, R8.reuse, R146, R40 ;  /* 0x000000920828723c */ /* 0x040ff00000081028 */
[C---:B------:R-:W-:Y:S08]  /*ca8f0*/  HMMA.1688.F32.TF32 R36, R8.reuse, R238, R36 ;  /* 0x000000ee0824723c */ /* 0x040ff00000081024 */
[C---:B------:R-:W-:Y:S08]  /*ca900*/  HMMA.1688.F32.TF32 R32, R8.reuse, R246, R32 ;  /* 0x000000f60820723c */ /* 0x040ff00000081020 */
[C---:B------:R-:W-:Y:S08]  /*ca910*/  HMMA.1688.F32.TF32 R28, R8.reuse, R242, R28 ;  /* 0x000000f2081c723c */ /* 0x040ff0000008101c */
[C---:B------:R-:W-:Y:S01]  /*ca920*/  HMMA.1688.F32.TF32 R24, R8.reuse, R250, R24 ;  /* 0x000000fa0818723c */ /* 0x040fe20000081018 */
[----:B------:R-:W-:Y:S01]  /*ca930*/  MOV R235, R143 ;  /* 0x0000008f00eb7202 */ /* 0x000fe20000000f00 */
[----:B------:R-:W2:Y:S04]  /*ca940*/  LDL R240, [R1+0x130] ;  /* 0x0001300001f07983 */ /* 0x000ea80000100800 */
[----:B------:R-:W2:Y:S04]  /*ca950*/  LDL R241, [R1+0x134] ;  /* 0x0001340001f17983 */ /* 0x000ea80000100800 */
[----:B------:R-:W2:Y:S04]  /*ca960*/  LDL R242, [R1+0x138] ;  /* 0x0001380001f27983 */ /* 0x000ea80000100800 */
[----:B------:R-:W2:Y:S04]  /*ca970*/  LDL R243, [R1+0x13c] ;  /* 0x00013c0001f37983 */ /* 0x000ea80000100800 */
[----:B------:R-:W2:Y:S04]  /*ca980*/  LDL R144, [R1+0x150] ;  /* 0x0001500001907983 */ /* 0x000ea80000100800 */
[----:B------:R-:W2:Y:S04]  /*ca990*/  LDL R145, [R1+0x154] ;  /* 0x0001540001917983 */ /* 0x000ea80000100800 */
[----:B------:R-:W2:Y:S04]  /*ca9a0*/  LDL R146, [R1+0x158] ;  /* 0x0001580001927983 */ /* 0x000ea80000100800 */
[----:B------:R-:W2:Y:S04]  /*ca9b0*/  LDL R147, [R1+0x15c] ;  /* 0x00015c0001937983 */ /* 0x000ea80000100800 */
[----:B-1----:R-:W2:Y:S04]  /*ca9c0*/  LDL R168, [R1+0x170] ;  /* 0x0001700001a87983 */ /* 0x002ea80000100800 */
[----:B------:R-:W2:Y:S04]  /*ca9d0*/  LDL R169, [R1+0x174] ;  /* 0x0001740001a97983 */ /* 0x000ea80000100800 */
[----:B------:R-:W2:Y:S04]  /*ca9e0*/  LDL R170, [R1+0x178] ;  /* 0x0001780001aa7983 */ /* 0x000ea80000100800 */
[----:B------:R-:W2:Y:S04]  /*ca9f0*/  LDL R171, [R1+0x17c] ;  /* 0x00017c0001ab7983 */ /* 0x000ea80000100800 */
[----:B---3--:R-:W3:Y:S04]  /*caa00*/  LDL R184, [R1+0x190] ;  /* 0x0001900001b87983 */ /* 0x008ee80000100800 */
        /* <DEDUP_REMOVED lines=32> */
[----:B------:R-:W3:Y:S01]  /*cac10*/  LDL.64 R250, [R1+0x128] ;  /* 0x0001280001fa7983 */ /* 0x000ee20000100a00 */
[----:B------:R1:W-:Y:S02]  /*cac20*/  STL.64 [R1+0x8e98], R226 ;  /* 0x008e98e201007387 */ /* 0x0003e40000100a00 */
[----:B----4-:R4:W-:Y:S02]  /*cac30*/  STL.64 [R1+0x8e90], R224 ;  /* 0x008e90e001007387 */ /* 0x0109e40000100a00 */
[----:B------:R-:W-:Y:S01]  /*cac40*/  IMAD.MOV.U32 R162, RZ, RZ, R142 ;  /* 0x000000ffffa27224 */ /* 0x000fe200078e008e */
[----:B------:R-:W3:Y:S04]  /*cac50*/  LDL R140, [R1+0x440] ;  /* 0x00044000018c7983 */ /* 0x000ee80000100800 */
[----:B------:R-:W3:Y:S01]  /*cac60*/  LDL R141, [R1+0x444] ;  /* 0x00044400018d7983 */ /* 0x000ee20000100800 */
[C---:B------:R-:W-:Y:S03]  /*cac70*/  HMMA.1688.F32.TF32 R16, R8.reuse, R158, R16 ;  /* 0x0000009e0810723c */ /* 0x040fe60000081010 */
[----:B-1----:R-:W3:Y:S04]  /*cac80*/  LDL R226, [R1+0x3e8] ;  /* 0x0003e80001e27983 */ /* 0x002ee80000100800 */
[----:B----4-:R-:W4:Y:S04]  /*cac90*/  LDL R224, [R1+0x3e0] ;  /* 0x0003e00001e07983 */ /* 0x010f280000100800 */
[----:B------:R-:W4:Y:S04]  /*caca0*/  LDL R225, [R1+0x3e4] ;  /* 0x0003e40001e17983 */ /* 0x000f280000100800 */
[----:B------:R-:W4:Y:S01]  /*cacb0*/  LDL R227, [R1+0x3ec] ;  /* 0x0003ec0001e37983 */ /* 0x000f220000100800 */
[----:B------:R1:W-:Y:S02]  /*cacc0*/  STL.64 [R1+0x8ec0], R234 ;  /* 0x008ec0ea01007387 */ /* 0x0003e40000100a00 */
[----:B------:R1:W-:Y:S01]  /*cacd0*/  STL.64 [R1+0x8eb8], R232 ;  /* 0x008eb8e801007387 */ /* 0x0003e20000100a00 */
[----:B------:R-:W-:Y:S01]  /*cace0*/  HMMA.1688.F32.TF32 R20, R8, R150, R20 ;  /* 0x000000960814723c */ /* 0x000fe20000081014 */
[----:B-1----:R-:W4:Y:S04]  /*cacf0*/  LDL R234, [R1+0x428] ;  /* 0x0004280001ea7983 */ /* 0x002f280000100800 */
[----:B------:R-:W4:Y:S04]  /*cad00*/  LDL R232, [R1+0x420] ;  /* 0x0004200001e87983 */ /* 0x000f280000100800 */
[----:B------:R-:W4:Y:S04]  /*cad10*/  LDL R233, [R1+0x424] ;  /* 0x0004240001e97983 */ /* 0x000f280000100800 */
[----:B------:R-:W4:Y:S01]  /*cad20*/  LDL R235, [R1+0x42c] ;  /* 0x00042c0001eb7983 */ /* 0x000f220000100800 */
[----:B------:R1:W-:Y:S02]  /*cad30*/  STL.64 [R1+0x8ea8], R162 ;  /* 0x008ea8a201007387 */ /* 0x0003e40000100a00 */
[----:B------:R1:W-:Y:S02]  /*cad40*/  STL.64 [R1+0x8ea0], R160 ;  /* 0x008ea0a001007387 */ /* 0x0003e40000100a00 */
[----:B-1----:R-:W4:Y:S04]  /*cad50*/  LDL R162, [R1+0x458] ;  /* 0x0004580001a27983 */ /* 0x002f280000100800 */
[----:B------:R-:W4:Y:S04]  /*cad60*/  LDL R160, [R1+0x450] ;  /* 0x0004500001a07983 */ /* 0x000f280000100800 */
[----:B------:R-:W4:Y:S04]  /*cad70*/  LDL R161, [R1+0x454] ;  /* 0x0004540001a17983 */ /* 0x000f280000100800 */
[----:B------:R-:W4:Y:S01]  /*cad80*/  LDL R163, [R1+0x45c] ;  /* 0x00045c0001a37983 */ /* 0x000f220000100800 */
[----:B------:R-:W4:Y:S01]  /*cad90*/  LDL.LU.64 R158, [R1+0x8f18] ;  /* 0x008f1800019e7983 */ /* 0x000f220000300a00 */
[C---:B--2---:R-:W-:Y:S08]  /*cada0*/  HMMA.1688.F32.TF32 R132, R4.reuse, R148, R132 ;  /* 0x000000940484723c */ /* 0x044ff00000081084 */
[----:B------:R-:W-:Y:S01]  /*cadb0*/  HMMA.1688.F32.TF32 R136, R4, R156, R136 ;  /* 0x0000009c0488723c */ /* 0x000fe20000081088 */
[----:B------:R-:W2:Y:S01]  /*cadc0*/  LDL.LU.64 R156, [R1+0x8f10] ;  /* 0x008f1000019c7983 */ /* 0x000ea20000300a00 */
[----:B------:R-:W2:Y:S02]  /*cadd0*/  LDL.LU.64 R150, [R1+0x8f08] ;  /* 0x008f080001967983 */ /* 0x000ea40000300a00 */
[----:B------:R-:W2:Y:S11]  /*cade0*/  LDL.LU.64 R148, [R1+0x8f00] ;  /* 0x008f000001947983 */ /* 0x000eb60000300a00 */
[----:B------:R1:W-:Y:S01]  /*cadf0*/  STL.64 [R1+0x8ee8], R134 ;  /* 0x008ee88601007387 */ /* 0x0003e20000100a00 */
[----:B------:R1:W-:Y:S01]  /*cae00*/  STL.64 [R1+0x8ee0], R132 ;  /* 0x008ee08401007387 */ /* 0x0003e20000100a00 */
[----:B------:R-:W-:Y:S01]  /*cae10*/  HMMA.1688.F32.TF32 R12, R8, R142, R12 ;  /* 0x0000008e080c723c */ /* 0x000fe2000008100c */
[----:B------:R-:W-:Y:S01]  /*cae20*/  LDS R8, [R2+0x2c000] ;  /* 0x02c0000002087984 */ /* 0x000fe20000000800 */
[----:B------:R-:W-:Y:S04]  /*cae30*/  LDS R10, [R2+0x2e000] ;  /* 0x02e00000020a7984 */ /* 0x000fe80000000800 */
[----:B------:R-:W-:Y:S04]  /*cae40*/  LDS R9, [R0+0x2c000] ;  /* 0x02c0000000097984 */ /* 0x000fe80000000800 */
[----:B------:R-:W2:Y:S04]  /*cae50*/  LDS R11, [R0+0x2e000] ;  /* 0x02e00000000b7984 */ /* 0x000ea80000000800 */
[----:B-1----:R-:W2:Y:S04]  /*cae60*/  LDL R134, [R1+0x3f8] ;  /* 0x0003f80001867983 */ /* 0x002ea80000100800 */
[----:B------:R-:W2:Y:S04]  /*cae70*/  LDL R132, [R1+0x410] ;  /* 0x0004100001847983 */ /* 0x000ea80000100800 */
[----:B------:R-:W2:Y:S04]  /*cae80*/  LDL R133, [R1+0x414] ;  /* 0x0004140001857983 */ /* 0x000ea80000100800 */
[----:B------:R-:W4:Y:S01]  /*cae90*/  LDL R135, [R1+0x3fc] ;  /* 0x0003fc0001877983 */ /* 0x000f220000100800 */
[C---:B---3--:R-:W-:Y:S08]  /*caea0*/  HMMA.1688.F32.TF32 R116, R4.reuse, R140, R116 ;  /* 0x0000008c0474723c */ /* 0x048ff00000081074 */
[C---:B--2---:R-:W-:Y:S11]  /*caeb0*/  HMMA.1688.F32.TF32 R128, R4.reuse, R132, R128 ;  /* 0x000000840480723c */ /* 0x044ff60000081080 */
[----:B------:R-:W-:Y:S11]  /*caec0*/  @!UPT UIADD3 URZ, URZ, URZ, URZ ;  /* 0x0000003f3f3ff290 */ /* 0x000ff6000fffe03f */
[----:B------:R-:W-:Y:S01]  /*caed0*/  @!UPT UIADD3 URZ, URZ, URZ, URZ ;  /* 0x0000003f3f3ff290 */ /* 0x000fe2000fffe03f */
[----:B------:R1:W-:Y:S01]  /*caee0*/  STL.64 [R1+0x8ed8], R130 ;  /* 0x008ed88201007387 */ /* 0x0003e20000100a00 */
[----:B------:R-:W-:Y:S03]  /*caef0*/  STL.64 [R1+0x8ed0], R128 ;  /* 0x008ed08001007387 */ /* 0x000fe60000100a00 */
[----:B-1----:R-:W2:Y:S01]  /*caf00*/  LDL.64 R130, [R1+0x408] ;  /* 0x0004080001827983 */ /* 0x002ea20000100a00 */
[----:B----4-:R1:W-:Y:S03]  /*caf10*/  STL.64 [R1+0x8ec8], R234 ;  /* 0x008ec8ea01007387 */ /* 0x0103e60000100a00 */
[----:B-1----:R-:W3:Y:S01]  /*caf20*/  LDL.64 R234, [R1+0x418] ;  /* 0x0004180001ea7983 */ /* 0x002ee20000100a00 */
[----:B------:R-:W4:Y:S02]  /*caf30*/  LDL.LU.64 R142, [R1+0x8ef8] ;  /* 0x008ef800018e7983 */ /* 0x000f240000300a00 */
[----:B------:R-:W2:Y:S02]  /*caf40*/  LDL.LU.64 R140, [R1+0x8ef0] ;  /* 0x008ef000018c7983 */ /* 0x000ea40000300a00 */
[----:B------:R1:W-:Y:S01]  /*caf50*/  STL [R1+0x8b3c], R220 ;  /* 0x008b3cdc01007387 */ /* 0x0003e20000100800 */
[----:B------:R1:W-:Y:S01]  /*caf60*/  STL [R1+0x8b38], R221 ;  /* 0x008b38dd01007387 */ /* 0x0003e20000100800 */
[----:B------:R3:W-:Y:S02]  /*caf70*/  STL [R1+0x8b44], R212 ;  /* 0x008b44d401007387 */ /* 0x0007e40000100800 */
[----:B------:R1:W-:Y:S02]  /*caf80*/  STL [R1+0x8b40], R213 ;  /* 0x008b40d501007387 */ /* 0x0003e40000100800 */
[----:B------:R-:W-:Y:S01]  /*caf90*/  STL [R1+0x8bdc], R204 ;  /* 0x008bdccc01007387 */ /* 0x000fe20000100800 */
        /* <DEDUP_REMOVED lines=24> */
[C---:B------:R-:W-:Y:S08]  /*cb120*/  HMMA.1688.F32.TF32 R28, R4.reuse, R172, R28 ;  /* 0x000000ac041c723c */ /* 0x040ff0000008101c */
[C---:B------:R-:W-:Y:S08]  /*cb130*/  HMMA.1688.F32.TF32 R24, R4.reuse, R164, R24 ;  /* 0x000000a40418723c */ /* 0x040ff00000081018 */
[C---:B------:R-:W-:Y:S08]  /*cb140*/  HMMA.1688.F32.TF32 R20, R4.reuse, R156, R20 ;  /* 0x0000009c0414723c */ /* 0x040ff00000081014 */
[----:B------:R-:W-:Y:S08]  /*cb150*/  HMMA.1688.F32.TF32 R16, R4, R148, R16 ;  /* 0x000000940410723c */ /* 0x000ff00000081010 */
[----:B------:R-:W-:Y:S08]  /*cb160*/  HMMA.1688.F32.TF32 R136, R8, R134, R136 ;  /* 0x000000860888723c */ /* 0x000ff00000081088 */
[----:B--2---:R-:W-:Y:S01]  /*cb170*/  HMMA.1688.F32.TF32 R12, R4, R140, R12 ;  /* 0x0000008c040c723c */ /* 0x004fe2000008100c */
[----:B------:R-:W2:Y:S04]  /*cb180*/  LDL R6, [R1+0x448] ;  /* 0x0004480001067983 */ /* 0x000ea80000100800 */
[----:B------:R-:W2:Y:S01]  /*cb190*/  LDL R7, [R1+0x44c] ;  /* 0x00044c0001077983 */ /* 0x000ea20000100800 */
[----:B------:R-:W2:Y:S02]  /*cb1a0*/  LDL.LU.64 R134, [R1+0x8ee8] ;  /* 0x008ee80001867983 */ /* 0x000ea40000300a00 */
[----:B------:R-:W2:Y:S02]  /*cb1b0*/  LDL.LU.64 R132, [R1+0x8ee0] ;  /* 0x008ee00001847983 */ /* 0x000ea40000300a00 */
[----:B-1----:R-:W-:-:S02]  /*cb1c0*/  IMAD.MOV.U32 R220, RZ, RZ, R130 ;  /* 0x000000ffffdc7224 */ /* 0x002fc400078e0082 */
[----:B------:R-:W-:Y:S01]  /*cb1d0*/  IMAD.MOV.U32 R221, RZ, RZ, R131 ;  /* 0x000000ffffdd7224 */ /* 0x000fe200078e0083 */
[----:B---3--:R-:W-:Y:S01]  /*cb1e0*/  MOV R212, R234 ;  /* 0x000000ea00d47202 */ /* 0x008fe20000000f00 */
[----:B------:R-:W-:Y:S01]  /*cb1f0*/  IMAD.MOV.U32 R213, RZ, RZ, R235 ;  /* 0x000000ffffd57224 */ /* 0x000fe200078e00eb */
[----:B------:R-:W-:Y:S04]  /*cb200*/  LDS R4, [R2+0x30000] ;  /* 0x0300000002047984 */ /* 0x000fe80000000800 */
[----:B------:R-:W-:Y:S01]  /*cb210*/  LDS R5, [R0+0x30000] ;  /* 0x0300000000057984 */ /* 0x000fe20000000800 */
[C---:B--2---:R-:W-:Y:S03]  /*cb220*/  HMMA.1688.F32.TF32 R132, R8.reuse, R130, R132 ;  /* 0x000000820884723c */ /* 0x044fe60000081084 */
[----:B------:R-:W2:Y:S01]  /*cb230*/  LDL.LU.64 R130, [R1+0x8ed8] ;  /* 0x008ed80001827983 */ /* 0x000ea20000300a00 */
[----:B------:R-:W2:Y:S04]  /*cb240*/  LDL.LU.64 R128, [R1+0x8ed0] ;  /* 0x008ed00001807983 */ /* 0x000ea80000300a00 */
[C---:B--2---:R-:W-:Y:S01]  /*cb250*/  HMMA.1688.F32.TF32 R128, R8.reuse, R234, R128 ;  /* 0x000000ea0880723c */ /* 0x044fe20000081080 */
[----:B------:R-:W2:Y:S01]  /*cb260*/  LDL.LU.64 R234, [R1+0x8ec8] ;  /* 0x008ec80001ea7983 */ /* 0x000ea20000300a00 */
[----:B------:R1:W-:Y:S02]  /*cb270*/  STL [R1+0x8be4], R213 ;  /* 0x008be4d501007387 */ /* 0x0003e40000100800 */
[----:B------:R3:W-:Y:S02]  /*cb280*/  STL [R1+0x8be0], R212 ;  /* 0x008be0d401007387 */ /* 0x0007e40000100800 */
[----:B-1----:R-:W-:Y:S01]  /*cb290*/  IMAD.MOV.U32 R213, RZ, RZ, R154 ;  /* 0x000000ffffd57224 */ /* 0x002fe200078e009a */
[----:B---3--:R-:W-:Y:S01]  /*cb2a0*/  MOV R212, R155 ;  /* 0x0000009b00d47202 */ /* 0x008fe20000000f00 */
[C---:B------:R-:W-:Y:S01]  /*cb2b0*/  HMMA.1688.F32.TF32 R116, R8.reuse, R6, R116 ;  /* 0x000000060874723c */ /* 0x040fe20000081074 */
[----:B------:R-:W-:Y:S04]  /*cb2c0*/  LDS R6, [R2+0x32000] ;  /* 0x0320000002067984 */ /* 0x000fe80000000800 */
[----:B------:R-:W1:Y:S03]  /*cb2d0*/  LDS R7, [R0+0x32000] ;  /* 0x0320000000077984 */ /* 0x000e660000000800 */
[C---:B------:R-:W-:Y:S08]  /*cb2e0*/  HMMA.1688.F32.TF32 R72, R8.reuse, R146, R72 ;  /* 0x000000920848723c */ /* 0x040ff00000081048 */
[C---:B------:R-:W-:Y:S08]  /*cb2f0*/  HMMA.1688.F32.TF32 R68, R8.reuse, R238, R68 ;  /* 0x000000ee0844723c */ /* 0x040ff00000081044 */
[C---:B------:R-:W-:Y:S08]  /*cb300*/  HMMA.1688.F32.TF32 R64, R8.reuse, R242, R64 ;  /* 0x000000f20840723c */ /* 0x040ff00000081040 */
[----:B------:R-:W-:Y:S01]  /*cb310*/  HMMA.1688.F32.TF32 R60, R8, R250, R60 ;  /* 0x000000fa083c723c */ /* 0x000fe2000008103c */
[----:B------:R-:W-:Y:S01]  /*cb320*/  MOV R204, R250 ;  /* 0x000000fa00cc7202 */ /* 0x000fe20000000f00 */
[----:B------:R-:W-:-:S06]  /*cb330*/  IMAD.MOV.U32 R205, RZ, RZ, R251 ;  /* 0x000000ffffcd7224 */ /* 0x000fcc00078e00fb */
[----:B--2---:R-:W-:Y:S01]  /*cb340*/  HMMA.1688.F32.TF32 R124, R8, R234, R124 ;  /* 0x000000ea087c723c */ /* 0x004fe2000008107c */
[----:B------:R-:W2:Y:S01]  /*cb350*/  LDL.LU.64 R234, [R1+0x8ec0] ;  /* 0x008ec00001ea7983 */ /* 0x000ea20000300a00 */
[----:B------:R-:W3:Y:S02]  /*cb360*/  LDL.LU.64 R232, [R1+0x8eb8] ;  /* 0x008eb80001e87983 */ /* 0x000ee40000300a00 */
[----:B------:R-:W2:Y:S02]  /*cb370*/  LDL.LU R245, [R1+0x8eb0] ;  /* 0x008eb00001f57983 */ /* 0x000ea40000300800 */
[----:B------:R1:W-:Y:S01]  /*cb380*/  STL [R1+0x8bec], R212 ;  /* 0x008becd401007387 */ /* 0x0003e20000100800 */
[----:B------:R1:W-:Y:S01]  /*cb390*/  STL [R1+0x8be8], R213 ;  /* 0x008be8d501007387 */ /* 0x0003e20000100800 */
[----:B------:R-:W2:Y:S02]  /*cb3a0*/  LDL R192, [R1+0x1120] ;  /* 0x0011200001c07983 */ /* 0x000ea40000100800 */
[----:B------:R-:W2:Y:S02]  /*cb3b0*/  LDL R193, [R1+0x1124] ;  /* 0x0011240001c17983 */ /* 0x000ea40000100800 */
[----:B------:R-:W3:Y:S01]  /*cb3c0*/  LDL R184, [R1+0x1150] ;  /* 0x0011500001b87983 */ /* 0x000ee20000100800 */
[----:B------:R-:W3:Y:S04]  /*cb3d0*/  LDL R185, [R1+0x1154] ;  /* 0x0011540001b97983 */ /* 0x000ee80000100800 */
[----:B------:R-:W3:Y:S04]  /*cb3e0*/  LDL.64 R160, [R1+0x1160] ;  /* 0x0011600001a07983 */ /* 0x000ee80000100a00 */
[----:B------:R-:W3:Y:S04]  /*cb3f0*/  LDL R176, [R1+0x1180] ;  /* 0x0011800001b07983 */ /* 0x000ee80000100800 */
[----:B------:R-:W3:Y:S04]  /*cb400*/  LDL R177, [R1+0x1184] ;  /* 0x0011840001b17983 */ /* 0x000ee80000100800 */
[----:B------:R-:W3:Y:S04]  /*cb410*/  LDL.64 R208, [R1+0x11a0] ;  /* 0x0011a00001d07983 */ /* 0x000ee80000100a00 */
[----:B------:R-:W3:Y:S04]  /*cb420*/  LDL.64 R248, [R1+0x11d0] ;  /* 0x0011d00001f87983 */ /* 0x000ee80000100a00 */
[----:B------:R-:W3:Y:S04]  /*cb430*/  LDL R152, [R1+0x11b0] ;  /* 0x0011b00001987983 */ /* 0x000ee80000100800 */
[----:B------:R-:W3:Y:S04]  /*cb440*/  LDL R153, [R1+0x11b4] ;  /* 0x0011b40001997983 */ /* 0x000ee80000100800 */
[----:B------:R-:W3:Y:S04]  /*cb450*/  LDL.64 R200, [R1+0x11e0] ;  /* 0x0011e00001c87983 */ /* 0x000ee80000100a00 */
[----:B------:R-:W3:Y:S01]  /*cb460*/  LDL.64 R168, [R1+0x1200] ;  /* 0x0012000001a87983 */ /* 0x000ee20000100a00 */
[----:B-1----:R-:W-:-:S02]  /*cb470*/  IMAD.MOV.U32 R212, RZ, RZ, R238 ;  /* 0x000000ffffd47224 */ /* 0x002fc400078e00ee */
[----:B------:R-:W-:Y:S01]  /*cb480*/  IMAD.MOV.U32 R213, RZ, RZ, R239 ;  /* 0x000000ffffd57224 */ /* 0x000fe200078e00ef */
[----:B------:R-:W3:Y:S04]  /*cb490*/  LDL R236, [R1+0x1140] ;  /* 0x0011400001ec7983 */ /* 0x000ee80000100800 */
[----:B------:R-:W3:Y:S01]  /*cb4a0*/  LDL R237, [R1+0x1144] ;  /* 0x0011440001ed7983 */ /* 0x000ee20000100800 */
[----:B------:R-:W3:Y:S03]  /*cb4b0*/  LDL R238, [R1+0x1148] ;  /* 0x0011480001ee7983 */ /* 0x000ee60000100800 */
        /* <DEDUP_REMOVED lines=9> */
[----:B------:R-:W3:Y:S01]  /*cb550*/  LDL.64 R250, [R1+0x11d8] ;  /* 0x0011d80001fa7983 */ /* 0x000ee20000100a00 */
[----:B------:R1:W-:Y:S01]  /*cb560*/  STL.64 [R1+0x8b30], R230 ;  /* 0x008b30e601007387 */ /* 0x0003e20000100a00 */
[C---:B------:R-:W-:Y:S01]  /*cb570*/  HMMA.1688.F32.TF32 R56, R8.reuse, R230, R56 ;  /* 0x000000e60838723c */ /* 0x040fe20000081038 */
[----:B------:R4:W-:Y:S07]  /*cb580*/  STL.64 [R1+0x8b28], R228 ;  /* 0x008b28e401007387 */ /* 0x0009ee0000100a00 */
[C---:B------:R-:W-:Y:S01]  /*cb590*/  HMMA.1688.F32.TF32 R52, R8.reuse, R222, R52 ;  /* 0x000000de0834723c */ /* 0x040fe20000081034 */
[----:B-1----:R-:W3:Y:S04]  /*cb5a0*/  LDL.64 R230, [R1+0x12d8] ;  /* 0x0012d80001e67983 */ /* 0x002ee80000100a00 */
[----:B----4-:R-:W4:Y:S01]  /*cb5b0*/  LDL.64 R228, [R1+0x12d0] ;  /* 0x0012d00001e47983 */ /* 0x010f220000100a00 */
[----:B------:R1:W-:Y:S02]  /*cb5c0*/  STL.64 [R1+0x8b50], R222 ;  /* 0x008b50de01007387 */ /* 0x0003e40000100a00 */
[----:B------:R1:W-:Y:S01]  /*cb5d0*/  STL.64 [R1+0x8b48], R220 ;  /* 0x008b48dc01007387 */ /* 0x0003e20000100a00 */
[C---:B------:R-:W-:Y:S01]  /*cb5e0*/  HMMA.1688.F32.TF32 R108, R8.reuse, R226, R108 ;  /* 0x000000e2086c723c */ /* 0x040fe2000008106c */
[----:B-1----:R-:W4:Y:S04]  /*cb5f0*/  LDL.64 R222, [R1+0x12c8] ;  /* 0x0012c80001de7983 */ /* 0x002f280000100a00 */
[----:B------:R-:W4:Y:S01]  /*cb600*/  LDL.64 R220, [R1+0x12c0] ;  /* 0x0012c00001dc7983 */ /* 0x000f220000100a00 */
[----:B------:R-:W-:Y:S02]  /*cb610*/  STL [R1+0x8ae4], R214 ;  /* 0x008ae4d601007387 */ /* 0x000fe40000100800 */
[----:B------:R-:W-:Y:S02]  /*cb620*/  STL [R1+0x8ae0], R215 ;  /* 0x008ae0d701007387 */ /* 0x000fe40000100800 */
[----:B------:R-:W-:Y:S01]  /*cb630*/  STL [R1+0x8ad4], R206 ;  /* 0x008ad4ce01007387 */ /* 0x000fe20000100800 */
[----:B------:R-:W-:Y:S01]  /*cb640*/  STL [R1+0x8ad0], R207 ;  /* 0x008ad0cf01007387 */ /* 0x000fe20000100800 */
        /* <DEDUP_REMOVED lines=10> */
[----:B------:R1:W-:Y:S01]  /*cb6f0*/  STL [R1+0x8a64], R158 ;  /* 0x008a649e01007387 */ /* 0x0003e20000100800 */
[----:B------:R-:W-:Y:S01]  /*cb700*/  STL [R1+0x8a60], R159 ;  /* 0x008a609f01007387 */ /* 0x000fe20000100800 */
[----:B------:R1:W-:Y:S02]  /*cb710*/  STL [R1+0x8a0c], R150 ;  /* 0x008a0c9601007387 */ /* 0x0003e40000100800 */
[----:B------:R-:W-:Y:S02]  /*cb720*/  STL [R1+0x8a08], R151 ;  /* 0x008a089701007387 */ /* 0x000fe40000100800 */
[----:B------:R-:W-:Y:S01]  /*cb730*/  STL [R1+0x8a04], R142 ;  /* 0x008a048e01007387 */ /* 0x000fe20000100800 */
[----:B------:R1:W-:Y:S01]  /*cb740*/  STL [R1+0x8a00], R143 ;  /* 0x008a008f01007387 */ /* 0x0003e20000100800 */
[C---:B------:R-:W-:Y:S08]  /*cb750*/  HMMA.1688.F32.TF32 R96, R8.reuse, R202, R96 ;  /* 0x000000ca0860723c */ /* 0x040ff00000081060 */
[C---:B------:R-:W-:Y:S08]  /*cb760*/  HMMA.1688.F32.TF32 R20, R8.reuse, R158, R20 ;  /* 0x0000009e0814723c */ /* 0x040ff00000081014 */
[C---:B------:R-:W-:Y:S08]  /*cb770*/  HMMA.1688.F32.TF32 R84, R8.reuse, R178, R84 ;  /* 0x000000b20854723c */ /* 0x040ff00000081054 */
[C---:B------:R-:W-:Y:S08]  /*cb780*/  HMMA.1688.F32.TF32 R16, R8.reuse, R150, R16 ;  /* 0x000000960810723c */ /* 0x040ff00000081010 */
[C---:B------:R-:W-:Y:S08]  /*cb790*/  HMMA.1688.F32.TF32 R12, R8.reuse, R142, R12 ;  /* 0x0000008e080c723c */ /* 0x040ff0000008100c */
[----:B------:R-:W-:Y:S08]  /*cb7a0*/  HMMA.1688.F32.TF32 R120, R8, R246, R120 ;  /* 0x000000f60878723c */ /* 0x000ff00000081078 */
[C---:B--2---:R-:W-:Y:S01]  /*cb7b0*/  HMMA.1688.F32.TF32 R136, R4.reuse, R192, R136 ;  /* 0x000000c00488723c */ /* 0x044fe20000081088 */
[----:B------:R-:W2:Y:S07]  /*cb7c0*/  LDL.64 R192, [R1+0x11f0] ;  /* 0x0011f00001c07983 */ /* 0x000eae0000100a00 */
[----:B---3--:R-:W-:Y:S01]  /*cb7d0*/  HMMA.1688.F32.TF32 R124, R4, R184, R124 ;  /* 0x000000b8047c723c */ /* 0x008fe2000008107c */
[----:B------:R-:W3:Y:S01]  /*cb7e0*/  LDL.64 R184, [R1+0x1210] ;  /* 0x0012100001b87983 */ /* 0x000ee20000100a00 */
[----:B-1----:R-:W-:-:S06]  /*cb7f0*/  IMAD.MOV.U32 R158, RZ, RZ, R161 ;  /* 0x000000ffff9e7224 */ /* 0x002fcc00078e00a1 */
[----:B------:R-:W-:Y:S01]  /*cb800*/  HMMA.1688.F32.TF32 R108, R4, R176, R108 ;  /* 0x000000b0046c723c */ /* 0x000fe2000008106c */
[----:B------:R-:W-:Y:S01]  /*cb810*/  STL [R1+0x8a70], R158 ;  /* 0x008a709e01007387 */ /* 0x000fe20000100800 */
[----:B------:R-:W4:Y:S01]  /*cb820*/  LDL.64 R176, [R1+0x1220] ;  /* 0x0012200001b07983 */ /* 0x000f220000100a00 */
[----:B------:R-:W-:Y:S01]  /*cb830*/  MOV R150, R209 ;  /* 0x000000d100967202 */ /* 0x000fe20000000f00 */
[----:B------:R-:W-:-:S04]  /*cb840*/  IMAD.MOV.U32 R143, RZ, RZ, R248 ;  /* 0x000000ffff8f7224 */ /* 0x000fc800078e00f8 */
[C---:B------:R-:W-:Y:S01]  /*cb850*/  HMMA.1688.F32.TF32 R96, R4.reuse, R152, R96 ;  /* 0x000000980460723c */ /* 0x040fe20000081060 */
[----:B------:R-:W-:Y:S01]  /*cb860*/  IMAD.MOV.U32 R151, RZ, RZ, R200 ;  /* 0x000000ffff977224 */ /* 0x000fe200078e00c8 */
[----:B------:R-:W-:Y:S01]  /*cb870*/  MOV R142, R201 ;  /* 0x000000c9008e7202 */ /* 0x000fe20000000f00 */
[----:B------:R-:W-:Y:S01]  /*cb880*/  STL [R1+0x8a1c], R150 ;  /* 0x008a1c9601007387 */ /* 0x000fe20000100800 */
[----:B------:R-:W4:Y:S02]  /*cb890*/  LDL.64 R152, [R1+0x1230] ;  /* 0x0012300001987983 */ /* 0x000f240000100a00 */
[----:B------:R2:W-:Y:S02]  /*cb8a0*/  STL [R1+0x8a10], R143 ;  /* 0x008a108f01007387 */ /* 0x0005e40000100800 */
[----:B------:R-:W-:Y:S01]  /*cb8b0*/  STL [R1+0x8a18], R151 ;  /* 0x008a189701007387 */ /* 0x000fe20000100800 */
[----:B------:R4:W-:Y:S01]  /*cb8c0*/  STL [R1+0x8a14], R142 ;  /* 0x008a148e01007387 */ /* 0x0009e20000100800 */
[----:B------:R-:W-:Y:S01]  /*cb8d0*/  HMMA.1688.F32.TF32 R84, R4, R168, R84 ;  /* 0x000000a80454723c */ /* 0x000fe20000081054 */
[----:B------:R-:W-:-:S02]  /*cb8e0*/  IMAD.MOV.U32 R247, RZ, RZ, R168 ;  /* 0x000000fffff77224 */ /* 0x000fc400078e00a8 */
[----:B------:R-:W-:Y:S02]  /*cb8f0*/  IMAD.MOV.U32 R246, RZ, RZ, R169 ;  /* 0x000000fffff67224 */ /* 0x000fe400078e00a9 */
[----:B------:R-:W4:Y:S03]  /*cb900*/  LDL.64 R168, [R1+0x1240] ;  /* 0x0012400001a87983 */ /* 0x000f260000100a00 */
[C---:B------:R-:W-:Y:S08]  /*cb910*/  HMMA.1688.F32.TF32 R112, R8.reuse, R162, R112 ;  /* 0x000000a20870723c */ /* 0x040ff00000081070 */
[C---:B------:R-:W-:Y:S08]  /*cb920*/  HMMA.1688.F32.TF32 R104, R8.reuse, R218, R104 ;  /* 0x000000da0868723c */ /* 0x040ff00000081068 */
[C---:B------:R-:W-:Y:S08]  /*cb930*/  HMMA.1688.F32.TF32 R80, R8.reuse, R170, R80 ;  /* 0x000000aa0850723c */ /* 0x040ff00000081050 */
[C---:B------:R-:W-:Y:S01]  /*cb940*/  HMMA.1688.F32.TF32 R88, R8.reuse, R186, R88 ;  /* 0x000000ba0858723c */ /* 0x040fe20000081058 */
[----:B------:R-:W-:Y:S07]  /*cb950*/  STL [R1+0x8a24], R246 ;  /* 0x008a24f601007387 */ /* 0x000fee0000100800 */
[----:B------:R-:W-:Y:S01]  /*cb960*/  HMMA.1688.F32.TF32 R76, R8, R154, R76 ;  /* 0x0000009a084c723c */ /* 0x000fe2000008104c */
[----:B------:R1:W-:Y:S07]  /*cb970*/  STL [R1+0x8a20], R247 ;  /* 0x008a20f701007387 */ /* 0x0003ee0000100800 */
[C---:B------:R-:W-:Y:S08]  /*cb980*/  HMMA.1688.F32.TF32 R120, R4.reuse, R160, R120 ;  /* 0x000000a00478723c */ /* 0x040ff00000081078 */
[C---:B------:R-:W-:Y:S08]  /*cb990*/  HMMA.1688.F32.TF32 R116, R4.reuse, R224, R116 ;  /* 0x000000e00474723c */ /* 0x040ff00000081074 */
[C---:B------:R-:W-:Y:S08]  /*cb9a0*/  HMMA.1688.F32.TF32 R112, R4.reuse, R216, R112 ;  /* 0x000000d80470723c */ /* 0x040ff00000081070 */
[C---:B------:R-:W-:Y:S08]  /*cb9b0*/  HMMA.1688.F32.TF32 R104, R4.reuse, R208, R104 ;  /* 0x000000d00468723c */ /* 0x040ff00000081068 */
[----:B------:R-:W-:Y:S01]  /*cb9c0*/  HMMA.1688.F32.TF32 R88, R4, R200, R88 ;  /* 0x000000c80458723c */ /* 0x000fe20000081058 */
[----:B--2---:R-:W-:Y:S01]  /*cb9d0*/  MOV R143, R192 ;  /* 0x000000c0008f7202 */ /* 0x004fe20000000f00 */
[----:B---3--:R-:W-:-:S04]  /*cb9e0*/  IMAD.MOV.U32 R3, RZ, RZ, R185 ;  /* 0x000000ffff037224 */ /* 0x008fc800078e00b9 */
[----:B------:R2:W-:Y:S01]  /*cb9f0*/  STL [R1+0x8a28], R143 ;  /* 0x008a288f01007387 */ /* 0x0005e20000100800 */
[----:B------:R-:W3:Y:S02]  /*cba00*/  LDL.64 R160, [R1+0x1250] ;  /* 0x0012500001a07983 */ /* 0x000ee40000100a00 */
[----:B------:R-:W-:Y:S02]  /*cba10*/  IMAD.MOV.U32 R244, RZ, RZ, R184 ;  /* 0x000000fffff47224 */ /* 0x000fe400078e00b8 */
[----:B------:R-:W3:Y:S01]  /*cba20*/  LDL.64 R224, [R1+0x1260] ;  /* 0x0012600001e07983 */ /* 0x000ee20000100a00 */
[----:B------:R-:W-:Y:S02]  /*cba30*/  STL [R1+0x8a30], R3 ;  /* 0x008a300301007387 */ /* 0x000fe40000100800 */
[----:B------:R3:W-:Y:S02]  /*cba40*/  STL [R1+0x8a2c], R244 ;  /* 0x008a2cf401007387 */ /* 0x0007e40000100800 */
[----:B----4-:R-:W-:Y:S01]  /*cba50*/  IMAD.MOV.U32 R142, RZ, RZ, R177 ;  /* 0x000000ffff8e7224 */ /* 0x010fe200078e00b1 */
[----:B------:R-:W4:Y:S01]  /*cba60*/  LDL.64 R216, [R1+0x1270] ;  /* 0x0012700001d87983 */ /* 0x000f220000100a00 */
[----:B------:R-:W-:Y:S01]  /*cba70*/  MOV R151, R176 ;  /* 0x000000b000977202 */ /* 0x000fe20000000f00 */
[C---:B------:R-:W-:Y:S02]  /*cba80*/  HMMA.1688.F32.TF32 R80, R4.reuse, R192, R80 ;  /* 0x000000c00450723c */ /* 0x040fe40000081050 */
[----:B------:R-:W-:Y:S02]  /*cba90*/  STL [R1+0x8a38], R142 ;  /* 0x008a388e01007387 */ /* 0x000fe40000100800 */
[----:B------:R2:W-:Y:S02]  /*cbaa0*/  STL [R1+0x8a34], R151 ;  /* 0x008a349701007387 */ /* 0x0005e40000100800 */
[----:B------:R-:W4:Y:S02]  /*cbab0*/  LDL R208, [R1+0x1280] ;  /* 0x0012800001d07983 */ /* 0x000f240000100800 */
[----:B------:R-:W4:Y:S01]  /*cbac0*/  LDL R209, [R1+0x1284] ;  /* 0x0012840001d17983 */ /* 0x000f220000100800 */
[----:B------:R-:W4:Y:S04]  /*cbad0*/  LDL.64 R192, [R1+0x12a0] ;  /* 0x0012a00001c07983 */ /* 0x000f280000100a00 */
[----:B------:R-:W4:Y:S04]  /*cbae0*/  LDL R200, [R1+0x1290] ;  /* 0x0012900001c87983 */ /* 0x000f280000100800 */
[----:B------:R-:W4:Y:S01]  /*cbaf0*/  LDL R201, [R1+0x1294] ;  /* 0x0012940001c97983 */ /* 0x000f220000100800 */
[----:B------:R-:W-:Y:S01]  /*cbb00*/  MOV R150, R153 ;  /* 0x0000009900967202 */ /* 0x000fe20000000f00 */
[----:B------:R-:W-:Y:S01]  /*cbb10*/  HMMA.1688.F32.TF32 R76, R4, R184, R76 ;  /* 0x000000b8044c723c */ /* 0x000fe2000008104c */
[----:B-1----:R-:W-:-:S07]  /*cbb20*/  IMAD.MOV.U32 R247, RZ, RZ, R152 ;  /* 0x000000fffff77224 */ /* 0x002fce00078e0098 */
[C---:B------:R-:W-:Y:S01]  /*cbb30*/  HMMA.1688.F32.TF32 R68, R4.reuse, R152, R68 ;  /* 0x000000980444723c */ /* 0x040fe20000081044 */
[----:B------:R-:W4:Y:S04]  /*cbb40*/  LDL R184, [R1+0x12b0] ;  /* 0x0012b00001b87983 */ /* 0x000f280000100800 */
[----:B------:R-:W4:Y:S03]  /*cbb50*/  LDL R185, [R1+0x12b4] ;  /* 0x0012b40001b97983 */ /* 0x000f260000100800 */
[C---:B------:R-:W-:Y:S01]  /*cbb60*/  HMMA.1688.F32.TF32 R72, R4.reuse, R176, R72 ;  /* 0x000000b00448723c */ /* 0x040fe20000081048 */
[----:B------:R-:W4:Y:S01]  /*cbb70*/  LDL.64 R152, [R1+0x12f0] ;  /* 0x0012f00001987983 */ /* 0x000f220000100a00 */
[----:B------:R-:W4:Y:S02]  /*cbb80*/  LDL R176, [R1+0x12e0] ;  /* 0x0012e00001b07983 */ /* 0x000f240000100800 */
[----:B------:R-:W4:Y:S02]  /*cbb90*/  LDL R177, [R1+0x12e4] ;  /* 0x0012e40001b17983 */ /* 0x000f240000100800 */
[----:B------:R-:W-:Y:S01]  /*cbba0*/  STL [R1+0x8a40], R150 ;  /* 0x008a409601007387 */ /* 0x000fe20000100800 */
[----:B------:R4:W-:Y:S01]  /*cbbb0*/  STL [R1+0x8a3c], R247 ;  /* 0x008a3cf701007387 */ /* 0x0009e20000100800 */
[----:B------:R-:W-:Y:S01]  /*cbbc0*/  HMMA.1688.F32.TF32 R64, R4, R168, R64 ;  /* 0x000000a80440723c */ /* 0x000fe20000081040 */
[----:B--2---:R-:W-:-:S02]  /*cbbd0*/  IMAD.MOV.U32 R143, RZ, RZ, R168 ;  /* 0x000000ffff8f7224 */ /* 0x004fc400078e00a8 */
[----:B------:R-:W-:Y:S02]  /*cbbe0*/  IMAD.MOV.U32 R246, RZ, RZ, R169 ;  /* 0x000000fffff67224 */ /* 0x000fe400078e00a9 */
[----:B------:R-:W2:Y:S03]  /*cbbf0*/  LDL.64 R168, [R1+0x1310] ;  /* 0x0013100001a87983 */ /* 0x000ea60000100a00 */
[C---:B------:R-:W-:Y:S08]  /*cbc00*/  HMMA.1688.F32.TF32 R48, R8.reuse, R214, R48 ;  /* 0x000000d60830723c */ /* 0x040ff00000081030 */
[C---:B------:R-:W-:Y:S08]  /*cbc10*/  HMMA.1688.F32.TF32 R44, R8.reuse, R206, R44 ;  /* 0x000000ce082c723c */ /* 0x040ff0000008102c */
[C---:B------:R-:W-:Y:S08]  /*cbc20*/  HMMA.1688.F32.TF32 R40, R8.reuse, R198, R40 ;  /* 0x000000c60828723c */ /* 0x040ff00000081028 */
[C---:B------:R-:W-:Y:S08]  /*cbc30*/  HMMA.1688.F32.TF32 R36, R8.reuse, R190, R36 ;  /* 0x000000be0824723c */ /* 0x040ff00000081024 */
[C---:B------:R-:W-:Y:S01]  /*cbc40*/  HMMA.1688.F32.TF32 R24, R8.reuse, R166, R24 ;  /* 0x000000a60818723c */ /* 0x040fe20000081018 */
[----:B------:R-:W-:Y:S01]  /*cbc50*/  STL [R1+0x8a48], R246 ;  /* 0x008a48f601007387 */ /* 0x000fe20000100800 */
[----:B------:R-:W-:Y:S02]  /*cbc60*/  STL [R1+0x8a44], R143 ;  /* 0x008a448f01007387 */ /* 0x000fe40000100800 */
[----:B------:R-:W2:Y:S04]  /*cbc70*/  LDL.LU.64 R162, [R1+0x8ea8] ;  /* 0x008ea80001a27983 */ /* 0x000ea80000300a00 */
[C---:B------:R-:W-:Y:S08]  /*cbc80*/  HMMA.1688.F32.TF32 R100, R8.reuse, R210, R100 ;  /* 0x000000d20864723c */ /* 0x040ff00000081064 */
[C---:B------:R-:W-:Y:S08]  /*cbc90*/  HMMA.1688.F32.TF32 R92, R8.reuse, R194, R92 ;  /* 0x000000c2085c723c */ /* 0x040ff0000008105c */
[----:B------:R-:W-:Y:S01]  /*cbca0*/  HMMA.1688.F32.TF32 R32, R8, R182, R32 ;  /* 0x000000b60820723c */ /* 0x000fe20000081020 */
[----:B---3--:R-:W-:Y:S01]  /*cbcb0*/  IMAD.MOV.U32 R244, RZ, RZ, R161 ;  /* 0x000000fffff47224 */ /* 0x008fe200078e00a1 */
[----:B------:R-:W-:-:S06]  /*cbcc0*/  MOV R3, R160 ;  /* 0x000000a000037202 */ /* 0x000fcc0000000f00 */
[C---:B------:R-:W-:Y:S01]  /*cbcd0*/  HMMA.1688.F32.TF32 R60, R4.reuse, R160, R60 ;  /* 0x000000a0043c723c */ /* 0x040fe2000008103c */
[----:B------:R-:W3:Y:S01]  /*cbce0*/  LDL.LU.64 R160, [R1+0x8ea0] ;  /* 0x008ea00001a07983 */ /* 0x000ee20000300a00 */
[----:B------:R-:W-:Y:S01]  /*cbcf0*/  MOV R151, R225 ;  /* 0x000000e100977202 */ /* 0x000fe20000000f00 */
[----:B------:R-:W-:Y:S02]  /*cbd00*/  STL [R1+0x8a50], R244 ;  /* 0x008a50f401007387 */ /* 0x000fe40000100800 */
[----:B------:R-:W-:Y:S01]  /*cbd10*/  IMAD.MOV.U32 R142, RZ, RZ, R224 ;  /* 0x000000ffff8e7224 */ /* 0x000fe200078e00e0 */
[----:B------:R1:W-:Y:S02]  /*cbd20*/  STL [R1+0x8a4c], R3 ;  /* 0x008a4c0301007387 */ /* 0x0003e40000100800 */
[----:B------:R-:W-:Y:S01]  /*cbd30*/  HMMA.1688.F32.TF32 R56, R4, R224, R56 ;  /* 0x000000e00438723c */ /* 0x000fe20000081038 */
[----:B------:R-:W3:Y:S02]  /*cbd40*/  LDL.LU.64 R226, [R1+0x8e98] ;  /* 0x008e980001e27983 */ /* 0x000ee40000300a00 */
[----:B------:R-:W3:Y:S02]  /*cbd50*/  LDL.LU.64 R224, [R1+0x8e90] ;  /* 0x008e900001e07983 */ /* 0x000ee40000300a00 */
[----:B----4-:R-:W-:Y:S01]  /*cbd60*/  IMAD.MOV.U32 R247, RZ, RZ, R217 ;  /* 0x000000fffff77224 */ /* 0x010fe200078e00d9 */
[----:B------:R-:W-:Y:S01]  /*cbd70*/  STL [R1+0x8a58], R151 ;  /* 0x008a589701007387 */ /* 0x000fe20000100800 */
[----:B------:R-:W-:-:S02]  /*cbd80*/  IMAD.MOV.U32 R150, RZ, RZ, R216 ;  /* 0x000000ffff967224 */ /* 0x000fc400078e00d8 */
[----:B------:R-:W-:Y:S01]  /*cbd90*/  STL [R1+0x8a54], R142 ;  /* 0x008a548e01007387 */ /* 0x000fe20000100800 */
[C---:B------:R-:W-:Y:S01]  /*cbda0*/  HMMA.1688.F32.TF32 R52, R4.reuse, R216, R52 ;  /* 0x000000d80434723c */ /* 0x040fe20000081034 */
[----:B------:R-:W4:Y:S01]  /*cbdb0*/  LDL.LU.64 R218, [R1+0x8e88] ;  /* 0x008e880001da7983 */ /* 0x000f220000300a00 */
[----:B------:R-:W3:Y:S02]  /*cbdc0*/  LDL.LU.64 R216, [R1+0x8e80] ;  /* 0x008e800001d87983 */ /* 0x000ee40000300a00 */
[----:B------:R-:W-:Y:S02]  /*cbdd0*/  STL [R1+0x8a68], R247 ;  /* 0x008a68f701007387 */ /* 0x000fe40000100800 */
[----:B------:R-:W-:Y:S02]  /*cbde0*/  STL [R1+0x8a5c], R150 ;  /* 0x008a5c9601007387 */ /* 0x000fe40000100800 */
[----:B------:R-:W-:Y:S01]  /*cbdf0*/  HMMA.1688.F32.TF32 R48, R4, R208, R48 ;  /* 0x000000d00430723c */ /* 0x000fe20000081030 */
[----:B------:R-:W3:Y:S01]  /*cbe00*/  LDL.LU.64 R210, [R1+0x8e78] ;  /* 0x008e780001d27983 */ /* 0x000ee20000300a00 */
[----:B------:R-:W3:Y:S02]  /*cbe10*/  LDL.LU.64 R208, [R1+0x8e70] ;  /* 0x008e700001d07983 */ /* 0x000ee40000300a00 */
[----:B-1----:R-:W-:-:S04]  /*cbe20*/  IMAD.MOV.U32 R3, RZ, RZ, R193 ;  /* 0x000000ffff037224 */ /* 0x002fc800078e00c1 */
[C---:B------:R-:W-:Y:S01]  /*cbe30*/  HMMA.1688.F32.TF32 R44, R4.reuse, R200, R44 ;  /* 0x000000c8042c723c */ /* 0x040fe2000008102c */
[----:B------:R-:W3:Y:S01]  /*cbe40*/  LDL.LU.64 R202, [R1+0x8e68] ;  /* 0x008e680001ca7983 */ /* 0x000ee20000300a00 */
[----:B------:R-:W-:Y:S01]  /*cbe50*/  MOV R244, R192 ;  /* 0x000000c000f47202 */ /* 0x000fe20000000f00 */
[----:B------:R-:W3:Y:S05]  /*cbe60*/  LDL.LU.64 R200, [R1+0x8e60] ;  /* 0x008e600001c87983 */ /* 0x000eea0000300a00 */
[C---:B------:R-:W-:Y:S01]  /*cbe70*/  HMMA.1688.F32.TF32 R40, R4.reuse, R192, R40 ;  /* 0x000000c00428723c */ /* 0x040fe20000081028 */
[----:B------:R-:W3:Y:S01]  /*cbe80*/  LDL.LU.64 R194, [R1+0x8e58] ;  /* 0x008e580001c27983 */ /* 0x000ee20000300a00 */
[----:B------:R-:W3:Y:S02]  /*cbe90*/  LDL.LU.64 R192, [R1+0x8e50] ;  /* 0x008e500001c07983 */ /* 0x000ee40000300a00 */
[----:B------:R-:W-:Y:S02]  /*cbea0*/  STL [R1+0x8a74], R3 ;  /* 0x008a740301007387 */ /* 0x000fe40000100800 */
[----:B------:R-:W-:Y:S02]  /*cbeb0*/  STL [R1+0x8a6c], R244 ;  /* 0x008a6cf401007387 */ /* 0x000fe40000100800 */
[----:B------:R-:W-:Y:S01]  /*cbec0*/  HMMA.1688.F32.TF32 R36, R4, R184, R36 ;  /* 0x000000b80424723c */ /* 0x000fe20000081024 */
[----:B------:R-:W3:Y:S01]  /*cbed0*/  LDL.LU.64 R186, [R1+0x8e48] ;  /* 0x008e480001ba7983 */ /* 0x000ee20000300a00 */
[----:B------:R-:W3:Y:S01]  /*cbee0*/  LDL.LU.64 R184, [R1+0x8e40] ;  /* 0x008e400001b87983 */ /* 0x000ee20000300a00 */
[----:B------:R-:W-:-:S05]  /*cbef0*/  MOV R183, R153 ;  /* 0x0000009900b77202 */ /* 0x000fca0000000f00 */
[C---:B------:R-:W-:Y:S01]  /*cbf00*/  HMMA.1688.F32.TF32 R24, R4.reuse, R176, R24 ;  /* 0x000000b00418723c */ /* 0x040fe20000081018 */
[----:B------:R-:W3:Y:S01]  /*cbf10*/  LDL.LU.64 R178, [R1+0x8e38] ;  /* 0x008e380001b27983 */ /* 0x000ee20000300a00 */
[----:B------:R-:W-:Y:S02]  /*cbf20*/  IMAD.MOV.U32 R182, RZ, RZ, R152 ;  /* 0x000000ffffb67224 */ /* 0x000fe400078e0098 */
[----:B------:R-:W3:Y:S04]  /*cbf30*/  LDL.LU.64 R176, [R1+0x8e30] ;  /* 0x008e300001b07983 */ /* 0x000ee80000300a00 */
[----:B------:R-:W-:Y:S01]  /*cbf40*/  HMMA.1688.F32.TF32 R20, R4, R152, R20 ;  /* 0x000000980414723c */ /* 0x000fe20000081014 */
[----:B------:R-:W3:Y:S01]  /*cbf50*/  LDL.LU.64 R154, [R1+0x8e28] ;  /* 0x008e2800019a7983 */ /* 0x000ee20000300a00 */
[----:B------:R-:W3:Y:S02]  /*cbf60*/  LDL.LU.64 R152, [R1+0x8e20] ;  /* 0x008e200001987983 */ /* 0x000ee40000300a00 */
[----:B--2---:R-:W-:-:S02]  /*cbf70*/  IMAD.MOV.U32 R198, RZ, RZ, R168 ;  /* 0x000000ffffc67224 */ /* 0x004fc400078e00a8 */
[----:B------:R-:W-:Y:S01]  /*cbf80*/  IMAD.MOV.U32 R199, RZ, RZ, R169 ;  /* 0x000000ffffc77224 */ /* 0x000fe200078e00a9 */
[----:B------:R-:W-:Y:S01]  /*cbf90*/  STL [R1+0x8aec], R183 ;  /* 0x008aecb701007387 */ /* 0x000fe20000100800 */
[----:B------:R-:W-:Y:S01]  /*cbfa0*/  STL [R1+0x8ae8], R182 ;  /* 0x008ae8b601007387 */ /* 0x000fe20000100800 */
[----:B------:R-:W-:Y:S01]  /*cbfb0*/  HMMA.1688.F32.TF32 R16, R4, R168, R16 ;  /* 0x000000a80410723c */ /* 0x000fe20000081010 */
[----:B------:R-:W2:Y:S01]  /*cbfc0*/  LDL.LU.64 R170, [R1+0x8e18] ;  /* 0x008e180001aa7983 */ /* 0x000ea20000300a00 */
[----:B------:R-:W2:Y:S01]  /*cbfd0*/  LDL.LU.64 R168, [R1+0x8e10] ;  /* 0x008e100001a87983 */ /* 0x000ea20000300a00 */
[----:B------:R-:W-:Y:S02]  /*cbfe0*/  STL.64 [R1+0x8b60], R198 ;  /* 0x008b60c601007387 */ /* 0x000fe40000100a00 */
[----:B------:R1:W-:Y:S03]  /*cbff0*/  STL.64 [R1+0x8b58], R196 ;  /* 0x008b58c401007387 */ /* 0x0003e60000100a00 */
[----:B------:R-:W-:Y:S08]  /*cc000*/  HMMA.1688.F32.TF32 R28, R8, R174, R28 ;  /* 0x000000ae081c723c */ /* 0x000ff0000008101c */
        /* <DEDUP_REMOVED lines=8> */
[----:B-1----:R-:W2:Y:S04]  /*cc090*/  LDL.64 R196, [R1+0x1300] ;  /* 0x0013000001c47983 */ /* 0x002ea80000100a00 */
[----:B------:R-:W1:Y:S04]  /*cc0a0*/  LDS R11, [R0+0x36000] ;  /* 0x03600000000b7984 */ /* 0x000e680000000800 */
[----:B------:R-:W3:Y:S01]  /*cc0b0*/  LDL.64 R198, [R1+0x1198] ;  /* 0x0011980001c67983 */ /* 0x000ee20000100a00 */
[C---:B------:R-:W-:Y:S08]  /*cc0c0*/  HMMA.1688.F32.TF32 R28, R4.reuse, R228, R28 ;  /* 0x000000e4041c723c */ /* 0x040ff0000008101c */
[----:B--2---:R-:W-:Y:S01]  /*cc0d0*/  HMMA.1688.F32.TF32 R12, R4, R196, R12 ;  /* 0x000000c4040c723c */ /* 0x004fe2000008100c */
[----:B------:R-:W2:Y:S07]  /*cc0e0*/  LDL.64 R6, [R1+0x1128] ;  /* 0x0011280001067983 */ /* 0x000eae0000100a00 */
[C---:B-1----:R-:W-:Y:S08]  /*cc0f0*/  HMMA.1688.F32.TF32 R132, R8.reuse, R146, R132 ;  /* 0x000000920884723c */ /* 0x042ff00000081084 */
[----:B------:R-:W-:Y:S01]  /*cc100*/  HMMA.1688.F32.TF32 R128, R8, R238, R128 ;  /* 0x000000ee0880723c */ /* 0x000fe20000081080 */
[----:B------:R-:W-:Y:S01]  /*cc110*/  MOV R183, R196 ;  /* 0x000000c400b77202 */ /* 0x000fe20000000f00 */
[----:B------:R-:W-:-:S05]  /*cc120*/  IMAD.MOV.U32 R182, RZ, RZ, R197 ;  /* 0x000000ffffb67224 */ /* 0x000fca00078e00c5 */
[----:B------:R1:W-:Y:S01]  /*cc130*/  STL.64 [R1+0x8b70], R182 ;  /* 0x008b70b601007387 */ /* 0x0003e20000100a00 */
[----:B------:R-:W-:Y:S02]  /*cc140*/  STL.64 [R1+0x8b68], R180 ;  /* 0x008b68b401007387 */ /* 0x000fe40000100a00 */
[----:B------:R-:W-:Y:S02]  /*cc150*/  IMAD.MOV.U32 R247, RZ, RZ, R147 ;  /* 0x000000fffff77224 */ /* 0x000fe400078e0093 */
[----:B------:R-:W-:Y:S01]  /*cc160*/  IMAD.MOV.U32 R244, RZ, RZ, R146 ;  /* 0x000000fffff47224 */ /* 0x000fe200078e0092 */
[C---:B--2---:R-:W-:Y:S01]  /*cc170*/  HMMA.1688.F32.TF32 R136, R8.reuse, R6, R136 ;  /* 0x000000060888723c */ /* 0x044fe20000081088 */
[----:B------:R-:W-:Y:S01]  /*cc180*/  MOV R158, R7 ;  /* 0x00000007009e7202 */ /* 0x000fe20000000f00 */
[----:B------:R-:W-:Y:S11]  /*cc190*/  IMAD.MOV.U32 R3, RZ, RZ, R6 ;  /* 0x000000ffff037224 */ /* 0x000ff600078e0006 */
[----:B------:R-:W-:Y:S10]  /*cc1a0*/  @!UPT UIADD3 URZ, URZ, URZ, URZ ;  /* 0x0000003f3f3ff290 */ /* 0x000ff4000fffe03f */
[----:B------:R-:W-:Y:S01]  /*cc1b0*/  STL.64 [R1+0x34e0], R136 ;  /* 0x0034e08801007387 */ /* 0x000fe20000100a00 */
[----:B------:R2:W-:Y:S02]  /*cc1c0*/  STL.64 [R1+0x34e8], R138 ;  /* 0x0034e88a01007387 */ /* 0x0005e40000100a00 */
[----:B-1----:R-:W4:Y:S02]  /*cc1d0*/  LDL.64 R182, [R1+0x1188] ;  /* 0x0011880001b67983 */ /* 0x002f240000100a00 */
[----:B------:R-:W4:Y:S01]  /*cc1e0*/  LDL R6, [R1+0x11a8] ;  /* 0x0011a80001067983 */ /* 0x000f220000100800 */
[----:B------:R-:W4:Y:S04]  /*cc1f0*/  LDL R7, [R1+0x11ac] ;  /* 0x0011ac0001077983 */ /* 0x000f280000100800 */
[----:B--2---:R-:W2:Y:S01]  /*cc200*/  LDL.64 R138, [R1+0x1178] ;  /* 0x00117800018a7983 */ /* 0x004ea20000100a00 */
[----:B------:R-:W-:Y:S02]  /*cc210*/  STL [R1+0x8a7c], R158 ;  /* 0x008a7c9e01007387 */ /* 0x000fe40000100800 */
[----:B------:R-:W-:Y:S02]  /*cc220*/  STL [R1+0x8a78], R3 ;  /* 0x008a780301007387 */ /* 0x000fe40000100800 */
[----:B------:R-:W-:Y:S01]  /*cc230*/  STL.64 [R1+0x34d0], R132 ;  /* 0x0034d08401007387 */ /* 0x000fe20000100a00 */
[----:B------:R1:W-:Y:S01]  /*cc240*/  STL.64 [R1+0x34d8], R134 ;  /* 0x0034d88601007387 */ /* 0x0003e20000100a00 */
[----:B------:R-:W4:Y:S02]  /*cc250*/  LDL.LU.64 R146, [R1+0x8e08] ;  /* 0x008e080001927983 */ /* 0x000f240000300a00 */
[----:B------:R-:W4:Y:S01]  /*cc260*/  LDL.LU.64 R144, [R1+0x8e00] ;  /* 0x008e000001907983 */ /* 0x000f220000300a00 */
[----:B-1----:R-:W4:Y:S01]  /*cc270*/  LDL.64 R134, [R1+0x1168] ;  /* 0x0011680001867983 */ /* 0x002f220000100a00 */
[----:B------:R-:W-:Y:S02]  /*cc280*/  STL [R1+0x8a84], R247 ;  /* 0x008a84f701007387 */ /* 0x000fe40000100800 */
[----:B------:R-:W-:Y:S02]  /*cc290*/  STL [R1+0x8a80], R244 ;  /* 0x008a80f401007387 */ /* 0x000fe40000100800 */
[----:B------:R-:W4:Y:S01]  /*cc2a0*/  LDL.LU.64 R238, [R1+0x8df8] ;  /* 0x008df80001ee7983 */ /* 0x000f220000300a00 */
[----:B------:R-:W4:Y:S01]  /*cc2b0*/  LDL.LU.64 R236, [R1+0x8df0] ;  /* 0x008df00001ec7983 */ /* 0x000f220000300a00 */
[----:B------:R-:W-:Y:S02]  /*cc2c0*/  STL.64 [R1+0x34c0], R128 ;  /* 0x0034c08001007387 */ /* 0x000fe40000100a00 */
[----:B------:R1:W-:Y:S02]  /*cc2d0*/  STL.64 [R1+0x34c8], R130 ;  /* 0x0034c88201007387 */ /* 0x0003e40000100a00 */
[----:B-1----:R-:W4:Y:S01]  /*cc2e0*/  LDL.64 R130, [R1+0x1158] ;  /* 0x0011580001827983 */ /* 0x002f220000100a00 */
[C---:B---3--:R-:W-:Y:S08]  /*cc2f0*/  HMMA.1688.F32.TF32 R112, R8.reuse, R198, R112 ;  /* 0x000000c60870723c */ /* 0x048ff00000081070 */
[C---:B--2---:R-:W-:Y:S08]  /*cc300*/  HMMA.1688.F32.TF32 R116, R8.reuse, R138, R116 ;  /* 0x0000008a0874723c */ /* 0x044ff00000081074 */
[C---:B----4-:R-:W-:Y:S08]  /*cc310*/  HMMA.1688.F32.TF32 R120, R8.reuse, R134, R120 ;  /* 0x000000860878723c */ /* 0x050ff00000081078 */
[----:B------:R-:W-:Y:S01]  /*cc320*/  HMMA.1688.F32.TF32 R124, R8, R130, R124 ;  /* 0x00000082087c723c */ /* 0x000fe2000008107c */
[----:B------:R-:W-:Y:S01]  /*cc330*/  IMAD.MOV.U32 R3, RZ, RZ, R131 ;  /* 0x000000ffff037224 */ /* 0x000fe200078e0083 */
[----:B------:R-:W-:-:S02]  /*cc340*/  MOV R158, R130 ;  /* 0x00000082009e7202 */ /* 0x000fc40000000f00 */
[----:B------:R-:W-:Y:S01]  /*cc350*/  MOV R150, R135 ;  /* 0x0000008700967202 */ /* 0x000fe20000000f00 */
[----:B------:R-:W-:Y:S02]  /*cc360*/  IMAD.MOV.U32 R159, RZ, RZ, R134 ;  /* 0x000000ffff9f7224 */ /* 0x000fe400078e0086 */
[----:B------:R-:W-:Y:S02]  /*cc370*/  IMAD.MOV.U32 R244, RZ, RZ, R139 ;  /* 0x000000fffff47224 */ /* 0x000fe400078e008b */
[----:B------:R-:W-:Y:S11]  /*cc380*/  IMAD.MOV.U32 R247, RZ, RZ, R138 ;  /* 0x000000fffff77224 */ /* 0x000ff600078e008a */
[----:B------:R-:W-:Y:S03]  /*cc390*/  @!UPT UIADD3 URZ, URZ, URZ, URZ ;  /* 0x0000003f3f3ff290 */ /* 0x000fe6000fffe03f */
[----:B------:R-:W-:Y:S01]  /*cc3a0*/  STL.64 [R1+0x34b0], R124 ;  /* 0x0034b07c01007387 */ /* 0x000fe20000100a00 */
[----:B------:R-:W-:Y:S02]  /*cc3b0*/  STL.64 [R1+0x34b8], R126 ;  /* 0x0034b87e01007387 */ /* 0x000fe40000100a00 */
[----:B------:R1:W-:Y:S02]  /*cc3c0*/  STL [R1+0x8a8c], R3 ;  /* 0x008a8c0301007387 */ /* 0x0003e40000100800 */
[----:B------:R2:W-:Y:S01]  /*cc3d0*/  STL [R1+0x8a88], R158 ;  /* 0x008a889e01007387 */ /* 0x0005e20000100800 */
[----:B------:R-:W-:Y:S01]  /*cc3e0*/  STL.64 [R1+0x34a0], R120 ;  /* 0x0034a07801007387 */ /* 0x000fe20000100a00 */
[----:B------:R-:W-:Y:S02]  /*cc3f0*/  STL.64 [R1+0x34a8], R122 ;  /* 0x0034a87a01007387 */ /* 0x000fe40000100a00 */
[----:B------:R-:W-:Y:S02]  /*cc400*/  STL [R1+0x8a94], R150 ;  /* 0x008a949601007387 */ /* 0x000fe40000100800 */
[----:B------:R3:W-:Y:S01]  /*cc410*/  STL [R1+0x8a90], R159 ;  /* 0x008a909f01007387 */ /* 0x0007e20000100800 */
[----:B------:R-:W-:Y:S01]  /*cc420*/  STL.64 [R1+0x3490], R116 ;  /* 0x0034907401007387 */ /* 0x000fe20000100a00 */
[----:B------:R-:W-:Y:S02]  /*cc430*/  STL.64 [R1+0x3498], R118 ;  /* 0x0034987601007387 */ /* 0x000fe40000100a00 */
[----:B------:R-:W-:Y:S02]  /*cc440*/  STL [R1+0x8a9c], R244 ;  /* 0x008a9cf401007387 */ /* 0x000fe40000100800 */
[----:B------:R-:W-:Y:S01]  /*cc450*/  STL [R1+0x8a98], R247 ;  /* 0x008a98f701007387 */ /* 0x000fe20000100800 */
[----:B------:R-:W-:Y:S01]  /*cc460*/  STL.64 [R1+0x3480], R112 ;  /* 0x0034807001007387 */ /* 0x000fe20000100a00 */
[----:B-1----:R-:W-:Y:S01]  /*cc470*/  MOV R3, R198 ;  /* 0x000000c600037202 */ /* 0x002fe20000000f00 */
[----:B--2---:R-:W-:-:S02]  /*cc480*/  IMAD.MOV.U32 R158, RZ, RZ, R199 ;  /* 0x000000ffff9e7224 */ /* 0x004fc400078e00c7 */
[----:B------:R-:W-:Y:S01]  /*cc490*/  STL.64 [R1+0x3488], R114 ;  /* 0x0034887201007387 */ /* 0x000fe20000100a00 */
[----:B------:R-:W2:Y:S01]  /*cc4a0*/  LDL.64 R198, [R1+0x11b8] ;  /* 0x0011b80001c67983 */ /* 0x000ea20000100a00 */
[C---:B------:R-:W-:Y:S08]  /*cc4b0*/  HMMA.1688.F32.TF32 R108, R8.reuse, R182, R108 ;  /* 0x000000b6086c723c */ /* 0x040ff0000008106c */
[C---:B------:R-:W-:Y:S08]  /*cc4c0*/  HMMA.1688.F32.TF32 R4, R8.reuse, R6, R104 ;  /* 0x000000060804723c */ /* 0x040ff00000081068 */
[C---:B------:R-:W-:Y:S08]  /*cc4d0*/  HMMA.1688.F32.TF32 R100, R8.reuse, R242, R100 ;  /* 0x000000f20864723c */ /* 0x040ff00000081064 */
[----:B------:R-:W-:Y:S01]  /*cc4e0*/  HMMA.1688.F32.TF32 R92, R8, R250, R92 ;  /* 0x000000fa085c723c */ /* 0x000fe2000008105c */
[----:B---3--:R-:W-:Y:S01]  /*cc4f0*/  MOV R159, R183 ;  /* 0x000000b7009f7202 */ /* 0x008fe20000000f00 */
[----:B------:R-:W-:Y:S01]  /*cc500*/  STL [R1+0x8aa4], R158 ;  /* 0x008aa49e01007387 */ /* 0x000fe20000100800 */
[----:B------:R-:W-:-:S02]  /*cc510*/  IMAD.MOV.U32 R150, RZ, RZ, R182 ;  /* 0x000000ffff967224 */ /* 0x000fc400078e00b6 */
[----:B------:R-:W-:Y:S02]  /*cc520*/  STL [R1+0x8aa0], R3 ;  /* 0x008aa00301007387 */ /* 0x000fe40000100800 */
[----:B------:R-:W-:Y:S02]  /*cc530*/  IMAD.MOV.U32 R151, RZ, RZ, R242 ;  /* 0x000000ffff977224 */ /* 0x000fe400078e00f2 */
[----:B------:R-:W-:Y:S01]  /*cc540*/  IMAD.MOV.U32 R142, RZ, RZ, R243 ;  /* 0x000000ffff8e7224 */ /* 0x000fe200078e00f3 */
[----:B------:R-:W-:Y:S01]  /*cc550*/  STL.64 [R1+0x3470], R108 ;  /* 0x0034706c01007387 */ /* 0x000fe20000100a00 */
[----:B------:R1:W-:Y:S02]  /*cc560*/  STL.64 [R1+0x3478], R110 ;  /* 0x0034786e01007387 */ /* 0x0003e40000100a00 */
[----:B------:R-:W-:Y:S02]  /*cc570*/  STL [R1+0x8aac], R159 ;  /* 0x008aac9f01007387 */ /* 0x000fe40000100800 */
[----:B------:R-:W-:Y:S01]  /*cc580*/  STL [R1+0x8aa8], R150 ;  /* 0x008aa89601007387 */ /* 0x000fe20000100800 */
[----:B------:R-:W3:Y:S01]  /*cc590*/  LDL R138, [R1+0x1298] ;  /* 0x00129800018a7983 */ /* 0x000ee20000100800 */
[----:B------:R-:W-:Y:S02]  /*cc5a0*/  STL.64 [R1+0x3460], R4 ;  /* 0x0034600401007387 */ /* 0x000fe40000100a00 */
[----:B------:R-:W-:Y:S02]  /*cc5b0*/  STL.64 [R1+0x3468], R6 ;  /* 0x0034680601007387 */ /* 0x000fe40000100a00 */
[----:B------:R-:W3:Y:S01]  /*cc5c0*/  LDL R139, [R1+0x129c] ;  /* 0x00129c00018b7983 */ /* 0x000ee20000100800 */
[----:B------:R-:W4:Y:S04]  /*cc5d0*/  LDL.64 R106, [R1+0x1218] ;  /* 0x00121800016a7983 */ /* 0x000f280000100a00 */
[----:B------:R-:W3:Y:S04]  /*cc5e0*/  LDL R134, [R1+0x1288] ;  /* 0x0012880001867983 */ /* 0x000ee80000100800 */
[----:B------:R-:W3:Y:S04]  /*cc5f0*/  LDL R135, [R1+0x128c] ;  /* 0x00128c0001877983 */ /* 0x000ee80000100800 */
[----:B-1----:R-:W3:Y:S04]  /*cc600*/  LDL R110, [R1+0x1228] ;  /* 0x00122800016e7983 */ /* 0x002ee80000100800 */
[----:B------:R-:W3:Y:S04]  /*cc610*/  LDL R111, [R1+0x122c] ;  /* 0x00122c00016f7983 */ /* 0x000ee80000100800 */
[----:B------:R-:W3:Y:S04]  /*cc620*/  LDL.64 R114, [R1+0x1238] ;  /* 0x0012380001727983 */ /* 0x000ee80000100a00 */
[----:B------:R-:W3:Y:S04]  /*cc630*/  LDL R118, [R1+0x1248] ;  /* 0x0012480001767983 */ /* 0x000ee80000100800 */
[----:B------:R-:W3:Y:S04]  /*cc640*/  LDL R119, [R1+0x124c] ;  /* 0x00124c0001777983 */ /* 0x000ee80000100800 */
[----:B------:R-:W3:Y:S04]  /*cc650*/  LDL.64 R122, [R1+0x1258] ;  /* 0x00125800017a7983 */ /* 0x000ee80000100a00 */
[----:B------:R-:W3:Y:S04]  /*cc660*/  LDL R126, [R1+0x1268] ;  /* 0x00126800017e7983 */ /* 0x000ee80000100800 */
[----:B------:R-:W3:Y:S04]  /*cc670*/  LDL R127, [R1+0x126c] ;  /* 0x00126c00017f7983 */ /* 0x000ee80000100800 */
[----:B------:R-:W3:Y:S04]  /*cc680*/  LDL.64 R130, [R1+0x1278] ;  /* 0x0012780001827983 */ /* 0x000ee80000100a00 */
[----:B------:R-:W3:Y:S01]  /*cc690*/  LDL.64 R182, [R1+0x12a8] ;  /* 0x0012a80001b67983 */ /* 0x000ee20000100a00 */
[----:B------:R-:W-:Y:S02]  /*cc6a0*/  STL.64 [R1+0x3640], R100 ;  /* 0x0036406401007387 */ /* 0x000fe40000100a00 */
[----:B------:R1:W-:Y:S02]  /*cc6b0*/  STL.64 [R1+0x3648], R102 ;  /* 0x0036486601007387 */ /* 0x0003e40000100a00 */
[----:B------:R-:W3:Y:S01]  /*cc6c0*/  LDL.LU.64 R242, [R1+0x8de8] ;  /* 0x008de80001f27983 */ /* 0x000ee20000300a00 */
[----:B------:R-:W3:Y:S01]  /*cc6d0*/  LDL.LU.64 R240, [R1+0x8de0] ;  /* 0x008de00001f07983 */ /* 0x000ee20000300a00 */
[----:B------:R-:W-:Y:S01]  /*cc6e0*/  IMAD.MOV.U32 R252, RZ, RZ, R251 ;  /* 0x000000fffffc7224 */ /* 0x000fe200078e00fb */
[C---:B--2---:R-:W-:Y:S02]  /*cc6f0*/  HMMA.1688.F32.TF32 R96, R8.reuse, R198, R96 ;  /* 0x000000c60860723c */ /* 0x044fe40000081060 */
[----:B-1----:R-:W2:Y:S04]  /*cc700*/  LDL R102, [R1+0x11f8] ;  /* 0x0011f80001667983 */ /* 0x002ea80000100800 */
[----:B------:R-:W2:Y:S01]  /*cc710*/  LDL R103, [R1+0x11fc] ;  /* 0x0011fc0001677983 */ /* 0x000ea20000100800 */
[----:B------:R-:W-:Y:S01]  /*cc720*/  MOV R244, R198 ;  /* 0x000000c600f47202 */ /* 0x000fe20000000f00 */
[----:B------:R-:W-:Y:S01]  /*cc730*/  IMAD.MOV.U32 R247, RZ, RZ, R199 ;  /* 0x000000fffff77224 */ /* 0x000fe200078e00c7 */
[C---:B------:R-:W-:Y:S08]  /*cc740*/  HMMA.1688.F32.TF32 R32, R8.reuse, R222, R32 ;  /* 0x000000de0820723c */ /* 0x040ff00000081020 */
[C---:B------:R-:W-:Y:S01]  /*cc750*/  HMMA.1688.F32.TF32 R28, R8.reuse, R230, R28 ;  /* 0x000000e6081c723c */ /* 0x040fe2000008101c */
[----:B------:R-:W-:Y:S01]  /*cc760*/  IMAD.MOV.U32 R150, RZ, RZ, R223 ;  /* 0x000000ffff967224 */ /* 0x000fe200078e00df */
[----:B------:R-:W-:Y:S01]  /*cc770*/  MOV R159, R222 ;  /* 0x000000de009f7202 */ /* 0x000fe20000000f00 */
[----:B------:R-:W-:Y:S04]  /*cc780*/  LDS R4, [R2+0x18080] ;  /* 0x0180800002047984 */ /* 0x000fe80000000800 */
[----:B------:R-:W-:Y:S04]  /*cc790*/  LDS R6, [R2+0x1a080] ;  /* 0x01a0800002067984 */ /* 0x000fe80000000800 */
[----:B------:R-:W-:Y:S04]  /*cc7a0*/  LDS R5, [R0+0x18080] ;  /* 0x0180800000057984 */ /* 0x000fe80000000800 */
[----:B------:R-:W1:Y:S04]  /*cc7b0*/  LDS R7, [R0+0x1a080] ;  /* 0x01a0800000077984 */ /* 0x000e680000000800 */
[----:B------:R-:W-:Y:S01]  /*cc7c0*/  STL.64 [R1+0x3630], R96 ;  /* 0x0036306001007387 */ /* 0x000fe20000100a00 */
[----:B------:R4:W-:Y:S02]  /*cc7d0*/  STL.64 [R1+0x3638], R98 ;  /* 0x0036386201007387 */ /* 0x0009e40000100a00 */
[----:B------:R-:W2:Y:S01]  /*cc7e0*/  LDL.64 R198, [R1+0x12b8] ;  /* 0x0012b80001c67983 */ /* 0x000ea20000100a00 */
[----:B----4-:R-:W4:Y:S01]  /*cc7f0*/  LDL.64 R98, [R1+0x1208] ;  /* 0x0012080001627983 */ /* 0x010f220000100a00 */
[----:B------:R-:W4:Y:S02]  /*cc800*/  LDL.LU.64 R250, [R1+0x8dd8] ;  /* 0x008dd80001fa7983 */ /* 0x000f240000300a00 */
[----:B------:R-:W-:Y:S02]  /*cc810*/  STL.64 [R1+0x3620], R92 ;  /* 0x0036205c01007387 */ /* 0x000fe40000100a00 */
[----:B------:R3:W-:Y:S01]  /*cc820*/  STL.64 [R1+0x3628], R94 ;  /* 0x0036285e01007387 */ /* 0x0007e20000100a00 */
[----:B------:R-:W4:Y:S04]  /*cc830*/  LDL.LU.64 R248, [R1+0x8dd0] ;  /* 0x008dd00001f87983 */ /* 0x000f280000300a00 */
[----:B---3--:R-:W3:Y:S04]  /*cc840*/  LDL R94, [R1+0x11e8] ;  /* 0x0011e800015e7983 */ /* 0x008ee80000100800 */
[----:B------:R-:W3:Y:S01]  /*cc850*/  LDL R95, [R1+0x11ec] ;  /* 0x0011ec00015f7983 */ /* 0x000ee20000100800 */
[C---:B------:R-:W-:Y:S08]  /*cc860*/  HMMA.1688.F32.TF32 R76, R8.reuse, R106, R76 ;  /* 0x0000006a084c723c */ /* 0x040ff0000008104c */
[C---:B------:R-:W-:Y:S08]  /*cc870*/  HMMA.1688.F32.TF32 R72, R8.reuse, R110, R72 ;  /* 0x0000006e0848723c */ /* 0x040ff00000081048 */
[C---:B------:R-:W-:Y:S08]  /*cc880*/  HMMA.1688.F32.TF32 R68, R8.reuse, R114, R68 ;  /* 0x000000720844723c */ /* 0x040ff00000081044 */
[C---:B------:R-:W-:Y:S01]  /*cc890*/  HMMA.1688.F32.TF32 R64, R8.reuse, R118, R64 ;  /* 0x000000760840723c */ /* 0x040fe20000081040 */
[----:B------:R1:W-:Y:S07]  /*cc8a0*/  STL [R1+0x8898], R252 ;  /* 0x008898fc01007387 */ /* 0x0003ee0000100800 */
[C---:B------:R-:W-:Y:S08]  /*cc8b0*/  HMMA.1688.F32.TF32 R60, R8.reuse, R122, R60 ;  /* 0x0000007a083c723c */ /* 0x040ff0000008103c */
[C---:B------:R-:W-:Y:S08]  /*cc8c0*/  HMMA.1688.F32.TF32 R56, R8.reuse, R126, R56 ;  /* 0x0000007e0838723c */ /* 0x040ff00000081038 */
[C---:B------:R-:W-:Y:S08]  /*cc8d0*/  HMMA.1688.F32.TF32 R52, R8.reuse, R130, R52 ;  /* 0x000000820834723c */ /* 0x040ff00000081034 */
[C---:B------:R-:W-:Y:S08]  /*cc8e0*/  HMMA.1688.F32.TF32 R48, R8.reuse, R134, R48 ;  /* 0x000000860830723c */ /* 0x040ff00000081030 */
[C---:B------:R-:W-:Y:S08]  /*cc8f0*/  HMMA.1688.F32.TF32 R44, R8.reuse, R138, R44 ;  /* 0x0000008a082c723c */ /* 0x040ff0000008102c */
[----:B------:R-:W-:Y:S01]  /*cc900*/  HMMA.1688.F32.TF32 R40, R8, R182, R40 ;  /* 0x000000b60828723c */ /* 0x000fe20000081028 */
[----:B------:R-:W-:Y:S01]  /*cc910*/  IMAD.MOV.U32 R246, RZ, RZ, R182 ;  /* 0x000000fffff67224 */ /* 0x000fe200078e00b6 */
[----:B------:R-:W-:-:S06]  /*cc920*/  MOV R143, R183 ;  /* 0x000000b7008f7202 */ /* 0x000fcc0000000f00 */
[C---:B--2---:R-:W-:Y:S08]  /*cc930*/  HMMA.1688.F32.TF32 R80, R8.reuse, R102, R80 ;  /* 0x000000660850723c */ /* 0x044ff00000081050 */
[C---:B----4-:R-:W-:Y:S08]  /*cc940*/  HMMA.1688.F32.TF32 R84, R8.reuse, R98, R84 ;  /* 0x000000620854723c */ /* 0x050ff00000081054 */
[----:B---3--:R-:W-:Y:S01]  /*cc950*/  HMMA.1688.F32.TF32 R88, R8, R94, R88 ;  /* 0x0000005e0858723c */ /* 0x008fe20000081058 */
[----:B-1----:R-:W-:-:S07]  /*cc960*/  MOV R252, R99 ;  /* 0x0000006300fc7202 */ /* 0x002fce0000000f00 */
[----:B------:R-:W-:Y:S11]  /*cc970*/  HMMA.1688.F32.TF32 R36, R8, R198, R36 ;  /* 0x000000c60824723c */ /* 0x000ff60000081024 */
[----:B------:R-:W-:Y:S04]  /*cc980*/  @!UPT UIADD3 URZ, URZ, URZ, URZ ;  /* 0x0000003f3f3ff290 */ /* 0x000fe8000fffe03f */
[----:B------:R-:W-:Y:S01]  /*cc990*/  STL.64 [R1+0x3610], R88 ;  /* 0x0036105801007387 */ /* 0x000fe20000100a00 */
[----:B------:R-:W-:Y:S02]  /*cc9a0*/  STL.64 [R1+0x3618], R90 ;  /* 0x0036185a01007387 */ /* 0x000fe40000100a00 */
[----:B------:R1:W-:Y:S02]  /*cc9b0*/  STL [R1+0x88c0], R252 ;  /* 0x0088c0fc01007387 */ /* 0x0003e40000100800 */
[----:B------:R-:W-:Y:S01]  /*cc9c0*/  STL.64 [R1+0x3600], R84 ;  /* 0x0036005401007387 */ /* 0x000fe20000100a00 */
[----:B------:R-:W-:Y:S01]  /*cc9d0*/  STL.64 [R1+0x3608], R86 ;  /* 0x0036085601007387 */ /* 0x000fe20000100a00 */
[----:B------:R-:W-:Y:S02]  /*cc9e0*/  STL.64 [R1+0x35f0], R80 ;  /* 0x0035f05001007387 */ /* 0x000fe40000100a00 */
[----:B------:R-:W-:Y:S02]  /*cc9f0*/  STL.64 [R1+0x35f8], R82 ;  /* 0x0035f85201007387 */ /* 0x000fe40000100a00 */
[----:B-1----:R-:W-:-:S05]  /*cca00*/  IMAD.MOV.U32 R252, RZ, RZ, R107 ;  /* 0x000000fffffc7224 */ /* 0x002fca00078e006b */
[----:B------:R1:W-:Y:S01]  /*cca10*/  STL [R1+0x88e8], R252 ;  /* 0x0088e8fc01007387 */ /* 0x0003e20000100800 */
[----:B------:R-:W-:Y:S02]  /*cca20*/  STL.64 [R1+0x35e0], R76 ;  /* 0x0035e04c01007387 */ /* 0x000fe40000100a00 */
[----:B------:R-:W-:Y:S02]  /*cca30*/  STL.64 [R1+0x35e8], R78 ;  /* 0x0035e84e01007387 */ /* 0x000fe40000100a00 */
[----:B------:R-:W-:Y:S01]  /*cca40*/  STL.64 [R1+0x35d0], R72 ;  /* 0x0035d04801007387 */ /* 0x000fe20000100a00 */
[----:B------:R-:W-:Y:S01]  /*cca50*/  STL.64 [R1+0x35d8], R74 ;  /* 0x0035d84a01007387 */ /* 0x000fe20000100a00 */
[----:B-1----:R-:W-:-:S05]  /*cca60*/  IMAD.MOV.U32 R252, RZ, RZ, R115 ;  /* 0x000000fffffc7224 */ /* 0x002fca00078e0073 */
[----:B------:R1:W-:Y:S01]  /*cca70*/  STL [R1+0x8910], R252 ;  /* 0x008910fc01007387 */ /* 0x0003e20000100800 */
[----:B------:R-:W-:Y:S02]  /*cca80*/  STL.64 [R1+0x35c0], R68 ;  /* 0x0035c04401007387 */ /* 0x000fe40000100a00 */
[----:B------:R-:W-:Y:S02]  /*cca90*/  STL.64 [R1+0x35c8], R70 ;  /* 0x0035c84601007387 */ /* 0x000fe40000100a00 */
[----:B------:R-:W-:Y:S01]  /*ccaa0*/  STL.64 [R1+0x35b0], R64 ;  /* 0x0035b04001007387 */ /* 0x000fe20000100a00 */
[----:B------:R-:W-:Y:S01]  /*ccab0*/  STL.64 [R1+0x35b8], R66 ;  /* 0x0035b84201007387 */ /* 0x000fe20000100a00 */
[----:B-1----:R-:W-:-:S05]  /*ccac0*/  MOV R252, R123 ;  /* 0x0000007b00fc7202 */ /* 0x002fca0000000f00 */
[----:B------:R1:W-:Y:S01]  /*ccad0*/  STL [R1+0x8938], R252 ;  /* 0x008938fc01007387 */ /* 0x0003e20000100800 */
        /* <DEDUP_REMOVED lines=13> */
[----:B------:R-:W-:Y:S02]  /*ccbb0*/  STL [R1+0x8d50], R244 ;  /* 0x008d50f401007387 */ /* 0x000fe40000100800 */
[----:B------:R2:W-:Y:S01]  /*ccbc0*/  STL.64 [R1+0x8b80], R142 ;  /* 0x008b808e01007387 */ /* 0x0005e20000100a00 */
[----:B------:R-:W-:Y:S01]  /*ccbd0*/  STL.64 [R1+0x8b78], R140 ;  /* 0x008b788c01007387 */ /* 0x000fe20000100a00 */
[----:B------:R-:W-:Y:S02]  /*ccbe0*/  STL.64 [R1+0x3540], R36 ;  /* 0x0035402401007387 */ /* 0x000fe40000100a00 */
[----:B------:R-:W-:Y:S02]  /*ccbf0*/  STL.64 [R1+0x3548], R38 ;  /* 0x0035482601007387 */ /* 0x000fe40000100a00 */
[----:B------:R-:W3:Y:S02]  /*ccc00*/  LDL.64 R122, [R1+0x12e8] ;  /* 0x0012e800017a7983 */ /* 0x000ee40000100a00 */
[----:B------:R-:W-:Y:S01]  /*ccc10*/  IMAD.MOV.U32 R158, RZ, RZ, R198 ;  /* 0x000000ffff9e7224 */ /* 0x000fe200078e00c6 */
[----:B------:R-:W-:Y:S01]  /*ccc20*/  STL.64 [R1+0x3530], R32 ;  /* 0x0035302001007387 */ /* 0x000fe20000100a00 */
[----:B-1----:R-:W-:-:S02]  /*ccc30*/  IMAD.MOV.U32 R252, RZ, RZ, R131 ;  /* 0x000000fffffc7224 */ /* 0x002fc400078e0083 */
[----:B------:R-:W-:Y:S02]  /*ccc40*/  STL.64 [R1+0x3538], R34 ;  /* 0x0035382201007387 */ /* 0x000fe40000100a00 */
[----:B------:R-:W4:Y:S01]  /*ccc50*/  LDL.64 R126, [R1+0x12f8] ;  /* 0x0012f800017e7983 */ /* 0x000f220000100a00 */
[----:B------:R-:W4:Y:S01]  /*ccc60*/  LDL.64 R130, [R1+0x1318] ;  /* 0x0013180001827983 */ /* 0x000f220000100a00 */
[----:B------:R-:W-:Y:S02]  /*ccc70*/  STL.64 [R1+0x8ba0], R150 ;  /* 0x008ba09601007387 */ /* 0x000fe40000100a00 */
[----:B------:R-:W-:Y:S02]  /*ccc80*/  STL.64 [R1+0x8b98], R148 ;  /* 0x008b989401007387 */ /* 0x000fe40000100a00 */
[----:B------:R1:W-:Y:S01]  /*ccc90*/  STL.64 [R1+0x8b90], R158 ;  /* 0x008b909e01007387 */ /* 0x0003e20000100a00 */
[----:B------:R-:W-:Y:S01]  /*ccca0*/  STL.64 [R1+0x8b88], R156 ;  /* 0x008b889c01007387 */ /* 0x000fe20000100a00 */
[----:B------:R-:W-:Y:S02]  /*cccb0*/  STL.64 [R1+0x3520], R28 ;  /* 0x0035201c01007387 */ /* 0x000fe40000100a00 */
[----:B------:R-:W-:Y:S02]  /*cccc0*/  STL.64 [R1+0x3528], R30 ;  /* 0x0035281e01007387 */ /* 0x000fe40000100a00 */
[----:B------:R-:W-:-:S02]  /*cccd0*/  IMAD.MOV.U32 R228, RZ, RZ, R248 ;  /* 0x000000ffffe47224 */ /* 0x000fc400078e00f8 */
[----:B------:R-:W-:Y:S01]  /*ccce0*/  IMAD.MOV.U32 R229, RZ, RZ, R249 ;  /* 0x000000ffffe57224 */ /* 0x000fe200078e00f9 */
[----:B------:R-:W4:Y:S01]  /*cccf0*/  LDL.LU R248, [R1+0x8dc8] ;  /* 0x008dc80001f87983 */ /* 0x000f220000300800 */
[----:B------:R-:W4:Y:S02]  /*ccd00*/  LDL.LU R249, [R1+0x8dc4] ;  /* 0x008dc40001f97983 */ /* 0x000f240000300800 */
[----:B------:R-:W4:Y:S02]  /*ccd10*/  LDL.64 R134, [R1+0x1308] ;  /* 0x0013080001867983 */ /* 0x000f240000100a00 */
[----:B------:R-:W4:Y:S01]  /*ccd20*/  LDL R196, [R1] ;  /* 0x0000000001c47983 */ /* 0x000f220000100800 */
[----:B------:R-:W4:Y:S01]  /*ccd30*/  LDL R197, [R1+0x4] ;  /* 0x0000040001c57983 */ /* 0x000f220000100800 */
        /* <DEDUP_REMOVED lines=12> */
[----:B------:R-:W-:Y:S01]  /*cce00*/  IMAD.MOV.U32 R166, RZ, RZ, R230 ;  /* 0x000000ffffa67224 */ /* 0x000fe200078e00e6 */
[----:B------:R-:W-:-:S05]  /*cce10*/  MOV R167, R231 ;  /* 0x000000e700a77202 */ /* 0x000fca0000000f00 */
[----:B------:R1:W-:Y:S01]  /*cce20*/  STL.64 [R1+0x8bb0], R166 ;  /* 0x008bb0a601007387 */ /* 0x0003e20000100a00 */
[----:B------:R-:W-:Y:S02]  /*cce30*/  STL.64 [R1+0x8ba8], R164 ;  /* 0x008ba8a401007387 */ /* 0x000fe40000100a00 */
[----:B------:R-:W-:Y:S01]  /*cce40*/  IMAD.MOV.U32 R230, RZ, RZ, R193 ;  /* 0x000000ffffe67224 */ /* 0x000fe200078e00c1 */
[----:B------:R-:W-:Y:S02]  /*cce50*/  MOV R231, R200 ;  /* 0x000000c800e77202 */ /* 0x000fe40000000f00 */
[----:B--2---:R-:W-:Y:S01]  /*cce60*/  MOV R142, R208 ;  /* 0x000000d0008e7202 */ /* 0x004fe20000000f00 */
[----:B------:R-:W-:Y:S02]  /*cce70*/  IMAD.MOV.U32 R143, RZ, RZ, R209 ;  /* 0x000000ffff8f7224 */ /* 0x000fe400078e00d1 */
[----:B-1----:R-:W-:Y:S02]  /*cce80*/  IMAD.MOV.U32 R158, RZ, RZ, R224 ;  /* 0x000000ffff9e7224 */ /* 0x002fe400078e00e0 */
[----:B------:R-:W-:Y:S01]  /*cce90*/  IMAD.MOV.U32 R159, RZ, RZ, R240 ;  /* 0x000000ffff9f7224 */ /* 0x000fe200078e00f0 */
[----:B------:R-:W-:Y:S01]  /*ccea0*/  MOV R166, R241 ;  /* 0x000000f100a67202 */ /* 0x000fe20000000f00 */
[C---:B---3--:R-:W-:Y:S08]  /*cceb0*/  HMMA.1688.F32.TF32 R24, R8.reuse, R122, R24 ;  /* 0x0000007a0818723c */ /* 0x048ff00000081018 */
[C---:B----4-:R-:W-:Y:S08]  /*ccec0*/  HMMA.1688.F32.TF32 R20, R8.reuse, R126, R20 ;  /* 0x0000007e0814723c */ /* 0x050ff00000081014 */
[----:B------:R-:W-:Y:S01]  /*cced0*/  HMMA.1688.F32.TF32 R16, R8, R130, R16 ;  /* 0x000000820810723c */ /* 0x000fe20000081010 */
[----:B------:R-:W-:Y:S01]  /*ccee0*/  MOV R174, R122 ;  /* 0x0000007a00ae7202 */ /* 0x000fe20000000f00 */
[----:B------:R-:W-:-:S02]  /*ccef0*/  IMAD.MOV.U32 R175, RZ, RZ, R123 ;  /* 0x000000ffffaf7224 */ /* 0x000fc400078e007b */
[----:B------:R-:W-:-:S04]  /*ccf00*/  IMAD.MOV.U32 R190, RZ, RZ, R126 ;  /* 0x000000ffffbe7224 */ /* 0x000fc800078e007e */
[----:B------:R-:W-:Y:S01]  /*ccf10*/  HMMA.1688.F32.TF32 R8, R8, R134, R12 ;  /* 0x000000860808723c */ /* 0x000fe2000008100c */
[----:B------:R-:W-:Y:S01]  /*ccf20*/  MOV R191, R127 ;  /* 0x0000007f00bf7202 */ /* 0x000fe20000000f00 */
[----:B------:R-:W-:Y:S02]  /*ccf30*/  IMAD.MOV.U32 R206, RZ, RZ, R130 ;  /* 0x000000ffffce7224 */ /* 0x000fe400078e0082 */
[----:B------:R-:W-:Y:S01]  /*ccf40*/  IMAD.MOV.U32 R207, RZ, RZ, R131 ;  /* 0x000000ffffcf7224 */ /* 0x000fe200078e0083 */
[----:B------:R-:W-:Y:S01]  /*ccf50*/  STL.64 [R1+0x3510], R24 ;  /* 0x0035101801007387 */ /* 0x000fe20000100a00 */
[----:B------:R-:W-:Y:S02]  /*ccf60*/  STL.64 [R1+0x3518], R26 ;  /* 0x0035181a01007387 */ /* 0x000fe40000100a00 */
[C---:B------:R-:W-:Y:S01]  /*ccf70*/  HMMA.1688.F32.TF32 R112, R4.reuse, R228, R220 ;  /* 0x000000e40470723c */ /* 0x040fe200000810dc */
[----:B------:R-:W-:Y:S01]  /*ccf80*/  STL.64 [R1+0x8bc0], R174 ;  /* 0x008bc0ae01007387 */ /* 0x000fe20000100a00 */
[----:B------:R-:W-:Y:S03]  /*ccf90*/  STL.64 [R1+0x8bb8], R172 ;  /* 0x008bb8ac01007387 */ /* 0x000fe60000100a00 */
[----:B------:R-:W-:Y:S01]  /*ccfa0*/  STL.64 [R1+0x3500], R20 ;  /* 0x0035001401007387 */ /* 0x000fe20000100a00 */
[----:B------:R-:W-:Y:S03]  /*ccfb0*/  STL.64 [R1+0x3508], R22 ;  /* 0x0035081601007387 */ /* 0x000fe60000100a00 */
[----:B------:R-:W-:Y:S01]  /*ccfc0*/  STL.64 [R1+0x8bd0], R190 ;  /* 0x008bd0be01007387 */ /* 0x000fe20000100a00 */
[----:B------:R-:W-:Y:S02]  /*ccfd0*/  STL.64 [R1+0x8bc8], R188 ;  /* 0x008bc8bc01007387 */ /* 0x000fe40000100a00 */
[----:B------:R-:W-:Y:S02]  /*ccfe0*/  STL.64 [R1+0x34f0], R16 ;  /* 0x0034f01001007387 */ /* 0x000fe40000100a00 */
[----:B------:R-:W-:Y:S01]  /*ccff0*/  STL.64 [R1+0x34f8], R18 ;  /* 0x0034f81201007387 */ /* 0x000fe20000100a00 */
[----:B------:R-:W-:Y:S01]  /*cd000*/  MOV R214, R134 ;  /* 0x0000008600d67202 */ /* 0x000fe20000000f00 */
[----:B------:R-:W-:Y:S01]  /*cd010*/  IMAD.MOV.U32 R215, RZ, RZ, R135 ;  /* 0x000000ffffd77224 */ /* 0x000fe200078e0087 */
[----:B------:R-:W-:Y:S01]  /*cd020*/  STL.64 [R1+0x8bf8], R206 ;  /* 0x008bf8ce01007387 */ /* 0x000fe20000100a00 */
[----:B------:R-:W-:Y:S02]  /*cd030*/  STL.64 [R1+0x8bf0], R204 ;  /* 0x008bf0cc01007387 */ /* 0x000fe40000100a00 */
[----:B------:R-:W-:Y:S02]  /*cd040*/  STL.64 [R1+0x3450], R8 ;  /* 0x0034500801007387 */ /* 0x000fe40000100a00 */
[----:B------:R-:W-:Y:S01]  /*cd050*/  STL.64 [R1+0x3458], R10 ;  /* 0x0034580a01007387 */ /* 0x000fe20000100a00 */
[----:B------:R-:W-:Y:S01]  /*cd060*/  STL.64 [R1+0x8c08], R214 ;  /* 0x008c08d601007387 */ /* 0x000fe20000100a00 */
[----:B------:R1:W-:Y:S02]  /*cd070*/  STL.64 [R1+0x8c00], R212 ;  /* 0x008c00d401007387 */ /* 0x0003e40000100a00 */
[----:B------:R-:W-:Y:S02]  /*cd080*/  STL [R1+0x884c], R248 ;  /* 0x00884cf801007387 */ /* 0x000fe40000100800 */
[----:B------:R2:W-:Y:S01]  /*cd090*/  STL [R1+0x8848], R249 ;  /* 0x008848f901007387 */ /* 0x0005e20000100800 */
[C---:B------:R-:W-:Y:S08]  /*cd0a0*/  HMMA.1688.F32.TF32 R128, R4.reuse, R196, R180 ;  /* 0x000000c40480723c */ /* 0x040ff000000810b4 */
[----:B------:R-:W-:Y:S01]  /*cd0b0*/  HMMA.1688.F32.TF32 R108, R4, R248, R136 ;  /* 0x000000f8046c723c */ /* 0x000fe20000081088 */
[----:B------:R-:W-:-:S02]  /*cd0c0*/  IMAD.MOV.U32 R167, RZ, RZ, R232 ;  /* 0x000000ffffa77224 */ /* 0x000fc400078e00e8 */
[----:B------:R-:W-:Y:S01]  /*cd0d0*/  IMAD.MOV.U32 R3, RZ, RZ, R199 ;  /* 0x000000ffff037224 */ /* 0x000fe200078e00c7 */
[----:B------:R-:W-:Y:S01]  /*cd0e0*/  STL.64 [R1+0x8d78], R114 ;  /* 0x008d787201007387 */ /* 0x000fe20000100a00 */
[----:B------:R-:W-:Y:S02]  /*cd0f0*/  STL.64 [R1+0x8d70], R112 ;  /* 0x008d707001007387 */ /* 0x000fe40000100a00 */
[----:B------:R-:W3:Y:S02]  /*cd100*/  LDL R228, [R1+0x110] ;  /* 0x0001100001e47983 */ /* 0x000ee40000100800 */
[----:B------:R-:W3:Y:S01]  /*cd110*/  LDL R229, [R1+0x114] ;  /* 0x0001140001e57983 */ /* 0x000ee20000100800 */
[----:B------:R-:W4:Y:S01]  /*cd120*/  LDL.LU R193, [R1+0x8dc0] ;  /* 0x008dc00001c17983 */ /* 0x000f220000300800 */
[----:B------:R-:W2:Y:S02]  /*cd130*/  LDL.LU R200, [R1+0x8dbc] ;  /* 0x008dbc0001c87983 */ /* 0x000ea40000300800 */
[----:B------:R-:W2:Y:S02]  /*cd140*/  LDL R180, [R1+0xe0] ;  /* 0x0000e00001b47983 */ /* 0x000ea40000100800 */
[----:B------:R-:W2:Y:S02]  /*cd150*/  LDL R181, [R1+0xe4] ;  /* 0x0000e40001b57983 */ /* 0x000ea40000100800 */
[----:B------:R-:W-:-:S02]  /*cd160*/  IMAD.MOV.U32 R182, RZ, RZ, R201 ;  /* 0x000000ffffb67224 */ /* 0x000fc400078e00c9 */
[----:B------:R-:W-:Y:S01]  /*cd170*/  IMAD.MOV.U32 R183, RZ, RZ, R245 ;  /* 0x000000ffffb77224 */ /* 0x000fe200078e00f5 */
[----:B------:R-:W2:Y:S01]  /*cd180*/  LDL.LU R201, [R1+0x8db8] ;  /* 0x008db80001c97983 */ /* 0x000ea20000300800 */
[----:B------:R-:W2:Y:S02]  /*cd190*/  LDL.64 R244, [R1+0x20] ;  /* 0x0000200001f47983 */ /* 0x000ea40000100a00 */
[----:B------:R-:W2:Y:S02]  /*cd1a0*/  LDL.64 R246, [R1+0x28] ;  /* 0x0000280001f67983 */ /* 0x000ea40000100a00 */
[----:B------:R-:W2:Y:S01]  /*cd1b0*/  LDL R140, [R1+0xd0] ;  /* 0x0000d000018c7983 */ /* 0x000ea20000100800 */
[----:B------:R-:W2:Y:S01]  /*cd1c0*/  LDL R141, [R1+0xd4] ;  /* 0x0000d400018d7983 */ /* 0x000ea20000100800 */
[----:B------:R-:W2:Y:S02]  /*cd1d0*/  LDL.LU R208, [R1+0x8db4] ;  /* 0x008db40001d07983 */ /* 0x000ea40000300800 */
[----:B------:R-:W2:Y:S02]  /*cd1e0*/  LDL.LU R209, [R1+0x8db0] ;  /* 0x008db00001d17983 */ /* 0x000ea40000300800 */
[----:B-1----:R-:W2:Y:S01]  /*cd1f0*/  LDL R212, [R1+0x60] ;  /* 0x0000600001d47983 */ /* 0x002ea20000100800 */
[----:B------:R-:W2:Y:S01]  /*cd200*/  LDL R213, [R1+0x64] ;  /* 0x0000640001d57983 */ /* 0x000ea20000100800 */
[----:B------:R-:W-:-:S02]  /*cd210*/  IMAD.MOV.U32 R214, RZ, RZ, R216 ;  /* 0x000000ffffd67224 */ /* 0x000fc400078e00d8 */
[----:B------:R-:W2:Y:S01]  /*cd220*/  LDL.LU R216, [R1+0x8dac] ;  /* 0x008dac0001d87983 */ /* 0x000ea20000300800 */
[----:B------:R-:W-:Y:S01]  /*cd230*/  MOV R215, R217 ;  /* 0x000000d900d77202 */ /* 0x000fe20000000f00 */
[----:B------:R-:W-:Y:S04]  /*cd240*/  LDS R12, [R2+0x1c080] ;  /* 0x01c08000020c7984 */ /* 0x000fe80000000800 */
        /* <DEDUP_REMOVED lines=9> */
[----:B------:R-:W2:Y:S02]  /*cd2e0*/  LDL R124, [R1+0x50] ;  /* 0x00005000017c7983 */ /* 0x000ea40000100800 */
[----:B------:R-:W2:Y:S02]  /*cd2f0*/  LDL R125, [R1+0x54] ;  /* 0x00005400017d7983 */ /* 0x000ea40000100800 */
        /* <DEDUP_REMOVED lines=12> */
[----:B------:R-:W2:Y:S01]  /*cd3c0*/  LDL R116, [R1+0x30] ;  /* 0x0000300001747983 */ /* 0x000ea20000100800 */
[----:B------:R-:W2:Y:S01]  /*cd3d0*/  LDL R117, [R1+0x34] ;  /* 0x0000340001757983 */ /* 0x000ea20000100800 */
[----:B------:R-:W2:Y:S02]  /*cd3e0*/  LDL.LU R92, [R1+0xe20] ;  /* 0x000e2000015c7983 */ /* 0x000ea40000300800 */
[----:B------:R-:W2:Y:S02]  /*cd3f0*/  LDL.LU R93, [R1+0xe24] ;  /* 0x000e2400015d7983 */ /* 0x000ea40000300800 */
[----:B------:R-:W2:Y:S01]  /*cd400*/  LDL.LU R94, [R1+0xe28] ;  /* 0x000e2800015e7983 */ /* 0x000ea20000300800 */
[----:B------:R-:W2:Y:S01]  /*cd410*/  LDL.LU R95, [R1+0xe2c] ;  /* 0x000e2c00015f7983 */ /* 0x000ea20000300800 */
[----:B------:R-:W2:Y:S02]  /*cd420*/  LDL.64 R96, [R1+0x40] ;  /* 0x0000400001607983 */ /* 0x000ea40000100a00 */
[----:B------:R-:W2:Y:S02]  /*cd430*/  LDL.64 R204, [R1+0x70] ;  /* 0x0000700001cc7983 */ /* 0x000ea40000100a00 */
[----:B------:R-:W2:Y:S01]  /*cd440*/  LDL.64 R206, [R1+0x78] ;  /* 0x0000780001ce7983 */ /* 0x000ea20000100a00 */
[----:B------:R-:W2:Y:S04]  /*cd450*/  LDL.64 R188, [R1+0x80] ;  /* 0x0000800001bc7983 */ /* 0x000ea80000100a00 */
[----:B------:R-:W2:Y:S04]  /*cd460*/  LDL.64 R190, [R1+0x88] ;  /* 0x0000880001be7983 */ /* 0x000ea80000100a00 */
[----:B------:R-:W2:Y:S04]  /*cd470*/  LDL R156, [R1+0xb0] ;  /* 0x0000b000019c7983 */ /* 0x000ea80000100800 */
[----:B------:R-:W2:Y:S01]  /*cd480*/  LDL R157, [R1+0xb4] ;  /* 0x0000b400019d7983 */ /* 0x000ea20000100800 */
[----:B------:R-:W2:Y:S02]  /*cd490*/  LDL.LU R224, [R1+0x8da4] ;  /* 0x008da40001e07983 */ /* 0x000ea40000300800 */
[----:B------:R-:W2:Y:S02]  /*cd4a0*/  LDL.LU R240, [R1+0x8da0] ;  /* 0x008da00001f07983 */ /* 0x000ea40000300800 */
[----:B------:R-:W3:Y:S01]  /*cd4b0*/  LDL R164, [R1+0xa0] ;  /* 0x0000a00001a47983 */ /* 0x000ee20000100800 */
[----:B------:R-:W3:Y:S01]  /*cd4c0*/  LDL R165, [R1+0xa4] ;  /* 0x0000a40001a57983 */ /* 0x000ee20000100800 */
[----:B------:R-:W3:Y:S02]  /*cd4d0*/  LDL.LU R241, [R1+0x8d9c] ;  /* 0x008d9c0001f17983 */ /* 0x000ee40000300800 */
[----:B------:R-:W4:Y:S02]  /*cd4e0*/  LDL.LU R232, [R1+0x8d98] ;  /* 0x008d980001e87983 */ /* 0x000f240000300800 */
[----:B------:R-:W4:Y:S01]  /*cd4f0*/  LDL.64 R172, [R1+0x90] ;  /* 0x0000900001ac7983 */ /* 0x000f220000100a00 */
[----:B------:R-:W4:Y:S04]  /*cd500*/  LDL.64 R174, [R1+0x98] ;  /* 0x0000980001ae7983 */ /* 0x000f280000100a00 */
[----:B------:R-:W4:Y:S04]  /*cd510*/  LDL.64 R148, [R1+0xc0] ;  /* 0x0000c00001947983 */ /* 0x000f280000100a00 */
[----:B------:R-:W4:Y:S04]  /*cd520*/  LDL.64 R150, [R1+0xc8] ;  /* 0x0000c80001967983 */ /* 0x000f280000100a00 */
[----:B------:R-:W4:Y:S04]  /*cd530*/  LDL.64 R196, [R1+0xf0] ;  /* 0x0000f00001c47983 */ /* 0x000f280000100a00 */
[----:B------:R-:W4:Y:S04]  /*cd540*/  LDL.64 R198, [R1+0xf8] ;  /* 0x0000f80001c67983 */ /* 0x000f280000100a00 */
[----:B------:R-:W-:Y:S04]  /*cd550*/  LDS R14, [R2+0x1e080] ;  /* 0x01e08000020e7984 */ /* 0x000fe80000000800 */
[----:B------:R-:W-:Y:S04]  /*cd560*/  LDS R13, [R0+0x1c080] ;  /* 0x01c08000000d7984 */ /* 0x000fe80000000800 */
[----:B------:R-:W1:Y:S01]  /*cd570*/  LDS R15, [R0+0x1e080] ;  /* 0x01e08000000f7984 */ /* 0x000e620000000800 */
[----:B--2---:R-:W-:-:S03]  /*cd580*/  IMAD.MOV.U32 R220, RZ, RZ, R240 ;  /* 0x000000ffffdc7224 */ /* 0x004fc600078e00f0 */
[----:B------:R-:W2:Y:S01]  /*cd590*/  LDL.LU R240, [R1+0x8d94] ;  /* 0x008d940001f07983 */ /* 0x000ea20000300800 */
[----:B---3--:R-:W-:Y:S02]  /*cd5a0*/  MOV R221, R241 ;  /* 0x000000f100dd7202 */ /* 0x008fe40000000f00 */
[----:B------:R-:W3:Y:S01]  /*cd5b0*/  LDL.LU R241, [R1+0x8d90] ;  /* 0x008d900001f17983 */ /* 0x000ee20000300800 */
[----:B------:R-:W-:Y:S01]  /*cd5c0*/  HMMA.1688.F32.TF32 R132, R4, R244, R132 ;  /* 0x000000f40484723c */ /* 0x000fe20000081084 */
[----:B------:R-:W-:Y:S01]  /*cd5d0*/  IMAD.MOV.U32 R249, RZ, RZ, R245 ;  /* 0x000000fffff97224 */ /* 0x000fe200078e00f5 */
[----:B------:R-:W-:-:S06]  /*cd5e0*/  MOV R248, R244 ;  /* 0x000000f400f87202 */ /* 0x000fcc0000000f00 */
[C---:B------:R-:W-:Y:S08]  /*cd5f0*/  HMMA.1688.F32.TF32 R124, R4.reuse, R124, R100 ;  /* 0x0000007c047c723c */ /* 0x040ff00000081064 */
[C---:B------:R-:W-:Y:S08]  /*cd600*/  HMMA.1688.F32.TF32 R100, R4.reuse, R212, R104 ;  /* 0x000000d40464723c */ /* 0x040ff00000081068 */
[C---:B------:R-:W-:Y:S08]  /*cd610*/  HMMA.1688.F32.TF32 R104, R4.reuse, R204, R120 ;  /* 0x000000cc0468723c */ /* 0x040ff00000081078 */
[----:B------:R-:W-:Y:S01]  /*cd620*/  HMMA.1688.F32.TF32 R136, R4, R96, R136 ;  /* 0x000000600488723c */ /* 0x000fe20000081088 */
[----:B------:R-:W-:Y:S01]  /*cd630*/  STL.64 [R1+0x8d68], R134 ;  /* 0x008d688601007387 */ /* 0x000fe20000100a00 */
[----:B------:R-:W-:Y:S02]  /*cd640*/  STL.64 [R1+0x8d60], R132 ;  /* 0x008d608401007387 */ /* 0x000fe40000100a00 */
[----:B------:R1:W-:Y:S02]  /*cd650*/  STL [R1+0x8854], R249 ;  /* 0x008854f901007387 */ /* 0x0003e40000100800 */
[----:B------:R4:W-:Y:S02]  /*cd660*/  STL [R1+0x8850], R248 ;  /* 0x008850f801007387 */ /* 0x0009e40000100800 */
[----:B-1----:R-:W-:Y:S01]  /*cd670*/  IMAD.MOV.U32 R249, RZ, RZ, R96 ;  /* 0x000000fffff97224 */ /* 0x002fe200078e0060 */
[----:B----4-:R-:W-:-:S05]  /*cd680*/  MOV R248, R97 ;  /* 0x0000006100f87202 */ /* 0x010fca0000000f00 */
[----:B------:R-:W-:Y:S01]  /*cd690*/  STL [R1+0x885c], R248 ;  /* 0x00885cf801007387 */ /* 0x000fe20000100800 */
[----:B------:R-:W-:Y:S02]  /*cd6a0*/  STL [R1+0x8858], R249 ;  /* 0x008858f901007387 */ /* 0x000fe40000100800 */
[----:B------:R-:W4:Y:S02]  /*cd6b0*/  LDL.LU R120, [R1+0x460] ;  /* 0x0004600001787983 */ /* 0x000f240000300800 */
[----:B------:R-:W4:Y:S01]  /*cd6c0*/  LDL.LU R121, [R1+0x464] ;  /* 0x0004640001797983 */ /* 0x000f220000300800 */
[----:B------:R-:W4:Y:S01]  /*cd6d0*/  LDL.LU R122, [R1+0x468] ;  /* 0x00046800017a7983 */ /* 0x000f220000300800 */
[----:B------:R-:W4:Y:S02]  /*cd6e0*/  LDL.LU R123, [R1+0x46c] ;  /* 0x00046c00017b7983 */ /* 0x000f240000300800 */
[----:B------:R-:W4:Y:S02]  /*cd6f0*/  LDL.LU R96, [R1+0x470] ;  /* 0x0004700001607983 */ /* 0x000f240000300800 */
[----:B------:R-:W4:Y:S01]  /*cd700*/  LDL.LU R97, [R1+0x474] ;  /* 0x0004740001617983 */ /* 0x000f220000300800 */
[----:B------:R-:W4:Y:S01]  /*cd710*/  LDL.LU R98, [R1+0x478] ;  /* 0x0004780001627983 */ /* 0x000f220000300800 */
[----:B------:R-:W-:Y:S01]  /*cd720*/  HMMA.1688.F32.TF32 R116, R4, R116, R92 ;  /* 0x000000740474723c */ /* 0x000fe2000008105c */
        /* <DEDUP_REMOVED lines=79> */
[----:B------:R-:W-:-:S02]  /*cdc20*/  IMAD.MOV.U32 R222, RZ, RZ, R239 ;  /* 0x000000ffffde7224 */ /* 0x000fc400078e00ef */
[----:B------:R-:W4:Y:S02]  /*cdc30*/  LDL.LU R66, [R1+0x4f8] ;  /* 0x0004f80001427983 */ /* 0x000f240000300800 */
[----:B------:R-:W-:Y:S01]  /*cdc40*/  IMAD.MOV.U32 R223, RZ, RZ, R238 ;  /* 0x000000ffffdf7224 */ /* 0x000fe200078e00ee */
[----:B------:R-:W4:Y:S01]  /*cdc50*/  LDL.LU R67, [R1+0x4fc] ;  /* 0x0004fc0001437983 */ /* 0x000f220000300800 */
[----:B------:R-:W-:Y:S02]  /*cdc60*/  IMAD.MOV.U32 R239, RZ, RZ, R188 ;  /* 0x000000ffffef7224 */ /* 0x000fe400078e00bc */
[----:B------:R-:W4:Y:S02]  /*cdc70*/  LDL.LU R80, [R1+0x4b0] ;  /* 0x0004b00001507983 */ /* 0x000f240000300800 */
[----:B------:R-:W-:Y:S01]  /*cdc80*/  IMAD.MOV.U32 R238, RZ, RZ, R189 ;  /* 0x000000ffffee7224 */ /* 0x000fe200078e00bd */
[----:B------:R-:W4:Y:S01]  /*cdc90*/  LDL.LU R81, [R1+0x4b4] ;  /* 0x0004b40001517983 */ /* 0x000f220000300800 */
[----:B------:R-:W4:Y:S02]  /*cdca0*/  LDL.LU R82, [R1+0x4b8] ;  /* 0x0004b80001527983 */ /* 0x000f240000300800 */
[----:B------:R-:W4:Y:S02]  /*cdcb0*/  LDL.LU R83, [R1+0x4bc] ;  /* 0x0004bc0001537983 */ /* 0x000f240000300800 */
[----:B------:R-:W-:Y:S01]  /*cdcc0*/  STL [R1+0x8874], R239 ;  /* 0x008874ef01007387 */ /* 0x000fe20000100800 */
[----:B------:R-:W-:Y:S01]  /*cdcd0*/  STL [R1+0x8870], R238 ;  /* 0x008870ee01007387 */ /* 0x000fe20000100800 */
[----:B------:R-:W4:Y:S02]  /*cdce0*/  LDL R114, [R1+0x8] ;  /* 0x0000080001727983 */ /* 0x000f240000100800 */
[----:B------:R-:W4:Y:S01]  /*cdcf0*/  LDL R115, [R1+0xc] ;  /* 0x00000c0001737983 */ /* 0x000f220000100800 */
[----:B------:R-:W-:Y:S01]  /*cdd00*/  MOV R134, R233 ;  /* 0x000000e900867202 */ /* 0x000fe20000000f00 */
[----:B------:R-:W-:Y:S01]  /*cdd10*/  IMAD.MOV.U32 R135, RZ, RZ, R225 ;  /* 0x000000ffff877224 */ /* 0x000fe200078e00e1 */
[----:B--2---:R-:W-:Y:S01]  /*cdd20*/  STL [R1+0x8864], R240 ;  /* 0x008864f001007387 */ /* 0x004fe20000100800 */
[----:B---3--:R-:W-:Y:S02]  /*cdd30*/  STL [R1+0x8860], R241 ;  /* 0x008860f101007387 */ /* 0x008fe40000100800 */
[----:B------:R-:W2:Y:S02]  /*cdd40*/  LDL.LU R233, [R1+0x8d8c] ;  /* 0x008d8c0001e97983 */ /* 0x000ea40000300800 */
[----:B------:R-:W3:Y:S01]  /*cdd50*/  LDL.LU R225, [R1+0x8d88] ;  /* 0x008d880001e17983 */ /* 0x000ee20000300800 */
[----:B------:R-:W-:Y:S01]  /*cdd60*/  STL [R1+0x886c], R232 ;  /* 0x00886ce801007387 */ /* 0x000fe20000100800 */
        /* <DEDUP_REMOVED lines=22> */
[C---:B--2---:R-:W-:Y:S08]  /*cded0*/  HMMA.1688.F32.TF32 R56, R4.reuse, R232, R56 ;  /* 0x000000e80438723c */ /* 0x044ff00000081038 */
[----:B---3--:R-:W-:Y:S01]  /*cdee0*/  HMMA.1688.F32.TF32 R60, R4, R224, R60 ;  /* 0x000000e0043c723c */ /* 0x008fe2000008103c */
[----:B------:R-:W-:Y:S06]  /*cdef0*/  STL [R1+0x8868], R233 ;  /* 0x008868e901007387 */ /* 0x000fec0000100800 */
[----:B------:R-:W-:Y:S01]  /*cdf00*/  MOV R6, R236 ;  /* 0x000000ec00067202 */ /* 0x000fe20000000f00 */
[----:B------:R-:W-:Y:S01]  /*cdf10*/  IMAD.MOV.U32 R7, RZ, RZ, R237 ;  /* 0x000000ffff077224 */ /* 0x000fe200078e00ed */
[----:B------:R-:W2:Y:S01]  /*cdf20*/  LDL.LU R236, [R1+0x8d84] ;  /* 0x008d840001ec7983 */ /* 0x000ea20000300800 */
[----:B------:R-:W3:Y:S02]  /*cdf30*/  LDL.LU R237, [R1+0x8d80] ;  /* 0x008d800001ed7983 */ /* 0x000ee40000300800 */
[----:B------:R-:W4:Y:S02]  /*cdf40*/  LDL.LU.64 R114, [R1+0x8d78] ;  /* 0x008d780001727983 */ /* 0x000f240000300a00 */
[----:B------:R-:W4:Y:S01]  /*cdf50*/  LDL.LU.64 R112, [R1+0x8d70] ;  /* 0x008d700001707983 */ /* 0x000f220000300a00 */
[----:B------:R1:W-:Y:S01]  /*cdf60*/  STL.64 [R1+0x8c60], R130 ;  /* 0x008c608201007387 */ /* 0x0003e20000100a00 */
[----:B------:R-:W-:Y:S03]  /*cdf70*/  STL.64 [R1+0x8c58], R128 ;  /* 0x008c588001007387 */ /* 0x000fe60000100a00 */
[----:B-1----:R-:W2:Y:S04]  /*cdf80*/  LDL R130, [R1+0x48] ;  /* 0x0000480001827983 */ /* 0x002ea80000100800 */
[----:B------:R-:W2:Y:S01]  /*cdf90*/  LDL R131, [R1+0x4c] ;  /* 0x00004c0001837983 */ /* 0x000ea20000100800 */
[C---:B----4-:R-:W-:Y:S03]  /*cdfa0*/  HMMA.1688.F32.TF32 R112, R12.reuse, R134, R112 ;  /* 0x000000860c70723c */ /* 0x050fe60000081070 */
[----:B------:R-:W4:Y:S01]  /*cdfb0*/  LDL.LU.64 R134, [R1+0x8d68] ;  /* 0x008d680001867983 */ /* 0x000f220000300a00 */
[----:B------:R-:W4:Y:S11]  /*cdfc0*/  LDL.LU.64 R132, [R1+0x8d60] ;  /* 0x008d600001847983 */ /* 0x000f360000300a00 */
[----:B------:R-:W-:Y:S08]  /*cdfd0*/  @!UPT UIADD3 URZ, URZ, URZ, URZ ;  /* 0x0000003f3f3ff290 */ /* 0x000ff0000fffe03f */
[----:B------:R3:W-:Y:S01]  /*cdfe0*/  STL.64 [R1+0x8c50], R114 ;  /* 0x008c507201007387 */ /* 0x0007e20000100a00 */
[----:B------:R-:W-:Y:S02]  /*cdff0*/  STL.64 [R1+0x8c48], R112 ;  /* 0x008c487001007387 */ /* 0x000fe40000100a00 */
[----:B---3--:R-:W-:Y:S01]  /*ce000*/  IMAD.MOV.U32 R114, RZ, RZ, R237 ;  /* 0x000000ffff727224 */ /* 0x008fe200078e00ed */
[----:B--2---:R-:W-:Y:S01]  /*ce010*/  MOV R115, R236 ;  /* 0x000000ec00737202 */ /* 0x004fe20000000f00 */
[----:B------:R-:W-:Y:S02]  /*ce020*/  IMAD.MOV.U32 R237, RZ, RZ, R246 ;  /* 0x000000ffffed7224 */ /* 0x000fe400078e00f6 */
[----:B------:R-:W-:Y:S01]  /*ce030*/  IMAD.MOV.U32 R236, RZ, RZ, R247 ;  /* 0x000000ffffec7224 */ /* 0x000fe200078e00f7 */
[C---:B----4-:R-:W-:Y:S01]  /*ce040*/  HMMA.1688.F32.TF32 R132, R12.reuse, R246, R132 ;  /* 0x000000f60c84723c */ /* 0x050fe20000081084 */
[----:B------:R-:W2:Y:S01]  /*ce050*/  LDL.LU.64 R246, [R1+0x8d58] ;  /* 0x008d580001f67983 */ /* 0x000ea20000300a00 */
[----:B------:R-:W3:Y:S06]  /*ce060*/  LDL.LU R244, [R1+0x8d50] ;  /* 0x008d500001f47983 */ /* 0x000eec0000300800 */
[----:B------:R-:W-:Y:S01]  /*ce070*/  HMMA.1688.F32.TF32 R4, R12, R6, R124 ;  /* 0x000000060c04723c */ /* 0x000fe2000008107c */
[----:B------:R-:W-:Y:S01]  /*ce080*/  MOV R240, R206 ;  /* 0x000000ce00f07202 */ /* 0x000fe20000000f00 */
[----:B------:R-:W-:Y:S01]  /*ce090*/  IMAD.MOV.U32 R241, RZ, RZ, R207 ;  /* 0x000000fffff17224 */ /* 0x000fe200078e00cf */
[----:B------:R1:W-:Y:S01]  /*ce0a0*/  STL.64 [R1+0x8840], R236 ;  /* 0x008840ec01007387 */ /* 0x0003e20000100a00 */
[----:B------:R-:W-:-:S02]  /*ce0b0*/  IMAD.MOV.U32 R248, RZ, RZ, R174 ;  /* 0x000000fffff87224 */ /* 0x000fc400078e00ae */
[----:B------:R-:W-:Y:S02]  /*ce0c0*/  IMAD.MOV.U32 R249, RZ, RZ, R175 ;  /* 0x000000fffff97224 */ /* 0x000fe400078e00af */
[----:B------:R-:W-:Y:S02]  /*ce0d0*/  IMAD.MOV.U32 R245, RZ, RZ, R151 ;  /* 0x000000fffff57224 */ /* 0x000fe400078e0097 */
[----:B------:R-:W-:Y:S02]  /*ce0e0*/  IMAD.MOV.U32 R239, RZ, RZ, R197 ;  /* 0x000000ffffef7224 */ /* 0x000fe400078e00c5 */
[----:B------:R-:W-:Y:S01]  /*ce0f0*/  IMAD.MOV.U32 R238, RZ, RZ, R198 ;  /* 0x000000ffffee7224 */ /* 0x000fe200078e00c6 */
[C---:B------:R-:W-:Y:S08]  /*ce100*/  HMMA.1688.F32.TF32 R40, R12.reuse, R182, R40 ;  /* 0x000000b60c28723c */ /* 0x040ff00000081028 */
[C---:B------:R-:W-:Y:S08]  /*ce110*/  HMMA.1688.F32.TF32 R36, R12.reuse, R142, R36 ;  /* 0x0000008e0c24723c */ /* 0x040ff00000081024 */
[C---:B------:R-:W-:Y:S08]  /*ce120*/  HMMA.1688.F32.TF32 R28, R12.reuse, R158, R28 ;  /* 0x0000009e0c1c723c */ /* 0x040ff0000008101c */
[----:B------:R-:W-:Y:S01]  /*ce130*/  HMMA.1688.F32.TF32 R32, R12, R150, R32 ;  /* 0x000000960c20723c */ /* 0x000fe20000081020 */
[----:B------:R-:W-:-:S07]  /*ce140*/  MOV R233, R150 ;  /* 0x0000009600e97202 */ /* 0x000fce0000000f00 */
[----:B------:R-:W-:Y:S01]  /*ce150*/  HMMA.1688.F32.TF32 R24, R12, R166, R24 ;  /* 0x000000a60c18723c */ /* 0x000fe20000081018 */
[----:B-1----:R-:W-:Y:S01]  /*ce160*/  IMAD.MOV.U32 R237, RZ, RZ, R190 ;  /* 0x000000ffffed7224 */ /* 0x002fe200078e00be */
[----:B------:R-:W-:-:S06]  /*ce170*/  MOV R236, R191 ;  /* 0x000000bf00ec7202 */ /* 0x000fcc0000000f00 */
[C---:B------:R-:W-:Y:S08]  /*ce180*/  HMMA.1688.F32.TF32 R20, R12.reuse, R174, R20 ;  /* 0x000000ae0c14723c */ /* 0x040ff00000081014 */
[C---:B------:R-:W-:Y:S08]  /*ce190*/  HMMA.1688.F32.TF32 R8, R12.reuse, R190, R8 ;  /* 0x000000be0c08723c */ /* 0x040ff00000081008 */
[C---:B------:R-:W-:Y:S08]  /*ce1a0*/  HMMA.1688.F32.TF32 R52, R12.reuse, R230, R52 ;  /* 0x000000e60c34723c */ /* 0x040ff00000081034 */
[C---:B------:R-:W-:Y:S08]  /*ce1b0*/  HMMA.1688.F32.TF32 R48, R12.reuse, R222, R48 ;  /* 0x000000de0c30723c */ /* 0x040ff00000081030 */
[----:B------:R-:W-:Y:S01]  /*ce1c0*/  HMMA.1688.F32.TF32 R44, R12, R198, R44 ;  /* 0x000000c60c2c723c */ /* 0x000fe2000008102c */
[----:B------:R-:W-:Y:S01]  /*ce1d0*/  MOV R232, R199 ;  /* 0x000000c700e87202 */ /* 0x000fe20000000f00 */
[----:B------:R-:W-:Y:S01]  /*ce1e0*/  STL.64 [R1+0x8c40], R6 ;  /* 0x008c400601007387 */ /* 0x000fe20000100a00 */
[----:B------:R-:W-:Y:S02]  /*ce1f0*/  STL.64 [R1+0x8c38], R4 ;  /* 0x008c380401007387 */ /* 0x000fe40000100a00 */
[----:B------:R1:W-:Y:S02]  /*ce200*/  STL.64 [R1+0x8880], R242 ;  /* 0x008880f201007387 */ /* 0x0003e40000100a00 */
[----:B------:R4:W-:Y:S01]  /*ce210*/  STL.64 [R1+0x8878], R240 ;  /* 0x008878f001007387 */ /* 0x0009e20000100a00 */
        /* <DEDUP_REMOVED lines=22> */
[C---:B------:R-:W-:Y:S08]  /*ce380*/  HMMA.1688.F32.TF32 R16, R12.reuse, R242, R16 ;  /* 0x000000f20c10723c */ /* 0x040ff00000081010 */
[C---:B------:R-:W-:Y:S08]  /*ce390*/  HMMA.1688.F32.TF32 R108, R12.reuse, R250, R108 ;  /* 0x000000fa0c6c723c */ /* 0x040ff0000008106c */
[C---:B------:R-:W-:Y:S08]  /*ce3a0*/  HMMA.1688.F32.TF32 R104, R12.reuse, R206, R104 ;  /* 0x000000ce0c68723c */ /* 0x040ff00000081068 */
[----:B------:R-:W-:Y:S01]  /*ce3b0*/  HMMA.1688.F32.TF32 R100, R12, R214, R100 ;  /* 0x000000d60c64723c */ /* 0x000fe20000081064 */
[----:B------:R-:W-:Y:S04]  /*ce3c0*/  LDS R124, [R2+0x20080] ;  /* 0x02008000027c7984 */ /* 0x000fe80000000800 */
[----:B------:R-:W-:Y:S04]  /*ce3d0*/  LDS R126, [R2+0x22080] ;  /* 0x02208000027e7984 */ /* 0x000fe80000000800 */
[----:B------:R-:W-:Y:S01]  /*ce3e0*/  LDS R125, [R0+0x20080] ;  /* 0x02008000007d7984 */ /* 0x000fe20000000800 */
[----:B-1----:R-:W-:Y:S01]  /*ce3f0*/  MOV R242, R154 ;  /* 0x0000009a00f27202 */ /* 0x002fe20000000f00 */
[----:B------:R-:W-:-:S02]  /*ce400*/  IMAD.MOV.U32 R243, RZ, RZ, R234 ;  /* 0x000000fffff37224 */ /* 0x000fc400078e00ea */
[----:B------:R-:W1:Y:S04]  /*ce410*/  LDS R127, [R0+0x22080] ;  /* 0x02208000007f7984 */ /* 0x000e680000000800 */
[----:B--2---:R-:W-:Y:S01]  /*ce420*/  STL.64 [R1+0x8af8], R246 ;  /* 0x008af8f601007387 */ /* 0x004fe20000100a00 */
[----:B---3--:R2:W-:Y:S02]  /*ce430*/  STL.64 [R1+0x8af0], R244 ;  /* 0x008af0f401007387 */ /* 0x0085e40000100a00 */
[----:B------:R3:W-:Y:S02]  /*ce440*/  STL.64 [R1+0x88a8], R238 ;  /* 0x0088a8ee01007387 */ /* 0x0007e40000100a00 */
[----:B------:R1:W-:Y:S01]  /*ce450*/  STL.64 [R1+0x88a0], R236 ;  /* 0x0088a0ec01007387 */ /* 0x0003e20000100a00 */
[----:B------:R-:W3:Y:S04]  /*ce460*/  LDL R180, [R1+0x3d0] ;  /* 0x0003d00001b47983 */ /* 0x000ee80000100800 */
[----:B------:R-:W3:Y:S01]  /*ce470*/  LDL R181, [R1+0x3d4] ;  /* 0x0003d40001b57983 */ /* 0x000ee20000100800 */
[----:B------:R-:W3:Y:S02]  /*ce480*/  LDL.LU R162, [R1+0x8d4c] ;  /* 0x008d4c0001a27983 */ /* 0x000ee40000300800 */
[----:B------:R-:W3:Y:S02]  /*ce490*/  LDL.LU R235, [R1+0x8d48] ;  /* 0x008d480001eb7983 */ /* 0x000ee40000300800 */
[----:B------:R-:W3:Y:S01]  /*ce4a0*/  LDL R140, [R1+0x3c0] ;  /* 0x0003c000018c7983 */ /* 0x000ee20000100800 */
        /* <DEDUP_REMOVED lines=35> */
[----:B----4-:R-:W4:Y:S01]  /*ce6e0*/  LDL R240, [R1+0x330] ;  /* 0x0003300001f07983 */ /* 0x010f220000100800 */
[----:B------:R-:W4:Y:S01]  /*ce6f0*/  LDL R241, [R1+0x334] ;  /* 0x0003340001f17983 */ /* 0x000f220000100800 */
[----:B------:R-:W4:Y:S02]  /*ce700*/  LDL.LU R154, [R1+0x8cfc] ;  /* 0x008cfc00019a7983 */ /* 0x000f240000300800 */
[----:B------:R-:W4:Y:S02]  /*ce710*/  LDL.LU R234, [R1+0x8cf8] ;  /* 0x008cf80001ea7983 */ /* 0x000f240000300800 */
[----:B------:R-:W4:Y:S01]  /*ce720*/  LDL R248, [R1+0x320] ;  /* 0x0003200001f87983 */ /* 0x000f220000100800 */
[----:B------:R-:W4:Y:S01]  /*ce730*/  LDL R249, [R1+0x324] ;  /* 0x0003240001f97983 */ /* 0x000f220000100800 */
[----:B------:R-:W-:-:S02]  /*ce740*/  IMAD.MOV.U32 R250, RZ, RZ, R146 ;  /* 0x000000fffffa7224 */ /* 0x000fc400078e0092 */
[----:B------:R-:W4:Y:S01]  /*ce750*/  LDL.LU R146, [R1+0x8cf4] ;  /* 0x008cf40001927983 */ /* 0x000f220000300800 */
[----:B------:R-:W-:Y:S02]  /*ce760*/  MOV R251, R163 ;  /* 0x000000a300fb7202 */ /* 0x000fe40000000f00 */
[----:B------:R-:W4:Y:S01]  /*ce770*/  LDL.LU R163, [R1+0x8cf0] ;  /* 0x008cf00001a37983 */ /* 0x000f220000300800 */
[----:B--2---:R-:W2:Y:S02]  /*ce780*/  LDL R244, [R1+0x310] ;  /* 0x0003100001f47983 */ /* 0x004ea40000100800 */
[----:B---3--:R-:W-:Y:S01]  /*ce790*/  IMAD.MOV.U32 R246, RZ, RZ, R235 ;  /* 0x000000fffff67224 */ /* 0x008fe200078e00eb */
[----:B------:R-:W-:Y:S01]  /*ce7a0*/  MOV R247, R162 ;  /* 0x000000a200f77202 */ /* 0x000fe20000000f00 */
[----:B------:R-:W-:Y:S02]  /*ce7b0*/  IMAD.MOV.U32 R239, RZ, RZ, R227 ;  /* 0x000000ffffef7224 */ /* 0x000fe400078e00e3 */
[----:B------:R-:W-:-:S02]  /*ce7c0*/  IMAD.MOV.U32 R238, RZ, RZ, R226 ;  /* 0x000000ffffee7224 */ /* 0x000fc400078e00e2 */
[----:B----4-:R-:W-:Y:S02]  /*ce7d0*/  IMAD.MOV.U32 R245, RZ, RZ, R234 ;  /* 0x000000fffff57224 */ /* 0x010fe400078e00ea */
[----:B------:R-:W3:Y:S01]  /*ce7e0*/  LDL.LU R234, [R1+0x8cec] ;  /* 0x008cec0001ea7983 */ /* 0x000ee20000300800 */
[----:B------:R-:W3:Y:S02]  /*ce7f0*/  LDL.LU R235, [R1+0x8ce8] ;  /* 0x008ce80001eb7983 */ /* 0x000ee40000300800 */
[----:B------:R-:W4:Y:S02]  /*ce800*/  LDL.LU R162, [R1+0x8ce4] ;  /* 0x008ce40001a27983 */ /* 0x000f240000300800 */
[----:B-1----:R-:W2:Y:S01]  /*ce810*/  LDL R236, [R1+0x300] ;  /* 0x0003000001ec7983 */ /* 0x002ea20000100800 */
[----:B------:R-:W2:Y:S01]  /*ce820*/  LDL R237, [R1+0x304] ;  /* 0x0003040001ed7983 */ /* 0x000ea20000100800 */
[----:B------:R-:W2:Y:S02]  /*ce830*/  LDL.LU R226, [R1+0x8ce0] ;  /* 0x008ce00001e27983 */ /* 0x000ea40000300800 */
[----:B------:R-:W2:Y:S01]  /*ce840*/  LDL.LU R227, [R1+0x8cdc] ;  /* 0x008cdc0001e37983 */ /* 0x000ea20000300800 */
[----:B---3--:R1:W-:Y:S01]  /*ce850*/  STL.64 [R1+0x88b8], R234 ;  /* 0x0088b8ea01007387 */ /* 0x0083e20000100a00 */
[C---:B------:R-:W-:Y:S01]  /*ce860*/  HMMA.1688.F32.TF32 R56, R12.reuse, R234, R56 ;  /* 0x000000ea0c38723c */ /* 0x040fe20000081038 */
[----:B------:R3:W-:Y:S07]  /*ce870*/  STL.64 [R1+0x88b0], R232 ;  /* 0x0088b0e801007387 */ /* 0x0007ee0000100a00 */
[----:B--2---:R-:W-:Y:S01]  /*ce880*/  HMMA.1688.F32.TF32 R60, R12, R226, R60 ;  /* 0x000000e20c3c723c */ /* 0x004fe2000008103c */
[----:B-1----:R-:W-:Y:S01]  /*ce890*/  MOV R234, R218 ;  /* 0x000000da00ea7202 */ /* 0x002fe20000000f00 */
[----:B------:R-:W-:Y:S01]  /*ce8a0*/  IMAD.MOV.U32 R235, RZ, RZ, R219 ;  /* 0x000000ffffeb7224 */ /* 0x000fe200078e00db */
[----:B---3--:R-:W2:Y:S04]  /*ce8b0*/  LDL R232, [R1+0x2f0] ;  /* 0x0002f00001e87983 */ /* 0x008ea80000100800 */
[----:B------:R-:W2:Y:S01]  /*ce8c0*/  LDL R233, [R1+0x2f4] ;  /* 0x0002f40001e97983 */ /* 0x000ea20000100800 */
[----:B------:R-:W3:Y:S02]  /*ce8d0*/  LDL.LU R218, [R1+0x8cd8] ;  /* 0x008cd80001da7983 */ /* 0x000ee40000300800 */
[----:B------:R-:W3:Y:S02]  /*ce8e0*/  LDL.LU R219, [R1+0x8cd4] ;  /* 0x008cd40001db7983 */ /* 0x000ee40000300800 */
[----:B------:R1:W-:Y:S01]  /*ce8f0*/  STL.64 [R1+0x88d0], R226 ;  /* 0x0088d0e201007387 */ /* 0x0003e20000100a00 */
[----:B------:R4:W-:Y:S01]  /*ce900*/  STL.64 [R1+0x88c8], R224 ;  /* 0x0088c8e001007387 */ /* 0x0009e20000100a00 */
[----:B-1----:R-:W-:-:S03]  /*ce910*/  IMAD.MOV.U32 R226, RZ, RZ, R210 ;  /* 0x000000ffffe27224 */ /* 0x002fc600078e00d2 */
[----:B----4-:R-:W4:Y:S04]  /*ce920*/  LDL R224, [R1+0x2e0] ;  /* 0x0002e00001e07983 */ /* 0x010f280000100800 */
[----:B------:R-:W4:Y:S01]  /*ce930*/  LDL R225, [R1+0x2e4] ;  /* 0x0002e40001e17983 */ /* 0x000f220000100800 */
[----:B------:R-:W2:Y:S01]  /*ce940*/  LDL.LU R210, [R1+0x8cd0] ;  /* 0x008cd00001d27983 */ /* 0x000ea20000300800 */
[----:B------:R-:W-:Y:S02]  /*ce950*/  MOV R227, R211 ;  /* 0x000000d300e37202 */ /* 0x000fe40000000f00 */
[----:B------:R-:W2:Y:S04]  /*ce960*/  LDL.LU R211, [R1+0x8ccc] ;  /* 0x008ccc0001d37983 */ /* 0x000ea80000300800 */
[----:B---3--:R1:W-:Y:S01]  /*ce970*/  STL.64 [R1+0x88e0], R218 ;  /* 0x0088e0da01007387 */ /* 0x0083e20000100a00 */
[----:B------:R-:W-:Y:S01]  /*ce980*/  HMMA.1688.F32.TF32 R64, R12, R218, R64 ;  /* 0x000000da0c40723c */ /* 0x000fe20000081040 */
[----:B------:R3:W-:Y:S06]  /*ce990*/  STL.64 [R1+0x88d8], R216 ;  /* 0x0088d8d801007387 */ /* 0x0007ec0000100a00 */
[----:B-1----:R-:W-:-:S02]  /*ce9a0*/  IMAD.MOV.U32 R218, RZ, RZ, R202 ;  /* 0x000000ffffda7224 */ /* 0x002fc400078e00ca */
[----:B------:R-:W-:Y:S01]  /*ce9b0*/  IMAD.MOV.U32 R219, RZ, RZ, R203 ;  /* 0x000000ffffdb7224 */ /* 0x000fe200078e00cb */
[----:B---3--:R-:W3:Y:S04]  /*ce9c0*/  LDL R216, [R1+0x2d0] ;  /* 0x0002d00001d87983 */ /* 0x008ee80000100800 */
[----:B------:R-:W3:Y:S01]  /*ce9d0*/  LDL R217, [R1+0x2d4] ;  /* 0x0002d40001d97983 */ /* 0x000ee20000100800 */
[----:B------:R-:W3:Y:S02]  /*ce9e0*/  LDL.LU R202, [R1+0x8cc8] ;  /* 0x008cc80001ca7983 */ /* 0x000ee40000300800 */
[----:B------:R-:W3:Y:S01]  /*ce9f0*/  LDL.LU R203, [R1+0x8cc4] ;  /* 0x008cc40001cb7983 */ /* 0x000ee20000300800 */
[----:B--2---:R1:W-:Y:S01]  /*cea00*/  STL.64 [R1+0x88f8], R210 ;  /* 0x0088f8d201007387 */ /* 0x0043e20000100a00 */
[C---:B------:R-:W-:Y:S01]  /*cea10*/  HMMA.1688.F32.TF32 R68, R12.reuse, R210, R68 ;  /* 0x000000d20c44723c */ /* 0x040fe20000081044 */
[----:B------:R2:W-:Y:S06]  /*cea20*/  STL.64 [R1+0x88f0], R208 ;  /* 0x0088f0d001007387 */ /* 0x0005ec0000100a00 */
[----:B-1----:R-:W-:Y:S01]  /*cea30*/  MOV R210, R194 ;  /* 0x000000c200d27202 */ /* 0x002fe20000000f00 */
[----:B------:R-:W-:Y:S01]  /*cea40*/  IMAD.MOV.U32 R211, RZ, RZ, R195 ;  /* 0x000000ffffd37224 */ /* 0x000fe200078e00c3 */
[----:B--2---:R-:W2:Y:S04]  /*cea50*/  LDL R208, [R1+0x2c0] ;  /* 0x0002c00001d07983 */ /* 0x004ea80000100800 */
[----:B------:R-:W2:Y:S01]  /*cea60*/  LDL R209, [R1+0x2c4] ;  /* 0x0002c40001d17983 */ /* 0x000ea20000100800 */
[----:B------:R-:W2:Y:S02]  /*cea70*/  LDL.LU R194, [R1+0x8cc0] ;  /* 0x008cc00001c27983 */ /* 0x000ea40000300800 */
[----:B------:R-:W2:Y:S01]  /*cea80*/  LDL.LU R195, [R1+0x8cbc] ;  /* 0x008cbc0001c37983 */ /* 0x000ea20000300800 */
[----:B---3--:R1:W-:Y:S01]  /*cea90*/  STL.64 [R1+0x8908], R202 ;  /* 0x008908ca01007387 */ /* 0x0083e20000100a00 */
[C---:B------:R-:W-:Y:S01]  /*ceaa0*/  HMMA.1688.F32.TF32 R72, R12.reuse, R202, R72 ;  /* 0x000000ca0c48723c */ /* 0x040fe20000081048 */
[----:B------:R3:W-:Y:S06]  /*ceab0*/  STL.64 [R1+0x8900], R200 ;  /* 0x008900c801007387 */ /* 0x0007ec0000100a00 */
[----:B-1----:R-:W-:Y:S01]  /*ceac0*/  IMAD.MOV.U32 R202, RZ, RZ, R186 ;  /* 0x000000ffffca7224 */ /* 0x002fe200078e00ba */
[----:B------:R-:W-:Y:S01]  /*cead0*/  MOV R203, R187 ;  /* 0x000000bb00cb7202 */ /* 0x000fe20000000f00 */
[----:B---3--:R-:W3:Y:S04]  /*ceae0*/  LDL R200, [R1+0x2b0] ;  /* 0x0002b00001c87983 */ /* 0x008ee80000100800 */
[----:B------:R-:W3:Y:S01]  /*ceaf0*/  LDL R201, [R1+0x2b4] ;  /* 0x0002b40001c97983 */ /* 0x000ee20000100800 */
[----:B------:R-:W3:Y:S02]  /*ceb00*/  LDL.LU R186, [R1+0x8cb8] ;  /* 0x008cb80001ba7983 */ /* 0x000ee40000300800 */
[----:B------:R-:W3:Y:S01]  /*ceb10*/  LDL.LU R187, [R1+0x8cb4] ;  /* 0x008cb40001bb7983 */ /* 0x000ee20000300800 */
[----:B--2---:R1:W-:Y:S01]  /*ceb20*/  STL.64 [R1+0x8920], R194 ;  /* 0x008920c201007387 */ /* 0x0043e20000100a00 */
[----:B------:R-:W-:Y:S01]  /*ceb30*/  HMMA.1688.F32.TF32 R76, R12, R194, R76 ;  /* 0x000000c20c4c723c */ /* 0x000fe2000008104c */
[----:B------:R2:W-:Y:S06]  /*ceb40*/  STL.64 [R1+0x8918], R192 ;  /* 0x008918c001007387 */ /* 0x0005ec0000100a00 */
[----:B-1----:R-:W-:-:S02]  /*ceb50*/  IMAD.MOV.U32 R194, RZ, RZ, R178 ;  /* 0x000000ffffc27224 */ /* 0x002fc400078e00b2 */
        /* <DEDUP_REMOVED lines=8> */
[----:B-1----:R-:W-:Y:S01]  /*cebe0*/  MOV R186, R155 ;  /* 0x0000009b00ba7202 */ /* 0x002fe20000000f00 */
[----:B------:R-:W-:Y:S01]  /*cebf0*/  IMAD.MOV.U32 R187, RZ, RZ, R171 ;  /* 0x000000ffffbb7224 */ /* 0x000fe200078e00ab */
[----:B---3--:R-:W3:Y:S04]  /*cec00*/  LDL R184, [R1+0x290] ;  /* 0x0002900001b87983 */ /* 0x008ee80000100800 */
[----:B------:R-:W3:Y:S01]  /*cec10*/  LDL R185, [R1+0x294] ;  /* 0x0002940001b97983 */ /* 0x000ee20000100800 */
[----:B------:R-:W3:Y:S02]  /*cec20*/  LDL.LU R155, [R1+0x8ca8] ;  /* 0x008ca800019b7983 */ /* 0x000ee40000300800 */
[----:B------:R-:W3:Y:S01]  /*cec30*/  LDL.LU R171, [R1+0x8ca4] ;  /* 0x008ca40001ab7983 */ /* 0x000ee20000300800 */
[----:B--2---:R1:W-:Y:S01]  /*cec40*/  STL.64 [R1+0x8948], R178 ;  /* 0x008948b201007387 */ /* 0x0043e20000100a00 */
[----:B------:R-:W-:Y:S01]  /*cec50*/  HMMA.1688.F32.TF32 R84, R12, R178, R84 ;  /* 0x000000b20c54723c */ /* 0x000fe20000081054 */
[----:B------:R2:W-:Y:S06]  /*cec60*/  STL.64 [R1+0x8940], R176 ;  /* 0x008940b001007387 */ /* 0x0005ec0000100a00 */
[----:B-1----:R-:W-:Y:S01]  /*cec70*/  IMAD.MOV.U32 R178, RZ, RZ, R147 ;  /* 0x000000ffffb27224 */ /* 0x002fe200078e0093 */
[----:B------:R-:W-:Y:S01]  /*cec80*/  MOV R179, R170 ;  /* 0x000000aa00b37202 */ /* 0x000fe20000000f00 */
[----:B--2---:R-:W2:Y:S04]  /*cec90*/  LDL R176, [R1+0x1e0] ;  /* 0x0001e00001b07983 */ /* 0x004ea80000100800 */
[----:B------:R-:W2:Y:S01]  /*ceca0*/  LDL R177, [R1+0x1e4] ;  /* 0x0001e40001b17983 */ /* 0x000ea20000100800 */
[----:B------:R-:W2:Y:S02]  /*cecb0*/  LDL.LU R147, [R1+0x8ca0] ;  /* 0x008ca00001937983 */ /* 0x000ea40000300800 */
[----:B------:R-:W2:Y:S02]  /*cecc0*/  LDL.LU R170, [R1+0x8c9c] ;  /* 0x008c9c0001aa7983 */ /* 0x000ea40000300800 */
[----:B------:R-:W4:Y:S01]  /*cecd0*/  LDL R204, [R1+0x230] ;  /* 0x0002300001cc7983 */ /* 0x000f220000100800 */
[----:B------:R-:W4:Y:S01]  /*cece0*/  LDL R205, [R1+0x234] ;  /* 0x0002340001cd7983 */ /* 0x000f220000100800 */
[----:B------:R-:W-:-:S02]  /*cecf0*/  IMAD.MOV.U32 R206, RZ, RZ, R162 ;  /* 0x000000ffffce7224 */ /* 0x000fc400078e00a2 */
[----:B------:R-:W4:Y:S02]  /*ced00*/  LDL.LU R162, [R1+0x8c98] ;  /* 0x008c980001a27983 */ /* 0x000f240000300800 */
[----:B------:R-:W-:Y:S02]  /*ced10*/  IMAD.MOV.U32 R207, RZ, RZ, R163 ;  /* 0x000000ffffcf7224 */ /* 0x000fe400078e00a3 */
[----:B------:R-:W4:Y:S01]  /*ced20*/  LDL.LU R163, [R1+0x8c94] ;  /* 0x008c940001a37983 */ /* 0x000f220000300800 */
[----:B------:R-:W4:Y:S02]  /*ced30*/  LDL R212, [R1+0x220] ;  /* 0x0002200001d47983 */ /* 0x000f240000100800 */
[----:B---3--:R-:W-:Y:S01]  /*ced40*/  IMAD.MOV.U32 R214, RZ, RZ, R171 ;  /* 0x000000ffffd67224 */ /* 0x008fe200078e00ab */
[----:B--2---:R-:W-:Y:S02]  /*ced50*/  MOV R213, R170 ;  /* 0x000000aa00d57202 */ /* 0x004fe40000000f00 */
[----:B------:R-:W2:Y:S01]  /*ced60*/  LDL.LU R170, [R1+0x8c90] ;  /* 0x008c900001aa7983 */ /* 0x000ea20000300800 */
[----:B------:R-:W2:Y:S02]  /*ced70*/  LDL.LU R171, [R1+0x8c8c] ;  /* 0x008c8c0001ab7983 */ /* 0x000ea40000300800 */
[----:B------:R-:W-:Y:S01]  /*ced80*/  IMAD.MOV.U32 R215, RZ, RZ, R155 ;  /* 0x000000ffffd77224 */ /* 0x000fe200078e009b */
[----:B----4-:R-:W-:Y:S01]  /*ced90*/  MOV R112, R162 ;  /* 0x000000a200707202 */ /* 0x010fe20000000f00 */
[----:B------:R-:W3:Y:S01]  /*ceda0*/  LDL.LU R155, [R1+0x8c88] ;  /* 0x008c8800019b7983 */ /* 0x000ee20000300800 */
[----:B------:R-:W4:Y:S02]  /*cedb0*/  LDL.LU R162, [R1+0x8c84] ;  /* 0x008c840001a27983 */ /* 0x000f240000300800 */
[----:B------:R-:W-:-:S02]  /*cedc0*/  IMAD.MOV.U32 R113, RZ, RZ, R163 ;  /* 0x000000ffff717224 */ /* 0x000fc400078e00a3 */
[----:B------:R-:W4:Y:S01]  /*cedd0*/  LDL.LU R163, [R1+0x8c80] ;  /* 0x008c800001a37983 */ /* 0x000f220000300800 */
[----:B------:R-:W3:Y:S02]  /*cede0*/  LDL R128, [R1+0x1f0] ;  /* 0x0001f00001807983 */ /* 0x000ee40000100800 */
[----:B------:R-:W3:Y:S01]  /*cedf0*/  LDL R129, [R1+0x1f4] ;  /* 0x0001f40001817983 */ /* 0x000ee20000100800 */
[----:B--2---:R1:W-:Y:S01]  /*cee00*/  STL.64 [R1+0x8958], R170 ;  /* 0x008958aa01007387 */ /* 0x0043e20000100a00 */
[----:B------:R2:W-:Y:S01]  /*cee10*/  STL.64 [R1+0x8950], R168 ;  /* 0x008950a801007387 */ /* 0x0005e20000100a00 */
[----:B------:R-:W-:Y:S07]  /*cee20*/  HMMA.1688.F32.TF32 R88, R12, R170, R88 ;  /* 0x000000aa0c58723c */ /* 0x000fee0000081058 */
[----:B-1----:R-:W-:Y:S01]  /*cee30*/  MOV R170, R146 ;  /* 0x0000009200aa7202 */ /* 0x002fe20000000f00 */
[----:B--2---:R-:W2:Y:S01]  /*cee40*/  LDL R168, [R1+0x280] ;  /* 0x0002800001a87983 */ /* 0x004ea20000100800 */
[----:B------:R-:W-:-:S02]  /*cee50*/  IMAD.MOV.U32 R169, RZ, RZ, R147 ;  /* 0x000000ffffa97224 */ /* 0x000fc400078e0093 */
[----:B------:R-:W2:Y:S02]  /*cee60*/  LDL.LU R147, [R1+0x8c7c] ;  /* 0x008c7c0001937983 */ /* 0x000ea40000300800 */
[----:B------:R-:W2:Y:S02]  /*cee70*/  LDL.LU R146, [R1+0x8c78] ;  /* 0x008c780001927983 */ /* 0x000ea40000300800 */
[----:B------:R-:W-:Y:S02]  /*cee80*/  IMAD.MOV.U32 R171, RZ, RZ, R154 ;  /* 0x000000ffffab7224 */ /* 0x000fe400078e009a */
[----:B------:R-:W2:Y:S01]  /*cee90*/  LDL.LU R154, [R1+0x8c74] ;  /* 0x008c7400019a7983 */ /* 0x000ea20000300800 */
[----:B----4-:R-:W-:Y:S02]  /*ceea0*/  STL.64 [R1+0x8968], R162 ;  /* 0x008968a201007387 */ /* 0x010fe40000100a00 */
[----:B------:R3:W-:Y:S01]  /*ceeb0*/  STL.64 [R1+0x8960], R160 ;  /* 0x008960a001007387 */ /* 0x0007e20000100a00 */
[----:B------:R-:W-:Y:S01]  /*ceec0*/  HMMA.1688.F32.TF32 R92, R12, R162, R92 ;  /* 0x000000a20c5c723c */ /* 0x000fe2000008105c */
[----:B---3--:R-:W-:-:S02]  /*ceed0*/  IMAD.MOV.U32 R160, RZ, RZ, R155 ;  /* 0x000000ffffa07224 */ /* 0x008fc400078e009b */
[----:B------:R-:W3:Y:S01]  /*ceee0*/  LDL.LU R155, [R1+0x8c70] ;  /* 0x008c7000019b7983 */ /* 0x000ee20000300800 */
[----:B------:R-:W4:Y:S02]  /*ceef0*/  LDL R161, [R1+0x274] ;  /* 0x0002740001a17983 */ /* 0x000f240000100800 */
[----:B------:R-:W4:Y:S02]  /*cef00*/  LDL R162, [R1+0x278] ;  /* 0x0002780001a27983 */ /* 0x000f240000100800 */
[----:B------:R-:W4:Y:S02]  /*cef10*/  LDL R163, [R1+0x27c] ;  /* 0x00027c0001a37983 */ /* 0x000f240000100800 */
[----:B--2---:R-:W-:Y:S01]  /*cef20*/  IMAD.MOV.U32 R5, RZ, RZ, R147 ;  /* 0x000000ffff057224 */ /* 0x004fe200078e0093 */
[----:B------:R-:W-:Y:S02]  /*cef30*/  MOV R4, R146 ;  /* 0x0000009200047202 */ /* 0x000fe40000000f00 */
[----:B------:R-:W2:Y:S01]  /*cef40*/  LDL.LU R146, [R1+0x8c6c] ;  /* 0x008c6c0001927983 */ /* 0x000ea20000300800 */
[----:B------:R-:W2:Y:S01]  /*cef50*/  LDL.LU R147, [R1+0x8c68] ;  /* 0x008c680001937983 */ /* 0x000ea20000300800 */
[----:B------:R-:W-:Y:S08]  /*cef60*/  HMMA.1688.F32.TF32 R136, R12, R130, R136 ;  /* 0x000000820c88723c */ /* 0x000ff00000081088 */
[----:B------:R-:W-:Y:S01]  /*cef70*/  HMMA.1688.F32.TF32 R108, R124, R128, R108 ;  /* 0x000000807c6c723c */ /* 0x000fe2000008106c */
[----:B---3--:R1:W-:Y:S07]  /*cef80*/  STL.64 [R1+0x8978], R154 ;  /* 0x0089789a01007387 */ /* 0x0083ee0000100a00 */
[C---:B------:R-:W-:Y:S01]  /*cef90*/  HMMA.1688.F32.TF32 R96, R12.reuse, R154, R96 ;  /* 0x0000009a0c60723c */ /* 0x040fe20000081060 */
[----:B------:R3:W-:Y:S01]  /*cefa0*/  STL.64 [R1+0x8970], R152 ;  /* 0x0089709801007387 */ /* 0x0007e20000100a00 */
[----:B-1----:R-:W4:Y:S04]  /*cefb0*/  LDL R154, [R1+0x268] ;  /* 0x00026800019a7983 */ /* 0x002f280000100800 */
[----:B---3--:R-:W3:Y:S04]  /*cefc0*/  LDL R152, [R1+0x260] ;  /* 0x0002600001987983 */ /* 0x008ee80000100800 */
[----:B------:R-:W3:Y:S04]  /*cefd0*/  LDL R153, [R1+0x264] ;  /* 0x0002640001997983 */ /* 0x000ee80000100800 */
[----:B------:R-:W3:Y:S04]  /*cefe0*/  LDL R155, [R1+0x26c] ;  /* 0x00026c00019b7983 */ /* 0x000ee80000100800 */
[----:B--2---:R1:W-:Y:S01]  /*ceff0*/  STL.64 [R1+0x8988], R146 ;  /* 0x0089889201007387 */ /* 0x0043e20000100a00 */
[C---:B------:R-:W-:Y:S01]  /*cf000*/  HMMA.1688.F32.TF32 R120, R12.reuse, R146, R120 ;  /* 0x000000920c78723c */ /* 0x040fe20000081078 */
[----:B------:R2:W-:Y:S02]  /*cf010*/  STL.64 [R1+0x8980], R144 ;  /* 0x0089809001007387 */ /* 0x0005e40000100a00 */
[----:B-1----:R-:W3:Y:S04]  /*cf020*/  LDL R146, [R1+0x258] ;  /* 0x0002580001927983 */ /* 0x002ee80000100800 */
[----:B--2---:R-:W2:Y:S04]  /*cf030*/  LDL R144, [R1+0x250] ;  /* 0x0002500001907983 */ /* 0x004ea80000100800 */
[----:B------:R-:W2:Y:S04]  /*cf040*/  LDL R145, [R1+0x254] ;  /* 0x0002540001917983 */ /* 0x000ea80000100800 */
[----:B------:R-:W2:Y:S01]  /*cf050*/  LDL R147, [R1+0x25c] ;  /* 0x00025c0001937983 */ /* 0x000ea20000100800 */
[----:B------:R-:W2:Y:S02]  /*cf060*/  LDL.LU.64 R130, [R1+0x8c60] ;  /* 0x008c600001827983 */ /* 0x000ea40000300a00 */
[----:B------:R-:W2:Y:S01]  /*cf070*/  LDL.LU.64 R128, [R1+0x8c58] ;  /* 0x008c580001807983 */ /* 0x000ea20000300a00 */
[----:B------:R-:W-:Y:S01]  /*cf080*/  HMMA.1688.F32.TF32 R116, R12, R114, R116 ;  /* 0x000000720c74723c */ /* 0x000fe20000081074 */
[----:B------:R-:W3:Y:S07]  /*cf090*/  LDL.LU.64 R114, [R1+0x8c50] ;  /* 0x008c500001727983 */ /* 0x000eee0000300a00 */
[C---:B------:R-:W-:Y:S01]  /*cf0a0*/  HMMA.1688.F32.TF32 R136, R124.reuse, R4, R136 ;  /* 0x000000047c88723c */ /* 0x040fe20000081088 */
[----:B------:R-:W-:Y:S04]  /*cf0b0*/  LDS R12, [R2+0x24080] ;  /* 0x02408000020c7984 */ /* 0x000fe80000000800 */
[----:B------:R-:W-:Y:S04]  /*cf0c0*/  LDS R14, [R2+0x26080] ;  /* 0x02608000020e7984 */ /* 0x000fe80000000800 */
[----:B------:R-:W-:Y:S04]  /*cf0d0*/  LDS R13, [R0+0x24080] ;  /* 0x02408000000d7984 */ /* 0x000fe80000000800 */
[----:B------:R-:W1:Y:S01]  /*cf0e0*/  LDS R15, [R0+0x26080] ;  /* 0x02608000000f7984 */ /* 0x000e620000000800 */
[C---:B--2---:R-:W-:Y:S03]  /*cf0f0*/  HMMA.1688.F32.TF32 R128, R124.reuse, R112, R128 ;  /* 0x000000707c80723c */ /* 0x044fe60000081080 */
[----:B------:R-:W3:Y:S11]  /*cf100*/  LDL.LU.64 R112, [R1+0x8c48] ;  /* 0x008c480001707983 */ /* 0x000ef60000300a00 */
[----:B------:R-:W-:Y:S09]  /*cf110*/  @!UPT UIADD3 URZ, URZ, URZ, URZ ;  /* 0x0000003f3f3ff290 */ /* 0x000ff2000fffe03f */
[----:B------:R-:W-:Y:S01]  /*cf120*/  STL.64 [R1+0x8c30], R130 ;  /* 0x008c308201007387 */ /* 0x000fe20000100a00 */
[----:B------:R2:W-:Y:S03]  /*cf130*/  STL.64 [R1+0x8c28], R128 ;  /* 0x008c288001007387 */ /* 0x0005e60000100a00 */
[----:B--2---:R-:W3:Y:S04]  /*cf140*/  LDL R128, [R1+0x210] ;  /* 0x0002100001807983 */ /* 0x004ee80000100800 */
[----:B------:R-:W3:Y:S02]  /*cf150*/  LDL R129, [R1+0x214] ;  /* 0x0002140001817983 */ /* 0x000ee40000100800 */
[C---:B---3--:R-:W-:Y:S11]  /*cf160*/  HMMA.1688.F32.TF32 R112, R124.reuse, R128, R112 ;  /* 0x000000807c70723c */ /* 0x048ff60000081070 */
[----:B------:R-:W-:Y:S11]  /*cf170*/  @!UPT UIADD3 URZ, URZ, URZ, URZ ;  /* 0x0000003f3f3ff290 */ /* 0x000ff6000fffe03f */
[----:B------:R-:W-:Y:S01]  /*cf180*/  @!UPT UIADD3 URZ, URZ, URZ, URZ ;  /* 0x0000003f3f3ff290 */ /* 0x000fe2000fffe03f */
[----:B------:R2:W-:Y:S01]  /*cf190*/  STL.64 [R1+0x8c20], R114 ;  /* 0x008c207201007387 */ /* 0x0005e20000100a00 */
[----:B------:R-:W-:Y:S02]  /*cf1a0*/  STL.64 [R1+0x8c18], R112 ;  /* 0x008c187001007387 */ /* 0x000fe40000100a00 */
[----:B------:R3:W-:Y:S02]  /*cf1b0*/  STL.64 [R1+0x8c10], R214 ;  /* 0x008c10d601007387 */ /* 0x0007e40000100a00 */
[----:B------:R-:W1:Y:S01]  /*cf1c0*/  LDL R130, [R1+0x1f8] ;  /* 0x0001f80001827983 */ /* 0x000e620000100800 */
[----:B------:R-:W1:Y:S04]  /*cf1d0*/  LDL R131, [R1+0x1fc] ;  /* 0x0001fc0001837983 */ /* 0x000e680000100800 */
[----:B--2---:R-:W2:Y:S04]  /*cf1e0*/  LDL R114, [R1+0x208] ;  /* 0x0002080001727983 */ /* 0x004ea80000100800 */
[----:B---3--:R-:W3:Y:S04]  /*cf1f0*/  LDL R214, [R1+0x218] ;  /* 0x0002180001d67983 */ /* 0x008ee80000100800 */
[----:B------:R-:W3:Y:S04]  /*cf200*/  LDL R215, [R1+0x21c] ;  /* 0x00021c0001d77983 */ /* 0x000ee80000100800 */
[----:B------:R-:W2:Y:S01]  /*cf210*/  LDL R115, [R1+0x20c] ;  /* 0x00020c0001737983 */ /* 0x000ea20000100800 */
[----:B------:R-:W2:Y:S02]  /*cf220*/  LDL.LU.64 R6, [R1+0x8c40] ;  /* 0x008c400001067983 */ /* 0x000ea40000300a00 */
[----:B------:R-:W2:Y:S01]  /*cf230*/  LDL.LU.64 R4, [R1+0x8c38] ;  /* 0x008c380001047983 */ /* 0x000ea20000300a00 */
[C---:B------:R-:W-:Y:S08]  /*cf240*/  HMMA.1688.F32.TF32 R132, R124.reuse, R212, R132 ;  /* 0x000000d47c84723c */ /* 0x040ff00000081084 */
[C---:B------:R-:W-:Y:S08]  /*cf250*/  HMMA.1688.F32.TF32 R116, R124.reuse, R204, R116 ;  /* 0x000000cc7c74723c */ /* 0x040ff00000081074 */
        /* <DEDUP_REMOVED lines=29> */
[----:B------:R-:W4:Y:S02]  /*cf430*/  LDL.LU.64 R130, [R1+0x8c30] ;  /* 0x008c300001827983 */ /* 0x000f240000300a00 */
[----:B------:R-:W4:Y:S01]  /*cf440*/  LDL.LU.64 R128, [R1+0x8c28] ;  /* 0x008c280001807983 */ /* 0x000f220000300a00 */
[C---:B------:R-:W-:Y:S08]  /*cf450*/  HMMA.1688.F32.TF32 R116, R12.reuse, R206, R116 ;  /* 0x000000ce0c74723c */ /* 0x040ff00000081074 */
[C---:B------:R-:W-:Y:S08]  /*cf460*/  HMMA.1688.F32.TF32 R48, R12.reuse, R238, R48 ;  /* 0x000000ee0c30723c */ /* 0x040ff00000081030 */
[C---:B------:R-:W-:Y:S01]  /*cf470*/  HMMA.1688.F32.TF32 R56, R12.reuse, R250, R56 ;  /* 0x000000fa0c38723c */ /* 0x040fe20000081038 */
[----:B------:R-:W-:Y:S04]  /*cf480*/  LDS R124, [R2+0x28080] ;  /* 0x02808000027c7984 */ /* 0x000fe80000000800 */
[----:B------:R-:W-:Y:S03]  /*cf490*/  LDS R125, [R0+0x28080] ;  /* 0x02808000007d7984 */ /* 0x000fe60000000800 */
[C---:B----4-:R-:W-:Y:S01]  /*cf4a0*/  HMMA.1688.F32.TF32 R128, R12.reuse, R114, R128 ;  /* 0x000000720c80723c */ /* 0x050fe20000081080 */
[----:B------:R-:W3:Y:S01]  /*cf4b0*/  LDL.LU.64 R114, [R1+0x8c20] ;  /* 0x008c200001727983 */ /* 0x000ee20000300a00 */
[----:B------:R-:W3:Y:S06]  /*cf4c0*/  LDL.LU.64 R112, [R1+0x8c18] ;  /* 0x008c180001707983 */ /* 0x000eec0000300a00 */
[C---:B---3--:R-:W-:Y:S01]  /*cf4d0*/  HMMA.1688.F32.TF32 R112, R12.reuse, R214, R112 ;  /* 0x000000d60c70723c */ /* 0x048fe20000081070 */
[----:B------:R-:W3:Y:S07]  /*cf4e0*/  LDL.LU.64 R214, [R1+0x8c10] ;  /* 0x008c100001d67983 */ /* 0x000eee0000300a00 */
[C---:B---3--:R-:W-:Y:S01]  /*cf4f0*/  HMMA.1688.F32.TF32 R132, R12.reuse, R214, R132 ;  /* 0x000000d60c84723c */ /* 0x048fe20000081084 */
[----:B------:R-:W3:Y:S01]  /*cf500*/  LDL.LU.64 R214, [R1+0x8c08] ;  /* 0x008c080001d67983 */ /* 0x000ee20000300a00 */
[----:B------:R-:W4:Y:S02]  /*cf510*/  LDL.LU.64 R212, [R1+0x8c00] ;  /* 0x008c000001d47983 */ /* 0x000f240000300a00 */
[----:B------:R-:W3:Y:S02]  /*cf520*/  LDL.LU.64 R206, [R1+0x8bf8] ;  /* 0x008bf80001ce7983 */ /* 0x000ee40000300a00 */
[----:B------:R-:W3:Y:S01]  /*cf530*/  LDL.LU.64 R204, [R1+0x8bf0] ;  /* 0x008bf00001cc7983 */ /* 0x000ee20000300a00 */
[----:B------:R-:W3:Y:S04]  /*cf540*/  LDL R248, [R1+0x130] ;  /* 0x0001300001f87983 */ /* 0x000ee80000100800 */
[----:B------:R-:W3:Y:S04]  /*cf550*/  LDL R249, [R1+0x134] ;  /* 0x0001340001f97983 */ /* 0x000ee80000100800 */
[----:B------:R-:W3:Y:S04]  /*cf560*/  LDL R250, [R1+0x138] ;  /* 0x0001380001fa7983 */ /* 0x000ee80000100800 */
[----:B------:R-:W3:Y:S04]  /*cf570*/  LDL R251, [R1+0x13c] ;  /* 0x00013c0001fb7983 */ /* 0x000ee80000100800 */
[----:B------:R-:W3:Y:S04]  /*cf580*/  LDL R236, [R1+0x140] ;  /* 0x0001400001ec7983 */ /* 0x000ee80000100800 */
[----:B------:R-:W3:Y:S01]  /*cf590*/  LDL R237, [R1+0x144] ;  /* 0x0001440001ed7983 */ /* 0x000ee20000100800 */
[C---:B--2---:R-:W-:Y:S01]  /*cf5a0*/  HMMA.1688.F32.TF32 R136, R12.reuse, R126, R136 ;  /* 0x0000007e0c88723c */ /* 0x044fe20000081088 */
[----:B------:R-:W-:Y:S04]  /*cf5b0*/  LDS R126, [R2+0x2a080] ;  /* 0x02a08000027e7984 */ /* 0x000fe80000000800 */
[----:B------:R-:W1:Y:S04]  /*cf5c0*/  LDS R127, [R0+0x2a080] ;  /* 0x02a08000007f7984 */ /* 0x000e680000000800 */
[----:B----4-:R-:W-:Y:S01]  /*cf5d0*/  IMAD.MOV.U32 R238, RZ, RZ, R212 ;  /* 0x000000ffffee7224 */ /* 0x010fe200078e00d4 */
[----:B------:R-:W-:Y:S01]  /*cf5e0*/  MOV R239, R213 ;  /* 0x000000d500ef7202 */ /* 0x000fe20000000f00 */
[----:B------:R-:W2:Y:S01]  /*cf5f0*/  LDL.LU R212, [R1+0x8bec] ;  /* 0x008bec0001d47983 */ /* 0x000ea20000300800 */
[----:B------:R-:W4:Y:S02]  /*cf600*/  LDL.LU R213, [R1+0x8be8] ;  /* 0x008be80001d57983 */ /* 0x000f240000300800 */
[----:B------:R-:W1:Y:S02]  /*cf610*/  LDL R220, [R1+0x400] ;  /* 0x0004000001dc7983 */ /* 0x000e640000100800 */
[----:B------:R-:W1:Y:S01]  /*cf620*/  LDL R221, [R1+0x404] ;  /* 0x0004040001dd7983 */ /* 0x000e620000100800 */
[----:B------:R-:W4:Y:S04]  /*cf630*/  LDL R196, [R1+0x3f0] ;  /* 0x0003f00001c47983 */ /* 0x000f280000100800 */
[----:B------:R-:W4:Y:S01]  /*cf640*/  LDL R197, [R1+0x3f4] ;  /* 0x0003f40001c57983 */ /* 0x000f220000100800 */
        /* <DEDUP_REMOVED lines=13> */
[----:B------:R-:W4:Y:S04]  /*cf720*/  LDL R232, [R1+0x150] ;  /* 0x0001500001e87983 */ /* 0x000f280000100800 */
        /* <DEDUP_REMOVED lines=48> */
[----:B------:R-:W4:Y:S01]  /*cfa30*/  LDL R225, [R1+0x164] ;  /* 0x0001640001e17983 */ /* 0x000f220000100800 */
[C---:B------:R-:W-:Y:S08]  /*cfa40*/  HMMA.1688.F32.TF32 R60, R12.reuse, R242, R60 ;  /* 0x000000f20c3c723c */ /* 0x040ff0000008103c */
[C---:B------:R-:W-:Y:S08]  /*cfa50*/  HMMA.1688.F32.TF32 R76, R12.reuse, R190, R76 ;  /* 0x000000be0c4c723c */ /* 0x040ff0000008104c */
[----:B------:R-:W-:Y:S01]  /*cfa60*/  HMMA.1688.F32.TF32 R80, R12, R174, R80 ;  /* 0x000000ae0c50723c */ /* 0x000fe20000081050 */
[----:B---3--:R-:W-:Y:S01]  /*cfa70*/  MOV R242, R204 ;  /* 0x000000cc00f27202 */ /* 0x008fe20000000f00 */
[----:B------:R-:W-:-:S06]  /*cfa80*/  IMAD.MOV.U32 R243, RZ, RZ, R205 ;  /* 0x000000fffff37224 */ /* 0x000fcc00078e00cd */
[C---:B------:R-:W-:Y:S08]  /*cfa90*/  HMMA.1688.F32.TF32 R84, R12.reuse, R166, R84 ;  /* 0x000000a60c54723c */ /* 0x040ff00000081054 */
[C---:B------:R-:W-:Y:S08]  /*cfaa0*/  HMMA.1688.F32.TF32 R88, R12.reuse, R150, R88 ;  /* 0x000000960c58723c */ /* 0x040ff00000081058 */
[C---:B------:R-:W-:Y:S08]  /*cfab0*/  HMMA.1688.F32.TF32 R92, R12.reuse, R158, R92 ;  /* 0x0000009e0c5c723c */ /* 0x040ff0000008105c */
[C---:B------:R-:W-:Y:S08]  /*cfac0*/  HMMA.1688.F32.TF32 R96, R12.reuse, R142, R96 ;  /* 0x0000008e0c60723c */ /* 0x040ff00000081060 */
[C---:B------:R-:W-:Y:S08]  /*cfad0*/  HMMA.1688.F32.TF32 R120, R12.reuse, R182, R120 ;  /* 0x000000b60c78723c */ /* 0x040ff00000081078 */
[C---:B------:R-:W-:Y:S08]  /*cfae0*/  HMMA.1688.F32.TF32 R64, R12.reuse, R198, R64 ;  /* 0x000000c60c40723c */ /* 0x040ff00000081040 */
[----:B------:R-:W-:Y:S01]  /*cfaf0*/  HMMA.1688.F32.TF32 R68, R12, R222, R68 ;  /* 0x000000de0c44723c */ /* 0x000fe20000081044 */
[----:B--2---:R-:W-:-:S02]  /*cfb00*/  IMAD.MOV.U32 R227, RZ, RZ, R212 ;  /* 0x000000ffffe37224 */ /* 0x004fc400078e00d4 */
[----:B----4-:R-:W-:Y:S02]  /*cfb10*/  IMAD.MOV.U32 R226, RZ, RZ, R213 ;  /* 0x000000ffffe27224 */ /* 0x010fe400078e00d5 */
[----:B------:R-:W2:Y:S03]  /*cfb20*/  LDL.LU R213, [R1+0x8be4] ;  /* 0x008be40001d57983 */ /* 0x000ea60000300800 */
[C---:B-1----:R-:W-:Y:S01]  /*cfb30*/  HMMA.1688.F32.TF32 R128, R124.reuse, R220, R128 ;  /* 0x000000dc7c80723c */ /* 0x042fe20000081080 */
[----:B------:R-:W3:Y:S02]  /*cfb40*/  LDL.LU R212, [R1+0x8be0] ;  /* 0x008be00001d47983 */ /* 0x000ee40000300800 */
[----:B------:R-:W4:Y:S01]  /*cfb50*/  LDL R228, [R1+0x430] ;  /* 0x0004300001e47983 */ /* 0x000f220000100800 */
[----:B------:R-:W4:Y:S04]  /*cfb60*/  LDL R229, [R1+0x434] ;  /* 0x0004340001e57983 */ /* 0x000f280000100800 */
[----:B------:R-:W2:Y:S04]  /*cfb70*/  LDL R240, [R1+0x120] ;  /* 0x0001200001f07983 */ /* 0x000ea80000100800 */
[----:B------:R-:W2:Y:S01]  /*cfb80*/  LDL R241, [R1+0x124] ;  /* 0x0001240001f17983 */ /* 0x000ea20000100800 */
[----:B------:R-:W2:Y:S02]  /*cfb90*/  LDL.LU R204, [R1+0x8bdc] ;  /* 0x008bdc0001cc7983 */ /* 0x000ea40000300800 */
[----:B------:R-:W2:Y:S02]  /*cfba0*/  LDL.LU R205, [R1+0x8bd8] ;  /* 0x008bd80001cd7983 */ /* 0x000ea40000300800 */
[----:B------:R-:W2:Y:S01]  /*cfbb0*/  LDL.LU.64 R190, [R1+0x8bd0] ;  /* 0x008bd00001be7983 */ /* 0x000ea20000300a00 */
[----:B------:R-:W2:Y:S01]  /*cfbc0*/  LDL.LU.64 R188, [R1+0x8bc8] ;  /* 0x008bc80001bc7983 */ /* 0x000ea20000300a00 */
[----:B------:R-:W2:Y:S02]  /*cfbd0*/  LDL.LU.64 R174, [R1+0x8bc0] ;  /* 0x008bc00001ae7983 */ /* 0x000ea40000300a00 */
[----:B------:R-:W2:Y:S02]  /*cfbe0*/  LDL.LU.64 R172, [R1+0x8bb8] ;  /* 0x008bb80001ac7983 */ /* 0x000ea40000300a00 */
        /* <DEDUP_REMOVED lines=10> */
[----:B------:R-:W-:Y:S01]  /*cfc90*/  HMMA.1688.F32.TF32 R108, R124, R196, R108 ;  /* 0x000000c47c6c723c */ /* 0x000fe2000008106c */
[----:B------:R-:W2:Y:S02]  /*cfca0*/  LDL.LU.64 R198, [R1+0x8b60] ;  /* 0x008b600001c67983 */ /* 0x000ea40000300a00 */
[----:B------:R-:W2:Y:S01]  /*cfcb0*/  LDL.LU.64 R196, [R1+0x8b58] ;  /* 0x008b580001c47983 */ /* 0x000ea20000300a00 */
[----:B------:R-:W2:Y:S01]  /*cfcc0*/  LDL.LU.64 R222, [R1+0x8b50] ;  /* 0x008b500001de7983 */ /* 0x000ea20000300a00 */
[----:B------:R-:W2:Y:S02]  /*cfcd0*/  LDL.LU.64 R220, [R1+0x8b48] ;  /* 0x008b480001dc7983 */ /* 0x000ea40000300a00 */
[----:B------:R-:W-:Y:S02]  /*cfce0*/  STL.64 [R1+0x8b20], R130 ;  /* 0x008b208201007387 */ /* 0x000fe40000100a00 */
[----:B------:R1:W-:Y:S02]  /*cfcf0*/  STL.64 [R1+0x8b18], R128 ;  /* 0x008b188001007387 */ /* 0x0003e40000100a00 */
[----:B-1----:R-:W2:Y:S04]  /*cfd00*/  LDL R128, [R1+0x410] ;  /* 0x0004100001807983 */ /* 0x002ea80000100800 */
[----:B------:R-:W2:Y:S01]  /*cfd10*/  LDL R129, [R1+0x414] ;  /* 0x0004140001817983 */ /* 0x000ea20000100800 */
[----:B------:R-:W-:Y:S01]  /*cfd20*/  HMMA.1688.F32.TF32 R72, R12, R230, R72 ;  /* 0x000000e60c48723c */ /* 0x000fe20000081048 */
[----:B------:R-:W-:Y:S04]  /*cfd30*/  LDS R12, [R2+0x2c080] ;  /* 0x02c08000020c7984 */ /* 0x000fe80000000800 */
[----:B------:R-:W-:Y:S01]  /*cfd40*/  LDS R14, [R2+0x2e080] ;  /* 0x02e08000020e7984 */ /* 0x000fe20000000800 */
[----:B------:R-:W-:Y:S04]  /*cfd50*/  LDS R13, [R0+0x2c080] ;  /* 0x02c08000000d7984 */ /* 0x000fe80000000800 */
[----:B------:R-:W1:Y:S01]  /*cfd60*/  LDS R15, [R0+0x2e080] ;  /* 0x02e08000000f7984 */ /* 0x000e620000000800 */
[C---:B----4-:R-:W-:Y:S08]  /*cfd70*/  HMMA.1688.F32.TF32 R116, R124.reuse, R228, R116 ;  /* 0x000000e47c74723c */ /* 0x050ff00000081074 */
[----:B--2---:R-:W-:Y:S11]  /*cfd80*/  HMMA.1688.F32.TF32 R112, R124, R128, R112 ;  /* 0x000000807c70723c */ /* 0x004ff60000081070 */
[----:B------:R-:W-:Y:S11]  /*cfd90*/  @!UPT UIADD3 URZ, URZ, URZ, URZ ;  /* 0x0000003f3f3ff290 */ /* 0x000ff6000fffe03f */
[----:B------:R-:W-:Y:S01]  /*cfda0*/  @!UPT UIADD3 URZ, URZ, URZ, URZ ;  /* 0x0000003f3f3ff290 */ /* 0x000fe2000fffe03f */
[----:B------:R2:W-:Y:S01]  /*cfdb0*/  STL.64 [R1+0x8b10], R114 ;  /* 0x008b107201007387 */ /* 0x0005e20000100a00 */
[----:B------:R-:W-:Y:S02]  /*cfdc0*/  STL.64 [R1+0x8b08], R112 ;  /* 0x008b087001007387 */ /* 0x000fe40000100a00 */
[----:B------:R3:W-:Y:S02]  /*cfdd0*/  STL.64 [R1+0x8b00], R246 ;  /* 0x008b00f601007387 */ /* 0x0007e40000100a00 */
[----:B--2---:R-:W-:Y:S02]  /*cfde0*/  IMAD.MOV.U32 R114, RZ, RZ, R220 ;  /* 0x000000ffff727224 */ /* 0x004fe400078e00dc */
[----:B---3--:R-:W-:Y:S01]  /*cfdf0*/  IMAD.MOV.U32 R246, RZ, RZ, R212 ;  /* 0x000000fffff67224 */ /* 0x008fe200078e00d4 */
[----:B------:R-:W-:Y:S01]  /*cfe00*/  MOV R247, R213 ;  /* 0x000000d500f77202 */ /* 0x000fe20000000f00 */
[----:B------:R-:W2:Y:S01]  /*cfe10*/  LDL.LU R212, [R1+0x8b44] ;  /* 0x008b440001d47983 */ /* 0x000ea20000300800 */
[----:B------:R-:W2:Y:S02]  /*cfe20*/  LDL.LU R213, [R1+0x8b40] ;  /* 0x008b400001d57983 */ /* 0x000ea40000300800 */
[----:B------:R-:W3:Y:S02]  /*cfe30*/  LDL.LU R220, [R1+0x8b3c] ;  /* 0x008b3c0001dc7983 */ /* 0x000ee40000300800 */
[----:B------:R-:W-:-:S02]  /*cfe40*/  IMAD.MOV.U32 R115, RZ, RZ, R221 ;  /* 0x000000ffff737224 */ /* 0x000fc400078e00dd */
[----:B------:R-:W3:Y:S01]  /*cfe50*/  LDL.LU R221, [R1+0x8b38] ;  /* 0x008b380001dd7983 */ /* 0x000ee20000300800 */
[----:B------:R-:W1:Y:S02]  /*cfe60*/  LDL R130, [R1+0x3f8] ;  /* 0x0003f80001827983 */ /* 0x000e640000100800 */
[----:B------:R-:W1:Y:S02]  /*cfe70*/  LDL R131, [R1+0x3fc] ;  /* 0x0003fc0001837983 */ /* 0x000e640000100800 */
[----:B------:R-:W4:Y:S01]  /*cfe80*/  LDL.LU.64 R230, [R1+0x8b30] ;  /* 0x008b300001e67983 */ /* 0x000f220000300a00 */
        /* <DEDUP_REMOVED lines=26> */
[C---:B--2---:R-:W-:Y:S08]  /*d0030*/  HMMA.1688.F32.TF32 R64, R124.reuse, R212, R64 ;  /* 0x000000d47c40723c */ /* 0x044ff00000081040 */
[C---:B---3--:R-:W-:Y:S08]  /*d0040*/  HMMA.1688.F32.TF32 R60, R124.reuse, R220, R60 ;  /* 0x000000dc7c3c723c */ /* 0x048ff0000008103c */
[----:B------:R-:W-:Y:S01]  /*d0050*/  HMMA.1688.F32.TF32 R56, R124, R228, R56 ;  /* 0x000000e47c38723c */ /* 0x000fe20000081038 */
[----:B------:R-:W2:Y:S04]  /*d0060*/  LDL R126, [R1+0x438] ;  /* 0x00043800017e7983 */ /* 0x000ea80000100800 */
[----:B------:R-:W2:Y:S03]  /*d0070*/  LDL R127, [R1+0x43c] ;  /* 0x00043c00017f7983 */ /* 0x000ea60000100800 */
[C---:B-1----:R-:W-:Y:S01]  /*d0080*/  HMMA.1688.F32.TF32 R108, R12.reuse, R130, R108 ;  /* 0x000000820c6c723c */ /* 0x042fe2000008106c */
[----:B------:R-:W3:Y:S02]  /*d0090*/  LDL.LU.64 R130, [R1+0x8b20] ;  /* 0x008b200001827983 */ /* 0x000ee40000300a00 */
[----:B------:R-:W3:Y:S05]  /*d00a0*/  LDL.LU.64 R128, [R1+0x8b18] ;  /* 0x008b180001807983 */ /* 0x000eea0000300a00 */
        /* <DEDUP_REMOVED lines=18> */
[----:B------:R-:W3:Y:S07]  /*d01d0*/  LDL.LU.64 R246, [R1+0x8b00] ;  /* 0x008b000001f67983 */ /* 0x000eee0000300a00 */
[C---:B----4-:R-:W-:Y:S08]  /*d01e0*/  HMMA.1688.F32.TF32 R56, R12.reuse, R230, R56 ;  /* 0x000000e60c38723c */ /* 0x050ff00000081038 */
[----:B---3--:R-:W-:Y:S01]  /*d01f0*/  HMMA.1688.F32.TF32 R132, R12, R246, R132 ;  /* 0x000000f60c84723c */ /* 0x008fe20000081084 */
[----:B------:R-:W3:Y:S01]  /*d0200*/  LDL.LU.64 R246, [R1+0x8af8] ;  /* 0x008af80001f67983 */ /* 0x000ee20000300a00 */
[----:B------:R-:W4:Y:S02]  /*d0210*/  LDL.LU.64 R244, [R1+0x8af0] ;  /* 0x008af00001f47983 */ /* 0x000f240000300a00 */
        /* <DEDUP_REMOVED lines=15> */
[----:B------:R1:W-:Y:S02]  /*d0310*/  STL.64 [R1+0x8718], R228 ;  /* 0x008718e401007387 */ /* 0x0003e40000100a00 */
[----:B-1----:R-:W-:Y:S01]  /*d0320*/  MOV R228, R183 ;  /* 0x000000b700e47202 */ /* 0x002fe20000000f00 */
[----:B------:R-:W-:Y:S01]  /*d0330*/  IMAD.MOV.U32 R229, RZ, RZ, R182 ;  /* 0x000000ffffe57224 */ /* 0x000fe200078e00b6 */
[----:B------:R-:W2:Y:S01]  /*d0340*/  LDL.LU R183, [R1+0x8aec] ;  /* 0x008aec0001b77983 */ /* 0x000ea20000300800 */
[----:B------:R-:W2:Y:S02]  /*d0350*/  LDL.LU R182, [R1+0x8ae8] ;  /* 0x008ae80001b67983 */ /* 0x000ea40000300800 */
[----:B------:R-:W-:Y:S01]  /*d0360*/  IMAD.MOV.U32 R230, RZ, RZ, R214 ;  /* 0x000000ffffe67224 */ /* 0x000fe200078e00d6 */
[----:B------:R-:W-:Y:S01]  /*d0370*/  MOV R231, R215 ;  /* 0x000000d700e77202 */ /* 0x000fe20000000f00 */
[----:B------:R-:W2:Y:S01]  /*d0380*/  LDL.LU R214, [R1+0x8ae4] ;  /* 0x008ae40001d67983 */ /* 0x000ea20000300800 */
[----:B------:R-:W2:Y:S02]  /*d0390*/  LDL.LU R215, [R1+0x8ae0] ;  /* 0x008ae00001d77983 */ /* 0x000ea40000300800 */
[----:B------:R-:W-:Y:S02]  /*d03a0*/  STL.64 [R1+0x8730], R222 ;  /* 0x008730de01007387 */ /* 0x000fe40000100a00 */
[----:B------:R1:W-:Y:S02]  /*d03b0*/  STL.64 [R1+0x8728], R220 ;  /* 0x008728dc01007387 */ /* 0x0003e40000100a00 */
[----:B-1----:R-:W-:-:S02]  /*d03c0*/  IMAD.MOV.U32 R220, RZ, RZ, R198 ;  /* 0x000000ffffdc7224 */ /* 0x002fc400078e00c6 */
[----:B------:R-:W-:Y:S01]  /*d03d0*/  IMAD.MOV.U32 R221, RZ, RZ, R199 ;  /* 0x000000ffffdd7224 */ /* 0x000fe200078e00c7 */
[----:B------:R-:W3:Y:S01]  /*d03e0*/  LDL.LU R198, [R1+0x8adc] ;  /* 0x008adc0001c67983 */ /* 0x000ee20000300800 */
[----:B------:R-:W3:Y:S01]  /*d03f0*/  LDL.LU R199, [R1+0x8ad8] ;  /* 0x008ad80001c77983 */ /* 0x000ee20000300800 */
[----:B------:R-:W-:Y:S01]  /*d0400*/  MOV R222, R206 ;  /* 0x000000ce00de7202 */ /* 0x000fe20000000f00 */
[----:B------:R-:W-:Y:S01]  /*d0410*/  IMAD.MOV.U32 R223, RZ, RZ, R207 ;  /* 0x000000ffffdf7224 */ /* 0x000fe200078e00cf */
[----:B------:R-:W3:Y:S01]  /*d0420*/  LDL.LU R206, [R1+0x8ad4] ;  /* 0x008ad40001ce7983 */ /* 0x000ee20000300800 */
[----:B------:R-:W3:Y:S03]  /*d0430*/  LDL.LU R207, [R1+0x8ad0] ;  /* 0x008ad00001cf7983 */ /* 0x000ee60000300800 */
[----:B--2---:R-:W-:Y:S01]  /*d0440*/  STL.64 [R1+0x8740], R214 ;  /* 0x008740d601007387 */ /* 0x004fe20000100a00 */
[----:B------:R1:W-:Y:S01]  /*d0450*/  STL.64 [R1+0x8738], R212 ;  /* 0x008738d401007387 */ /* 0x0003e20000100a00 */
[----:B------:R-:W-:Y:S01]  /*d0460*/  HMMA.1688.F32.TF32 R64, R12, R214, R64 ;  /* 0x000000d60c40723c */ /* 0x000fe20000081040 */
[----:B-1----:R-:W-:Y:S01]  /*d0470*/  IMAD.MOV.U32 R212, RZ, RZ, R182 ;  /* 0x000000ffffd47224 */ /* 0x002fe200078e00b6 */
[----:B------:R-:W-:Y:S01]  /*d0480*/  MOV R213, R183 ;  /* 0x000000b700d57202 */ /* 0x000fe20000000f00 */
[----:B------:R-:W2:Y:S01]  /*d0490*/  LDL.LU R182, [R1+0x8acc] ;  /* 0x008acc0001b67983 */ /* 0x000ea20000300800 */
[----:B------:R-:W2:Y:S03]  /*d04a0*/  LDL.LU R183, [R1+0x8ac8] ;  /* 0x008ac80001b77983 */ /* 0x000ea60000300800 */
[----:B------:R-:W-:-:S02]  /*d04b0*/  IMAD.MOV.U32 R214, RZ, RZ, R190 ;  /* 0x000000ffffd67224 */ /* 0x000fc400078e00be */
[----:B------:R-:W-:Y:S01]  /*d04c0*/  IMAD.MOV.U32 R215, RZ, RZ, R191 ;  /* 0x000000ffffd77224 */ /* 0x000fe200078e00bf */
[----:B------:R-:W4:Y:S01]  /*d04d0*/  LDL.LU R190, [R1+0x8ac4] ;  /* 0x008ac40001be7983 */ /* 0x000f220000300800 */
[----:B------:R-:W4:Y:S02]  /*d04e0*/  LDL.LU R191, [R1+0x8ac0] ;  /* 0x008ac00001bf7983 */ /* 0x000f240000300800 */
[----:B---3--:R-:W-:Y:S02]  /*d04f0*/  STL [R1+0x86dc], R206 ;  /* 0x0086dcce01007387 */ /* 0x008fe40000100800 */
[----:B------:R-:W-:Y:S01]  /*d0500*/  STL [R1+0x86d8], R207 ;  /* 0x0086d8cf01007387 */ /* 0x000fe20000100800 */
[----:B------:R1:W-:Y:S01]  /*d0510*/  STL.64 [R1+0x8750], R198 ;  /* 0x008750c601007387 */ /* 0x0003e20000100a00 */
        /* <DEDUP_REMOVED lines=8> */
[----:B--2---:R-:W-:Y:S01]  /*d05a0*/  HMMA.1688.F32.TF32 R80, R12, R182, R80 ;  /* 0x000000b60c50723c */ /* 0x004fe20000081050 */
[----:B----4-:R-:W-:Y:S01]  /*d05b0*/  STL [R1+0x86d4], R190 ;  /* 0x0086d4be01007387 */ /* 0x010fe20000100800 */
[----:B------:R-:W-:Y:S02]  /*d05c0*/  STL [R1+0x86d0], R191 ;  /* 0x0086d0bf01007387 */ /* 0x000fe40000100800 */
[----:B------:R1:W-:Y:S02]  /*d05d0*/  STL.64 [R1+0x8760], R182 ;  /* 0x008760b601007387 */ /* 0x0003e40000100a00 */
[----:B------:R2:W-:Y:S02]  /*d05e0*/  STL.64 [R1+0x8758], R180 ;  /* 0x008758b401007387 */ /* 0x0005e40000100a00 */
[----:B-1----:R-:W-:Y:S01]  /*d05f0*/  IMAD.MOV.U32 R182, RZ, RZ, R166 ;  /* 0x000000ffffb67224 */ /* 0x002fe200078e00a6 */
[----:B--2---:R-:W2:Y:S04]  /*d0600*/  LDL R180, [R1+0x12d0] ;  /* 0x0012d00001b47983 */ /* 0x004ea80000100800 */
[----:B------:R-:W2:Y:S01]  /*d0610*/  LDL R181, [R1+0x12d4] ;  /* 0x0012d40001b57983 */ /* 0x000ea20000100800 */
[----:B------:R-:W4:Y:S01]  /*d0620*/  LDL.LU R166, [R1+0x8ab4] ;  /* 0x008ab40001a67983 */ /* 0x000f220000300800 */
[----:B------:R-:W-:-:S02]  /*d0630*/  MOV R183, R167 ;  /* 0x000000a700b77202 */ /* 0x000fc40000000f00 */
[----:B------:R-:W4:Y:S01]  /*d0640*/  LDL.LU R167, [R1+0x8ab0] ;  /* 0x008ab00001a77983 */ /* 0x000f220000300800 */
[----:B---3--:R1:W-:Y:S01]  /*d0650*/  STL.64 [R1+0x8770], R174 ;  /* 0x008770ae01007387 */ /* 0x0083e20000100a00 */
[C---:B------:R-:W-:Y:S01]  /*d0660*/  HMMA.1688.F32.TF32 R84, R12.reuse, R174, R84 ;  /* 0x000000ae0c54723c */ /* 0x040fe20000081054 */
[----:B------:R3:W-:Y:S06]  /*d0670*/  STL.64 [R1+0x8768], R172 ;  /* 0x008768ac01007387 */ /* 0x0007ec0000100a00 */
[----:B-1----:R-:W-:Y:S02]  /*d0680*/  IMAD.MOV.U32 R174, RZ, RZ, R159 ;  /* 0x000000ffffae7224 */ /* 0x002fe400078e009f */
[----:B------:R-:W-:Y:S01]  /*d0690*/  IMAD.MOV.U32 R175, RZ, RZ, R150 ;  /* 0x000000ffffaf7224 */ /* 0x000fe200078e0096 */
[----:B---3--:R-:W3:Y:S04]  /*d06a0*/  LDL R172, [R1+0x12c0] ;  /* 0x0012c00001ac7983 */ /* 0x008ee80000100800 */
[----:B------:R-:W3:Y:S01]  /*d06b0*/  LDL R173, [R1+0x12c4] ;  /* 0x0012c40001ad7983 */ /* 0x000ee20000100800 */
[----:B------:R-:W2:Y:S02]  /*d06c0*/  LDL.LU R159, [R1+0x8aac] ;  /* 0x008aac00019f7983 */ /* 0x000ea40000300800 */
[----:B------:R-:W2:Y:S01]  /*d06d0*/  LDL.LU R150, [R1+0x8aa8] ;  /* 0x008aa80001967983 */ /* 0x000ea20000300800 */
[----:B----4-:R1:W-:Y:S01]  /*d06e0*/  STL.64 [R1+0x8780], R166 ;  /* 0x008780a601007387 */ /* 0x0103e20000100a00 */
[----:B------:R-:W-:Y:S01]  /*d06f0*/  HMMA.1688.F32.TF32 R88, R12, R166, R88 ;  /* 0x000000a60c58723c */ /* 0x000fe20000081058 */
[----:B------:R4:W-:Y:S06]  /*d0700*/  STL.64 [R1+0x8778], R164 ;  /* 0x008778a401007387 */ /* 0x0009ec0000100a00 */
[----:B-1----:R-:W-:Y:S01]  /*d0710*/  MOV R166, R158 ;  /* 0x0000009e00a67202 */ /* 0x002fe20000000f00 */
[----:B------:R-:W-:Y:S01]  /*d0720*/  IMAD.MOV.U32 R167, RZ, RZ, R3 ;  /* 0x000000ffffa77224 */ /* 0x000fe200078e0003 */
[----:B----4-:R-:W4:Y:S04]  /*d0730*/  LDL R164, [R1+0x12b0] ;  /* 0x0012b00001a47983 */ /* 0x010f280000100800 */
[----:B------:R-:W4:Y:S01]  /*d0740*/  LDL R165, [R1+0x12b4] ;  /* 0x0012b40001a57983 */ /* 0x000f220000100800 */
[----:B------:R-:W3:Y:S02]  /*d0750*/  LDL.LU R158, [R1+0x8aa4] ;  /* 0x008aa400019e7983 */ /* 0x000ee40000300800 */
[----:B------:R-:W4:Y:S02]  /*d0760*/  LDL.LU R3, [R1+0x8aa0] ;  /* 0x008aa00001037983 */ /* 0x000f240000300800 */
[----:B------:R-:W4:Y:S01]  /*d0770*/  LDL R240, [R1+0x11b0] ;  /* 0x0011b00001f07983 */ /* 0x000f220000100800 */
[----:B------:R-:W4:Y:S01]  /*d0780*/  LDL R241, [R1+0x11b4] ;  /* 0x0011b40001f17983 */ /* 0x000f220000100800 */
[----:B------:R-:W-:-:S02]  /*d0790*/  IMAD.MOV.U32 R242, RZ, RZ, R244 ;  /* 0x000000fffff27224 */ /* 0x000fc400078e00f4 */
[----:B------:R-:W4:Y:S01]  /*d07a0*/  LDL.LU R244, [R1+0x8a9c] ;  /* 0x008a9c0001f47983 */ /* 0x000f220000300800 */
[----:B------:R-:W-:Y:S01]  /*d07b0*/  MOV R243, R247 ;  /* 0x000000f700f37202 */ /* 0x000fe20000000f00 */
[----:B--2---:R-:W-:Y:S01]  /*d07c0*/  IMAD.MOV.U32 R238, RZ, RZ, R150 ;  /* 0x000000ffffee7224 */ /* 0x004fe200078e0096 */
[----:B------:R-:W2:Y:S01]  /*d07d0*/  LDL.LU R247, [R1+0x8a98] ;  /* 0x008a980001f77983 */ /* 0x000ea20000300800 */
[----:B------:R-:W2:Y:S02]  /*d07e0*/  LDL R236, [R1+0x1180] ;  /* 0x0011800001ec7983 */ /* 0x000ea40000100800 */
[----:B------:R-:W2:Y:S02]  /*d07f0*/  LDL R237, [R1+0x1184] ;  /* 0x0011840001ed7983 */ /* 0x000ea40000100800 */
[----:B------:R-:W2:Y:S02]  /*d0800*/  LDL.LU R150, [R1+0x8a94] ;  /* 0x008a940001967983 */ /* 0x000ea40000300800 */
[----:B------:R-:W-:-:S02]  /*d0810*/  IMAD.MOV.U32 R239, RZ, RZ, R159 ;  /* 0x000000ffffef7224 */ /* 0x000fc400078e009f */
[----:B------:R-:W2:Y:S01]  /*d0820*/  LDL.LU R159, [R1+0x8a90] ;  /* 0x008a9000019f7983 */ /* 0x000ea20000300800 */
[----:B------:R-:W2:Y:S02]  /*d0830*/  LDL R232, [R1+0x1190] ;  /* 0x0011900001e87983 */ /* 0x000ea40000100800 */
[----:B------:R-:W2:Y:S02]  /*d0840*/  LDL R233, [R1+0x1194] ;  /* 0x0011940001e97983 */ /* 0x000ea40000100800 */
[----:B---3--:R-:W-:Y:S01]  /*d0850*/  IMAD.MOV.U32 R235, RZ, RZ, R158 ;  /* 0x000000ffffeb7224 */ /* 0x008fe200078e009e */
[----:B----4-:R-:W-:Y:S02]  /*d0860*/  MOV R234, R3 ;  /* 0x0000000300ea7202 */ /* 0x010fe40000000f00 */
[----:B------:R-:W3:Y:S01]  /*d0870*/  LDL.LU R3, [R1+0x8a8c] ;  /* 0x008a8c0001037983 */ /* 0x000ee20000300800 */
[----:B------:R-:W4:Y:S02]  /*d0880*/  LDL.LU R158, [R1+0x8a88] ;  /* 0x008a8800019e7983 */ /* 0x000f240000300800 */
[----:B------:R-:W4:Y:S02]  /*d0890*/  LDL R224, [R1+0x1170] ;  /* 0x0011700001e07983 */ /* 0x000f240000100800 */
[----:B------:R-:W4:Y:S01]  /*d08a0*/  LDL R225, [R1+0x1174] ;  /* 0x0011740001e17983 */ /* 0x000f220000100800 */
[----:B------:R-:W-:Y:S01]  /*d08b0*/  MOV R227, R244 ;  /* 0x000000f400e37202 */ /* 0x000fe20000000f00 */
[----:B--2---:R-:W-:-:S02]  /*d08c0*/  IMAD.MOV.U32 R226, RZ, RZ, R247 ;  /* 0x000000ffffe27224 */ /* 0x004fc400078e00f7 */
[----:B------:R-:W2:Y:S01]  /*d08d0*/  LDL.LU R247, [R1+0x8a84] ;  /* 0x008a840001f77983 */ /* 0x000ea20000300800 */
[----:B------:R-:W2:Y:S02]  /*d08e0*/  LDL.LU R244, [R1+0x8a80] ;  /* 0x008a800001f47983 */ /* 0x000ea40000300800 */
[----:B------:R-:W2:Y:S02]  /*d08f0*/  LDL R208, [R1+0x1150] ;  /* 0x0011500001d07983 */ /* 0x000ea40000100800 */
[----:B------:R-:W2:Y:S02]  /*d0900*/  LDL R209, [R1+0x1154] ;  /* 0x0011540001d17983 */ /* 0x000ea40000100800 */
[----:B---3--:R-:W-:Y:S02]  /*d0910*/  IMAD.MOV.U32 R211, RZ, RZ, R3 ;  /* 0x000000ffffd37224 */ /* 0x008fe400078e0003 */
[----:B----4-:R-:W-:Y:S02]  /*d0920*/  IMAD.MOV.U32 R210, RZ, RZ, R158 ;  /* 0x000000ffffd27224 */ /* 0x010fe400078e009e */
[----:B------:R-:W3:Y:S01]  /*d0930*/  LDL.LU R158, [R1+0x8a7c] ;  /* 0x008a7c00019e7983 */ /* 0x000ee20000300800 */
[----:B------:R-:W4:Y:S02]  /*d0940*/  LDL.LU R3, [R1+0x8a78] ;  /* 0x008a780001037983 */ /* 0x000f240000300800 */
[----:B------:R-:W2:Y:S02]  /*d0950*/  LDL R200, [R1+0x1140] ;  /* 0x0011400001c87983 */ /* 0x000ea40000100800 */
[----:B------:R-:W2:Y:S01]  /*d0960*/  LDL R201, [R1+0x1144] ;  /* 0x0011440001c97983 */ /* 0x000ea20000100800 */
[----:B------:R-:W2:Y:S04]  /*d0970*/  LDL R202, [R1+0x1148] ;  /* 0x0011480001ca7983 */ /* 0x000ea80000100800 */
[----:B------:R-:W2:Y:S04]  /*d0980*/  LDL R203, [R1+0x114c] ;  /* 0x00114c0001cb7983 */ /* 0x000ea80000100800 */
[----:B------:R-:W2:Y:S04]  /*d0990*/  LDL R184, [R1+0x1120] ;  /* 0x0011200001b87983 */ /* 0x000ea80000100800 */
[----:B------:R-:W2:Y:S01]  /*d09a0*/  LDL R185, [R1+0x1124] ;  /* 0x0011240001b97983 */ /* 0x000ea20000100800 */
[----:B---3--:R-:W-:Y:S01]  /*d09b0*/  IMAD.MOV.U32 R187, RZ, RZ, R158 ;  /* 0x000000ffffbb7224 */ /* 0x008fe200078e009e */
[----:B----4-:R-:W-:-:S02]  /*d09c0*/  MOV R186, R3 ;  /* 0x0000000300ba7202 */ /* 0x010fc40000000f00 */
[----:B------:R-:W3:Y:S01]  /*d09d0*/  LDL.LU R3, [R1+0x8a74] ;  /* 0x008a740001037983 */ /* 0x000ee20000300800 */
[----:B------:R-:W4:Y:S02]  /*d09e0*/  LDL.LU R158, [R1+0x8a70] ;  /* 0x008a7000019e7983 */ /* 0x000f240000300800 */
[----:B------:R-:W3:Y:S02]  /*d09f0*/  LDL R192, [R1+0x1130] ;  /* 0x0011300001c07983 */ /* 0x000ee40000100800 */
[----:B------:R-:W3:Y:S02]  /*d0a00*/  LDL R193, [R1+0x1134] ;  /* 0x0011340001c17983 */ /* 0x000ee40000100800 */
[----:B--2---:R-:W-:Y:S01]  /*d0a10*/  IMAD.MOV.U32 R194, RZ, RZ, R244 ;  /* 0x000000ffffc27224 */ /* 0x004fe200078e00f4 */
[----:B------:R-:W-:Y:S01]  /*d0a20*/  MOV R195, R247 ;  /* 0x000000f700c37202 */ /* 0x000fe20000000f00 */
[----:B------:R-:W2:Y:S01]  /*d0a30*/  LDL.LU R244, [R1+0x8a6c] ;  /* 0x008a6c0001f47983 */ /* 0x000ea20000300800 */
[----:B------:R-:W2:Y:S02]  /*d0a40*/  LDL.LU R247, [R1+0x8a68] ;  /* 0x008a680001f77983 */ /* 0x000ea40000300800 */
[----:B------:R-:W2:Y:S02]  /*d0a50*/  LDL R216, [R1+0x1160] ;  /* 0x0011600001d87983 */ /* 0x000ea40000100800 */
[----:B------:R-:W-:-:S02]  /*d0a60*/  IMAD.MOV.U32 R218, RZ, RZ, R159 ;  /* 0x000000ffffda7224 */ /* 0x000fc400078e009f */
[----:B----4-:R-:W-:Y:S02]  /*d0a70*/  IMAD.MOV.U32 R217, RZ, RZ, R158 ;  /* 0x000000ffffd97224 */ /* 0x010fe400078e009e */
[----:B------:R-:W4:Y:S01]  /*d0a80*/  LDL.LU R158, [R1+0x8a64] ;  /* 0x008a6400019e7983 */ /* 0x000f220000300800 */
[----:B------:R-:W4:Y:S01]  /*d0a90*/  LDL.LU R159, [R1+0x8a60] ;  /* 0x008a6000019f7983 */ /* 0x000f220000300800 */
[----:B------:R-:W-:Y:S01]  /*d0aa0*/  MOV R219, R150 ;  /* 0x0000009600db7202 */ /* 0x000fe20000000f00 */
[----:B------:R-:W-:Y:S01]  /*d0ab0*/  IMAD.MOV.U32 R250, RZ, RZ, R151 ;  /* 0x000000fffffa7224 */ /* 0x000fe200078e0097 */
[----:B------:R-:W2:Y:S01]  /*d0ac0*/  LDL.LU R150, [R1+0x8a5c] ;  /* 0x008a5c0001967983 */ /* 0x000ea20000300800 */
[----:B------:R-:W2:Y:S02]  /*d0ad0*/  LDL R248, [R1+0x11c0] ;  /* 0x0011c00001f87983 */ /* 0x000ea40000100800 */
[----:B------:R-:W2:Y:S02]  /*d0ae0*/  LDL R249, [R1+0x11c4] ;  /* 0x0011c40001f97983 */ /* 0x000ea40000100800 */
[----:B------:R-:W2:Y:S02]  /*d0af0*/  LDL.LU R151, [R1+0x8a58] ;  /* 0x008a580001977983 */ /* 0x000ea40000300800 */
[----:B------:R-:W-:-:S02]  /*d0b00*/  IMAD.MOV.U32 R251, RZ, RZ, R142 ;  /* 0x000000fffffb7224 */ /* 0x000fc400078e008e */
[----:B------:R-:W2:Y:S04]  /*d0b10*/  LDL.LU R142, [R1+0x8a54] ;  /* 0x008a5400018e7983 */ /* 0x000ea80000300800 */
[----:B----4-:R-:W-:Y:S01]  /*d0b20*/  STL.64 [R1+0x8790], R158 ;  /* 0x0087909e01007387 */ /* 0x010fe20000100a00 */
[----:B------:R2:W-:Y:S01]  /*d0b30*/  STL.64 [R1+0x8788], R156 ;  /* 0x0087889c01007387 */ /* 0x0005e20000100a00 */
[----:B------:R-:W-:Y:S01]  /*d0b40*/  HMMA.1688.F32.TF32 R92, R12, R158, R92 ;  /* 0x0000009e0c5c723c */ /* 0x000fe2000008105c */
[----:B--2---:R-:W-:Y:S01]  /*d0b50*/  MOV R156, R244 ;  /* 0x000000f4009c7202 */ /* 0x004fe20000000f00 */
[----:B---3--:R-:W-:Y:S01]  /*d0b60*/  IMAD.MOV.U32 R157, RZ, RZ, R3 ;  /* 0x000000ffff9d7224 */ /* 0x008fe200078e0003 */
[----:B------:R-:W2:Y:S01]  /*d0b70*/  LDL.LU R244, [R1+0x8a50] ;  /* 0x008a500001f47983 */ /* 0x000ea20000300800 */
[----:B------:R-:W3:Y:S03]  /*d0b80*/  LDL.LU R3, [R1+0x8a4c] ;  /* 0x008a4c0001037983 */ /* 0x000ee60000300800 */
        /* <DEDUP_REMOVED lines=11> */
[----:B------:R-:W4:Y:S01]  /*d0c40*/  LDL.LU R151, [R1+0x8a34] ;  /* 0x008a340001977983 */ /* 0x000f220000300800 */
[----:B--2---:R-:W-:Y:S01]  /*d0c50*/  MOV R161, R244 ;  /* 0x000000f400a17202 */ /* 0x004fe20000000f00 */
[----:B---3--:R-:W-:Y:S02]  /*d0c60*/  IMAD.MOV.U32 R160, RZ, RZ, R3 ;  /* 0x000000ffffa07224 */ /* 0x008fe400078e0003 */
[----:B------:R-:W2:Y:S01]  /*d0c70*/  LDL.LU R3, [R1+0x8a30] ;  /* 0x008a300001037983 */ /* 0x000ea20000300800 */
[----:B------:R-:W3:Y:S02]  /*d0c80*/  LDL.LU R244, [R1+0x8a2c] ;  /* 0x008a2c0001f47983 */ /* 0x000ee40000300800 */
[----:B----4-:R-:W-:-:S02]  /*d0c90*/  IMAD.MOV.U32 R152, RZ, RZ, R143 ;  /* 0x000000ffff987224 */ /* 0x010fc400078e008f */
[----:B------:R-:W4:Y:S01]  /*d0ca0*/  LDL.LU R143, [R1+0x8a28] ;  /* 0x008a2800018f7983 */ /* 0x000f220000300800 */
[----:B------:R-:W-:Y:S02]  /*d0cb0*/  IMAD.MOV.U32 R153, RZ, RZ, R246 ;  /* 0x000000ffff997224 */ /* 0x000fe400078e00f6 */
[----:B------:R-:W2:Y:S01]  /*d0cc0*/  LDL.LU R246, [R1+0x8a24] ;  /* 0x008a240001f67983 */ /* 0x000ea20000300800 */
[----:B------:R-:W-:Y:S01]  /*d0cd0*/  MOV R144, R247 ;  /* 0x000000f700907202 */ /* 0x000fe20000000f00 */
[----:B------:R-:W-:Y:S01]  /*d0ce0*/  IMAD.MOV.U32 R145, RZ, RZ, R150 ;  /* 0x000000ffff917224 */ /* 0x000fe200078e0096 */
[----:B------:R-:W2:Y:S01]  /*d0cf0*/  LDL.LU R247, [R1+0x8a20] ;  /* 0x008a200001f77983 */ /* 0x000ea20000300800 */
[----:B------:R-:W2:Y:S02]  /*d0d00*/  LDL.LU R150, [R1+0x8a1c] ;  /* 0x008a1c0001967983 */ /* 0x000ea40000300800 */
[----:B------:R-:W-:Y:S01]  /*d0d10*/  IMAD.MOV.U32 R44, RZ, RZ, R151 ;  /* 0x000000ffff2c7224 */ /* 0x000fe200078e0097 */
[----:B------:R-:W-:Y:S01]  /*d0d20*/  MOV R45, R142 ;  /* 0x0000008e002d7202 */ /* 0x000fe20000000f00 */
[----:B------:R-:W3:Y:S01]  /*d0d30*/  LDL.LU R151, [R1+0x8a18] ;  /* 0x008a180001977983 */ /* 0x000ee20000300800 */
[----:B------:R-:W3:Y:S02]  /*d0d40*/  LDL.LU R142, [R1+0x8a14] ;  /* 0x008a1400018e7983 */ /* 0x000ee40000300800 */
[----:B----4-:R-:W-:-:S02]  /*d0d50*/  IMAD.MOV.U32 R36, RZ, RZ, R143 ;  /* 0x000000ffff247224 */ /* 0x010fc400078e008f */
[----:B------:R-:W4:Y:S01]  /*d0d60*/  LDL.LU R143, [R1+0x8a10] ;  /* 0x008a1000018f7983 */ /* 0x000f220000300800 */
[----:B------:R-:W4:Y:S02]  /*d0d70*/  LDL R37, [R1+0x11f4] ;  /* 0x0011f40001257983 */ /* 0x000f240000100800 */
[----:B------:R-:W4:Y:S02]  /*d0d80*/  LDL R8, [R1+0x11a0] ;  /* 0x0011a00001087983 */ /* 0x000f240000100800 */
[----:B--2---:R-:W-:Y:S02]  /*d0d90*/  IMAD.MOV.U32 R9, RZ, RZ, R150 ;  /* 0x000000ffff097224 */ /* 0x004fe400078e0096 */
[----:B------:R-:W2:Y:S01]  /*d0da0*/  LDL.LU R150, [R1+0x8a0c] ;  /* 0x008a0c0001967983 */ /* 0x000ea20000300800 */
[----:B---3--:R-:W-:Y:S02]  /*d0db0*/  MOV R28, R151 ;  /* 0x00000097001c7202 */ /* 0x008fe40000000f00 */
[----:B------:R-:W2:Y:S02]  /*d0dc0*/  LDL.LU R151, [R1+0x8a08] ;  /* 0x008a080001977983 */ /* 0x000ea40000300800 */
[----:B------:R-:W-:-:S02]  /*d0dd0*/  IMAD.MOV.U32 R29, RZ, RZ, R142 ;  /* 0x000000ffff1d7224 */ /* 0x000fc400078e008e */
[----:B------:R-:W3:Y:S01]  /*d0de0*/  LDL.LU R142, [R1+0x8a04] ;  /* 0x008a0400018e7983 */ /* 0x000ee20000300800 */
[C---:B------:R-:W-:Y:S01]  /*d0df0*/  HMMA.1688.F32.TF32 R116, R12.reuse, R126, R116 ;  /* 0x0000007e0c74723c */ /* 0x040fe20000081074 */
[----:B------:R-:W-:Y:S04]  /*d0e00*/  LDS R126, [R2+0x32080] ;  /* 0x03208000027e7984 */ /* 0x000fe80000000800 */
[----:B------:R-:W1:Y:S03]  /*d0e10*/  LDS R127, [R0+0x32080] ;  /* 0x03208000007f7984 */ /* 0x000e660000000800 */
[----:B------:R-:W-:Y:S01]  /*d0e20*/  HMMA.1688.F32.TF32 R104, R12, R170, R104 ;  /* 0x000000aa0c68723c */ /* 0x000fe20000081068 */
[----:B----4-:R-:W-:-:S02]  /*d0e30*/  IMAD.MOV.U32 R24, RZ, RZ, R143 ;  /* 0x000000ffff187224 */ /* 0x010fc400078e008f */
[----:B------:R-:W3:Y:S01]  /*d0e40*/  LDL.LU R143, [R1+0x8a00] ;  /* 0x008a0000018f7983 */ /* 0x000ee20000300800 */
[----:B------:R-:W4:Y:S03]  /*d0e50*/  LDL R25, [R1+0x11d4] ;  /* 0x0011d40001197983 */ /* 0x000f260000100800 */
[----:B--2---:R2:W-:Y:S01]  /*d0e60*/  STL.64 [R1+0x87a0], R150 ;  /* 0x0087a09601007387 */ /* 0x0045e20000100a00 */
[----:B------:R-:W-:Y:S01]  /*d0e70*/  HMMA.1688.F32.TF32 R96, R12, R150, R96 ;  /* 0x000000960c60723c */ /* 0x000fe20000081060 */
[----:B------:R2:W-:Y:S11]  /*d0e80*/  STL.64 [R1+0x8798], R148 ;  /* 0x0087989401007387 */ /* 0x0005f60000100a00 */
[----:B------:R-:W-:Y:S04]  /*d0e90*/  @!UPT UIADD3 URZ, URZ, URZ, URZ ;  /* 0x0000003f3f3ff290 */ /* 0x000fe8000fffe03f */
[----:B-1----:R-:W-:Y:S01]  /*d0ea0*/  HMMA.1688.F32.TF32 R104, R124, R8, R104 ;  /* 0x000000087c68723c */ /* 0x002fe20000081068 */
[----:B--2---:R-:W2:Y:S04]  /*d0eb0*/  LDL.64 R150, [R1+0x1298] ;  /* 0x0012980001967983 */ /* 0x004ea80000100a00 */
[----:B------:R-:W2:Y:S04]  /*d0ec0*/  LDL.64 R148, [R1+0x1290] ;  /* 0x0012900001947983 */ /* 0x000ea80000100a00 */
[----:B---3--:R1:W-:Y:S01]  /*d0ed0*/  STL.64 [R1+0x87b0], R142 ;  /* 0x0087b08e01007387 */ /* 0x0083e20000100a00 */
[----:B------:R-:W-:Y:S01]  /*d0ee0*/  HMMA.1688.F32.TF32 R120, R12, R142, R120 ;  /* 0x0000008e0c78723c */ /* 0x000fe20000081078 */
[----:B------:R3:W-:Y:S07]  /*d0ef0*/  STL.64 [R1+0x87a8], R140 ;  /* 0x0087a88c01007387 */ /* 0x0007ee0000100a00 */
[C---:B----4-:R-:W-:Y:S01]  /*d0f00*/  HMMA.1688.F32.TF32 R20, R124.reuse, R24, R20 ;  /* 0x000000187c14723c */ /* 0x050fe20000081014 */
[----:B-1----:R-:W4:Y:S04]  /*d0f10*/  LDL.64 R142, [R1+0x1288] ;  /* 0x00128800018e7983 */ /* 0x002f280000100a00 */
[----:B---3--:R-:W3:Y:S01]  /*d0f20*/  LDL.64 R140, [R1+0x1280] ;  /* 0x00128000018c7983 */ /* 0x008ee20000100a00 */
[----:B------:R-:W2:Y:S02]  /*d0f30*/  LDL.LU.64 R10, [R1+0x89f8] ;  /* 0x0089f800010a7983 */ /* 0x000ea40000300a00 */
[----:B------:R-:W2:Y:S02]  /*d0f40*/  LDL.LU.64 R8, [R1+0x89f0] ;  /* 0x0089f00001087983 */ /* 0x000ea40000300a00 */
[----:B------:R-:W2:Y:S01]  /*d0f50*/  LDL.LU.64 R26, [R1+0x89e8] ;  /* 0x0089e800011a7983 */ /* 0x000ea20000300a00 */
[----:B------:R-:W2:Y:S01]  /*d0f60*/  LDL.LU.64 R24, [R1+0x89e0] ;  /* 0x0089e00001187983 */ /* 0x000ea20000300a00 */
[----:B------:R-:W3:Y:S01]  /*d0f70*/  LDL.LU.64 R30, [R1+0x89d8] ;  /* 0x0089d800011e7983 */ /* 0x000ee20000300a00 */
[----:B------:R-:W-:Y:S01]  /*d0f80*/  MOV R32, R247 ;  /* 0x000000f700207202 */ /* 0x000fe20000000f00 */
[----:B------:R-:W-:Y:S01]  /*d0f90*/  IMAD.MOV.U32 R33, RZ, RZ, R246 ;  /* 0x000000ffff217224 */ /* 0x000fe200078e00f6 */
[C---:B--2---:R-:W-:Y:S01]  /*d0fa0*/  HMMA.1688.F32.TF32 R24, R124.reuse, R28, R24 ;  /* 0x0000001c7c18723c */ /* 0x044fe20000081018 */
[----:B------:R-:W3:Y:S01]  /*d0fb0*/  LDL.LU.64 R28, [R1+0x89d0] ;  /* 0x0089d000011c7983 */ /* 0x000ee20000300a00 */
[----:B------:R-:W2:Y:S06]  /*d0fc0*/  LDL.LU.64 R34, [R1+0x89c8] ;  /* 0x0089c80001227983 */ /* 0x000eac0000300a00 */
[----:B---3--:R-:W-:Y:S01]  /*d0fd0*/  HMMA.1688.F32.TF32 R28, R124, R32, R28 ;  /* 0x000000207c1c723c */ /* 0x008fe2000008101c */
[----:B------:R-:W2:Y:S01]  /*d0fe0*/  LDL.LU.64 R32, [R1+0x89c0] ;  /* 0x0089c00001207983 */ /* 0x000ea20000300a00 */
[----:B------:R-:W3:Y:S02]  /*d0ff0*/  LDL.LU.64 R38, [R1+0x89b8] ;  /* 0x0089b80001267983 */ /* 0x000ee40000300a00 */
[----:B------:R-:W-:Y:S01]  /*d1000*/  IMAD.MOV.U32 R40, RZ, RZ, R244 ;  /* 0x000000ffff287224 */ /* 0x000fe200078e00f4 */
[----:B------:R-:W-:-:S03]  /*d1010*/  MOV R41, R3 ;  /* 0x0000000300297202 */ /* 0x000fc60000000f00 */
[C---:B--2---:R-:W-:Y:S01]  /*d1020*/  HMMA.1688.F32.TF32 R32, R124.reuse, R36, R32 ;  /* 0x000000247c20723c */ /* 0x044fe20000081020 */
[----:B------:R-:W3:Y:S01]  /*d1030*/  LDL.LU.64 R36, [R1+0x89b0] ;  /* 0x0089b00001247983 */ /* 0x000ee20000300a00 */
[----:B------:R-:W2:Y:S06]  /*d1040*/  LDL.LU.64 R42, [R1+0x89a8] ;  /* 0x0089a800012a7983 */ /* 0x000eac0000300a00 */
[----:B---3--:R-:W-:Y:S01]  /*d1050*/  HMMA.1688.F32.TF32 R36, R124, R40, R36 ;  /* 0x000000287c24723c */ /* 0x008fe20000081024 */
[----:B------:R-:W2:Y:S01]  /*d1060*/  LDL.LU.64 R40, [R1+0x89a0] ;  /* 0x0089a00001287983 */ /* 0x000ea20000300a00 */
[----:B------:R-:W3:Y:S06]  /*d1070*/  LDL.LU.64 R46, [R1+0x8998] ;  /* 0x00899800012e7983 */ /* 0x000eec0000300a00 */
[C---:B------:R-:W-:Y:S08]  /*d1080*/  HMMA.1688.F32.TF32 R136, R12.reuse, R146, R136 ;  /* 0x000000920c88723c */ /* 0x040ff00000081088 */
[C---:B------:R-:W-:Y:S08]  /*d1090*/  HMMA.1688.F32.TF32 R4, R12.reuse, R154, R4 ;  /* 0x0000009a0c04723c */ /* 0x040ff00000081004 */
[C---:B------:R-:W-:Y:S08]  /*d10a0*/  HMMA.1688.F32.TF32 R100, R12.reuse, R162, R100 ;  /* 0x000000a20c64723c */ /* 0x040ff00000081064 */
[C---:B------:R-:W-:Y:S08]  /*d10b0*/  HMMA.1688.F32.TF32 R68, R12.reuse, R206, R68 ;  /* 0x000000ce0c44723c */ /* 0x040ff00000081044 */
[----:B------:R-:W-:Y:S08]  /*d10c0*/  HMMA.1688.F32.TF32 R76, R12, R190, R76 ;  /* 0x000000be0c4c723c */ /* 0x000ff0000008104c */
[C---:B------:R-:W-:Y:S08]  /*d10d0*/  HMMA.1688.F32.TF32 R48, R124.reuse, R152, R48 ;  /* 0x000000987c30723c */ /* 0x040ff00000081030 */
[----:B------:R-:W-:Y:S01]  /*d10e0*/  HMMA.1688.F32.TF32 R52, R124, R160, R52 ;  /* 0x000000a07c34723c */ /* 0x000fe20000081034 */
[----:B------:R-:W-:-:S02]  /*d10f0*/  IMAD.MOV.U32 R247, RZ, RZ, R209 ;  /* 0x000000fffff77224 */ /* 0x000fc400078e00d1 */
[----:B------:R-:W-:-:S05]  /*d1100*/  IMAD.MOV.U32 R246, RZ, RZ, R197 ;  /* 0x000000fffff67224 */ /* 0x000fca00078e00c5 */
[----:B------:R-:W-:Y:S01]  /*d1110*/  HMMA.1688.F32.TF32 R56, R124, R168, R56 ;  /* 0x000000a87c38723c */ /* 0x000fe20000081038 */
[----:B------:R-:W-:-:S07]  /*d1120*/  MOV R244, R220 ;  /* 0x000000dc00f47202 */ /* 0x000fce0000000f00 */
[C---:B------:R-:W-:Y:S08]  /*d1130*/  HMMA.1688.F32.TF32 R60, R124.reuse, R176, R60 ;  /* 0x000000b07c3c723c */ /* 0x040ff0000008103c */
[C---:B------:R-:W-:Y:S08]  /*d1140*/  HMMA.1688.F32.TF32 R108, R124.reuse, R184, R108 ;  /* 0x000000b87c6c723c */ /* 0x040ff0000008106c */
[C---:B------:R-:W-:Y:S08]  /*d1150*/  HMMA.1688.F32.TF32 R128, R124.reuse, R192, R128 ;  /* 0x000000c07c80723c */ /* 0x040ff00000081080 */
[C---:B------:R-:W-:Y:S08]  /*d1160*/  HMMA.1688.F32.TF32 R112, R124.reuse, R200, R112 ;  /* 0x000000c87c70723c */ /* 0x040ff00000081070 */
[C---:B------:R-:W-:Y:S08]  /*d1170*/  HMMA.1688.F32.TF32 R132, R124.reuse, R208, R132 ;  /* 0x000000d07c84723c */ /* 0x040ff00000081084 */
[C---:B------:R-:W-:Y:S08]  /*d1180*/  HMMA.1688.F32.TF32 R116, R124.reuse, R216, R116 ;  /* 0x000000d87c74723c */ /* 0x040ff00000081074 */
[C---:B------:R-:W-:Y:S08]  /*d1190*/  HMMA.1688.F32.TF32 R8, R124.reuse, R248, R8 ;  /* 0x000000f87c08723c */ /* 0x040ff00000081008 */
[C---:B--2---:R-:W-:Y:S01]  /*d11a0*/  HMMA.1688.F32.TF32 R40, R124.reuse, R44, R40 ;  /* 0x0000002c7c28723c */ /* 0x044fe20000081028 */
[----:B------:R-:W3:Y:S01]  /*d11b0*/  LDL.LU.64 R44, [R1+0x8990] ;  /* 0x00899000012c7983 */ /* 0x000ee20000300a00 */
[----:B------:R-:W2:Y:S06]  /*d11c0*/  LDL.LU.64 R146, [R1+0x8988] ;  /* 0x0089880001927983 */ /* 0x000eac0000300a00 */
        /* <DEDUP_REMOVED lines=17> */
[----:B------:R-:W1:Y:S01]  /*d12e0*/  LDS R15, [R0+0x36080] ;  /* 0x03608000000f7984 */ /* 0x000e620000000800 */
[----:B---3--:R-:W-:Y:S03]  /*d12f0*/  HMMA.1688.F32.TF32 R44, R124, R144, R44 ;  /* 0x000000907c2c723c */ /* 0x008fe6000008102c */
[----:B------:R-:W3:Y:S01]  /*d1300*/  LDL.LU.64 R144, [R1+0x8980] ;  /* 0x0089800001907983 */ /* 0x000ee20000300a00 */
        /* <DEDUP_REMOVED lines=8> */
[----:B------:R-:W-:Y:S02]  /*d1390*/  STL.64 [R1+0x8838], R246 ;  /* 0x008838f601007387 */ /* 0x000fe40000100a00 */
[----:B------:R-:W-:Y:S02]  /*d13a0*/  STL [R1+0x8830], R244 ;  /* 0x008830f401007387 */ /* 0x000fe40000100800 */
[----:B------:R-:W2:Y:S02]  /*d13b0*/  LDL R126, [R1+0x1278] ;  /* 0x00127800017e7983 */ /* 0x000ea40000100800 */
[----:B------:R-:W-:-:S02]  /*d13c0*/  IMAD.MOV.U32 R127, RZ, RZ, R252 ;  /* 0x000000ffff7f7224 */ /* 0x000fc400078e00fc */
[----:B------:R-:W2:Y:S01]  /*d13d0*/  LDL.LU R252, [R1+0x8938] ;  /* 0x0089380001fc7983 */ /* 0x000ea20000300800 */
[C---:B-1----:R-:W-:Y:S08]  /*d13e0*/  HMMA.1688.F32.TF32 R108, R12.reuse, R186, R108 ;  /* 0x000000ba0c6c723c */ /* 0x042ff0000008106c */
[----:B------:R-:W-:Y:S01]  /*d13f0*/  HMMA.1688.F32.TF32 R128, R12, R194, R128 ;  /* 0x000000c20c80723c */ /* 0x000fe20000081080 */
[----:B------:R-:W3:Y:S01]  /*d1400*/  LDL.LU.64 R186, [R1+0x8930] ;  /* 0x0089300001ba7983 */ /* 0x000ee20000300a00 */
[----:B------:R-:W3:Y:S11]  /*d1410*/  LDL.LU.64 R184, [R1+0x8928] ;  /* 0x0089280001b87983 */ /* 0x000ef60000300a00 */
[----:B------:R-:W-:Y:S02]  /*d1420*/  @!UPT UIADD3 URZ, URZ, URZ, URZ ;  /* 0x0000003f3f3ff290 */ /* 0x000fe4000fffe03f */
[----:B------:R-:W-:Y:S01]  /*d1430*/  STL.64 [R1+0x3240], R108 ;  /* 0x0032406c01007387 */ /* 0x000fe20000100a00 */
[----:B------:R1:W-:Y:S03]  /*d1440*/  STL.64 [R1+0x3248], R110 ;  /* 0x0032486e01007387 */ /* 0x0003e60000100a00 */
[----:B-1----:R-:W3:Y:S01]  /*d1450*/  LDL.64 R110, [R1+0x1268] ;  /* 0x00126800016e7983 */ /* 0x002ee20000100a00 */
[----:B------:R-:W3:Y:S02]  /*d1460*/  LDL.LU.64 R194, [R1+0x8920] ;  /* 0x0089200001c27983 */ /* 0x000ee40000300a00 */
[----:B------:R-:W3:Y:S02]  /*d1470*/  LDL.LU.64 R192, [R1+0x8918] ;  /* 0x0089180001c07983 */ /* 0x000ee40000300a00 */
[----:B------:R-:W-:Y:S01]  /*d1480*/  STL.64 [R1+0x3230], R128 ;  /* 0x0032308001007387 */ /* 0x000fe20000100a00 */
[----:B------:R1:W-:Y:S04]  /*d1490*/  STL.64 [R1+0x3238], R130 ;  /* 0x0032388201007387 */ /* 0x0003e80000100a00 */
[----:B-1----:R-:W3:Y:S01]  /*d14a0*/  LDL R130, [R1+0x1258] ;  /* 0x0012580001827983 */ /* 0x002ee20000100800 */
[----:B--2---:R-:W-:-:S03]  /*d14b0*/  MOV R131, R252 ;  /* 0x000000fc00837202 */ /* 0x004fc60000000f00 */
[----:B------:R-:W2:Y:S01]  /*d14c0*/  LDL.LU R252, [R1+0x8910] ;  /* 0x0089100001fc7983 */ /* 0x000ea20000300800 */
[C---:B------:R-:W-:Y:S08]  /*d14d0*/  HMMA.1688.F32.TF32 R112, R12.reuse, R202, R112 ;  /* 0x000000ca0c70723c */ /* 0x040ff00000081070 */
[----:B------:R-:W-:Y:S01]  /*d14e0*/  HMMA.1688.F32.TF32 R132, R12, R210, R132 ;  /* 0x000000d20c84723c */ /* 0x000fe20000081084 */
[----:B------:R-:W3:Y:S01]  /*d14f0*/  LDL.LU.64 R202, [R1+0x8908] ;  /* 0x0089080001ca7983 */ /* 0x000ee20000300a00 */
[----:B------:R-:W3:Y:S11]  /*d1500*/  LDL.LU.64 R200, [R1+0x8900] ;  /* 0x0089000001c87983 */ /* 0x000ef60000300a00 */
[----:B------:R-:W-:Y:S02]  /*d1510*/  @!UPT UIADD3 URZ, URZ, URZ, URZ ;  /* 0x0000003f3f3ff290 */ /* 0x000fe4000fffe03f */
[----:B------:R-:W-:Y:S01]  /*d1520*/  STL.64 [R1+0x3220], R112 ;  /* 0x0032207001007387 */ /* 0x000fe20000100a00 */
[----:B------:R1:W-:Y:S03]  /*d1530*/  STL.64 [R1+0x3228], R114 ;  /* 0x0032287201007387 */ /* 0x0003e60000100a00 */
[----:B-1----:R-:W3:Y:S04]  /*d1540*/  LDL R114, [R1+0x1248] ;  /* 0x0012480001727983 */ /* 0x002ee80000100800 */
[----:B------:R-:W3:Y:S01]  /*d1550*/  LDL R115, [R1+0x124c] ;  /* 0x00124c0001737983 */ /* 0x000ee20000100800 */
[----:B------:R-:W3:Y:S02]  /*d1560*/  LDL.LU.64 R210, [R1+0x88f8] ;  /* 0x0088f80001d27983 */ /* 0x000ee40000300a00 */
[----:B------:R-:W3:Y:S02]  /*d1570*/  LDL.LU.64 R208, [R1+0x88f0] ;  /* 0x0088f00001d07983 */ /* 0x000ee40000300a00 */
[----:B------:R-:W-:Y:S01]  /*d1580*/  STL.64 [R1+0x3210], R132 ;  /* 0x0032108401007387 */ /* 0x000fe20000100a00 */
[----:B------:R1:W-:Y:S04]  /*d1590*/  STL.64 [R1+0x3218], R134 ;  /* 0x0032188601007387 */ /* 0x0003e80000100a00 */
[----:B-1----:R-:W3:Y:S01]  /*d15a0*/  LDL R134, [R1+0x1238] ;  /* 0x0012380001867983 */ /* 0x002ee20000100800 */
[----:B--2---:R-:W-:-:S03]  /*d15b0*/  IMAD.MOV.U32 R135, RZ, RZ, R252 ;  /* 0x000000ffff877224 */ /* 0x004fc600078e00fc */
[----:B------:R-:W2:Y:S01]  /*d15c0*/  LDL.LU R252, [R1+0x88e8] ;  /* 0x0088e80001fc7983 */ /* 0x000ea20000300800 */
[C---:B------:R-:W-:Y:S08]  /*d15d0*/  HMMA.1688.F32.TF32 R116, R12.reuse, R218, R116 ;  /* 0x000000da0c74723c */ /* 0x040ff00000081074 */
[C---:B------:R-:W-:Y:S08]  /*d15e0*/  HMMA.1688.F32.TF32 R136, R12.reuse, R226, R136 ;  /* 0x000000e20c88723c */ /* 0x040ff00000081088 */
[----:B------:R-:W-:Y:S01]  /*d15f0*/  HMMA.1688.F32.TF32 R4, R12, R234, R4 ;  /* 0x000000ea0c04723c */ /* 0x000fe20000081004 */
[----:B------:R-:W3:Y:S01]  /*d1600*/  LDL.LU.64 R218, [R1+0x88e0] ;  /* 0x0088e00001da7983 */ /* 0x000ee20000300a00 */
[----:B------:R-:W3:Y:S05]  /*d1610*/  LDL.LU.64 R216, [R1+0x88d8] ;  /* 0x0088d80001d87983 */ /* 0x000eea0000300a00 */
        /* <DEDUP_REMOVED lines=11> */
[----:B------:R-:W2:Y:S02]  /*d16d0*/  LDL.LU.64 R234, [R1+0x88b8] ;  /* 0x0088b80001ea7983 */ /* 0x000ea40000300a00 */
[----:B------:R-:W2:Y:S02]  /*d16e0*/  LDL.LU.64 R232, [R1+0x88b0] ;  /* 0x0088b00001e87983 */ /* 0x000ea40000300a00 */
[----:B------:R-:W-:Y:S01]  /*d16f0*/  STL.64 [R1+0x31e0], R4 ;  /* 0x0031e00401007387 */ /* 0x000fe20000100a00 */
[----:B------:R1:W-:Y:S04]  /*d1700*/  STL.64 [R1+0x31e8], R6 ;  /* 0x0031e80601007387 */ /* 0x0003e80000100a00 */
[----:B-1----:R-:W2:Y:S04]  /*d1710*/  LDL R6, [R1+0x11a8] ;  /* 0x0011a80001067983 */ /* 0x002ea80000100800 */
[----:B------:R-:W2:Y:S01]  /*d1720*/  LDL R7, [R1+0x11ac] ;  /* 0x0011ac0001077983 */ /* 0x000ea20000100800 */
[C---:B------:R-:W-:Y:S08]  /*d1730*/  HMMA.1688.F32.TF32 R100, R12.reuse, R238, R100 ;  /* 0x000000ee0c64723c */ /* 0x040ff00000081064 */
[C---:B------:R-:W-:Y:S08]  /*d1740*/  HMMA.1688.F32.TF32 R8, R12.reuse, R250, R8 ;  /* 0x000000fa0c08723c */ /* 0x040ff00000081008 */
[C---:B------:R-:W-:Y:S01]  /*d1750*/  HMMA.1688.F32.TF32 R16, R12.reuse, R242, R16 ;  /* 0x000000f20c10723c */ /* 0x040fe20000081010 */
[----:B------:R-:W3:Y:S01]  /*d1760*/  LDL.LU.64 R238, [R1+0x88a8] ;  /* 0x0088a80001ee7983 */ /* 0x000ee20000300a00 */
[----:B------:R-:W3:Y:S05]  /*d1770*/  LDL.LU.64 R236, [R1+0x88a0] ;  /* 0x0088a00001ec7983 */ /* 0x000eea0000300a00 */
[----:B------:R-:W-:Y:S01]  /*d1780*/  STL.64 [R1+0x31d0], R100 ;  /* 0x0031d06401007387 */ /* 0x000fe20000100a00 */
[----:B------:R1:W-:Y:S03]  /*d1790*/  STL.64 [R1+0x31d8], R102 ;  /* 0x0031d86601007387 */ /* 0x0003e60000100a00 */
[----:B-1----:R-:W3:Y:S04]  /*d17a0*/  LDL R102, [R1+0x11f8] ;  /* 0x0011f80001667983 */ /* 0x002ee80000100800 */
[----:B------:R-:W3:Y:S01]  /*d17b0*/  LDL R103, [R1+0x11fc] ;  /* 0x0011fc0001677983 */ /* 0x000ee20000100800 */
[----:B--2---:R-:W-:Y:S03]  /*d17c0*/  HMMA.1688.F32.TF32 R4, R12, R6, R104 ;  /* 0x000000060c04723c */ /* 0x004fe60000081068 */
[----:B------:R-:W2:Y:S04]  /*d17d0*/  LDL R106, [R1+0x1208] ;  /* 0x00120800016a7983 */ /* 0x000ea80000100800 */
[----:B------:R-:W-:Y:S11]  /*d17e0*/  MOV R107, R252 ;  /* 0x000000fc006b7202 */ /* 0x000ff60000000f00 */
[----:B------:R-:W-:Y:S05]  /*d17f0*/  @!UPT UIADD3 URZ, URZ, URZ, URZ ;  /* 0x0000003f3f3ff290 */ /* 0x000fea000fffe03f */
[----:B------:R-:W-:Y:S01]  /*d1800*/  STL.64 [R1+0x31c0], R4 ;  /* 0x0031c00401007387 */ /* 0x000fe20000100a00 */
[----:B------:R-:W-:Y:S02]  /*d1810*/  STL.64 [R1+0x31c8], R6 ;  /* 0x0031c80601007387 */ /* 0x000fe40000100a00 */
[----:B------:R-:W2:Y:S02]  /*d1820*/  LDL.LU R252, [R1+0x8898] ;  /* 0x0088980001fc7983 */ /* 0x000ea40000300800 */
[----:B------:R-:W2:Y:S01]  /*d1830*/  LDL.LU.64 R250, [R1+0x8890] ;  /* 0x0088900001fa7983 */ /* 0x000ea20000300a00 */
[----:B------:R-:W2:Y:S01]  /*d1840*/  LDL.LU.64 R248, [R1+0x8888] ;  /* 0x0088880001f87983 */ /* 0x000ea20000300a00 */
[----:B------:R-:W-:Y:S02]  /*d1850*/  STL.64 [R1+0x31b0], R8 ;  /* 0x0031b00801007387 */ /* 0x000fe40000100a00 */
[----:B------:R1:W-:Y:S01]  /*d1860*/  STL.64 [R1+0x31b8], R10 ;  /* 0x0031b80a01007387 */ /* 0x0003e20000100a00 */
[----:B----4-:R-:W-:Y:S01]  /*d1870*/  MOV R190, R142 ;  /* 0x0000008e00be7202 */ /* 0x010fe20000000f00 */
[----:B------:R-:W-:-:S02]  /*d1880*/  IMAD.MOV.U32 R191, RZ, RZ, R143 ;  /* 0x000000ffffbf7224 */ /* 0x000fc400078e008f */
[----:B------:R-:W-:Y:S01]  /*d1890*/  IMAD.MOV.U32 R206, RZ, RZ, R150 ;  /* 0x000000ffffce7224 */ /* 0x000fe200078e0096 */
[----:B------:R-:W-:Y:S01]  /*d18a0*/  MOV R207, R151 ;  /* 0x0000009700cf7202 */ /* 0x000fe20000000f00 */
[----:B---3--:R-:W-:Y:S01]  /*d18b0*/  IMAD.MOV.U32 R213, RZ, RZ, R239 ;  /* 0x000000ffffd57224 */ /* 0x008fe200078e00ef */
[----:B------:R-:W-:Y:S04]  /*d18c0*/  LDS R4, [R2+0x18100] ;  /* 0x0181000002047984 */ /* 0x000fe80000000800 */
[----:B------:R-:W-:Y:S04]  /*d18d0*/  LDS R6, [R2+0x1a100] ;  /* 0x01a1000002067984 */ /* 0x000fe80000000800 */
[----:B------:R-:W-:Y:S04]  /*d18e0*/  LDS R5, [R0+0x18100] ;  /* 0x0181000000057984 */ /* 0x000fe80000000800 */
[----:B------:R-:W3:Y:S04]  /*d18f0*/  LDS R7, [R0+0x1a100] ;  /* 0x01a1000000077984 */ /* 0x000ee80000000800 */
[----:B-1----:R-:W4:Y:S04]  /*d1900*/  LDL R10, [R1+0x11e8] ;  /* 0x0011e800010a7983 */ /* 0x002f280000100800 */
[----:B------:R-:W4:Y:S01]  /*d1910*/  LDL R11, [R1+0x11ec] ;  /* 0x0011ec00010b7983 */ /* 0x000f220000100800 */
[----:B------:R-:W3:Y:S02]  /*d1920*/  LDL.LU.64 R242, [R1+0x8880] ;  /* 0x0088800001f27983 */ /* 0x000ee40000300a00 */
[----:B------:R-:W3:Y:S02]  /*d1930*/  LDL.LU.64 R240, [R1+0x8878] ;  /* 0x0088780001f07983 */ /* 0x000ee40000300a00 */
[----:B------:R-:W-:Y:S01]  /*d1940*/  STL.64 [R1+0x31a0], R16 ;  /* 0x0031a01001007387 */ /* 0x000fe20000100a00 */
[----:B------:R1:W-:Y:S04]  /*d1950*/  STL.64 [R1+0x31a8], R18 ;  /* 0x0031a81201007387 */ /* 0x0003e80000100a00 */
[----:B-1----:R-:W3:Y:S01]  /*d1960*/  LDL R18, [R1+0x11d8] ;  /* 0x0011d80001127983 */ /* 0x002ee20000100800 */
[----:B--2---:R-:W-:-:S07]  /*d1970*/  IMAD.MOV.U32 R19, RZ, RZ, R252 ;  /* 0x000000ffff137224 */ /* 0x004fce00078e00fc */
[C---:B---3--:R-:W-:Y:S08]  /*d1980*/  HMMA.1688.F32.TF32 R16, R12.reuse, R18, R20 ;  /* 0x000000120c10723c */ /* 0x048ff00000081014 */
[C---:B----4-:R-:W-:Y:S08]  /*d1990*/  HMMA.1688.F32.TF32 R20, R12.reuse, R10, R24 ;  /* 0x0000000a0c14723c */ /* 0x050ff00000081018 */
[C---:B------:R-:W-:Y:S07]  /*d19a0*/  HMMA.1688.F32.TF32 R8, R12.reuse, R102, R32 ;  /* 0x000000660c08723c */ /* 0x040fee0000081020 */
[----:B------:R-:W-:Y:S01]  /*d19b0*/  STL.64 [R1+0x3190], R16 ;  /* 0x0031901001007387 */ /* 0x000fe20000100a00 */
[----:B------:R1:W-:Y:S02]  /*d19c0*/  STL.64 [R1+0x3198], R18 ;  /* 0x0031981201007387 */ /* 0x0003e40000100a00 */
[C---:B-1----:R-:W-:Y:S05]  /*d19d0*/  HMMA.1688.F32.TF32 R16, R12.reuse, R106, R28 ;  /* 0x0000006a0c10723c */ /* 0x042fea000008101c */
[----:B------:R-:W-:Y:S01]  /*d19e0*/  STL.64 [R1+0x3180], R20 ;  /* 0x0031801401007387 */ /* 0x000fe20000100a00 */
[----:B------:R1:W-:Y:S02]  /*d19f0*/  STL.64 [R1+0x3188], R22 ;  /* 0x0031881601007387 */ /* 0x0003e40000100a00 */
[C---:B-1----:R-:W-:Y:S11]  /*d1a00*/  HMMA.1688.F32.TF32 R20, R12.reuse, R138, R36 ;  /* 0x0000008a0c14723c */ /* 0x042ff60000081024 */
        /* <DEDUP_REMOVED lines=17> */
[----:B------:R-:W-:Y:S11]  /*d1b20*/  STL.64 [R1+0x3128], R22 ;  /* 0x0031281601007387 */ /* 0x000ff60000100a00 */
[----:B------:R-:W-:Y:S02]  /*d1b30*/  @!UPT UIADD3 URZ, URZ, URZ, URZ ;  /* 0x0000003f3f3ff290 */ /* 0x000fe4000fffe03f */
[----:B------:R-:W-:Y:S01]  /*d1b40*/  STL.64 [R1+0x3110], R16 ;  /* 0x0031101001007387 */ /* 0x000fe20000100a00 */
[----:B------:R1:W-:Y:S07]  /*d1b50*/  STL.64 [R1+0x3118], R18 ;  /* 0x0031181201007387 */ /* 0x0003ee0000100a00 */
[----:B------:R-:W-:Y:S02]  /*d1b60*/  STL.64 [R1+0x3100], R8 ;  /* 0x0031000801007387 */ /* 0x000fe40000100a00 */
[----:B------:R2:W-:Y:S01]  /*d1b70*/  STL.64 [R1+0x3108], R10 ;  /* 0x0031080a01007387 */ /* 0x0005e20000100a00 */
[C---:B-1----:R-:W-:Y:S08]  /*d1b80*/  HMMA.1688.F32.TF32 R16, R12.reuse, R126, R60 ;  /* 0x0000007e0c10723c */ /* 0x042ff0000008103c */
[C---:B--2---:R-:W-:Y:S11]  /*d1b90*/  HMMA.1688.F32.TF32 R8, R12.reuse, R142, R64 ;  /* 0x0000008e0c08723c */ /* 0x044ff60000081040 */
[----:B------:R-:W-:Y:S04]  /*d1ba0*/  @!UPT UIADD3 URZ, URZ, URZ, URZ ;  /* 0x0000003f3f3ff290 */ /* 0x000fe8000fffe03f */
[----:B------:R-:W-:Y:S01]  /*d1bb0*/  STL.64 [R1+0x30f0], R16 ;  /* 0x0030f01001007387 */ /* 0x000fe20000100a00 */
[----:B------:R-:W-:Y:S07]  /*d1bc0*/  STL.64 [R1+0x30f8], R18 ;  /* 0x0030f81201007387 */ /* 0x000fee0000100a00 */
[----:B------:R-:W-:Y:S02]  /*d1bd0*/  STL.64 [R1+0x30e0], R8 ;  /* 0x0030e00801007387 */ /* 0x000fe40000100a00 */
[----:B------:R1:W-:Y:S02]  /*d1be0*/  STL.64 [R1+0x30e8], R10 ;  /* 0x0030e80a01007387 */ /* 0x0003e40000100a00 */
[C---:B-1----:R-:W-:Y:S01]  /*d1bf0*/  HMMA.1688.F32.TF32 R8, R12.reuse, R150, R68 ;  /* 0x000000960c08723c */ /* 0x042fe20000081044 */
[----:B------:R-:W-:Y:S01]  /*d1c00*/  STL.64 [R1+0x87c0], R190 ;  /* 0x0087c0be01007387 */ /* 0x000fe20000100a00 */
[----:B------:R-:W-:Y:S06]  /*d1c10*/  STL.64 [R1+0x87b8], R188 ;  /* 0x0087b8bc01007387 */ /* 0x000fec0000100a00 */
[C---:B------:R-:W-:Y:S11]  /*d1c20*/  HMMA.1688.F32.TF32 R16, R12.reuse, R158, R72 ;  /* 0x0000009e0c10723c */ /* 0x040ff60000081048 */
[----:B------:R-:W-:Y:S04]  /*d1c30*/  @!UPT UIADD3 URZ, URZ, URZ, URZ ;  /* 0x0000003f3f3ff290 */ /* 0x000fe8000fffe03f */
[----:B------:R-:W-:Y:S01]  /*d1c40*/  STL.64 [R1+0x1c50], R8 ;  /* 0x001c500801007387 */ /* 0x000fe20000100a00 */
[----:B------:R1:W-:Y:S02]  /*d1c50*/  STL.64 [R1+0x1c58], R10 ;  /* 0x001c580a01007387 */ /* 0x0003e40000100a00 */
[C---:B-1----:R-:W-:Y:S01]  /*d1c60*/  HMMA.1688.F32.TF32 R8, R12.reuse, R166, R76 ;  /* 0x000000a60c08723c */ /* 0x042fe2000008104c */
[----:B------:R-:W-:Y:S01]  /*d1c70*/  STL.64 [R1+0x87d0], R206 ;  /* 0x0087d0ce01007387 */ /* 0x000fe20000100a00 */
[----:B------:R-:W-:Y:S06]  /*d1c80*/  STL.64 [R1+0x87c8], R204 ;  /* 0x0087c8cc01007387 */ /* 0x000fec0000100a00 */
        /* <DEDUP_REMOVED lines=16> */
[----:B------:R1:W-:Y:S01]  /*d1d90*/  STL.64 [R1+0x1bf0], R20 ;  /* 0x001bf01401007387 */ /* 0x0003e20000100a00 */
[----:B------:R2:W-:Y:S02]  /*d1da0*/  STL.64 [R1+0x1bf8], R22 ;  /* 0x001bf81601007387 */ /* 0x0005e40000100a00 */
[----:B------:R-:W3:Y:S05]  /*d1db0*/  LDL R212, [R1+0xf0] ;  /* 0x0000f00001d47983 */ /* 0x000eea0000100800 */
[----:B------:R-:W-:Y:S01]  /*d1dc0*/  STL.64 [R1+0x1be0], R16 ;  /* 0x001be01001007387 */ /* 0x000fe20000100a00 */
[----:B------:R-:W-:Y:S01]  /*d1dd0*/  STL.64 [R1+0x1be8], R18 ;  /* 0x001be81201007387 */ /* 0x000fe20000100a00 */
        /* <DEDUP_REMOVED lines=12> */
[----:B------:R-:W-:Y:S04]  /*d1ea0*/  LDS R12, [R2+0x1c100] ;  /* 0x01c10000020c7984 */ /* 0x000fe80000000800 */
[----:B------:R-:W-:Y:S04]  /*d1eb0*/  LDS R14, [R2+0x1e100] ;  /* 0x01e10000020e7984 */ /* 0x000fe80000000800 */
[----:B------:R-:W-:Y:S04]  /*d1ec0*/  LDS R13, [R0+0x1c100] ;  /* 0x01c10000000d7984 */ /* 0x000fe80000000800 */
[----:B------:R4:W-:Y:S01]  /*d1ed0*/  STL.64 [R1+0x1bd0], R8 ;  /* 0x001bd00801007387 */ /* 0x0009e20000100a00 */
[----:B------:R1:W-:Y:S02]  /*d1ee0*/  STL.64 [R1+0x1bd8], R10 ;  /* 0x001bd80a01007387 */ /* 0x0003e40000100a00 */
[----:B------:R-:W2:Y:S02]  /*d1ef0*/  LDL.LU R239, [R1+0x8874] ;  /* 0x0088740001ef7983 */ /* 0x000ea40000300800 */
[----:B------:R-:W3:Y:S01]  /*d1f00*/  LDL.LU R238, [R1+0x8870] ;  /* 0x0088700001ee7983 */ /* 0x000ee20000300800 */
[----:B------:R-:W4:Y:S01]  /*d1f10*/  LDL.LU R232, [R1+0x886c] ;  /* 0x00886c0001e87983 */ /* 0x000f220000300800 */
[----:B------:R-:W4:Y:S02]  /*d1f20*/  LDL R172, [R1+0xc0] ;  /* 0x0000c00001ac7983 */ /* 0x000f240000100800 */
[----:B------:R-:W4:Y:S02]  /*d1f30*/  LDL R173, [R1+0xc4] ;  /* 0x0000c40001ad7983 */ /* 0x000f240000100800 */
[----:B------:R-:W4:Y:S01]  /*d1f40*/  LDL.LU R233, [R1+0x8868] ;  /* 0x0088680001e97983 */ /* 0x000f220000300800 */
[----:B------:R-:W4:Y:S04]  /*d1f50*/  LDL.64 R236, [R1] ;  /* 0x0000000001ec7983 */ /* 0x000f280000100a00 */
[----:B------:R-:W4:Y:S04]  /*d1f60*/  LDL.64 R244, [R1+0x10] ;  /* 0x0000100001f47983 */ /* 0x000f280000100a00 */
[----:B------:R-:W4:Y:S04]  /*d1f70*/  LDL.64 R246, [R1+0x18] ;  /* 0x0000180001f67983 */ /* 0x000f280000100a00 */
[----:B------:R-:W4:Y:S04]  /*d1f80*/  LDL R188, [R1+0x70] ;  /* 0x0000700001bc7983 */ /* 0x000f280000100800 */
[----:B------:R-:W4:Y:S04]  /*d1f90*/  LDL R189, [R1+0x74] ;  /* 0x0000740001bd7983 */ /* 0x000f280000100800 */
[----:B------:R-:W1:Y:S01]  /*d1fa0*/  LDS R15, [R0+0x1e100] ;  /* 0x01e10000000f7984 */ /* 0x000e620000000800 */
[----:B--2---:R-:W-:Y:S01]  /*d1fb0*/  MOV R140, R239 ;  /* 0x000000ef008c7202 */ /* 0x004fe20000000f00 */
[----:B---3--:R-:W-:-:S02]  /*d1fc0*/  IMAD.MOV.U32 R141, RZ, RZ, R238 ;  /* 0x000000ffff8d7224 */ /* 0x008fc400078e00ee */
[----:B------:R-:W2:Y:S01]  /*d1fd0*/  LDL.64 R238, [R1+0x8] ;  /* 0x0000080001ee7983 */ /* 0x000ea20000100a00 */
[----:B------:R-:W3:Y:S02]  /*d1fe0*/  LDL.LU R240, [R1+0x8864] ;  /* 0x0088640001f07983 */ /* 0x000ee40000300800 */
[----:B------:R-:W2:Y:S02]  /*d1ff0*/  LDL.LU R241, [R1+0x8860] ;  /* 0x0088600001f17983 */ /* 0x000ea40000300800 */
[----:B------:R-:W2:Y:S01]  /*d2000*/  LDL.64 R204, [R1+0x60] ;  /* 0x0000600001cc7983 */ /* 0x000ea20000100a00 */
[----:B------:R-:W2:Y:S04]  /*d2010*/  LDL.64 R206, [R1+0x68] ;  /* 0x0000680001ce7983 */ /* 0x000ea80000100a00 */
[----:B------:R-:W2:Y:S04]  /*d2020*/  LDL R148, [R1+0x90] ;  /* 0x0000900001947983 */ /* 0x000ea80000100800 */
[----:B------:R-:W2:Y:S01]  /*d2030*/  LDL R149, [R1+0x94] ;  /* 0x0000940001957983 */ /* 0x000ea20000100800 */
        /* <DEDUP_REMOVED lines=16> */
[----:B------:R-:W3:Y:S02]  /*d2140*/  LDL.LU R22, [R1+0xc68] ;  /* 0x000c680001167983 */ /* 0x000ee40000300800 */
[----:B------:R-:W3:Y:S02]  /*d2150*/  LDL.LU R23, [R1+0xc6c] ;  /* 0x000c6c0001177983 */ /* 0x000ee40000300800 */
[----:B----4-:R-:W4:Y:S01]  /*d2160*/  LDL.LU R8, [R1+0xc80] ;  /* 0x000c800001087983 */ /* 0x010f220000300800 */
        /* <DEDUP_REMOVED lines=11> */
[----:B------:R-:W4:Y:S01]  /*d2220*/  LDL R124, [R1+0x50] ;  /* 0x00005000017c7983 */ /* 0x000f220000100800 */
[----:B------:R-:W4:Y:S01]  /*d2230*/  LDL R125, [R1+0x54] ;  /* 0x00005400017d7983 */ /* 0x000f220000100800 */
[----:B--2---:R-:W-:Y:S01]  /*d2240*/  MOV R137, R248 ;  /* 0x000000f800897202 */ /* 0x004fe20000000f00 */
[----:B---3--:R-:W-:-:S02]  /*d2250*/  IMAD.MOV.U32 R136, RZ, RZ, R249 ;  /* 0x000000ffff887224 */ /* 0x008fc400078e00f9 */
[----:B------:R-:W2:Y:S01]  /*d2260*/  LDL.LU R249, [R1+0x8854] ;  /* 0x0088540001f97983 */ /* 0x000ea20000300800 */
[----:B------:R-:W3:Y:S02]  /*d2270*/  LDL.LU R248, [R1+0x8850] ;  /* 0x0088500001f87983 */ /* 0x000ee40000300800 */
[----:B------:R-:W4:Y:S02]  /*d2280*/  LDL.LU R40, [R1+0xcc0] ;  /* 0x000cc00001287983 */ /* 0x000f240000300800 */
[----:B------:R-:W4:Y:S01]  /*d2290*/  LDL.LU R41, [R1+0xcc4] ;  /* 0x000cc40001297983 */ /* 0x000f220000300800 */
[----:B------:R-:W4:Y:S01]  /*d22a0*/  LDL.LU R42, [R1+0xcc8] ;  /* 0x000cc800012a7983 */ /* 0x000f220000300800 */
[----:B------:R-:W4:Y:S02]  /*d22b0*/  LDL.LU R43, [R1+0xccc] ;  /* 0x000ccc00012b7983 */ /* 0x000f240000300800 */
[----:B------:R-:W4:Y:S02]  /*d22c0*/  LDL R116, [R1+0x30] ;  /* 0x0000300001747983 */ /* 0x000f240000100800 */
[----:B------:R-:W4:Y:S01]  /*d22d0*/  LDL R117, [R1+0x34] ;  /* 0x0000340001757983 */ /* 0x000f220000100800 */
[----:B------:R-:W4:Y:S01]  /*d22e0*/  LDL.LU R44, [R1+0xcd0] ;  /* 0x000cd000012c7983 */ /* 0x000f220000300800 */
[----:B------:R-:W4:Y:S02]  /*d22f0*/  LDL.LU R45, [R1+0xcd4] ;  /* 0x000cd400012d7983 */ /* 0x000f240000300800 */
[----:B------:R-:W4:Y:S02]  /*d2300*/  LDL.LU R46, [R1+0xcd8] ;  /* 0x000cd800012e7983 */ /* 0x000f240000300800 */
[----:B------:R-:W4:Y:S02]  /*d2310*/  LDL.LU R47, [R1+0xcdc] ;  /* 0x000cdc00012f7983 */ /* 0x000f240000300800 */
[----:B--2---:R-:W-:-:S02]  /*d2320*/  IMAD.MOV.U32 R133, RZ, RZ, R249 ;  /* 0x000000ffff857224 */ /* 0x004fc400078e00f9 */
[----:B---3--:R-:W-:Y:S02]  /*d2330*/  IMAD.MOV.U32 R132, RZ, RZ, R248 ;  /* 0x000000ffff847224 */ /* 0x008fe400078e00f8 */
        /* <DEDUP_REMOVED lines=26> */
[----:B------:R-:W3:Y:S02]  /*d24e0*/  LDL.64 R156, [R1+0xa0] ;  /* 0x0000a000019c7983 */ /* 0x000ee40000100a00 */
[----:B------:R-:W3:Y:S01]  /*d24f0*/  LDL.64 R158, [R1+0xa8] ;  /* 0x0000a800019e7983 */ /* 0x000ee20000100a00 */
        /* <DEDUP_REMOVED lines=10> */
[C---:B----4-:R-:W-:Y:S08]  /*d25a0*/  HMMA.1688.F32.TF32 R116, R4.reuse, R116, R44 ;  /* 0x000000740474723c */ /* 0x050ff0000008102c */
[C---:B------:R-:W-:Y:S01]  /*d25b0*/  HMMA.1688.F32.TF32 R136, R4.reuse, R136, R40 ;  /* 0x000000880488723c */ /* 0x040fe20000081028 */
[----:B--2---:R-:W-:Y:S01]  /*d25c0*/  STL [R1+0x854c], R248 ;  /* 0x00854cf801007387 */ /* 0x004fe20000100800 */
[----:B---3--:R-:W-:Y:S03]  /*d25d0*/  STL [R1+0x8548], R249 ;  /* 0x008548f901007387 */ /* 0x008fe60000100800 */
[----:B------:R1:W-:Y:S01]  /*d25e0*/  STL [R1+0x8514], R240 ;  /* 0x008514f001007387 */ /* 0x0003e20000100800 */
[----:B------:R-:W-:Y:S03]  /*d25f0*/  STL [R1+0x8510], R241 ;  /* 0x008510f101007387 */ /* 0x000fe60000100800 */
        /* <DEDUP_REMOVED lines=23> */
[C---:B------:R-:W-:Y:S01]  /*d2770*/  HMMA.1688.F32.TF32 R132, R4.reuse, R132, R48 ;  /* 0x000000840484723c */ /* 0x040fe20000081030 */
        /* <DEDUP_REMOVED lines=46> */
[C---:B------:R-:W-:Y:S08]  /*d2a60*/  HMMA.1688.F32.TF32 R128, R4.reuse, R236, R128 ;  /* 0x000000ec0480723c */ /* 0x040ff00000081080 */
[C---:B------:R-:W-:Y:S07]  /*d2a70*/  HMMA.1688.F32.TF32 R16, R4.reuse, R240, R16 ;  /* 0x000000f00410723c */ /* 0x040fee0000081010 */
[----:B-1----:R-:W-:Y:S01]  /*d2a80*/  IMAD.MOV.U32 R240, RZ, RZ, R181 ;  /* 0x000000fffff07224 */ /* 0x002fe200078e00b5 */
[----:B------:R-:W-:Y:S04]  /*d2a90*/  HMMA.1688.F32.TF32 R108, R4, R248, R108 ;  /* 0x000000f8046c723c */ /* 0x000fe8000008106c */
[----:B------:R-:W-:Y:S01]  /*d2aa0*/  STL [R1+0x8518], R240 ;  /* 0x008518f001007387 */ /* 0x000fe20000100800 */
[----:B------:R1:W-:Y:S02]  /*d2ab0*/  STL [R1+0x850c], R232 ;  /* 0x00850ce801007387 */ /* 0x0003e40000100800 */
[----:B------:R-:W-:Y:S02]  /*d2ac0*/  STL [R1+0x8508], R233 ;  /* 0x008508e901007387 */ /* 0x000fe40000100800 */
[----:B------:R-:W-:Y:S01]  /*d2ad0*/  STL [R1+0x8520], R224 ;  /* 0x008520e001007387 */ /* 0x000fe20000100800 */
[----:B------:R-:W-:Y:S01]  /*d2ae0*/  STL [R1+0x851c], R225 ;  /* 0x00851ce101007387 */ /* 0x000fe20000100800 */
[----:B------:R-:W-:Y:S02]  /*d2af0*/  STL [R1+0x8528], R216 ;  /* 0x008528d801007387 */ /* 0x000fe40000100800 */
[----:B------:R-:W-:Y:S02]  /*d2b00*/  STL [R1+0x8524], R217 ;  /* 0x008524d901007387 */ /* 0x000fe40000100800 */
[----:B------:R-:W-:Y:S01]  /*d2b10*/  STL [R1+0x8530], R208 ;  /* 0x008530d001007387 */ /* 0x000fe20000100800 */
[----:B------:R-:W-:Y:S01]  /*d2b20*/  STL [R1+0x852c], R209 ;  /* 0x00852cd101007387 */ /* 0x000fe20000100800 */
[----:B------:R-:W-:Y:S03]  /*d2b30*/  HMMA.1688.F32.TF32 R128, R12, R238, R128 ;  /* 0x000000ee0c80723c */ /* 0x000fe60000081080 */
[----:B------:R-:W-:Y:S01]  /*d2b40*/  STL [R1+0x8538], R200 ;  /* 0x008538c801007387 */ /* 0x000fe20000100800 */
[----:B------:R-:W-:Y:S02]  /*d2b50*/  STL [R1+0x8534], R201 ;  /* 0x008534c901007387 */ /* 0x000fe40000100800 */
[----:B------:R-:W-:Y:S02]  /*d2b60*/  STL [R1+0x8540], R192 ;  /* 0x008540c001007387 */ /* 0x000fe40000100800 */
        /* <DEDUP_REMOVED lines=9> */
[----:B------:R-:W-:Y:S01]  /*d2c00*/  STL [R1+0x8544], R185 ;  /* 0x008544b901007387 */ /* 0x000fe20000100800 */
[----:B------:R-:W-:Y:S01]  /*d2c10*/  MOV R248, R244 ;  /* 0x000000f400f87202 */ /* 0x000fe20000000f00 */
[----:B------:R-:W-:-:S05]  /*d2c20*/  IMAD.MOV.U32 R249, RZ, RZ, R245 ;  /* 0x000000fffff97224 */ /* 0x000fca00078e00f5 */
[C---:B------:R-:W-:Y:S08]  /*d2c30*/  HMMA.1688.F32.TF32 R108, R12.reuse, R250, R108 ;  /* 0x000000fa0c6c723c */ /* 0x040ff0000008106c */
[----:B------:R-:W-:Y:S08]  /*d2c40*/  HMMA.1688.F32.TF32 R112, R12, R246, R112 ;  /* 0x000000f60c70723c */ /* 0x000ff00000081070 */
        /* <DEDUP_REMOVED lines=17> */
[----:B------:R-:W2:Y:S04]  /*d2d60*/  LDL R6, [R1+0x58] ;  /* 0x0000580001067983 */ /* 0x000ea80000100800 */
[----:B------:R-:W2:Y:S01]  /*d2d70*/  LDL R7, [R1+0x5c] ;  /* 0x00005c0001077983 */ /* 0x000ea20000100800 */
[----:B------:R3:W-:Y:S02]  /*d2d80*/  STL.64 [R1+0x8558], R250 ;  /* 0x008558fa01007387 */ /* 0x0007e40000100a00 */
[----:B------:R-:W-:Y:S01]  /*d2d90*/  STL.64 [R1+0x8550], R248 ;  /* 0x008550f801007387 */ /* 0x000fe20000100a00 */
[----:B-1----:R-:W-:Y:S01]  /*d2da0*/  MOV R232, R238 ;  /* 0x000000ee00e87202 */ /* 0x002fe20000000f00 */
[----:B---3--:R-:W3:Y:S04]  /*d2db0*/  LDL R250, [R1+0x48] ;  /* 0x0000480001fa7983 */ /* 0x008ee80000100800 */
[----:B------:R-:W3:Y:S01]  /*d2dc0*/  LDL R251, [R1+0x4c] ;  /* 0x00004c0001fb7983 */ /* 0x000ee20000100800 */
[----:B------:R-:W4:Y:S02]  /*d2dd0*/  LDL.LU.64 R236, [R1+0x8840] ;  /* 0x0088400001ec7983 */ /* 0x000f240000300a00 */
[----:B------:R1:W-:Y:S02]  /*d2de0*/  STL.64 [R1+0x8828], R130 ;  /* 0x0088288201007387 */ /* 0x0003e40000100a00 */
[----:B------:R-:W-:Y:S02]  /*d2df0*/  STL.64 [R1+0x8820], R128 ;  /* 0x0088208001007387 */ /* 0x000fe40000100a00 */
[----:B------:R-:W-:-:S02]  /*d2e00*/  IMAD.MOV.U32 R233, RZ, RZ, R239 ;  /* 0x000000ffffe97224 */ /* 0x000fc400078e00ef */
[----:B------:R-:W-:Y:S01]  /*d2e10*/  IMAD.MOV.U32 R239, RZ, RZ, R246 ;  /* 0x000000ffffef7224 */ /* 0x000fe200078e00f6 */
[----:B------:R-:W-:Y:S01]  /*d2e20*/  MOV R238, R247 ;  /* 0x000000f700ee7202 */ /* 0x000fe20000000f00 */
[----:B-1----:R-:W3:Y:S01]  /*d2e30*/  LDL.64 R130, [R1+0x38] ;  /* 0x0000380001827983 */ /* 0x002ee20000100a00 */
[----:B------:R-:W3:Y:S02]  /*d2e40*/  LDL.LU.64 R246, [R1+0x8838] ;  /* 0x0088380001f67983 */ /* 0x000ee40000300a00 */
[----:B------:R-:W3:Y:S02]  /*d2e50*/  LDL.LU R244, [R1+0x8830] ;  /* 0x0088300001f47983 */ /* 0x000ee40000300800 */
[----:B------:R4:W-:Y:S01]  /*d2e60*/  STL.64 [R1+0x8818], R114 ;  /* 0x0088187201007387 */ /* 0x0009e20000100a00 */
[----:B------:R-:W-:Y:S01]  /*d2e70*/  STL.64 [R1+0x8810], R112 ;  /* 0x0088107001007387 */ /* 0x000fe20000100a00 */
[----:B------:R-:W-:Y:S01]  /*d2e80*/  STL.64 [R1+0x8568], R238 ;  /* 0x008568ee01007387 */ /* 0x000fe20000100a00 */
[----:B------:R-:W-:Y:S01]  /*d2e90*/  MOV R245, R183 ;  /* 0x000000b700f57202 */ /* 0x000fe20000000f00 */
[----:B------:R-:W-:-:S02]  /*d2ea0*/  IMAD.MOV.U32 R240, RZ, RZ, R159 ;  /* 0x000000fffff07224 */ /* 0x000fc400078e009f */
[----:B------:R-:W-:Y:S01]  /*d2eb0*/  IMAD.MOV.U32 R241, RZ, RZ, R182 ;  /* 0x000000fffff17224 */ /* 0x000fe200078e00b6 */
[C---:B------:R-:W-:Y:S08]  /*d2ec0*/  HMMA.1688.F32.TF32 R8, R12.reuse, R142, R8 ;  /* 0x0000008e0c08723c */ /* 0x040ff00000081008 */
[C---:B------:R-:W-:Y:S08]  /*d2ed0*/  HMMA.1688.F32.TF32 R16, R12.reuse, R242, R16 ;  /* 0x000000f20c10723c */ /* 0x040ff00000081010 */
[C---:B------:R-:W-:Y:S08]  /*d2ee0*/  HMMA.1688.F32.TF32 R20, R12.reuse, R150, R20 ;  /* 0x000000960c14723c */ /* 0x040ff00000081014 */
[----:B------:R-:W-:Y:S01]  /*d2ef0*/  HMMA.1688.F32.TF32 R24, R12, R158, R24 ;  /* 0x0000009e0c18723c */ /* 0x000fe20000081018 */
[----:B------:R-:W-:-:S07]  /*d2f00*/  IMAD.MOV.U32 R225, RZ, RZ, R158 ;  /* 0x000000ffffe17224 */ /* 0x000fce00078e009e */
[----:B------:R-:W-:Y:S01]  /*d2f10*/  HMMA.1688.F32.TF32 R28, R12, R166, R28 ;  /* 0x000000a60c1c723c */ /* 0x000fe2000008101c */
[----:B------:R-:W-:Y:S01]  /*d2f20*/  MOV R209, R166 ;  /* 0x000000a600d17202 */ /* 0x000fe20000000f00 */
[----:B------:R-:W-:-:S06]  /*d2f30*/  IMAD.MOV.U32 R216, RZ, RZ, R167 ;  /* 0x000000ffffd87224 */ /* 0x000fcc00078e00a7 */
[C---:B------:R-:W-:Y:S08]  /*d2f40*/  HMMA.1688.F32.TF32 R32, R12.reuse, R174, R32 ;  /* 0x000000ae0c20723c */ /* 0x040ff00000081020 */
[C---:B------:R-:W-:Y:S08]  /*d2f50*/  HMMA.1688.F32.TF32 R36, R12.reuse, R182, R36 ;  /* 0x000000b60c24723c */ /* 0x040ff00000081024 */
[----:B------:R-:W-:Y:S01]  /*d2f60*/  HMMA.1688.F32.TF32 R40, R12, R198, R40 ;  /* 0x000000c60c28723c */ /* 0x000fe20000081028 */
[----:B------:R-:W-:-:S02]  /*d2f70*/  IMAD.MOV.U32 R201, RZ, RZ, R198 ;  /* 0x000000ffffc97224 */ /* 0x000fc400078e00c6 */
[----:B------:R-:W-:-:S05]  /*d2f80*/  IMAD.MOV.U32 R208, RZ, RZ, R199 ;  /* 0x000000ffffd07224 */ /* 0x000fca00078e00c7 */
[C---:B------:R-:W-:Y:S08]  /*d2f90*/  HMMA.1688.F32.TF32 R44, R12.reuse, R214, R44 ;  /* 0x000000d60c2c723c */ /* 0x040ff0000008102c */
[----:B------:R-:W-:Y:S01]  /*d2fa0*/  HMMA.1688.F32.TF32 R48, R12, R222, R48 ;  /* 0x000000de0c30723c */ /* 0x000fe20000081030 */
[----:B------:R-:W-:Y:S01]  /*d2fb0*/  MOV R193, R222 ;  /* 0x000000de00c17202 */ /* 0x000fe20000000f00 */
[----:B------:R-:W-:-:S06]  /*d2fc0*/  IMAD.MOV.U32 R200, RZ, RZ, R223 ;  /* 0x000000ffffc87224 */ /* 0x000fcc00078e00df */
[----:B------:R-:W-:Y:S01]  /*d2fd0*/  HMMA.1688.F32.TF32 R52, R12, R230, R52 ;  /* 0x000000e60c34723c */ /* 0x000fe20000081034 */
[----:B------:R-:W-:Y:S01]  /*d2fe0*/  IMAD.MOV.U32 R185, RZ, RZ, R230 ;  /* 0x000000ffffb97224 */ /* 0x000fe200078e00e6 */
[----:B------:R-:W-:Y:S02]  /*d2ff0*/  MOV R192, R231 ;  /* 0x000000e700c07202 */ /* 0x000fe40000000f00 */
[----:B------:R-:W-:-:S04]  /*d3000*/  MOV R224, R207 ;  /* 0x000000cf00e07202 */ /* 0x000fc80000000f00 */
        /* <DEDUP_REMOVED lines=8> */
[----:B--2---:R-:W-:Y:S01]  /*d3090*/  HMMA.1688.F32.TF32 R4, R12, R6, R124 ;  /* 0x000000060c04723c */ /* 0x004fe2000008107c */
[----:B------:R-:W-:Y:S04]  /*d30a0*/  LDS R124, [R2+0x20100] ;  /* 0x02010000027c7984 */ /* 0x000fe80000000800 */
[----:B------:R-:W-:Y:S04]  /*d30b0*/  LDS R126, [R2+0x22100] ;  /* 0x02210000027e7984 */ /* 0x000fe80000000800 */
[----:B------:R-:W-:Y:S04]  /*d30c0*/  LDS R125, [R0+0x20100] ;  /* 0x02010000007d7984 */ /* 0x000fe80000000800 */
[----:B------:R-:W1:Y:S01]  /*d30d0*/  LDS R127, [R0+0x22100] ;  /* 0x02210000007f7984 */ /* 0x000e620000000800 */
[----:B----4-:R-:W-:-:S02]  /*d30e0*/  IMAD.MOV.U32 R114, RZ, RZ, R237 ;  /* 0x000000ffff727224 */ /* 0x010fc400078e00ed */
[----:B------:R-:W-:Y:S01]  /*d30f0*/  IMAD.MOV.U32 R115, RZ, RZ, R236 ;  /* 0x000000ffff737224 */ /* 0x000fe200078e00ec */
[----:B---3--:R-:W-:Y:S01]  /*d3100*/  HMMA.1688.F32.TF32 R136, R12, R250, R136 ;  /* 0x000000fa0c88723c */ /* 0x008fe20000081088 */
[----:B------:R-:W-:Y:S01]  /*d3110*/  MOV R237, R130 ;  /* 0x0000008200ed7202 */ /* 0x000fe20000000f00 */
[----:B------:R-:W-:-:S05]  /*d3120*/  IMAD.MOV.U32 R236, RZ, RZ, R131 ;  /* 0x000000ffffec7224 */ /* 0x000fca00078e0083 */
[----:B------:R2:W-:Y:S01]  /*d3130*/  STL.64 [R1+0x8560], R236 ;  /* 0x008560ec01007387 */ /* 0x0005e20000100a00 */
[----:B------:R-:W-:Y:S02]  /*d3140*/  STL.64 [R1+0x8808], R6 ;  /* 0x0088080601007387 */ /* 0x000fe40000100a00 */
[----:B------:R-:W-:Y:S02]  /*d3150*/  STL.64 [R1+0x8800], R4 ;  /* 0x0088000401007387 */ /* 0x000fe40000100a00 */
[----:B------:R-:W-:Y:S01]  /*d3160*/  STL.64 [R1+0x86e8], R246 ;  /* 0x0086e8f601007387 */ /* 0x000fe20000100a00 */
[----:B------:R3:W-:Y:S01]  /*d3170*/  STL.64 [R1+0x86e0], R244 ;  /* 0x0086e0f401007387 */ /* 0x0007e20000100a00 */
[----:B------:R-:W-:Y:S02]  /*d3180*/  STL.64 [R1+0x8578], R242 ;  /* 0x008578f201007387 */ /* 0x000fe40000100a00 */
[----:B------:R2:W-:Y:S02]  /*d3190*/  STL.64 [R1+0x8570], R240 ;  /* 0x008570f001007387 */ /* 0x0005e40000100a00 */
[----:B------:R-:W4:Y:S01]  /*d31a0*/  LDL R196, [R1+0x3d0] ;  /* 0x0003d00001c47983 */ /* 0x000f220000100800 */
        /* <DEDUP_REMOVED lines=43> */
[----:B--2---:R-:W2:Y:S04]  /*d3460*/  LDL R236, [R1+0x320] ;  /* 0x0003200001ec7983 */ /* 0x004ea80000100800 */
[----:B------:R-:W2:Y:S04]  /*d3470*/  LDL R237, [R1+0x324] ;  /* 0x0003240001ed7983 */ /* 0x000ea80000100800 */
[----:B------:R-:W2:Y:S04]  /*d3480*/  LDL R238, [R1+0x328] ;  /* 0x0003280001ee7983 */ /* 0x000ea80000100800 */
[----:B------:R-:W2:Y:S04]  /*d3490*/  LDL R239, [R1+0x32c] ;  /* 0x00032c0001ef7983 */ /* 0x000ea80000100800 */
[----:B---3--:R-:W3:Y:S04]  /*d34a0*/  LDL R244, [R1+0x310] ;  /* 0x0003100001f47983 */ /* 0x008ee80000100800 */
[----:B------:R-:W3:Y:S04]  /*d34b0*/  LDL R245, [R1+0x314] ;  /* 0x0003140001f57983 */ /* 0x000ee80000100800 */
[----:B------:R-:W2:Y:S04]  /*d34c0*/  LDL R246, [R1+0x318] ;  /* 0x0003180001f67983 */ /* 0x000ea80000100800 */
[----:B------:R-:W2:Y:S04]  /*d34d0*/  LDL R247, [R1+0x31c] ;  /* 0x00031c0001f77983 */ /* 0x000ea80000100800 */
[----:B------:R-:W2:Y:S04]  /*d34e0*/  LDL R240, [R1+0x300] ;  /* 0x0003000001f07983 */ /* 0x000ea80000100800 */
[----:B------:R-:W2:Y:S04]  /*d34f0*/  LDL R241, [R1+0x304] ;  /* 0x0003040001f17983 */ /* 0x000ea80000100800 */
[----:B------:R-:W2:Y:S04]  /*d3500*/  LDL R242, [R1+0x308] ;  /* 0x0003080001f27983 */ /* 0x000ea80000100800 */
[----:B------:R-:W2:Y:S01]  /*d3510*/  LDL R243, [R1+0x30c] ;  /* 0x00030c0001f37983 */ /* 0x000ea20000100800 */
[----:B------:R1:W-:Y:S02]  /*d3520*/  STL.64 [R1+0x8588], R234 ;  /* 0x008588ea01007387 */ /* 0x0003e40000100a00 */
[----:B------:R1:W-:Y:S02]  /*d3530*/  STL.64 [R1+0x8580], R232 ;  /* 0x008580e801007387 */ /* 0x0003e40000100a00 */
[----:B-1----:R-:W2:Y:S04]  /*d3540*/  LDL R234, [R1+0x2f8] ;  /* 0x0002f80001ea7983 */ /* 0x002ea80000100800 */
        /* <DEDUP_REMOVED lines=41> */
[----:B------:R-:W2:Y:S01]  /*d37e0*/  LDL R128, [R1+0x1f0] ;  /* 0x0001f00001807983 */ /* 0x000ea20000100800 */
[----:B------:R-:W2:Y:S01]  /*d37f0*/  LDL R129, [R1+0x1f4] ;  /* 0x0001f40001817983 */ /* 0x000ea20000100800 */
[C---:B------:R-:W-:Y:S08]  /*d3800*/  HMMA.1688.F32.TF32 R100, R12.reuse, R206, R100 ;  /* 0x000000ce0c64723c */ /* 0x040ff00000081064 */
[C---:B------:R-:W-:Y:S08]  /*d3810*/  HMMA.1688.F32.TF32 R104, R12.reuse, R190, R104 ;  /* 0x000000be0c68723c */ /* 0x040ff00000081068 */
[C---:B------:R-:W-:Y:S01]  /*d3820*/  HMMA.1688.F32.TF32 R84, R12.reuse, R178, R84 ;  /* 0x000000b20c54723c */ /* 0x040fe20000081054 */
[----:B------:R-:W3:Y:S04]  /*d3830*/  LDL R188, [R1+0x230] ;  /* 0x0002300001bc7983 */ /* 0x000ee80000100800 */
[----:B------:R-:W3:Y:S04]  /*d3840*/  LDL R189, [R1+0x234] ;  /* 0x0002340001bd7983 */ /* 0x000ee80000100800 */
[----:B------:R-:W3:Y:S04]  /*d3850*/  LDL R190, [R1+0x238] ;  /* 0x0002380001be7983 */ /* 0x000ee80000100800 */
[----:B-1----:R-:W3:Y:S04]  /*d3860*/  LDL R178, [R1+0x1e8] ;  /* 0x0001e80001b27983 */ /* 0x002ee80000100800 */
        /* <DEDUP_REMOVED lines=9> */
[----:B------:R-:W3:Y:S01]  /*d3900*/  LDL R113, [R1+0x204] ;  /* 0x0002040001717983 */ /* 0x000ee20000100800 */
[----:B------:R1:W-:Y:S01]  /*d3910*/  STL.64 [R1+0x8608], R170 ;  /* 0x008608aa01007387 */ /* 0x0003e20000100a00 */
[C---:B------:R-:W-:Y:S01]  /*d3920*/  HMMA.1688.F32.TF32 R88, R12.reuse, R170, R88 ;  /* 0x000000aa0c58723c */ /* 0x040fe20000081058 */
[----:B------:R1:W-:Y:S07]  /*d3930*/  STL.64 [R1+0x8600], R168 ;  /* 0x008600a801007387 */ /* 0x0003ee0000100a00 */
[C---:B------:R-:W-:Y:S08]  /*d3940*/  HMMA.1688.F32.TF32 R92, R12.reuse, R162, R92 ;  /* 0x000000a20c5c723c */ /* 0x040ff0000008105c */
[C---:B------:R-:W-:Y:S01]  /*d3950*/  HMMA.1688.F32.TF32 R96, R12.reuse, R154, R96 ;  /* 0x0000009a0c60723c */ /* 0x040fe20000081060 */
[----:B-1----:R-:W3:Y:S04]  /*d3960*/  LDL R170, [R1+0x288] ;  /* 0x0002880001aa7983 */ /* 0x002ee80000100800 */
[----:B------:R-:W3:Y:S04]  /*d3970*/  LDL R168, [R1+0x280] ;  /* 0x0002800001a87983 */ /* 0x000ee80000100800 */
[----:B------:R-:W3:Y:S04]  /*d3980*/  LDL R169, [R1+0x284] ;  /* 0x0002840001a97983 */ /* 0x000ee80000100800 */
[----:B------:R-:W3:Y:S01]  /*d3990*/  LDL R171, [R1+0x28c] ;  /* 0x00028c0001ab7983 */ /* 0x000ee20000100800 */
[----:B------:R1:W-:Y:S02]  /*d39a0*/  STL.64 [R1+0x8618], R162 ;  /* 0x008618a201007387 */ /* 0x0003e40000100a00 */
[----:B------:R1:W-:Y:S02]  /*d39b0*/  STL.64 [R1+0x8610], R160 ;  /* 0x008610a001007387 */ /* 0x0003e40000100a00 */
[----:B------:R-:W3:Y:S01]  /*d39c0*/  LDL R4, [R1+0x240] ;  /* 0x0002400001047983 */ /* 0x000ee20000100800 */
[----:B------:R-:W3:Y:S01]  /*d39d0*/  LDL R5, [R1+0x244] ;  /* 0x0002440001057983 */ /* 0x000ee20000100800 */
[C---:B------:R-:W-:Y:S08]  /*d39e0*/  HMMA.1688.F32.TF32 R120, R12.reuse, R146, R120 ;  /* 0x000000920c78723c */ /* 0x040ff00000081078 */
[----:B------:R-:W-:Y:S01]  /*d39f0*/  HMMA.1688.F32.TF32 R116, R12, R130, R116 ;  /* 0x000000820c74723c */ /* 0x000fe20000081074 */
[----:B-1----:R-:W3:Y:S04]  /*d3a00*/  LDL R162, [R1+0x278] ;  /* 0x0002780001a27983 */ /* 0x002ee80000100800 */
[----:B------:R-:W3:Y:S04]  /*d3a10*/  LDL R160, [R1+0x270] ;  /* 0x0002700001a07983 */ /* 0x000ee80000100800 */
[----:B------:R-:W3:Y:S04]  /*d3a20*/  LDL R161, [R1+0x274] ;  /* 0x0002740001a17983 */ /* 0x000ee80000100800 */
[----:B------:R-:W3:Y:S01]  /*d3a30*/  LDL R163, [R1+0x27c] ;  /* 0x00027c0001a37983 */ /* 0x000ee20000100800 */
[----:B------:R1:W-:Y:S02]  /*d3a40*/  STL.64 [R1+0x8628], R154 ;  /* 0x0086289a01007387 */ /* 0x0003e40000100a00 */
[----:B------:R1:W-:Y:S02]  /*d3a50*/  STL.64 [R1+0x8620], R152 ;  /* 0x0086209801007387 */ /* 0x0003e40000100a00 */
        /* <DEDUP_REMOVED lines=10> */
[----:B------:R-:W3:Y:S01]  /*d3b00*/  LDL.LU.64 R130, [R1+0x8828] ;  /* 0x0088280001827983 */ /* 0x000ee20000300a00 */
[----:B--2---:R-:W-:Y:S02]  /*d3b10*/  HMMA.1688.F32.TF32 R108, R124, R128, R108 ;  /* 0x000000807c6c723c */ /* 0x004fe4000008106c */
[----:B------:R-:W3:Y:S06]  /*d3b20*/  LDL.LU.64 R128, [R1+0x8820] ;  /* 0x0088200001807983 */ /* 0x000eec0000300a00 */
[----:B------:R-:W-:Y:S01]  /*d3b30*/  HMMA.1688.F32.TF32 R132, R12, R114, R132 ;  /* 0x000000720c84723c */ /* 0x000fe20000081084 */
[----:B------:R-:W2:Y:S02]  /*d3b40*/  LDL.LU.64 R114, [R1+0x8818] ;  /* 0x0088180001727983 */ /* 0x000ea40000300a00 */
[----:B------:R-:W-:Y:S01]  /*d3b50*/  LDS R12, [R2+0x24100] ;  /* 0x02410000020c7984 */ /* 0x000fe20000000800 */
[----:B------:R-:W-:Y:S04]  /*d3b60*/  LDS R14, [R2+0x26100] ;  /* 0x02610000020e7984 */ /* 0x000fe80000000800 */
[----:B------:R-:W-:Y:S04]  /*d3b70*/  LDS R13, [R0+0x24100] ;  /* 0x02410000000d7984 */ /* 0x000fe80000000800 */
[----:B------:R-:W1:Y:S01]  /*d3b80*/  LDS R15, [R0+0x26100] ;  /* 0x02610000000f7984 */ /* 0x000e620000000800 */
[C---:B---3--:R-:W-:Y:S03]  /*d3b90*/  HMMA.1688.F32.TF32 R128, R124.reuse, R112, R128 ;  /* 0x000000707c80723c */ /* 0x048fe60000081080 */
[----:B------:R-:W2:Y:S11]  /*d3ba0*/  LDL.LU.64 R112, [R1+0x8810] ;  /* 0x0088100001707983 */ /* 0x000eb60000300a00 */
[----:B------:R-:W-:Y:S09]  /*d3bb0*/  @!UPT UIADD3 URZ, URZ, URZ, URZ ;  /* 0x0000003f3f3ff290 */ /* 0x000ff2000fffe03f */
[----:B------:R-:W-:Y:S01]  /*d3bc0*/  STL.64 [R1+0x87f8], R130 ;  /* 0x0087f88201007387 */ /* 0x000fe20000100a00 */
[----:B------:R3:W-:Y:S03]  /*d3bd0*/  STL.64 [R1+0x87f0], R128 ;  /* 0x0087f08001007387 */ /* 0x0007e60000100a00 */
[----:B---3--:R-:W2:Y:S04]  /*d3be0*/  LDL R128, [R1+0x210] ;  /* 0x0002100001807983 */ /* 0x008ea80000100800 */
[----:B------:R-:W2:Y:S01]  /*d3bf0*/  LDL R129, [R1+0x214] ;  /* 0x0002140001817983 */ /* 0x000ea20000100800 */
[C---:B------:R-:W-:Y:S08]  /*d3c00*/  HMMA.1688.F32.TF32 R136, R124.reuse, R4, R136 ;  /* 0x000000047c88723c */ /* 0x040ff00000081088 */
[C---:B--2---:R-:W-:Y:S11]  /*d3c10*/  HMMA.1688.F32.TF32 R112, R124.reuse, R128, R112 ;  /* 0x000000807c70723c */ /* 0x044ff60000081070 */
        /* <DEDUP_REMOVED lines=54> */
[C---:B--2---:R-:W-:Y:S01]  /*d3f80*/  HMMA.1688.F32.TF32 R136, R12.reuse, R126, R136 ;  /* 0x0000007e0c88723c */ /* 0x044fe20000081088 */
[----:B------:R-:W-:Y:S04]  /*d3f90*/  LDS R126, [R2+0x2a100] ;  /* 0x02a10000027e7984 */ /* 0x000fe80000000800 */
[----:B------:R-:W1:Y:S03]  /*d3fa0*/  LDS R127, [R0+0x2a100] ;  /* 0x02a10000007f7984 */ /* 0x000e660000000800 */
[C---:B---3--:R-:W-:Y:S01]  /*d3fb0*/  HMMA.1688.F32.TF32 R132, R12.reuse, R206, R132 ;  /* 0x000000ce0c84723c */ /* 0x048fe20000081084 */
[----:B------:R-:W2:Y:S01]  /*d3fc0*/  LDL.LU.64 R206, [R1+0x87d0] ;  /* 0x0087d00001ce7983 */ /* 0x000ea20000300a00 */
[----:B------:R-:W3:Y:S02]  /*d3fd0*/  LDL.LU.64 R204, [R1+0x87c8] ;  /* 0x0087c80001cc7983 */ /* 0x000ee40000300a00 */
[----:B------:R-:W4:Y:S02]  /*d3fe0*/  LDL.LU.64 R190, [R1+0x87c0] ;  /* 0x0087c00001be7983 */ /* 0x000f240000300a00 */
[----:B------:R-:W2:Y:S01]  /*d3ff0*/  LDL.LU.64 R188, [R1+0x87b8] ;  /* 0x0087b80001bc7983 */ /* 0x000ea20000300a00 */
[----:B------:R-:W1:Y:S04]  /*d4000*/  LDL R220, [R1+0x400] ;  /* 0x0004000001dc7983 */ /* 0x000e680000100800 */
[----:B------:R-:W1:Y:S04]  /*d4010*/  LDL R221, [R1+0x404] ;  /* 0x0004040001dd7983 */ /* 0x000e680000100800 */
[----:B------:R-:W2:Y:S04]  /*d4020*/  LDL R212, [R1+0x3f0] ;  /* 0x0003f00001d47983 */ /* 0x000ea80000100800 */
[----:B------:R-:W2:Y:S01]  /*d4030*/  LDL R213, [R1+0x3f4] ;  /* 0x0003f40001d57983 */ /* 0x000ea20000100800 */
        /* <DEDUP_REMOVED lines=78> */
[----:B------:R-:W4:Y:S04]  /*d4520*/  LDL R248, [R1+0x120] ;  /* 0x0001200001f87983 */ /* 0x000f280000100800 */
[----:B------:R-:W4:Y:S04]  /*d4530*/  LDL R249, [R1+0x124] ;  /* 0x0001240001f97983 */ /* 0x000f280000100800 */
[----:B------:R-:W4:Y:S04]  /*d4540*/  LDL R250, [R1+0x128] ;  /* 0x0001280001fa7983 */ /* 0x000f280000100800 */
[----:B------:R-:W4:Y:S01]  /*d4550*/  LDL R251, [R1+0x12c] ;  /* 0x00012c0001fb7983 */ /* 0x000f220000100800 */
[C---:B------:R-:W-:Y:S01]  /*d4560*/  HMMA.1688.F32.TF32 R76, R12.reuse, R142, R76 ;  /* 0x0000008e0c4c723c */ /* 0x040fe2000008104c */
[----:B------:R-:W4:Y:S02]  /*d4570*/  LDL.LU.64 R142, [R1+0x87b0] ;  /* 0x0087b000018e7983 */ /* 0x000f240000300a00 */
[----:B------:R-:W4:Y:S05]  /*d4580*/  LDL.LU.64 R140, [R1+0x87a8] ;  /* 0x0087a800018c7983 */ /* 0x000f2a0000300a00 */
[C---:B------:R-:W-:Y:S01]  /*d4590*/  HMMA.1688.F32.TF32 R80, R12.reuse, R150, R80 ;  /* 0x000000960c50723c */ /* 0x040fe20000081050 */
[----:B------:R-:W4:Y:S01]  /*d45a0*/  LDL.LU.64 R150, [R1+0x87a0] ;  /* 0x0087a00001967983 */ /* 0x000f220000300a00 */
[----:B------:R-:W4:Y:S06]  /*d45b0*/  LDL.LU.64 R148, [R1+0x8798] ;  /* 0x0087980001947983 */ /* 0x000f2c0000300a00 */
[C---:B------:R-:W-:Y:S01]  /*d45c0*/  HMMA.1688.F32.TF32 R84, R12.reuse, R158, R84 ;  /* 0x0000009e0c54723c */ /* 0x040fe20000081054 */
[----:B------:R-:W4:Y:S01]  /*d45d0*/  LDL.LU.64 R158, [R1+0x8790] ;  /* 0x00879000019e7983 */ /* 0x000f220000300a00 */
[----:B------:R-:W4:Y:S06]  /*d45e0*/  LDL.LU.64 R156, [R1+0x8788] ;  /* 0x00878800019c7983 */ /* 0x000f2c0000300a00 */
        /* <DEDUP_REMOVED lines=10> */
[----:B------:R-:W4:Y:S07]  /*d4690*/  LDL.LU.64 R198, [R1+0x8750] ;  /* 0x0087500001c67983 */ /* 0x000f2e0000300a00 */
[C---:B------:R-:W-:Y:S01]  /*d46a0*/  HMMA.1688.F32.TF32 R64, R12.reuse, R214, R64 ;  /* 0x000000d60c40723c */ /* 0x040fe20000081040 */
[----:B------:R-:W4:Y:S01]  /*d46b0*/  LDL.LU.64 R196, [R1+0x8748] ;  /* 0x0087480001c47983 */ /* 0x000f220000300a00 */
[----:B------:R-:W4:Y:S06]  /*d46c0*/  LDL.LU.64 R214, [R1+0x8740] ;  /* 0x0087400001d67983 */ /* 0x000f2c0000300a00 */
[----:B------:R-:W-:Y:S08]  /*d46d0*/  HMMA.1688.F32.TF32 R68, R12, R222, R68 ;  /* 0x000000de0c44723c */ /* 0x000ff00000081044 */
[C---:B-1----:R-:W-:Y:S08]  /*d46e0*/  HMMA.1688.F32.TF32 R128, R124.reuse, R220, R128 ;  /* 0x000000dc7c80723c */ /* 0x042ff00000081080 */
[----:B--2---:R-:W-:Y:S01]  /*d46f0*/  HMMA.1688.F32.TF32 R108, R124, R212, R108 ;  /* 0x000000d47c6c723c */ /* 0x004fe2000008106c */
[----:B------:R-:W2:Y:S01]  /*d4700*/  LDL.LU.64 R212, [R1+0x8738] ;  /* 0x0087380001d47983 */ /* 0x000ea20000300a00 */
[----:B------:R-:W2:Y:S02]  /*d4710*/  LDL.LU.64 R222, [R1+0x8730] ;  /* 0x0087300001de7983 */ /* 0x000ea40000300a00 */
[----:B------:R-:W2:Y:S11]  /*d4720*/  LDL.LU.64 R220, [R1+0x8728] ;  /* 0x0087280001dc7983 */ /* 0x000eb60000300a00 */
[----:B------:R-:W-:Y:S01]  /*d4730*/  STL.64 [R1+0x8710], R130 ;  /* 0x0087108201007387 */ /* 0x000fe20000100a00 */
[----:B------:R1:W-:Y:S03]  /*d4740*/  STL.64 [R1+0x8708], R128 ;  /* 0x0087088001007387 */ /* 0x0003e60000100a00 */
[----:B-1----:R-:W2:Y:S04]  /*d4750*/  LDL R128, [R1+0x410] ;  /* 0x0004100001807983 */ /* 0x002ea80000100800 */
[----:B------:R-:W2:Y:S01]  /*d4760*/  LDL R129, [R1+0x414] ;  /* 0x0004140001817983 */ /* 0x000ea20000100800 */
[----:B------:R-:W-:Y:S01]  /*d4770*/  HMMA.1688.F32.TF32 R72, R12, R230, R72 ;  /* 0x000000e60c48723c */ /* 0x000fe20000081048 */
[----:B------:R-:W-:Y:S04]  /*d4780*/  LDS R12, [R2+0x2c100] ;  /* 0x02c10000020c7984 */ /* 0x000fe80000000800 */
[----:B------:R-:W-:Y:S01]  /*d4790*/  LDS R14, [R2+0x2e100] ;  /* 0x02e10000020e7984 */ /* 0x000fe20000000800 */
[----:B------:R-:W-:Y:S04]  /*d47a0*/  LDS R13, [R0+0x2c100] ;  /* 0x02c10000000d7984 */ /* 0x000fe80000000800 */
[----:B------:R-:W1:Y:S01]  /*d47b0*/  LDS R15, [R0+0x2e100] ;  /* 0x02e10000000f7984 */ /* 0x000e620000000800 */
[C---:B---3--:R-:W-:Y:S08]  /*d47c0*/  HMMA.1688.F32.TF32 R116, R124.reuse, R228, R116 ;  /* 0x000000e47c74723c */ /* 0x048ff00000081074 */
        /* <DEDUP_REMOVED lines=68> */
[C---:B------:R-:W-:Y:S08]  /*d4c10*/  HMMA.1688.F32.TF32 R56, R12.reuse, R230, R56 ;  /* 0x000000e60c38723c */ /* 0x040ff00000081038 */
        /* <DEDUP_REMOVED lines=22> */
[----:B------:R2:W-:Y:S03]  /*d4d80*/  STL.64 [R1+0x83c0], R228 ;  /* 0x0083c0e401007387 */ /* 0x0005e60000100a00 */
[----:B-1----:R-:W3:Y:S04]  /*d4d90*/  LDL.64 R230, [R1+0x12b8] ;  /* 0x0012b80001e67983 */ /* 0x002ee80000100a00 */
[----:B--2---:R-:W2:Y:S01]  /*d4da0*/  LDL.64 R228, [R1+0x12b0] ;  /* 0x0012b00001e47983 */ /* 0x004ea20000100a00 */
[----:B------:R1:W-:Y:S02]  /*d4db0*/  STL.64 [R1+0x83d8], R222 ;  /* 0x0083d8de01007387 */ /* 0x0003e40000100a00 */
[----:B------:R1:W-:Y:S02]  /*d4dc0*/  STL.64 [R1+0x83d0], R220 ;  /* 0x0083d0dc01007387 */ /* 0x0003e40000100a00 */
[----:B-1----:R-:W2:Y:S04]  /*d4dd0*/  LDL.64 R222, [R1+0x12a8] ;  /* 0x0012a80001de7983 */ /* 0x002ea80000100a00 */
[----:B------:R-:W2:Y:S01]  /*d4de0*/  LDL.64 R220, [R1+0x12a0] ;  /* 0x0012a00001dc7983 */ /* 0x000ea20000100a00 */
[----:B------:R1:W-:Y:S02]  /*d4df0*/  STL.64 [R1+0x83e8], R214 ;  /* 0x0083e8d601007387 */ /* 0x0003e40000100a00 */
[----:B------:R1:W-:Y:S02]  /*d4e00*/  STL.64 [R1+0x83e0], R212 ;  /* 0x0083e0d401007387 */ /* 0x0003e40000100a00 */
[----:B-1----:R-:W-:Y:S01]  /*d4e10*/  IMAD.MOV.U32 R214, RZ, RZ, R206 ;  /* 0x000000ffffd67224 */ /* 0x002fe200078e00ce */
[----:B------:R-:W2:Y:S04]  /*d4e20*/  LDL R212, [R1+0x1290] ;  /* 0x0012900001d47983 */ /* 0x000ea80000100800 */
[----:B------:R-:W2:Y:S01]  /*d4e30*/  LDL R213, [R1+0x1294] ;  /* 0x0012940001d57983 */ /* 0x000ea20000100800 */
[----:B------:R-:W2:Y:S02]  /*d4e40*/  LDL.LU R206, [R1+0x86dc] ;  /* 0x0086dc0001ce7983 */ /* 0x000ea40000300800 */
[----:B------:R-:W-:-:S02]  /*d4e50*/  IMAD.MOV.U32 R215, RZ, RZ, R207 ;  /* 0x000000ffffd77224 */ /* 0x000fc400078e00cf */
[----:B------:R-:W3:Y:S01]  /*d4e60*/  LDL.LU R207, [R1+0x86d8] ;  /* 0x0086d80001cf7983 */ /* 0x000ee20000300800 */
[----:B------:R-:W4:Y:S02]  /*d4e70*/  LDL R232, [R1+0x1120] ;  /* 0x0011200001e87983 */ /* 0x000f240000100800 */
[----:B------:R-:W4:Y:S02]  /*d4e80*/  LDL R233, [R1+0x1124] ;  /* 0x0011240001e97983 */ /* 0x000f240000100800 */
[----:B------:R-:W4:Y:S01]  /*d4e90*/  LDL R234, [R1+0x1128] ;  /* 0x0011280001ea7983 */ /* 0x000f220000100800 */
[----:B------:R-:W4:Y:S04]  /*d4ea0*/  LDL R235, [R1+0x112c] ;  /* 0x00112c0001eb7983 */ /* 0x000f280000100800 */
[----:B------:R-:W4:Y:S04]  /*d4eb0*/  LDL.64 R240, [R1+0x1130] ;  /* 0x0011300001f07983 */ /* 0x000f280000100a00 */
[----:B------:R-:W4:Y:S04]  /*d4ec0*/  LDL.64 R242, [R1+0x1138] ;  /* 0x0011380001f27983 */ /* 0x000f280000100a00 */
[----:B------:R-:W4:Y:S04]  /*d4ed0*/  LDL.64 R236, [R1+0x1140] ;  /* 0x0011400001ec7983 */ /* 0x000f280000100a00 */
[----:B------:R-:W4:Y:S04]  /*d4ee0*/  LDL.64 R238, [R1+0x1148] ;  /* 0x0011480001ee7983 */ /* 0x000f280000100a00 */
[----:B--2---:R-:W-:Y:S01]  /*d4ef0*/  STL [R1+0x8384], R206 ;  /* 0x008384ce01007387 */ /* 0x004fe20000100800 */
[----:B---3--:R-:W-:Y:S03]  /*d4f00*/  STL [R1+0x8380], R207 ;  /* 0x008380cf01007387 */ /* 0x008fe60000100800 */
[----:B------:R1:W-:Y:S01]  /*d4f10*/  STL.64 [R1+0x83f8], R198 ;  /* 0x0083f8c601007387 */ /* 0x0003e20000100a00 */
[----:B------:R2:W-:Y:S01]  /*d4f20*/  STL.64 [R1+0x83f0], R196 ;  /* 0x0083f0c401007387 */ /* 0x0005e20000100a00 */
[----:B-1----:R-:W-:-:S02]  /*d4f30*/  MOV R198, R190 ;  /* 0x000000be00c67202 */ /* 0x002fc40000000f00 */
[----:B--2---:R-:W2:Y:S04]  /*d4f40*/  LDL R196, [R1+0x1280] ;  /* 0x0012800001c47983 */ /* 0x004ea80000100800 */
[----:B------:R-:W2:Y:S01]  /*d4f50*/  LDL R197, [R1+0x1284] ;  /* 0x0012840001c57983 */ /* 0x000ea20000100800 */
[----:B------:R-:W3:Y:S02]  /*d4f60*/  LDL.LU R190, [R1+0x86d4] ;  /* 0x0086d40001be7983 */ /* 0x000ee40000300800 */
[----:B------:R-:W-:Y:S02]  /*d4f70*/  IMAD.MOV.U32 R199, RZ, RZ, R191 ;  /* 0x000000ffffc77224 */ /* 0x000fe400078e00bf */
[----:B------:R-:W2:Y:S01]  /*d4f80*/  LDL.LU R191, [R1+0x86d0] ;  /* 0x0086d00001bf7983 */ /* 0x000ea20000300800 */
[----:B------:R-:W4:Y:S02]  /*d4f90*/  LDL R216, [R1+0x1170] ;  /* 0x0011700001d87983 */ /* 0x000f240000100800 */
[----:B------:R-:W4:Y:S02]  /*d4fa0*/  LDL R217, [R1+0x1174] ;  /* 0x0011740001d97983 */ /* 0x000f240000100800 */
[----:B------:R-:W4:Y:S01]  /*d4fb0*/  LDL R208, [R1+0x1160] ;  /* 0x0011600001d07983 */ /* 0x000f220000100800 */
[----:B------:R-:W4:Y:S04]  /*d4fc0*/  LDL R209, [R1+0x1164] ;  /* 0x0011640001d17983 */ /* 0x000f280000100800 */
[----:B------:R-:W4:Y:S04]  /*d4fd0*/  LDL R200, [R1+0x1150] ;  /* 0x0011500001c87983 */ /* 0x000f280000100800 */
[----:B------:R-:W4:Y:S04]  /*d4fe0*/  LDL.64 R224, [R1+0x1190] ;  /* 0x0011900001e07983 */ /* 0x000f280000100a00 */
[----:B------:R-:W4:Y:S04]  /*d4ff0*/  LDL.64 R248, [R1+0x11c0] ;  /* 0x0011c00001f87983 */ /* 0x000f280000100a00 */
[----:B------:R-:W4:Y:S01]  /*d5000*/  LDL.64 R250, [R1+0x11c8] ;  /* 0x0011c80001fa7983 */ /* 0x000f220000100a00 */
[C---:B------:R-:W-:Y:S01]  /*d5010*/  HMMA.1688.F32.TF32 R116, R12.reuse, R126, R116 ;  /* 0x0000007e0c74723c */ /* 0x040fe20000081074 */
[----:B------:R-:W-:Y:S04]  /*d5020*/  LDS R126, [R2+0x32100] ;  /* 0x03210000027e7984 */ /* 0x000fe80000000800 */
[----:B------:R-:W1:Y:S01]  /*d5030*/  LDS R127, [R0+0x32100] ;  /* 0x03210000007f7984 */ /* 0x000e620000000800 */
[----:B---3--:R-:W-:Y:S03]  /*d5040*/  STL [R1+0x837c], R190 ;  /* 0x00837cbe01007387 */ /* 0x008fe60000100800 */
[----:B--2---:R-:W-:Y:S01]  /*d5050*/  STL [R1+0x8378], R191 ;  /* 0x008378bf01007387 */ /* 0x004fe20000100800 */
[----:B------:R-:W-:Y:S01]  /*d5060*/  STL [R1+0x8374], R182 ;  /* 0x008374b601007387 */ /* 0x000fe20000100800 */
[----:B------:R-:W-:Y:S03]  /*d5070*/  STL [R1+0x8370], R183 ;  /* 0x008370b701007387 */ /* 0x000fe60000100800 */
        /* <DEDUP_REMOVED lines=10> */
[----:B------:R-:W2:Y:S02]  /*d5120*/  LDL R104, [R1+0x1180] ;  /* 0x0011800001687983 */ /* 0x000ea40000100800 */
[----:B------:R-:W2:Y:S01]  /*d5130*/  LDL R105, [R1+0x1184] ;  /* 0x0011840001697983 */ /* 0x000ea20000100800 */
[C---:B------:R-:W-:Y:S08]  /*d5140*/  HMMA.1688.F32.TF32 R4, R12.reuse, R154, R4 ;  /* 0x0000009a0c04723c */ /* 0x040ff00000081004 */
[----:B------:R-:W-:Y:S01]  /*d5150*/  HMMA.1688.F32.TF32 R100, R12, R162, R100 ;  /* 0x000000a20c64723c */ /* 0x000fe20000081064 */
[----:B------:R-:W-:Y:S01]  /*d5160*/  IMAD.MOV.U32 R201, RZ, RZ, R247 ;  /* 0x000000ffffc97224 */ /* 0x000fe200078e00f7 */
[----:B----4-:R-:W-:-:S06]  /*d5170*/  MOV R247, R225 ;  /* 0x000000e100f77202 */ /* 0x010fcc0000000f00 */
[C---:B-1----:R-:W-:Y:S08]  /*d5180*/  HMMA.1688.F32.TF32 R116, R124.reuse, R208, R116 ;  /* 0x000000d07c74723c */ /* 0x042ff00000081074 */
[C---:B------:R-:W-:Y:S01]  /*d5190*/  HMMA.1688.F32.TF32 R132, R124.reuse, R200, R132 ;  /* 0x000000c87c84723c */ /* 0x040fe20000081084 */
[----:B------:R-:W3:Y:S04]  /*d51a0*/  LDL R176, [R1+0x1270] ;  /* 0x0012700001b07983 */ /* 0x000ee80000100800 */
[----:B------:R-:W3:Y:S04]  /*d51b0*/  LDL R177, [R1+0x1274] ;  /* 0x0012740001b17983 */ /* 0x000ee80000100800 */
[----:B------:R-:W4:Y:S04]  /*d51c0*/  LDL R160, [R1+0x1250] ;  /* 0x0012500001a07983 */ /* 0x000f280000100800 */
[----:B------:R-:W4:Y:S04]  /*d51d0*/  LDL R161, [R1+0x1254] ;  /* 0x0012540001a17983 */ /* 0x000f280000100800 */
[----:B------:R-:W3:Y:S04]  /*d51e0*/  LDL.64 R8, [R1+0x11a0] ;  /* 0x0011a00001087983 */ /* 0x000ee80000100a00 */
        /* <DEDUP_REMOVED lines=8> */
[----:B------:R-:W4:Y:S04]  /*d5270*/  LDL.64 R28, [R1+0x11e0] ;  /* 0x0011e000011c7983 */ /* 0x000f280000100a00 */
[----:B------:R-:W4:Y:S04]  /*d5280*/  LDL R32, [R1+0x1200] ;  /* 0x0012000001207983 */ /* 0x000f280000100800 */
[----:B------:R-:W4:Y:S04]  /*d5290*/  LDL R33, [R1+0x1204] ;  /* 0x0012040001217983 */ /* 0x000f280000100800 */
[----:B------:R-:W4:Y:S04]  /*d52a0*/  LDL R36, [R1+0x11f0] ;  /* 0x0011f00001247983 */ /* 0x000f280000100800 */
[----:B------:R-:W4:Y:S01]  /*d52b0*/  LDL R37, [R1+0x11f4] ;  /* 0x0011f40001257983 */ /* 0x000f220000100800 */
[C---:B------:R-:W-:Y:S01]  /*d52c0*/  HMMA.1688.F32.TF32 R4, R124.reuse, R224, R4 ;  /* 0x000000e07c04723c */ /* 0x040fe20000081004 */
[----:B------:R-:W4:Y:S02]  /*d52d0*/  LDL R224, [R1+0x1300] ;  /* 0x0013000001e07983 */ /* 0x000f240000100800 */
        /* <DEDUP_REMOVED lines=14> */
[----:B------:R-:W-:Y:S02]  /*d53c0*/  STL [R1+0x8358], R247 ;  /* 0x008358f701007387 */ /* 0x000fe40000100800 */
[----:B------:R-:W4:Y:S01]  /*d53d0*/  LDL.LU.64 R106, [R1+0x86c8] ;  /* 0x0086c800016a7983 */ /* 0x000f220000300a00 */
[----:B--2---:R-:W-:Y:S01]  /*d53e0*/  HMMA.1688.F32.TF32 R100, R124, R104, R100 ;  /* 0x000000687c64723c */ /* 0x004fe20000081064 */
[----:B------:R-:W2:Y:S07]  /*d53f0*/  LDL.LU.64 R104, [R1+0x86c0] ;  /* 0x0086c00001687983 */ /* 0x000eae0000300a00 */
[C---:B------:R-:W-:Y:S08]  /*d5400*/  HMMA.1688.F32.TF32 R136, R12.reuse, R146, R136 ;  /* 0x000000920c88723c */ /* 0x040ff00000081088 */
[----:B------:R-:W-:Y:S01]  /*d5410*/  HMMA.1688.F32.TF32 R16, R12, R186, R16 ;  /* 0x000000ba0c10723c */ /* 0x000fe20000081010 */
[----:B------:R-:W-:Y:S01]  /*d5420*/  IMAD.MOV.U32 R201, RZ, RZ, R246 ;  /* 0x000000ffffc97224 */ /* 0x000fe200078e00f6 */
[----:B------:R-:W2:Y:S01]  /*d5430*/  LDL.LU.64 R10, [R1+0x86b8] ;  /* 0x0086b800010a7983 */ /* 0x000ea20000300a00 */
[----:B---3--:R-:W-:Y:S11]  /*d5440*/  IMAD.MOV.U32 R246, RZ, RZ, R8 ;  /* 0x000000fffff67224 */ /* 0x008ff600078e0008 */
[----:B------:R-:W-:Y:S02]  /*d5450*/  @!UPT UIADD3 URZ, URZ, URZ, URZ ;  /* 0x0000003f3f3ff290 */ /* 0x000fe4000fffe03f */
[C---:B------:R-:W-:Y:S07]  /*d5460*/  HMMA.1688.F32.TF32 R136, R124.reuse, R216, R136 ;  /* 0x000000d87c88723c */ /* 0x040fee0000081088 */
[----:B------:R-:W-:Y:S01]  /*d5470*/  MOV R217, R3 ;  /* 0x0000000300d97202 */ /* 0x000fe20000000f00 */
[----:B------:R-:W-:Y:S01]  /*d5480*/  IMAD.MOV.U32 R3, RZ, RZ, R9 ;  /* 0x000000ffff037224 */ /* 0x000fe200078e0009 */
[C---:B----4-:R-:W-:Y:S08]  /*d5490*/  HMMA.1688.F32.TF32 R16, R124.reuse, R20, R16 ;  /* 0x000000147c10723c */ /* 0x050ff00000081010 */
[C---:B--2---:R-:W-:Y:S01]  /*d54a0*/  HMMA.1688.F32.TF32 R104, R124.reuse, R8, R104 ;  /* 0x000000087c68723c */ /* 0x044fe20000081068 */
[----:B------:R-:W2:Y:S01]  /*d54b0*/  LDL.LU.64 R8, [R1+0x86b0] ;  /* 0x0086b00001087983 */ /* 0x000ea20000300a00 */
[----:B------:R-:W-:Y:S02]  /*d54c0*/  STL [R1+0x8360], R3 ;  /* 0x0083600301007387 */ /* 0x000fe40000100800 */
[----:B------:R-:W-:Y:S02]  /*d54d0*/  STL [R1+0x835c], R246 ;  /* 0x00835cf601007387 */ /* 0x000fe40000100800 */
[----:B------:R-:W3:Y:S01]  /*d54e0*/  LDL.LU.64 R22, [R1+0x86a8] ;  /* 0x0086a80001167983 */ /* 0x000ee20000300a00 */
[----:B------:R-:W3:Y:S01]  /*d54f0*/  LDL.LU.64 R20, [R1+0x86a0] ;  /* 0x0086a00001147983 */ /* 0x000ee20000300a00 */
[----:B------:R-:W4:Y:S01]  /*d5500*/  LDL.LU.64 R26, [R1+0x8698] ;  /* 0x00869800011a7983 */ /* 0x000f220000300a00 */
[C---:B---3--:R-:W-:Y:S02]  /*d5510*/  HMMA.1688.F32.TF32 R20, R124.reuse, R24, R20 ;  /* 0x000000187c14723c */ /* 0x048fe40000081014 */
[----:B------:R-:W4:Y:S01]  /*d5520*/  LDL.LU.64 R24, [R1+0x8690] ;  /* 0x0086900001187983 */ /* 0x000f220000300a00 */
[----:B------:R-:W-:Y:S01]  /*d5530*/  IMAD.MOV.U32 R216, RZ, RZ, R244 ;  /* 0x000000ffffd87224 */ /* 0x000fe200078e00f4 */
[----:B------:R-:W-:Y:S01]  /*d5540*/  MOV R244, R28 ;  /* 0x0000001c00f47202 */ /* 0x000fe20000000f00 */
[----:B------:R-:W3:Y:S03]  /*d5550*/  LDL.LU.64 R30, [R1+0x8688] ;  /* 0x00868800011e7983 */ /* 0x000ee60000300a00 */
[C---:B----4-:R-:W-:Y:S01]  /*d5560*/  HMMA.1688.F32.TF32 R24, R124.reuse, R28, R24 ;  /* 0x0000001c7c18723c */ /* 0x050fe20000081018 */
[----:B------:R-:W3:Y:S01]  /*d5570*/  LDL.LU.64 R28, [R1+0x8680] ;  /* 0x00868000011c7983 */ /* 0x000ee20000300a00 */
[----:B------:R-:W-:Y:S02]  /*d5580*/  STL [R1+0x8364], R244 ;  /* 0x008364f401007387 */ /* 0x000fe40000100800 */
[----:B------:R-:W4:Y:S04]  /*d5590*/  LDL.LU.64 R34, [R1+0x8678] ;  /* 0x0086780001227983 */ /* 0x000f280000300a00 */
[C---:B---3--:R-:W-:Y:S01]  /*d55a0*/  HMMA.1688.F32.TF32 R28, R124.reuse, R32, R28 ;  /* 0x000000207c1c723c */ /* 0x048fe2000008101c */
[----:B------:R-:W4:Y:S01]  /*d55b0*/  LDL.LU.64 R32, [R1+0x8670] ;  /* 0x0086700001207983 */ /* 0x000f220000300a00 */
[----:B------:R-:W3:Y:S06]  /*d55c0*/  LDL.LU.64 R38, [R1+0x8668] ;  /* 0x0086680001267983 */ /* 0x000eec0000300a00 */
[C---:B----4-:R-:W-:Y:S01]  /*d55d0*/  HMMA.1688.F32.TF32 R32, R124.reuse, R36, R32 ;  /* 0x000000247c20723c */ /* 0x050fe20000081020 */
[----:B------:R-:W3:Y:S01]  /*d55e0*/  LDL.LU.64 R36, [R1+0x8660] ;  /* 0x0086600001247983 */ /* 0x000ee20000300a00 */
[----:B------:R-:W4:Y:S06]  /*d55f0*/  LDL.LU.64 R42, [R1+0x8658] ;  /* 0x00865800012a7983 */ /* 0x000f2c0000300a00 */
[----:B---3--:R-:W-:Y:S01]  /*d5600*/  HMMA.1688.F32.TF32 R36, R124, R40, R36 ;  /* 0x000000287c24723c */ /* 0x008fe20000081024 */
[----:B------:R-:W4:Y:S01]  /*d5610*/  LDL.LU.64 R40, [R1+0x8650] ;  /* 0x0086500001287983 */ /* 0x000f220000300a00 */
[----:B------:R-:W3:Y:S06]  /*d5620*/  LDL.LU.64 R46, [R1+0x8648] ;  /* 0x00864800012e7983 */ /* 0x000eec0000300a00 */
        /* <DEDUP_REMOVED lines=8> */
[----:B------:R-:W-:Y:S04]  /*d56b0*/  LDS R12, [R2+0x34100] ;  /* 0x03410000020c7984 */ /* 0x000fe80000000800 */
[----:B------:R-:W-:Y:S04]  /*d56c0*/  LDS R14, [R2+0x36100] ;  /* 0x03610000020e7984 */ /* 0x000fe80000000800 */
[----:B------:R-:W-:Y:S04]  /*d56d0*/  LDS R13, [R0+0x34100] ;  /* 0x03410000000d7984 */ /* 0x000fe80000000800 */
[----:B------:R-:W1:Y:S01]  /*d56e0*/  LDS R15, [R0+0x36100] ;  /* 0x03610000000f7984 */ /* 0x000e620000000800 */
[C---:B------:R-:W-:Y:S08]  /*d56f0*/  HMMA.1688.F32.TF32 R108, R124.reuse, R232, R108 ;  /* 0x000000e87c6c723c */ /* 0x040ff0000008106c */
[C---:B------:R-:W-:Y:S08]  /*d5700*/  HMMA.1688.F32.TF32 R128, R124.reuse, R240, R128 ;  /* 0x000000f07c80723c */ /* 0x040ff00000081080 */
[C---:B----4-:R-:W-:Y:S01]  /*d5710*/  HMMA.1688.F32.TF32 R40, R124.reuse, R44, R40 ;  /* 0x0000002c7c28723c */ /* 0x050fe20000081028 */
[----:B------:R-:W3:Y:S07]  /*d5720*/  LDL.LU.64 R44, [R1+0x8640] ;  /* 0x00864000012c7983 */ /* 0x000eee0000300a00 */
[C---:B------:R-:W-:Y:S01]  /*d5730*/  HMMA.1688.F32.TF32 R112, R124.reuse, R236, R112 ;  /* 0x000000ec7c70723c */ /* 0x040fe20000081070 */
[----:B------:R-:W4:Y:S07]  /*d5740*/  LDL.LU.64 R146, [R1+0x8638] ;  /* 0x0086380001927983 */ /* 0x000f2e0000300a00 */
[----:B------:R-:W-:Y:S08]  /*d5750*/  HMMA.1688.F32.TF32 R48, R124, R152, R48 ;  /* 0x000000987c30723c */ /* 0x000ff00000081030 */
[----:B-1----:R-:W-:Y:S08]  /*d5760*/  HMMA.1688.F32.TF32 R108, R12, R234, R108 ;  /* 0x000000ea0c6c723c */ /* 0x002ff0000008106c */
[----:B------:R-:W-:Y:S08]  /*d5770*/  HMMA.1688.F32.TF32 R52, R124, R160, R52 ;  /* 0x000000a07c34723c */ /* 0x000ff00000081034 */
[----:B------:R-:W-:Y:S08]  /*d5780*/  HMMA.1688.F32.TF32 R128, R12, R242, R128 ;  /* 0x000000f20c80723c */ /* 0x000ff00000081080 */
        /* <DEDUP_REMOVED lines=9> */
[C---:B------:R-:W-:Y:S08]  /*d5820*/  HMMA.1688.F32.TF32 R64, R124.reuse, R196, R64 ;  /* 0x000000c47c40723c */ /* 0x040ff00000081040 */
[----:B------:R-:W-:Y:S08]  /*d5830*/  HMMA.1688.F32.TF32 R68, R124, R212, R68 ;  /* 0x000000d47c44723c */ /* 0x000ff00000081044 */
[----:B------:R-:W-:Y:S08]  /*d5840*/  HMMA.1688.F32.TF32 R112, R12, R238, R112 ;  /* 0x000000ee0c70723c */ /* 0x000ff00000081070 */
[C---:B------:R-:W-:Y:S08]  /*d5850*/  HMMA.1688.F32.TF32 R72, R124.reuse, R220, R72 ;  /* 0x000000dc7c48723c */ /* 0x040ff00000081048 */
[----:B------:R-:W-:Y:S01]  /*d5860*/  HMMA.1688.F32.TF32 R76, R124, R228, R76 ;  /* 0x000000e47c4c723c */ /* 0x000fe2000008104c */
[----:B------:R-:W-:-:S02]  /*d5870*/  IMAD.MOV.U32 R150, RZ, RZ, R242 ;  /* 0x000000ffff967224 */ /* 0x000fc400078e00f2 */
[----:B------:R-:W-:Y:S01]  /*d5880*/  IMAD.MOV.U32 R151, RZ, RZ, R243 ;  /* 0x000000ffff977224 */ /* 0x000fe200078e00f3 */
[----:B------:R-:W-:Y:S01]  /*d5890*/  MOV R142, R238 ;  /* 0x000000ee008e7202 */ /* 0x000fe20000000f00 */
[----:B------:R-:W-:-:S03]  /*d58a0*/  IMAD.MOV.U32 R143, RZ, RZ, R239 ;  /* 0x000000ffff8f7224 */ /* 0x000fc600078e00ef */
[----:B---3--:R-:W-:Y:S01]  /*d58b0*/  HMMA.1688.F32.TF32 R44, R124, R144, R44 ;  /* 0x000000907c2c723c */ /* 0x008fe2000008102c */
[----:B------:R-:W2:Y:S01]  /*d58c0*/  LDL.LU.64 R144, [R1+0x8630] ;  /* 0x0086300001907983 */ /* 0x000ea20000300a00 */
[----:B------:R-:W3:Y:S02]  /*d58d0*/  LDL.LU.64 R154, [R1+0x8628] ;  /* 0x00862800019a7983 */ /* 0x000ee40000300a00 */
        /* <DEDUP_REMOVED lines=19> */
[----:B------:R-:W2:Y:S02]  /*d5a10*/  LDL R126, [R1+0x11a8] ;  /* 0x0011a800017e7983 */ /* 0x000ea40000100800 */
[----:B------:R-:W2:Y:S02]  /*d5a20*/  LDL R127, [R1+0x11ac] ;  /* 0x0011ac00017f7983 */ /* 0x000ea40000100800 */
[----:B------:R-:W2:Y:S01]  /*d5a30*/  LDL.LU.64 R234, [R1+0x8588] ;  /* 0x0085880001ea7983 */ /* 0x000ea20000300a00 */
[----:B------:R-:W2:Y:S01]  /*d5a40*/  LDL.LU.64 R232, [R1+0x8580] ;  /* 0x0085800001e87983 */ /* 0x000ea20000300a00 */
[----:B------:R-:W-:Y:S02]  /*d5a50*/  STL.64 [R1+0x1bb0], R108 ;  /* 0x001bb06c01007387 */ /* 0x000fe40000100a00 */
[----:B------:R1:W-:Y:S02]  /*d5a60*/  STL.64 [R1+0x1bb8], R110 ;  /* 0x001bb86e01007387 */ /* 0x0003e40000100a00 */
[----:B-1----:R-:W2:Y:S04]  /*d5a70*/  LDL R110, [R1+0x1188] ;  /* 0x00118800016e7983 */ /* 0x002ea80000100800 */
[----:B------:R-:W2:Y:S01]  /*d5a80*/  LDL R111, [R1+0x118c] ;  /* 0x00118c00016f7983 */ /* 0x000ea20000100800 */
[----:B------:R-:W-:Y:S02]  /*d5a90*/  STL.64 [R1+0x1b60], R128 ;  /* 0x001b608001007387 */ /* 0x000fe40000100a00 */
[----:B------:R1:W-:Y:S02]  /*d5aa0*/  STL.64 [R1+0x1b68], R130 ;  /* 0x001b688201007387 */ /* 0x0003e40000100a00 */
[----:B------:R-:W3:Y:S01]  /*d5ab0*/  LDL.LU.64 R242, [R1+0x8578] ;  /* 0x0085780001f27983 */ /* 0x000ee20000300a00 */
[----:B------:R-:W3:Y:S04]  /*d5ac0*/  LDL.LU.64 R240, [R1+0x8570] ;  /* 0x0085700001f07983 */ /* 0x000ee80000300a00 */
[----:B-1----:R-:W3:Y:S04]  /*d5ad0*/  LDL R130, [R1+0x1198] ;  /* 0x0011980001827983 */ /* 0x002ee80000100800 */
[----:B------:R-:W3:Y:S01]  /*d5ae0*/  LDL R131, [R1+0x119c] ;  /* 0x00119c0001837983 */ /* 0x000ee20000100800 */
[----:B------:R1:W-:Y:S02]  /*d5af0*/  STL.64 [R1+0x8408], R150 ;  /* 0x0084089601007387 */ /* 0x0003e40000100a00 */
[----:B------:R-:W-:Y:S01]  /*d5b00*/  STL.64 [R1+0x8400], R148 ;  /* 0x0084009401007387 */ /* 0x000fe20000100a00 */
[----:B-1----:R-:W3:Y:S04]  /*d5b10*/  LDL R150, [R1+0x1178] ;  /* 0x0011780001967983 */ /* 0x002ee80000100800 */
[----:B------:R-:W3:Y:S01]  /*d5b20*/  LDL R151, [R1+0x117c] ;  /* 0x00117c0001977983 */ /* 0x000ee20000100800 */
[----:B------:R-:W-:Y:S02]  /*d5b30*/  STL.64 [R1+0x1b50], R112 ;  /* 0x001b507001007387 */ /* 0x000fe40000100a00 */
[----:B------:R1:W-:Y:S02]  /*d5b40*/  STL.64 [R1+0x1b58], R114 ;  /* 0x001b587201007387 */ /* 0x0003e40000100a00 */
[----:B------:R-:W3:Y:S01]  /*d5b50*/  LDL.LU.64 R238, [R1+0x8568] ;  /* 0x0085680001ee7983 */ /* 0x000ee20000300a00 */
[----:B------:R-:W3:Y:S04]  /*d5b60*/  LDL.LU.64 R236, [R1+0x8560] ;  /* 0x0085600001ec7983 */ /* 0x000ee80000300a00 */
[----:B-1----:R-:W3:Y:S04]  /*d5b70*/  LDL R114, [R1+0x1168] ;  /* 0x0011680001727983 */ /* 0x002ee80000100800 */
[----:B------:R-:W3:Y:S01]  /*d5b80*/  LDL R115, [R1+0x116c] ;  /* 0x00116c0001737983 */ /* 0x000ee20000100800 */
[----:B------:R1:W-:Y:S02]  /*d5b90*/  STL.64 [R1+0x8418], R142 ;  /* 0x0084188e01007387 */ /* 0x0003e40000100a00 */
[----:B------:R2:W-:Y:S01]  /*d5ba0*/  STL.64 [R1+0x8410], R140 ;  /* 0x0084108c01007387 */ /* 0x0005e20000100a00 */
[----:B-1----:R-:W3:Y:S04]  /*d5bb0*/  LDL R142, [R1+0x1158] ;  /* 0x00115800018e7983 */ /* 0x002ee80000100800 */
[----:B------:R-:W3:Y:S01]  /*d5bc0*/  LDL R143, [R1+0x115c] ;  /* 0x00115c00018f7983 */ /* 0x000ee20000100800 */
[----:B------:R-:W-:Y:S01]  /*d5bd0*/  HMMA.1688.F32.TF32 R8, R12, R250, R8 ;  /* 0x000000fa0c08723c */ /* 0x000fe20000081008 */
[----:B------:R-:W-:Y:S01]  /*d5be0*/  MOV R158, R250 ;  /* 0x000000fa009e7202 */ /* 0x000fe20000000f00 */
[----:B------:R-:W-:-:S06]  /*d5bf0*/  IMAD.MOV.U32 R159, RZ, RZ, R251 ;  /* 0x000000ffff9f7224 */ /* 0x000fcc00078e00fb */
[C---:B--2---:R-:W-:Y:S08]  /*d5c00*/  HMMA.1688.F32.TF32 R100, R12.reuse, R110, R100 ;  /* 0x0000006e0c64723c */ /* 0x044ff00000081064 */
[C---:B---3--:R-:W-:Y:S08]  /*d5c10*/  HMMA.1688.F32.TF32 R140, R12.reuse, R142, R132 ;  /* 0x0000008e0c8c723c */ /* 0x048ff00000081084 */
[C---:B------:R-:W-:Y:S08]  /*d5c20*/  HMMA.1688.F32.TF32 R132, R12.reuse, R114, R116 ;  /* 0x000000720c84723c */ /* 0x040ff00000081074 */
[C---:B------:R-:W-:Y:S08]  /*d5c30*/  HMMA.1688.F32.TF32 R116, R12.reuse, R150, R136 ;  /* 0x000000960c74723c */ /* 0x040ff00000081088 */
[C---:B------:R-:W-:Y:S08]  /*d5c40*/  HMMA.1688.F32.TF32 R112, R12.reuse, R130, R4 ;  /* 0x000000820c70723c */ /* 0x040ff00000081004 */
[----:B------:R-:W-:Y:S01]  /*d5c50*/  HMMA.1688.F32.TF32 R4, R12, R126, R104 ;  /* 0x0000007e0c04723c */ /* 0x000fe20000081068 */
[----:B------:R-:W-:Y:S01]  /*d5c60*/  STL.64 [R1+0x1b40], R140 ;  /* 0x001b408c01007387 */ /* 0x000fe20000100a00 */
[----:B------:R-:W-:Y:S02]  /*d5c70*/  STL.64 [R1+0x1b48], R142 ;  /* 0x001b488e01007387 */ /* 0x000fe40000100a00 */
[----:B------:R-:W-:Y:S02]  /*d5c80*/  STL.64 [R1+0x1b20], R132 ;  /* 0x001b208401007387 */ /* 0x000fe40000100a00 */
[----:B------:R1:W-:Y:S01]  /*d5c90*/  STL.64 [R1+0x1b28], R134 ;  /* 0x001b288601007387 */ /* 0x0003e20000100a00 */
[----:B------:R-:W-:Y:S01]  /*d5ca0*/  STL.64 [R1+0x1b00], R116 ;  /* 0x001b007401007387 */ /* 0x000fe20000100a00 */
[----:B------:R2:W-:Y:S07]  /*d5cb0*/  STL.64 [R1+0x1b08], R118 ;  /* 0x001b087601007387 */ /* 0x0005ee0000100a00 */
[----:B------:R-:W-:Y:S02]  /*d5cc0*/  STL.64 [R1+0x1ae0], R112 ;  /* 0x001ae07001007387 */ /* 0x000fe40000100a00 */
[----:B------:R-:W-:Y:S01]  /*d5cd0*/  STL.64 [R1+0x1ae8], R114 ;  /* 0x001ae87201007387 */ /* 0x000fe20000100a00 */
[----:B------:R-:W3:Y:S01]  /*d5ce0*/  LDL.64 R106, [R1+0x11d8] ;  /* 0x0011d800016a7983 */ /* 0x000ee20000100a00 */
[----:B------:R-:W-:Y:S02]  /*d5cf0*/  STL.64 [R1+0x1ac0], R100 ;  /* 0x001ac06401007387 */ /* 0x000fe40000100a00 */
[----:B------:R4:W-:Y:S02]  /*d5d00*/  STL.64 [R1+0x1ac8], R102 ;  /* 0x001ac86601007387 */ /* 0x0009e40000100a00 */
[----:B------:R-:W3:Y:S01]  /*d5d10*/  LDL R126, [R1+0x1278] ;  /* 0x00127800017e7983 */ /* 0x000ee20000100800 */
[----:B------:R-:W-:Y:S01]  /*d5d20*/  STL.64 [R1+0x1aa0], R4 ;  /* 0x001aa00401007387 */ /* 0x000fe20000100a00 */
[----:B------:R-:W-:Y:S02]  /*d5d30*/  STL.64 [R1+0x1aa8], R6 ;  /* 0x001aa80601007387 */ /* 0x000fe40000100a00 */
[----:B------:R-:W3:Y:S02]  /*d5d40*/  LDL R127, [R1+0x127c] ;  /* 0x00127c00017f7983 */ /* 0x000ee40000100800 */
[----:B------:R-:W3:Y:S01]  /*d5d50*/  LDL.64 R138, [R1+0x1208] ;  /* 0x00120800018a7983 */ /* 0x000ee20000100a00 */
[----:B-1----:R-:W3:Y:S04]  /*d5d60*/  LDL.64 R134, [R1+0x1218] ;  /* 0x0012180001867983 */ /* 0x002ee80000100a00 */
[----:B--2---:R-:W2:Y:S04]  /*d5d70*/  LDL R118, [R1+0x11f8] ;  /* 0x0011f80001767983 */ /* 0x004ea80000100800 */
[----:B------:R-:W2:Y:S04]  /*d5d80*/  LDL R119, [R1+0x11fc] ;  /* 0x0011fc0001777983 */ /* 0x000ea80000100800 */
[----:B------:R-:W2:Y:S04]  /*d5d90*/  LDL R130, [R1+0x1258] ;  /* 0x0012580001827983 */ /* 0x000ea80000100800 */
[----:B----4-:R-:W4:Y:S04]  /*d5da0*/  LDL R102, [R1+0x11e8] ;  /* 0x0011e80001667983 */ /* 0x010f280000100800 */
[----:B------:R-:W4:Y:S04]  /*d5db0*/  LDL R103, [R1+0x11ec] ;  /* 0x0011ec0001677983 */ /* 0x000f280000100800 */
[----:B------:R-:W2:Y:S04]  /*d5dc0*/  LDL R131, [R1+0x125c] ;  /* 0x00125c0001837983 */ /* 0x000ea80000100800 */
[----:B------:R-:W2:Y:S04]  /*d5dd0*/  LDL R142, [R1+0x1228] ;  /* 0x00122800018e7983 */ /* 0x000ea80000100800 */
[----:B------:R-:W2:Y:S04]  /*d5de0*/  LDL R143, [R1+0x122c] ;  /* 0x00122c00018f7983 */ /* 0x000ea80000100800 */
[----:B------:R-:W2:Y:S04]  /*d5df0*/  LDL.64 R114, [R1+0x1238] ;  /* 0x0012380001727983 */ /* 0x000ea80000100a00 */
[----:B------:R-:W2:Y:S04]  /*d5e00*/  LDL R150, [R1+0x1248] ;  /* 0x0012480001967983 */ /* 0x000ea80000100800 */
[----:B------:R-:W2:Y:S04]  /*d5e10*/  LDL R151, [R1+0x124c] ;  /* 0x00124c0001977983 */ /* 0x000ea80000100800 */
[----:B------:R-:W2:Y:S01]  /*d5e20*/  LDL R110, [R1+0x1268] ;  /* 0x00126800016e7983 */ /* 0x000ea20000100800 */
[----:B------:R-:W-:Y:S02]  /*d5e30*/  STL.64 [R1+0x1bc0], R8 ;  /* 0x001bc00801007387 */ /* 0x000fe40000100a00 */
[----:B------:R1:W-:Y:S02]  /*d5e40*/  STL.64 [R1+0x1bc8], R10 ;  /* 0x001bc80a01007387 */ /* 0x0003e40000100a00 */
[----:B------:R-:W2:Y:S01]  /*d5e50*/  LDL.LU.64 R250, [R1+0x8558] ;  /* 0x0085580001fa7983 */ /* 0x000ea20000300a00 */
[----:B------:R-:W2:Y:S01]  /*d5e60*/  LDL.LU.64 R248, [R1+0x8550] ;  /* 0x0085500001f87983 */ /* 0x000ea20000300a00 */
[----:B------:R-:W-:-:S02]  /*d5e70*/  IMAD.MOV.U32 R111, RZ, RZ, R252 ;  /* 0x000000ffff6f7224 */ /* 0x000fc400078e00fc */
[----:B------:R-:W-:Y:S01]  /*d5e80*/  IMAD.MOV.U32 R246, RZ, RZ, R222 ;  /* 0x000000fffff67224 */ /* 0x000fe200078e00de */
[----:B------:R-:W-:Y:S01]  /*d5e90*/  MOV R247, R223 ;  /* 0x000000df00f77202 */ /* 0x000fe20000000f00 */
[----:B------:R-:W-:Y:S04]  /*d5ea0*/  LDS R4, [R2+0x18180] ;  /* 0x0181800002047984 */ /* 0x000fe80000000800 */
[----:B------:R-:W-:Y:S04]  /*d5eb0*/  LDS R6, [R2+0x1a180] ;  /* 0x01a1800002067984 */ /* 0x000fe80000000800 */
[----:B------:R-:W-:Y:S04]  /*d5ec0*/  LDS R5, [R0+0x18180] ;  /* 0x0181800000057984 */ /* 0x000fe80000000800 */
[----:B------:R-:W2:Y:S04]  /*d5ed0*/  LDS R7, [R0+0x1a180] ;  /* 0x01a1800000077984 */ /* 0x000ea80000000800 */
[----:B-1----:R-:W2:Y:S01]  /*d5ee0*/  LDL.64 R10, [R1+0x11b8] ;  /* 0x0011b800010a7983 */ /* 0x002ea20000100a00 */
[----:B------:R-:W-:Y:S02]  /*d5ef0*/  STL.64 [R1+0x8428], R158 ;  /* 0x0084289e01007387 */ /* 0x000fe40000100a00 */
[----:B------:R-:W-:Y:S02]  /*d5f00*/  STL.64 [R1+0x8420], R156 ;  /* 0x0084209c01007387 */ /* 0x000fe40000100a00 */
[----:B---3--:R-:W-:Y:S01]  /*d5f10*/  IMAD.MOV.U32 R252, RZ, RZ, R107 ;  /* 0x000000fffffc7224 */ /* 0x008fe200078e006b */
[----:B--2---:R-:W-:Y:S01]  /*d5f20*/  HMMA.1688.F32.TF32 R16, R12, R10, R16 ;  /* 0x0000000a0c10723c */ /* 0x004fe20000081010 */
[----:B------:R-:W-:Y:S01]  /*d5f30*/  IMAD.MOV.U32 R166, RZ, RZ, R10 ;  /* 0x000000ffffa67224 */ /* 0x000fe200078e000a */
[----:B------:R-:W-:-:S06]  /*d5f40*/  MOV R167, R11 ;  /* 0x0000000b00a77202 */ /* 0x000fcc0000000f00 */
[C---:B------:R-:W-:Y:S11]  /*d5f50*/  HMMA.1688.F32.TF32 R8, R12.reuse, R106, R20 ;  /* 0x0000006a0c08723c */ /* 0x040ff60000081014 */
[----:B------:R-:W-:Y:S04]  /*d5f60*/  @!UPT UIADD3 URZ, URZ, URZ, URZ ;  /* 0x0000003f3f3ff290 */ /* 0x000fe8000fffe03f */
[----:B------:R-:W-:Y:S01]  /*d5f70*/  STL.64 [R1+0x3020], R16 ;  /* 0x0030201001007387 */ /* 0x000fe20000100a00 */
[----:B------:R4:W-:Y:S02]  /*d5f80*/  STL.64 [R1+0x3028], R18 ;  /* 0x0030281201007387 */ /* 0x0009e40000100a00 */
[----:B------:R-:W-:Y:S02]  /*d5f90*/  STL.64 [R1+0x8438], R166 ;  /* 0x008438a601007387 */ /* 0x000fe40000100a00 */
[----:B------:R-:W-:Y:S01]  /*d5fa0*/  STL.64 [R1+0x8430], R164 ;  /* 0x008430a401007387 */ /* 0x000fe20000100a00 */
[----:B------:R-:W-:Y:S02]  /*d5fb0*/  STL [R1+0x81f0], R252 ;  /* 0x0081f0fc01007387 */ /* 0x000fe40000100800 */
[----:B------:R-:W-:Y:S02]  /*d5fc0*/  STL.64 [R1+0x3010], R8 ;  /* 0x0030100801007387 */ /* 0x000fe40000100a00 */
[----:B------:R1:W-:Y:S01]  /*d5fd0*/  STL.64 [R1+0x3018], R10 ;  /* 0x0030180a01007387 */ /* 0x0003e20000100a00 */
[C---:B----4-:R-:W-:Y:S08]  /*d5fe0*/  HMMA.1688.F32.TF32 R16, R12.reuse, R102, R24 ;  /* 0x000000660c10723c */ /* 0x050ff00000081018 */
[C---:B-1----:R-:W-:Y:S01]  /*d5ff0*/  HMMA.1688.F32.TF32 R8, R12.reuse, R138, R28 ;  /* 0x0000008a0c08723c */ /* 0x042fe2000008101c */
[----:B------:R-:W-:Y:S11]  /*d6000*/  IMAD.MOV.U32 R252, RZ, RZ, R139 ;  /* 0x000000fffffc7224 */ /* 0x000ff600078e008b */
[----:B------:R-:W-:Y:S03]  /*d6010*/  @!UPT UIADD3 URZ, URZ, URZ, URZ ;  /* 0x0000003f3f3ff290 */ /* 0x000fe6000fffe03f */
[----:B------:R-:W-:Y:S01]  /*d6020*/  STL.64 [R1+0x3000], R16 ;  /* 0x0030001001007387 */ /* 0x000fe20000100a00 */
[----:B------:R1:W-:Y:S02]  /*d6030*/  STL.64 [R1+0x3008], R18 ;  /* 0x0030081201007387 */ /* 0x0003e40000100a00 */
[----:B------:R-:W-:Y:S05]  /*d6040*/  STL [R1+0x8208], R252 ;  /* 0x008208fc01007387 */ /* 0x000fea0000100800 */
[----:B------:R-:W-:Y:S01]  /*d6050*/  STL.64 [R1+0x2ff0], R8 ;  /* 0x002ff00801007387 */ /* 0x000fe20000100a00 */
[----:B------:R2:W-:Y:S01]  /*d6060*/  STL.64 [R1+0x2ff8], R10 ;  /* 0x002ff80a01007387 */ /* 0x0005e20000100a00 */
[C---:B-1----:R-:W-:Y:S08]  /*d6070*/  HMMA.1688.F32.TF32 R16, R12.reuse, R118, R32 ;  /* 0x000000760c10723c */ /* 0x042ff00000081020 */
[C---:B--2---:R-:W-:Y:S01]  /*d6080*/  HMMA.1688.F32.TF32 R8, R12.reuse, R134, R36 ;  /* 0x000000860c08723c */ /* 0x044fe20000081024 */
[----:B------:R-:W-:Y:S11]  /*d6090*/  MOV R252, R135 ;  /* 0x0000008700fc7202 */ /* 0x000ff60000000f00 */
[----:B------:R-:W-:Y:S03]  /*d60a0*/  @!UPT UIADD3 URZ, URZ, URZ, URZ ;  /* 0x0000003f3f3ff290 */ /* 0x000fe6000fffe03f */
[----:B------:R-:W-:Y:S01]  /*d60b0*/  STL.64 [R1+0x2fe0], R16 ;  /* 0x002fe01001007387 */ /* 0x000fe20000100a00 */
[----:B------:R1:W-:Y:S02]  /*d60c0*/  STL.64 [R1+0x2fe8], R18 ;  /* 0x002fe81201007387 */ /* 0x0003e40000100a00 */
[----:B------:R-:W-:Y:S05]  /*d60d0*/  STL [R1+0x820c], R252 ;  /* 0x00820cfc01007387 */ /* 0x000fea0000100800 */
[----:B------:R-:W-:Y:S01]  /*d60e0*/  STL.64 [R1+0x2fd0], R8 ;  /* 0x002fd00801007387 */ /* 0x000fe20000100a00 */
[----:B------:R2:W-:Y:S01]  /*d60f0*/  STL.64 [R1+0x2fd8], R10 ;  /* 0x002fd80a01007387 */ /* 0x0005e20000100a00 */
[C---:B-1----:R-:W-:Y:S08]  /*d6100*/  HMMA.1688.F32.TF32 R16, R12.reuse, R142, R40 ;  /* 0x0000008e0c10723c */ /* 0x042ff00000081028 */
[C---:B--2---:R-:W-:Y:S11]  /*d6110*/  HMMA.1688.F32.TF32 R8, R12.reuse, R114, R44 ;  /* 0x000000720c08723c */ /* 0x044ff6000008102c */
[----:B------:R-:W-:Y:S04]  /*d6120*/  @!UPT UIADD3 URZ, URZ, URZ, URZ ;  /* 0x0000003f3f3ff290 */ /* 0x000fe8000fffe03f */
[----:B------:R-:W-:Y:S01]  /*d6130*/  STL.64 [R1+0x2fc0], R16 ;  /* 0x002fc01001007387 */ /* 0x000fe20000100a00 */
[----:B------:R1:W-:Y:S07]  /*d6140*/  STL.64 [R1+0x2fc8], R18 ;  /* 0x002fc81201007387 */ /* 0x0003ee0000100a00 */
[----:B------:R-:W-:Y:S02]  /*d6150*/  STL.64 [R1+0x2fb0], R8 ;  /* 0x002fb00801007387 */ /* 0x000fe40000100a00 */
[----:B------:R2:W-:Y:S01]  /*d6160*/  STL.64 [R1+0x2fb8], R10 ;  /* 0x002fb80a01007387 */ /* 0x0005e20000100a00 */
[C---:B-1----:R-:W-:Y:S08]  /*d6170*/  HMMA.1688.F32.TF32 R16, R12.reuse, R150, R48 ;  /* 0x000000960c10723c */ /* 0x042ff00000081030 */
[C---:B--2---:R-:W-:Y:S08]  /*d6180*/  HMMA.1688.F32.TF32 R8, R12.reuse, R130, R52 ;  /* 0x000000820c08723c */ /* 0x044ff00000081034 */
        /* <DEDUP_REMOVED lines=8> */
[----:B------:R-:W-:Y:S02]  /*d6210*/  STL.64 [R1+0x2f88], R22 ;  /* 0x002f881601007387 */ /* 0x000fe40000100a00 */
[----:B------:R-:W2:Y:S11]  /*d6220*/  LDL.64 R134, [R1+0x12c8] ;  /* 0x0012c80001867983 */ /* 0x000eb60000100a00 */
[----:B------:R-:W-:Y:S01]  /*d6230*/  STL.64 [R1+0x2f70], R16 ;  /* 0x002f701001007387 */ /* 0x000fe20000100a00 */
[----:B------:R1:W-:Y:S07]  /*d6240*/  STL.64 [R1+0x2f78], R18 ;  /* 0x002f781201007387 */ /* 0x0003ee0000100a00 */
[----:B------:R-:W-:Y:S02]  /*d6250*/  STL.64 [R1+0x2f60], R8 ;  /* 0x002f600801007387 */ /* 0x000fe40000100a00 */
[----:B------:R3:W-:Y:S01]  /*d6260*/  STL.64 [R1+0x2f68], R10 ;  /* 0x002f680a01007387 */ /* 0x0007e20000100a00 */
[C---:B-1----:R-:W-:Y:S08]  /*d6270*/  HMMA.1688.F32.TF32 R16, R12.reuse, R214, R68 ;  /* 0x000000d60c10723c */ /* 0x042ff00000081044 */
[C---:B---3--:R-:W-:Y:S11]  /*d6280*/  HMMA.1688.F32.TF32 R8, R12.reuse, R222, R72 ;  /* 0x000000de0c08723c */ /* 0x048ff60000081048 */
[----:B------:R-:W-:Y:S04]  /*d6290*/  @!UPT UIADD3 URZ, URZ, URZ, URZ ;  /* 0x0000003f3f3ff290 */ /* 0x000fe8000fffe03f */
[----:B------:R-:W-:Y:S01]  /*d62a0*/  STL.64 [R1+0x2f50], R16 ;  /* 0x002f501001007387 */ /* 0x000fe20000100a00 */
[----:B------:R-:W-:Y:S07]  /*d62b0*/  STL.64 [R1+0x2f58], R18 ;  /* 0x002f581201007387 */ /* 0x000fee0000100a00 */
[----:B------:R-:W-:Y:S02]  /*d62c0*/  STL.64 [R1+0x2f40], R8 ;  /* 0x002f400801007387 */ /* 0x000fe40000100a00 */
[----:B------:R1:W-:Y:S01]  /*d62d0*/  STL.64 [R1+0x2f48], R10 ;  /* 0x002f480a01007387 */ /* 0x0003e20000100a00 */
[----:B------:R-:W3:Y:S01]  /*d62e0*/  LDL.64 R142, [R1+0x12d8] ;  /* 0x0012d800018e7983 */ /* 0x000ee20000100a00 */
[----:B-1----:R-:W-:Y:S01]  /*d62f0*/  HMMA.1688.F32.TF32 R8, R12, R230, R76 ;  /* 0x000000e60c08723c */ /* 0x002fe2000008104c */
[----:B------:R-:W-:Y:S01]  /*d6300*/  IMAD.MOV.U32 R252, RZ, RZ, R115 ;  /* 0x000000fffffc7224 */ /* 0x000fe200078e0073 */
[----:B------:R-:W-:Y:S01]  /*d6310*/  MOV R228, R248 ;  /* 0x000000f800e47202 */ /* 0x000fe20000000f00 */
[----:B------:R-:W-:Y:S11]  /*d6320*/  IMAD.MOV.U32 R229, RZ, RZ, R249 ;  /* 0x000000ffffe57224 */ /* 0x000ff600078e00f9 */
[----:B------:R-:W-:Y:S09]  /*d6330*/  @!UPT UIADD3 URZ, URZ, URZ, URZ ;  /* 0x0000003f3f3ff290 */ /* 0x000ff2000fffe03f */
[----:B------:R-:W-:Y:S01]  /*d6340*/  STL.64 [R1+0x2f30], R8 ;  /* 0x002f300801007387 */ /* 0x000fe20000100a00 */
[----:B------:R2:W-:Y:S02]  /*d6350*/  STL.64 [R1+0x2f38], R10 ;  /* 0x002f380a01007387 */ /* 0x0005e40000100a00 */
[----:B------:R-:W4:Y:S02]  /*d6360*/  LDL.64 R114, [R1+0x12e8] ;  /* 0x0012e80001727983 */ /* 0x000f240000100a00 */
[----:B------:R-:W4:Y:S01]  /*d6370*/  LDL.LU R248, [R1+0x854c] ;  /* 0x00854c0001f87983 */ /* 0x000f220000300800 */
[----:B------:R-:W4:Y:S01]  /*d6380*/  LDL.LU R249, [R1+0x8548] ;  /* 0x0085480001f97983 */ /* 0x000f220000300800 */
[----:B------:R-:W4:Y:S02]  /*d6390*/  LDL R130, [R1+0x1318] ;  /* 0x0013180001827983 */ /* 0x000f240000100800 */
[----:B------:R-:W4:Y:S02]  /*d63a0*/  LDL R131, [R1+0x131c] ;  /* 0x00131c0001837983 */ /* 0x000f240000100800 */
[----:B------:R-:W4:Y:S01]  /*d63b0*/  LDL R150, [R1+0x12f8] ;  /* 0x0012f80001967983 */ /* 0x000f220000100800 */
[----:B------:R-:W4:Y:S04]  /*d63c0*/  LDL R151, [R1+0x12fc] ;  /* 0x0012fc0001977983 */ /* 0x000f280000100800 */
[----:B------:R-:W4:Y:S04]  /*d63d0*/  LDL.64 R110, [R1+0x1308] ;  /* 0x00130800016e7983 */ /* 0x000f280000100a00 */
[----:B------:R-:W4:Y:S04]  /*d63e0*/  LDL R212, [R1] ;  /* 0x0000000001d47983 */ /* 0x000f280000100800 */
        /* <DEDUP_REMOVED lines=14> */
[----:B------:R-:W-:Y:S02]  /*d64d0*/  IMAD.MOV.U32 R3, RZ, RZ, R231 ;  /* 0x000000ffff037224 */ /* 0x000fe400078e00e7 */
[----:B------:R-:W-:Y:S02]  /*d64e0*/  IMAD.MOV.U32 R230, RZ, RZ, R185 ;  /* 0x000000ffffe67224 */ /* 0x000fe400078e00b9 */
[----:B------:R-:W-:Y:S02]  /*d64f0*/  IMAD.MOV.U32 R231, RZ, RZ, R192 ;  /* 0x000000ffffe77224 */ /* 0x000fe400078e00c0 */
[----:B------:R-:W-:Y:S02]  /*d6500*/  IMAD.MOV.U32 R158, RZ, RZ, R209 ;  /* 0x000000ffff9e7224 */ /* 0x000fe400078e00d1 */
[----:B------:R-:W-:Y:S02]  /*d6510*/  IMAD.MOV.U32 R159, RZ, RZ, R216 ;  /* 0x000000ffff9f7224 */ /* 0x000fe400078e00d8 */
[----:B------:R-:W-:Y:S01]  /*d6520*/  IMAD.MOV.U32 R166, RZ, RZ, R225 ;  /* 0x000000ffffa67224 */ /* 0x000fe200078e00e1 */
[----:B------:R-:W-:Y:S01]  /*d6530*/  MOV R167, R240 ;  /* 0x000000f000a77202 */ /* 0x000fe20000000f00 */
[C---:B--2---:R-:W-:Y:S01]  /*d6540*/  HMMA.1688.F32.TF32 R8, R12.reuse, R134, R80 ;  /* 0x000000860c08723c */ /* 0x044fe20000081050 */
[----:B------:R-:W-:Y:S01]  /*d6550*/  IMAD.MOV.U32 R174, RZ, RZ, R134 ;  /* 0x000000ffffae7224 */ /* 0x000fe200078e0086 */
[----:B------:R-:W-:Y:S11]  /*d6560*/  MOV R175, R135 ;  /* 0x0000008700af7202 */ /* 0x000ff60000000f00 */
[----:B------:R-:W-:Y:S10]  /*d6570*/  @!UPT UIADD3 URZ, URZ, URZ, URZ ;  /* 0x0000003f3f3ff290 */ /* 0x000ff4000fffe03f */
[----:B------:R-:W-:Y:S01]  /*d6580*/  STL.64 [R1+0x2f20], R8 ;  /* 0x002f200801007387 */ /* 0x000fe20000100a00 */
[----:B------:R3:W-:Y:S02]  /*d6590*/  STL.64 [R1+0x2f28], R10 ;  /* 0x002f280a01007387 */ /* 0x0007e40000100a00 */
[----:B------:R-:W-:Y:S02]  /*d65a0*/  STL.64 [R1+0x8448], R174 ;  /* 0x008448ae01007387 */ /* 0x000fe40000100a00 */
[----:B------:R-:W-:Y:S01]  /*d65b0*/  STL.64 [R1+0x8440], R172 ;  /* 0x008440ac01007387 */ /* 0x000fe20000100a00 */
[C---:B---3--:R-:W-:Y:S01]  /*d65c0*/  HMMA.1688.F32.TF32 R8, R12.reuse, R142, R84 ;  /* 0x0000008e0c08723c */ /* 0x048fe20000081054 */
[----:B------:R-:W-:Y:S02]  /*d65d0*/  IMAD.MOV.U32 R182, RZ, RZ, R142 ;  /* 0x000000ffffb67224 */ /* 0x000fe400078e008e */
[----:B------:R-:W-:Y:S11]  /*d65e0*/  IMAD.MOV.U32 R183, RZ, RZ, R143 ;  /* 0x000000ffffb77224 */ /* 0x000ff600078e008f */
[----:B------:R-:W-:Y:S09]  /*d65f0*/  @!UPT UIADD3 URZ, URZ, URZ, URZ ;  /* 0x0000003f3f3ff290 */ /* 0x000ff2000fffe03f */
[----:B------:R-:W-:Y:S01]  /*d6600*/  STL.64 [R1+0x2f10], R8 ;  /* 0x002f100801007387 */ /* 0x000fe20000100a00 */
[----:B------:R4:W-:Y:S02]  /*d6610*/  STL.64 [R1+0x2f18], R10 ;  /* 0x002f180a01007387 */ /* 0x0009e40000100a00 */
[C---:B----4-:R-:W-:Y:S01]  /*d6620*/  HMMA.1688.F32.TF32 R8, R12.reuse, R114, R88 ;  /* 0x000000720c08723c */ /* 0x050fe20000081058 */
[----:B------:R-:W-:Y:S07]  /*d6630*/  STL.64 [R1+0x8458], R182 ;  /* 0x008458b601007387 */ /* 0x000fee0000100a00 */
[C---:B------:R-:W-:Y:S01]  /*d6640*/  HMMA.1688.F32.TF32 R20, R12.reuse, R150, R92 ;  /* 0x000000960c14723c */ /* 0x040fe2000008105c */
[----:B------:R-:W-:Y:S07]  /*d6650*/  STL.64 [R1+0x8450], R180 ;  /* 0x008450b401007387 */ /* 0x000fee0000100a00 */
[----:B------:R-:W-:Y:S01]  /*d6660*/  HMMA.1688.F32.TF32 R16, R12, R130, R96 ;  /* 0x000000820c10723c */ /* 0x000fe20000081060 */
[----:B------:R-:W-:Y:S01]  /*d6670*/  MOV R190, R114 ;  /* 0x0000007200be7202 */ /* 0x000fe20000000f00 */
[----:B------:R-:W-:-:S05]  /*d6680*/  IMAD.MOV.U32 R191, RZ, RZ, R115 ;  /* 0x000000ffffbf7224 */ /* 0x000fca00078e0073 */
[----:B------:R-:W-:Y:S01]  /*d6690*/  STL.64 [R1+0x2f00], R8 ;  /* 0x002f000801007387 */ /* 0x000fe20000100a00 */
[----:B------:R1:W-:Y:S01]  /*d66a0*/  STL.64 [R1+0x2f08], R10 ;  /* 0x002f080a01007387 */ /* 0x0003e20000100a00 */
[----:B------:R-:W-:Y:S08]  /*d66b0*/  HMMA.1688.F32.TF32 R112, R4, R228, R220 ;  /* 0x000000e40470723c */ /* 0x000ff000000810dc */
[----:B-1----:R-:W-:Y:S01]  /*d66c0*/  HMMA.1688.F32.TF32 R8, R12, R110, R120 ;  /* 0x0000006e0c08723c */ /* 0x002fe20000081078 */
[----:B------:R-:W-:Y:S01]  /*d66d0*/  STL.64 [R1+0x8468], R190 ;  /* 0x008468be01007387 */ /* 0x000fe20000100a00 */
[----:B------:R-:W-:Y:S02]  /*d66e0*/  STL.64 [R1+0x8460], R188 ;  /* 0x008460bc01007387 */ /* 0x000fe40000100a00 */
[----:B------:R-:W-:Y:S02]  /*d66f0*/  STL.64 [R1+0x2ef0], R20 ;  /* 0x002ef01401007387 */ /* 0x000fe40000100a00 */
[----:B------:R-:W-:Y:S02]  /*d6700*/  STL.64 [R1+0x2ef8], R22 ;  /* 0x002ef81601007387 */ /* 0x000fe40000100a00 */
[----:B------:R-:W-:Y:S01]  /*d6710*/  IMAD.MOV.U32 R206, RZ, RZ, R110 ;  /* 0x000000ffffce7224 */ /* 0x000fe200078e006e */
[----:B------:R-:W-:Y:S01]  /*d6720*/  MOV R207, R111 ;  /* 0x0000006f00cf7202 */ /* 0x000fe20000000f00 */
[----:B------:R-:W-:Y:S01]  /*d6730*/  STL.64 [R1+0x2ee0], R16 ;  /* 0x002ee01001007387 */ /* 0x000fe20000100a00 */
[----:B------:R-:W-:Y:S01]  /*d6740*/  STL.64 [R1+0x2ee8], R18 ;  /* 0x002ee81201007387 */ /* 0x000fe20000100a00 */
[----:B------:R-:W-:Y:S01]  /*d6750*/  MOV R222, R193 ;  /* 0x000000c100de7202 */ /* 0x000fe20000000f00 */
[----:B------:R-:W-:Y:S01]  /*d6760*/  IMAD.MOV.U32 R223, RZ, RZ, R200 ;  /* 0x000000ffffdf7224 */ /* 0x000fe200078e00c8 */
[----:B------:R-:W-:Y:S01]  /*d6770*/  HMMA.1688.F32.TF32 R128, R4, R212, R196 ;  /* 0x000000d40480723c */ /* 0x000fe200000810c4 */
[----:B------:R-:W-:Y:S01]  /*d6780*/  IMAD.MOV.U32 R150, RZ, RZ, R241 ;  /* 0x000000ffff967224 */ /* 0x000fe200078e00f1 */
[----:B------:R-:W-:Y:S01]  /*d6790*/  MOV R151, R245 ;  /* 0x000000f500977202 */ /* 0x000fe20000000f00 */
        /* <DEDUP_REMOVED lines=8> */
[----:B------:R-:W-:Y:S01]  /*d6820*/  STL [R1+0x819c], R248 ;  /* 0x00819cf801007387 */ /* 0x000fe20000100800 */
[----:B------:R3:W-:Y:S02]  /*d6830*/  STL [R1+0x8198], R249 ;  /* 0x008198f901007387 */ /* 0x0007e40000100800 */
[----:B------:R-:W-:Y:S02]  /*d6840*/  STL.64 [R1+0x8500], R114 ;  /* 0x0085007201007387 */ /* 0x000fe40000100a00 */
[----:B------:R-:W-:Y:S01]  /*d6850*/  STL.64 [R1+0x84f8], R112 ;  /* 0x0084f87001007387 */ /* 0x000fe20000100a00 */
[----:B------:R-:W4:Y:S04]  /*d6860*/  LDL R228, [R1+0x110] ;  /* 0x0001100001e47983 */ /* 0x000f280000100800 */
[----:B------:R-:W4:Y:S01]  /*d6870*/  LDL R229, [R1+0x114] ;  /* 0x0001140001e57983 */ /* 0x000f220000100800 */
        /* <DEDUP_REMOVED lines=8> */
[----:B------:R-:W-:-:S02]  /*d6900*/  IMAD.MOV.U32 R198, RZ, RZ, R201 ;  /* 0x000000ffffc67224 */ /* 0x000fc400078e00c9 */
[----:B------:R-:W3:Y:S01]  /*d6910*/  LDL.LU R201, [R1+0x8534] ;  /* 0x0085340001c97983 */ /* 0x000ee20000300800 */
[----:B------:R-:W-:Y:S02]  /*d6920*/  MOV R199, R208 ;  /* 0x000000d000c77202 */ /* 0x000fe40000000f00 */
[----:B------:R-:W3:Y:S01]  /*d6930*/  LDL.LU R208, [R1+0x8530] ;  /* 0x0085300001d07983 */ /* 0x000ee20000300800 */
[----:B------:R-:W3:Y:S02]  /*d6940*/  LDL R156, [R1+0xb0] ;  /* 0x0000b000019c7983 */ /* 0x000ee40000100800 */
[----:B------:R-:W3:Y:S02]  /*d6950*/  LDL R157, [R1+0xb4] ;  /* 0x0000b400019d7983 */ /* 0x000ee40000100800 */
[----:B------:R-:W3:Y:S01]  /*d6960*/  LDL.LU R209, [R1+0x852c] ;  /* 0x00852c0001d17983 */ /* 0x000ee20000300800 */
[----:B------:R-:W3:Y:S01]  /*d6970*/  LDL.LU R216, [R1+0x8528] ;  /* 0x0085280001d87983 */ /* 0x000ee20000300800 */
[----:B--2---:R-:W2:Y:S02]  /*d6980*/  LDL R204, [R1+0x60] ;  /* 0x0000600001cc7983 */ /* 0x004ea40000100800 */
[----:B------:R-:W2:Y:S01]  /*d6990*/  LDL R205, [R1+0x64] ;  /* 0x0000640001cd7983 */ /* 0x000ea20000100800 */
[----:B------:R-:W-:Y:S01]  /*d69a0*/  MOV R206, R217 ;  /* 0x000000d900ce7202 */ /* 0x000fe20000000f00 */
[----:B------:R-:W-:Y:S01]  /*d69b0*/  IMAD.MOV.U32 R207, RZ, RZ, R224 ;  /* 0x000000ffffcf7224 */ /* 0x000fe200078e00e0 */
[----:B------:R-:W2:Y:S01]  /*d69c0*/  LDL.LU R217, [R1+0x8524] ;  /* 0x0085240001d97983 */ /* 0x000ea20000300800 */
[----:B------:R-:W2:Y:S02]  /*d69d0*/  LDL.LU R224, [R1+0x8520] ;  /* 0x0085200001e07983 */ /* 0x000ea40000300800 */
        /* <DEDUP_REMOVED lines=24> */
[----:B------:R-:W-:Y:S01]  /*d6b60*/  HMMA.1688.F32.TF32 R108, R4, R248, R124 ;  /* 0x000000f8046c723c */ /* 0x000fe2000008107c */
[----:B------:R-:W3:Y:S04]  /*d6b70*/  LDL.64 R32, [R1+0x20] ;  /* 0x0000200001207983 */ /* 0x000ee80000100a00 */
[----:B------:R-:W4:Y:S04]  /*d6b80*/  LDL R124, [R1+0x50] ;  /* 0x00005000017c7983 */ /* 0x000f280000100800 */
[----:B------:R-:W4:Y:S01]  /*d6b90*/  LDL R125, [R1+0x54] ;  /* 0x00005400017d7983 */ /* 0x000f220000100800 */
[----:B------:R-:W4:Y:S02]  /*d6ba0*/  LDL.LU R116, [R1+0xae0] ;  /* 0x000ae00001747983 */ /* 0x000f240000300800 */
[----:B------:R-:W4:Y:S02]  /*d6bb0*/  LDL.LU R117, [R1+0xae4] ;  /* 0x000ae40001757983 */ /* 0x000f240000300800 */
[----:B------:R-:W4:Y:S01]  /*d6bc0*/  LDL.LU R118, [R1+0xae8] ;  /* 0x000ae80001767983 */ /* 0x000f220000300800 */
[----:B------:R-:W4:Y:S01]  /*d6bd0*/  LDL.LU R119, [R1+0xaec] ;  /* 0x000aec0001777983 */ /* 0x000f220000300800 */
[----:B------:R-:W4:Y:S02]  /*d6be0*/  LDL.64 R28, [R1+0x30] ;  /* 0x00003000011c7983 */ /* 0x000f240000100a00 */
[----:B------:R-:W4:Y:S02]  /*d6bf0*/  LDL.LU R136, [R1+0xad0] ;  /* 0x000ad00001887983 */ /* 0x000f240000300800 */
[----:B------:R-:W4:Y:S01]  /*d6c00*/  LDL.LU R137, [R1+0xad4] ;  /* 0x000ad40001897983 */ /* 0x000f220000300800 */
[----:B------:R-:W4:Y:S01]  /*d6c10*/  LDL.LU R138, [R1+0xad8] ;  /* 0x000ad800018a7983 */ /* 0x000f220000300800 */
[----:B------:R-:W4:Y:S02]  /*d6c20*/  LDL.LU R139, [R1+0xadc] ;  /* 0x000adc00018b7983 */ /* 0x000f240000300800 */
[----:B------:R-:W4:Y:S02]  /*d6c30*/  LDL.64 R24, [R1+0x40] ;  /* 0x0000400001187983 */ /* 0x000f240000100a00 */
        /* <DEDUP_REMOVED lines=8> */
[----:B------:R-:W4:Y:S01]  /*d6cc0*/  LDL.64 R172, [R1+0x90] ;  /* 0x0000900001ac7983 */ /* 0x000f220000100a00 */
[----:B------:R-:W4:Y:S04]  /*d6cd0*/  LDL.64 R174, [R1+0x98] ;  /* 0x0000980001ae7983 */ /* 0x000f280000100a00 */
[----:B------:R-:W4:Y:S04]  /*d6ce0*/  LDL.64 R140, [R1+0xc0] ;  /* 0x0000c000018c7983 */ /* 0x000f280000100a00 */
[----:B------:R-:W4:Y:S04]  /*d6cf0*/  LDL.64 R142, [R1+0xc8] ;  /* 0x0000c800018e7983 */ /* 0x000f280000100a00 */
[----:B------:R-:W4:Y:S01]  /*d6d00*/  LDL R148, [R1+0xd0] ;  /* 0x0000d00001947983 */ /* 0x000f220000100800 */
[----:B--2---:R-:W-:-:S03]  /*d6d10*/  IMAD.MOV.U32 R149, RZ, RZ, R240 ;  /* 0x000000ffff957224 */ /* 0x004fc600078e00f0 */
[----:B------:R-:W2:Y:S01]  /*d6d20*/  LDL.LU R240, [R1+0x8514] ;  /* 0x0085140001f07983 */ /* 0x000ea20000300800 */
[----:B------:R-:W2:Y:S02]  /*d6d30*/  LDL.LU R241, [R1+0x8510] ;  /* 0x0085100001f17983 */ /* 0x000ea40000300800 */
[----:B------:R-:W2:Y:S02]  /*d6d40*/  LDL.64 R212, [R1+0xf0] ;  /* 0x0000f00001d47983 */ /* 0x000ea40000100a00 */
[----:B------:R-:W2:Y:S01]  /*d6d50*/  LDL.64 R214, [R1+0xf8] ;  /* 0x0000f80001d67983 */ /* 0x000ea20000100a00 */
[C---:B---3--:R-:W-:Y:S08]  /*d6d60*/  HMMA.1688.F32.TF32 R132, R4.reuse, R32, R132 ;  /* 0x000000200484723c */ /* 0x048ff00000081084 */
[----:B----4-:R-:W-:Y:S01]  /*d6d70*/  HMMA.1688.F32.TF32 R116, R4, R28, R116 ;  /* 0x0000001c0474723c */ /* 0x010fe20000081074 */
[----:B------:R-:W-:-:S02]  /*d6d80*/  IMAD.MOV.U32 R245, RZ, RZ, R33 ;  /* 0x000000fffff57224 */ /* 0x000fc400078e0021 */
[----:B------:R-:W-:Y:S01]  /*d6d90*/  IMAD.MOV.U32 R249, RZ, RZ, R32 ;  /* 0x000000fffff97224 */ /* 0x000fe200078e0020 */
[----:B------:R-:W-:-:S11]  /*d6da0*/  MOV R248, R29 ;  /* 0x0000001d00f87202 */ /* 0x000fd60000000f00 */
[----:B------:R-:W-:Y:S01]  /*d6db0*/  STL.64 [R1+0x84f0], R134 ;  /* 0x0084f08601007387 */ /* 0x000fe20000100a00 */
[----:B------:R-:W-:Y:S02]  /*d6dc0*/  STL.64 [R1+0x84e8], R132 ;  /* 0x0084e88401007387 */ /* 0x000fe40000100a00 */
[----:B------:R-:W-:Y:S02]  /*d6dd0*/  STL [R1+0x81a4], R245 ;  /* 0x0081a4f501007387 */ /* 0x000fe40000100800 */
[----:B------:R3:W-:Y:S03]  /*d6de0*/  STL [R1+0x81a0], R249 ;  /* 0x0081a0f901007387 */ /* 0x0007e60000100800 */
[----:B------:R-:W-:Y:S01]  /*d6df0*/  STL.64 [R1+0x84e0], R118 ;  /* 0x0084e07601007387 */ /* 0x000fe20000100a00 */
[----:B------:R-:W-:Y:S02]  /*d6e00*/  STL.64 [R1+0x84d8], R116 ;  /* 0x0084d87401007387 */ /* 0x000fe40000100a00 */
[----:B------:R-:W-:Y:S02]  /*d6e10*/  STL [R1+0x81a8], R248 ;  /* 0x0081a8f801007387 */ /* 0x000fe40000100800 */
[----:B---3--:R-:W-:-:S02]  /*d6e20*/  IMAD.MOV.U32 R249, RZ, RZ, R25 ;  /* 0x000000fffff97224 */ /* 0x008fc400078e0019 */
[----:B------:R-:W-:-:S03]  /*d6e30*/  IMAD.MOV.U32 R245, RZ, RZ, R24 ;  /* 0x000000fffff57224 */ /* 0x000fc600078e0018 */
[----:B------:R3:W-:Y:S02]  /*d6e40*/  STL [R1+0x81b0], R249 ;  /* 0x0081b0f901007387 */ /* 0x0007e40000100800 */
[----:B------:R-:W-:Y:S01]  /*d6e50*/  STL [R1+0x81ac], R245 ;  /* 0x0081acf501007387 */ /* 0x000fe20000100800 */
[----:B---3--:R-:W-:-:S05]  /*d6e60*/  MOV R249, R189 ;  /* 0x000000bd00f97202 */ /* 0x008fca0000000f00 */
[----:B------:R-:W-:Y:S01]  /*d6e70*/  STL [R1+0x81bc], R249 ;  /* 0x0081bcf901007387 */ /* 0x000fe20000100800 */
        /* <DEDUP_REMOVED lines=51> */
[----:B------:R-:W4:Y:S02]  /*d71b0*/  LDL.LU R26, [R1+0xa68] ;  /* 0x000a6800011a7983 */ /* 0x000f240000300800 */
[----:B------:R-:W-:Y:S01]  /*d71c0*/  HMMA.1688.F32.TF32 R124, R4, R124, R20 ;  /* 0x0000007c047c723c */ /* 0x000fe20000081014 */
        /* <DEDUP_REMOVED lines=34> */
[----:B------:R-:W-:Y:S01]  /*d73f0*/  IMAD.MOV.U32 R115, RZ, RZ, R233 ;  /* 0x000000ffff737224 */ /* 0x000fe200078e00e9 */
[----:B--2---:R-:W-:Y:S01]  /*d7400*/  STL [R1+0x81b8], R240 ;  /* 0x0081b8f001007387 */ /* 0x004fe20000100800 */
[----:B------:R-:W-:Y:S02]  /*d7410*/  STL [R1+0x81b4], R241 ;  /* 0x0081b4f101007387 */ /* 0x000fe40000100800 */
[----:B------:R-:W2:Y:S02]  /*d7420*/  LDL.LU R232, [R1+0x850c] ;  /* 0x00850c0001e87983 */ /* 0x000ea40000300800 */
[----:B------:R-:W2:Y:S01]  /*d7430*/  LDL.LU R233, [R1+0x8508] ;  /* 0x0085080001e97983 */ /* 0x000ea20000300800 */
[----:B------:R-:W2:Y:S01]  /*d7440*/  LDL.64 R118, [R1+0x28] ;  /* 0x0000280001767983 */ /* 0x000ea20000100a00 */
[C---:B------:R-:W-:Y:S08]  /*d7450*/  HMMA.1688.F32.TF32 R100, R4.reuse, R204, R100 ;  /* 0x000000cc0464723c */ /* 0x040ff00000081064 */
[C---:B------:R-:W-:Y:S08]  /*d7460*/  HMMA.1688.F32.TF32 R104, R4.reuse, R188, R104 ;  /* 0x000000bc0468723c */ /* 0x040ff00000081068 */
[C---:B------:R-:W-:Y:S08]  /*d7470*/  HMMA.1688.F32.TF32 R8, R4.reuse, R180, R8 ;  /* 0x000000b40408723c */ /* 0x040ff00000081008 */
[----:B------:R-:W-:Y:S08]  /*d7480*/  HMMA.1688.F32.TF32 R16, R4, R240, R16 ;  /* 0x000000f00410723c */ /* 0x000ff00000081010 */
[----:B-1----:R-:W-:Y:S08]  /*d7490*/  HMMA.1688.F32.TF32 R128, R12, R114, R128 ;  /* 0x000000720c80723c */ /* 0x002ff00000081080 */
        /* <DEDUP_REMOVED lines=20> */
[----:B--2---:R-:W-:Y:S01]  /*d75e0*/  STL [R1+0x81c4], R232 ;  /* 0x0081c4e801007387 */ /* 0x004fe20000100800 */
[----:B------:R-:W-:Y:S06]  /*d75f0*/  STL [R1+0x81c0], R233 ;  /* 0x0081c0e901007387 */ /* 0x000fec0000100800 */
[----:B------:R-:W-:Y:S01]  /*d7600*/  HMMA.1688.F32.TF32 R56, R4, R232, R56 ;  /* 0x000000e80438723c */ /* 0x000fe20000081038 */
[----:B------:R-:W-:Y:S01]  /*d7610*/  STL [R1+0x81c8], R225 ;  /* 0x0081c8e101007387 */ /* 0x000fe20000100800 */
[----:B------:R-:W2:Y:S04]  /*d7620*/  LDL R6, [R1+0x58] ;  /* 0x0000580001067983 */ /* 0x000ea80000100800 */
[----:B------:R-:W2:Y:S01]  /*d7630*/  LDL R7, [R1+0x5c] ;  /* 0x00005c0001077983 */ /* 0x000ea20000100800 */
[----:B------:R-:W3:Y:S02]  /*d7640*/  LDL.LU.64 R114, [R1+0x8500] ;  /* 0x0085000001727983 */ /* 0x000ee40000300a00 */
[----:B------:R-:W3:Y:S01]  /*d7650*/  LDL.LU.64 R112, [R1+0x84f8] ;  /* 0x0084f80001707983 */ /* 0x000ee20000300a00 */
[----:B------:R-:W-:Y:S01]  /*d7660*/  MOV R134, R239 ;  /* 0x000000ef00867202 */ /* 0x000fe20000000f00 */
[----:B------:R-:W-:Y:S01]  /*d7670*/  IMAD.MOV.U32 R135, RZ, RZ, R238 ;  /* 0x000000ffff877224 */ /* 0x000fe200078e00ee */
[----:B------:R1:W-:Y:S01]  /*d7680*/  STL.64 [R1+0x84d0], R130 ;  /* 0x0084d08201007387 */ /* 0x0003e20000100a00 */
[----:B------:R-:W-:Y:S03]  /*d7690*/  STL.64 [R1+0x84c8], R128 ;  /* 0x0084c88001007387 */ /* 0x000fe60000100a00 */
[----:B-1----:R-:W4:Y:S04]  /*d76a0*/  LDL R130, [R1+0x48] ;  /* 0x0000480001827983 */ /* 0x002f280000100800 */
[----:B------:R-:W4:Y:S01]  /*d76b0*/  LDL R131, [R1+0x4c] ;  /* 0x00004c0001837983 */ /* 0x000f220000100800 */
[C---:B---3--:R-:W-:Y:S03]  /*d76c0*/  HMMA.1688.F32.TF32 R112, R12.reuse, R134, R112 ;  /* 0x000000860c70723c */ /* 0x048fe60000081070 */
[----:B------:R-:W3:Y:S01]  /*d76d0*/  LDL.LU.64 R134, [R1+0x84f0] ;  /* 0x0084f00001867983 */ /* 0x000ee20000300a00 */
[----:B------:R-:W3:Y:S04]  /*d76e0*/  LDL.LU.64 R132, [R1+0x84e8] ;  /* 0x0084e80001847983 */ /* 0x000ee80000300a00 */
[----:B--2---:R-:W-:Y:S01]  /*d76f0*/  HMMA.1688.F32.TF32 R4, R12, R6, R124 ;  /* 0x000000060c04723c */ /* 0x004fe2000008107c */
[----:B------:R-:W-:-:S02]  /*d7700*/  IMAD.MOV.U32 R245, RZ, RZ, R190 ;  /* 0x000000fffff57224 */ /* 0x000fc400078e00be */
[----:B------:R-:W-:Y:S02]  /*d7710*/  IMAD.MOV.U32 R240, RZ, RZ, R182 ;  /* 0x000000fffff07224 */ /* 0x000fe400078e00b6 */
[----:B------:R-:W-:Y:S01]  /*d7720*/  IMAD.MOV.U32 R241, RZ, RZ, R183 ;  /* 0x000000fffff17224 */ /* 0x000fe200078e00b7 */
[----:B------:R-:W-:Y:S01]  /*d7730*/  MOV R248, R191 ;  /* 0x000000bf00f87202 */ /* 0x000fe20000000f00 */
[----:B------:R-:W-:Y:S02]  /*d7740*/  IMAD.MOV.U32 R249, RZ, RZ, R175 ;  /* 0x000000fffff97224 */ /* 0x000fe400078e00af */
[----:B------:R-:W-:Y:S01]  /*d7750*/  IMAD.MOV.U32 R239, RZ, RZ, R140 ;  /* 0x000000ffffef7224 */ /* 0x000fe200078e008c */
[----:B------:R-:W-:Y:S02]  /*d7760*/  MOV R238, R141 ;  /* 0x0000008d00ee7202 */ /* 0x000fe40000000f00 */
[----:B------:R-:W-:Y:S01]  /*d7770*/  MOV R233, R174 ;  /* 0x000000ae00e97202 */ /* 0x000fe20000000f00 */
[----:B------:R-:W-:Y:S01]  /*d7780*/  IMAD.MOV.U32 R232, RZ, RZ, R215 ;  /* 0x000000ffffe87224 */ /* 0x000fe200078e00d7 */
        /* <DEDUP_REMOVED lines=10> */
[----:B------:R1:W-:Y:S01]  /*d7830*/  STL.64 [R1+0x84c0], R114 ;  /* 0x0084c07201007387 */ /* 0x0003e20000100a00 */
[----:B------:R-:W-:Y:S02]  /*d7840*/  STL.64 [R1+0x84b8], R112 ;  /* 0x0084b87001007387 */ /* 0x000fe40000100a00 */
[----:B------:R-:W-:-:S04]  /*d7850*/  IMAD.MOV.U32 R225, RZ, RZ, R214 ;  /* 0x000000ffffe17224 */ /* 0x000fc800078e00d6 */
        /* <DEDUP_REMOVED lines=9> */
[----:B-1----:R-:W-:-:S02]  /*d78f0*/  IMAD.MOV.U32 R114, RZ, RZ, R237 ;  /* 0x000000ffff727224 */ /* 0x002fc400078e00ed */
[----:B------:R-:W-:Y:S01]  /*d7900*/  IMAD.MOV.U32 R115, RZ, RZ, R236 ;  /* 0x000000ffff737224 */ /* 0x000fe200078e00ec */
[----:B------:R-:W-:Y:S01]  /*d7910*/  MOV R237, R118 ;  /* 0x0000007600ed7202 */ /* 0x000fe20000000f00 */
[----:B------:R-:W-:Y:S01]  /*d7920*/  IMAD.MOV.U32 R236, RZ, RZ, R119 ;  /* 0x000000ffffec7224 */ /* 0x000fe200078e0077 */
[----:B------:R-:W-:Y:S04]  /*d7930*/  LDS R124, [R2+0x20180] ;  /* 0x02018000027c7984 */ /* 0x000fe80000000800 */
[----:B------:R-:W-:Y:S04]  /*d7940*/  LDS R126, [R2+0x22180] ;  /* 0x02218000027e7984 */ /* 0x000fe80000000800 */
[----:B------:R-:W-:Y:S04]  /*d7950*/  LDS R125, [R0+0x20180] ;  /* 0x02018000007d7984 */ /* 0x000fe80000000800 */
[----:B------:R-:W1:Y:S01]  /*d7960*/  LDS R127, [R0+0x22180] ;  /* 0x02218000007f7984 */ /* 0x000e620000000800 */
[C---:B---3--:R-:W-:Y:S03]  /*d7970*/  HMMA.1688.F32.TF32 R132, R12.reuse, R118, R132 ;  /* 0x000000760c84723c */ /* 0x048fe60000081084 */
[----:B------:R-:W2:Y:S01]  /*d7980*/  LDL.LU.64 R118, [R1+0x84e0] ;  /* 0x0084e00001767983 */ /* 0x000ea20000300a00 */
[----:B------:R-:W2:Y:S02]  /*d7990*/  LDL.LU.64 R116, [R1+0x84d8] ;  /* 0x0084d80001747983 */ /* 0x000ea40000300a00 */
[----:B------:R3:W-:Y:S02]  /*d79a0*/  STL.64 [R1+0x8190], R236 ;  /* 0x008190ec01007387 */ /* 0x0007e40000100a00 */
[----:B------:R-:W-:Y:S01]  /*d79b0*/  STL.64 [R1+0x84b0], R6 ;  /* 0x0084b00601007387 */ /* 0x000fe20000100a00 */
[----:B------:R-:W-:Y:S01]  /*d79c0*/  STL.64 [R1+0x84a8], R4 ;  /* 0x0084a80401007387 */ /* 0x000fe20000100a00 */
[----:B------:R-:W-:Y:S02]  /*d79d0*/  STL [R1+0x82d0], R245 ;  /* 0x0082d0f501007387 */ /* 0x000fe40000100800 */
[----:B------:R-:W-:Y:S02]  /*d79e0*/  STL.64 [R1+0x8390], R246 ;  /* 0x008390f601007387 */ /* 0x000fe40000100a00 */
[----:B------:R1:W-:Y:S01]  /*d79f0*/  STL [R1+0x8388], R244 ;  /* 0x008388f401007387 */ /* 0x0003e20000100800 */
[----:B------:R-:W-:Y:S01]  /*d7a00*/  STL.64 [R1+0x81d8], R242 ;  /* 0x0081d8f201007387 */ /* 0x000fe20000100a00 */
[----:B------:R1:W-:Y:S02]  /*d7a10*/  STL.64 [R1+0x81d0], R240 ;  /* 0x0081d0f001007387 */ /* 0x0003e40000100a00 */
[----:B------:R-:W-:Y:S02]  /*d7a20*/  STL.64 [R1+0x81e8], R250 ;  /* 0x0081e8fa01007387 */ /* 0x000fe40000100a00 */
[----:B------:R1:W-:Y:S02]  /*d7a30*/  STL.64 [R1+0x81e0], R248 ;  /* 0x0081e0f801007387 */ /* 0x0003e40000100a00 */
[----:B---3--:R-:W-:Y:S01]  /*d7a40*/  IMAD.MOV.U32 R237, RZ, RZ, R142 ;  /* 0x000000ffffed7224 */ /* 0x008fe200078e008e */
[----:B------:R-:W-:Y:S01]  /*d7a50*/  MOV R236, R143 ;  /* 0x0000008f00ec7202 */ /* 0x000fe20000000f00 */
[----:B------:R-:W-:Y:S04]  /*d7a60*/  STL.64 [R1+0x8200], R238 ;  /* 0x008200ee01007387 */ /* 0x000fe80000100a00 */
[----:B------:R3:W-:Y:S01]  /*d7a70*/  STL.64 [R1+0x81f8], R236 ;  /* 0x0081f8ec01007387 */ /* 0x0007e20000100a00 */
[----:B------:R-:W2:Y:S02]  /*d7a80*/  LDL R196, [R1+0x3d0] ;  /* 0x0003d00001c47983 */ /* 0x000ea40000100800 */
[----:B------:R-:W2:Y:S02]  /*d7a90*/  LDL R197, [R1+0x3d4] ;  /* 0x0003d40001c57983 */ /* 0x000ea40000100800 */
[----:B------:R-:W2:Y:S01]  /*d7aa0*/  LDL R198, [R1+0x3d8] ;  /* 0x0003d80001c67983 */ /* 0x000ea20000100800 */
        /* <DEDUP_REMOVED lines=49> */
[----:B---3--:R-:W3:Y:S04]  /*d7dc0*/  LDL R236, [R1+0x300] ;  /* 0x0003000001ec7983 */ /* 0x008ee80000100800 */
[----:B------:R-:W3:Y:S04]  /*d7dd0*/  LDL R237, [R1+0x304] ;  /* 0x0003040001ed7983 */ /* 0x000ee80000100800 */
[----:B------:R-:W2:Y:S04]  /*d7de0*/  LDL R238, [R1+0x308] ;  /* 0x0003080001ee7983 */ /* 0x000ea80000100800 */
[----:B------:R-:W2:Y:S01]  /*d7df0*/  LDL R239, [R1+0x30c] ;  /* 0x00030c0001ef7983 */ /* 0x000ea20000100800 */
[----:B------:R1:W-:Y:S02]  /*d7e00*/  STL.64 [R1+0x8218], R234 ;  /* 0x008218ea01007387 */ /* 0x0003e40000100a00 */
[----:B------:R4:W-:Y:S01]  /*d7e10*/  STL.64 [R1+0x8210], R232 ;  /* 0x008210e801007387 */ /* 0x0009e20000100a00 */
[----:B-1----:R-:W2:Y:S04]  /*d7e20*/  LDL R234, [R1+0x2f8] ;  /* 0x0002f80001ea7983 */ /* 0x002ea80000100800 */
[----:B----4-:R-:W4:Y:S04]  /*d7e30*/  LDL R232, [R1+0x2f0] ;  /* 0x0002f00001e87983 */ /* 0x010f280000100800 */
[----:B------:R-:W4:Y:S04]  /*d7e40*/  LDL R233, [R1+0x2f4] ;  /* 0x0002f40001e97983 */ /* 0x000f280000100800 */
        /* <DEDUP_REMOVED lines=360> */
[C---:B--2---:R-:W-:Y:S08]  /*d94d0*/  HMMA.1688.F32.TF32 R116, R12.reuse, R126, R116 ;  /* 0x0000007e0c74723c */ /* 0x044ff00000081074 */
[----:B------:R-:W-:Y:S01]  /*d94e0*/  HMMA.1688.F32.TF32 R56, R12, R230, R56 ;  /* 0x000000e60c38723c */ /* 0x000fe20000081038 */
        /* <DEDUP_REMOVED lines=8> */
[----:B------:R-:W-:Y:S04]  /*d9570*/  LDS R126, [R2+0x32180] ;  /* 0x03218000027e7984 */ /* 0x000fe80000000800 */
[----:B------:R-:W1:Y:S01]  /*d9580*/  LDS R127, [R0+0x32180] ;  /* 0x03218000007f7984 */ /* 0x000e620000000800 */
[C---:B---3--:R-:W-:Y:S03]  /*d9590*/  HMMA.1688.F32.TF32 R112, R12.reuse, R246, R112 ;  /* 0x000000f60c70723c */ /* 0x048fe60000081070 */
[----:B------:R-:W2:Y:S05]  /*d95a0*/  LDL.LU.64 R246, [R1+0x8398] ;  /* 0x0083980001f67983 */ /* 0x000eaa0000300a00 */
[----:B--2---:R-:W-:Y:S01]  /*d95b0*/  HMMA.1688.F32.TF32 R132, R12, R246, R132 ;  /* 0x000000f60c84723c */ /* 0x004fe20000081084 */
[----:B------:R-:W2:Y:S01]  /*d95c0*/  LDL.LU.64 R246, [R1+0x8390] ;  /* 0x0083900001f67983 */ /* 0x000ea20000300a00 */
[----:B------:R-:W3:Y:S02]  /*d95d0*/  LDL.LU R244, [R1+0x8388] ;  /* 0x0083880001f47983 */ /* 0x000ee40000300800 */
        /* <DEDUP_REMOVED lines=12> */
[----:B------:R4:W-:Y:S02]  /*d96a0*/  STL.64 [R1+0x8070], R230 ;  /* 0x008070e601007387 */ /* 0x0009e40000100a00 */
[----:B------:R1:W-:Y:S01]  /*d96b0*/  STL.64 [R1+0x8068], R228 ;  /* 0x008068e401007387 */ /* 0x0003e20000100a00 */
[----:B----4-:R-:W-:Y:S01]  /*d96c0*/  MOV R230, R206 ;  /* 0x000000ce00e67202 */ /* 0x010fe20000000f00 */
[----:B-1----:R-:W4:Y:S04]  /*d96d0*/  LDL R228, [R1+0x1300] ;  /* 0x0013000001e47983 */ /* 0x002f280000100800 */
[----:B------:R-:W4:Y:S01]  /*d96e0*/  LDL R229, [R1+0x1304] ;  /* 0x0013040001e57983 */ /* 0x000f220000100800 */
[----:B------:R-:W2:Y:S02]  /*d96f0*/  LDL.LU R206, [R1+0x8384] ;  /* 0x0083840001ce7983 */ /* 0x000ea40000300800 */
[----:B------:R-:W-:-:S02]  /*d9700*/  IMAD.MOV.U32 R231, RZ, RZ, R207 ;  /* 0x000000ffffe77224 */ /* 0x000fc400078e00cf */
[----:B------:R-:W2:Y:S01]  /*d9710*/  LDL.LU R207, [R1+0x8380] ;  /* 0x0083800001cf7983 */ /* 0x000ea20000300800 */
[----:B------:R1:W-:Y:S02]  /*d9720*/  STL.64 [R1+0x8080], R222 ;  /* 0x008080de01007387 */ /* 0x0003e40000100a00 */
[----:B------:R1:W-:Y:S02]  /*d9730*/  STL.64 [R1+0x8078], R220 ;  /* 0x008078dc01007387 */ /* 0x0003e40000100a00 */
[----:B-1----:R-:W3:Y:S04]  /*d9740*/  LDL.64 R222, [R1+0x1318] ;  /* 0x0013180001de7983 */ /* 0x002ee80000100a00 */
[----:B------:R-:W3:Y:S01]  /*d9750*/  LDL.64 R220, [R1+0x1310] ;  /* 0x0013100001dc7983 */ /* 0x000ee20000100a00 */
[----:B------:R1:W-:Y:S02]  /*d9760*/  STL.64 [R1+0x8090], R214 ;  /* 0x008090d601007387 */ /* 0x0003e40000100a00 */
[----:B------:R1:W-:Y:S02]  /*d9770*/  STL.64 [R1+0x8088], R212 ;  /* 0x008088d401007387 */ /* 0x0003e40000100a00 */
[----:B-1----:R-:W3:Y:S04]  /*d9780*/  LDL.64 R214, [R1+0x12f8] ;  /* 0x0012f80001d67983 */ /* 0x002ee80000100a00 */
[----:B------:R-:W3:Y:S04]  /*d9790*/  LDL.64 R212, [R1+0x12f0] ;  /* 0x0012f00001d47983 */ /* 0x000ee80000100a00 */
        /* <DEDUP_REMOVED lines=9> */
[----:B------:R1:W-:Y:S01]  /*d9830*/  STL.64 [R1+0x80b0], R198 ;  /* 0x0080b0c601007387 */ /* 0x0003e20000100a00 */
[----:B------:R3:W-:Y:S01]  /*d9840*/  STL.64 [R1+0x80a8], R196 ;  /* 0x0080a8c401007387 */ /* 0x0007e20000100a00 */
[----:B-1----:R-:W-:-:S03]  /*d9850*/  IMAD.MOV.U32 R198, RZ, RZ, R182 ;  /* 0x000000ffffc67224 */ /* 0x002fc600078e00b6 */
[----:B---3--:R-:W3:Y:S04]  /*d9860*/  LDL R196, [R1+0x12d0] ;  /* 0x0012d00001c47983 */ /* 0x008ee80000100800 */
[----:B------:R-:W3:Y:S01]  /*d9870*/  LDL R197, [R1+0x12d4] ;  /* 0x0012d40001c57983 */ /* 0x000ee20000100800 */
[----:B------:R-:W3:Y:S02]  /*d9880*/  LDL.LU R182, [R1+0x8374] ;  /* 0x0083740001b67983 */ /* 0x000ee40000300800 */
[----:B------:R-:W-:Y:S02]  /*d9890*/  IMAD.MOV.U32 R199, RZ, RZ, R183 ;  /* 0x000000ffffc77224 */ /* 0x000fe400078e00b7 */
[----:B------:R-:W3:Y:S04]  /*d98a0*/  LDL.LU R183, [R1+0x8370] ;  /* 0x0083700001b77983 */ /* 0x000ee80000300800 */
        /* <DEDUP_REMOVED lines=26> */
[----:B------:R-:W2:Y:S02]  /*d9a50*/  LDL.LU R247, [R1+0x8358] ;  /* 0x0083580001f77983 */ /* 0x000ea40000300800 */
[----:B------:R-:W2:Y:S01]  /*d9a60*/  LDL R232, [R1+0x1140] ;  /* 0x0011400001e87983 */ /* 0x000ea20000100800 */
        /* <DEDUP_REMOVED lines=8> */
[----:B------:R-:W2:Y:S04]  /*d9af0*/  LDL R217, [R1+0x1124] ;  /* 0x0011240001d97983 */ /* 0x000ea80000100800 */
[----:B------:R-:W2:Y:S04]  /*d9b00*/  LDL R218, [R1+0x1128] ;  /* 0x0011280001da7983 */ /* 0x000ea80000100800 */
[----:B------:R-:W2:Y:S04]  /*d9b10*/  LDL R219, [R1+0x112c] ;  /* 0x00112c0001db7983 */ /* 0x000ea80000100800 */
[----:B------:R-:W2:Y:S04]  /*d9b20*/  LDL R248, [R1+0x11c0] ;  /* 0x0011c00001f87983 */ /* 0x000ea80000100800 */
[----:B------:R-:W2:Y:S01]  /*d9b30*/  LDL R249, [R1+0x11c4] ;  /* 0x0011c40001f97983 */ /* 0x000ea20000100800 */
[----:B------:R-:W2:Y:S02]  /*d9b40*/  LDL.LU R158, [R1+0x8344] ;  /* 0x00834400019e7983 */ /* 0x000ea40000300800 */
[----:B------:R-:W2:Y:S02]  /*d9b50*/  LDL.LU R159, [R1+0x8340] ;  /* 0x00834000019f7983 */ /* 0x000ea40000300800 */
[----:B------:R-:W3:Y:S01]  /*d9b60*/  LDL.64 R236, [R1+0x1180] ;  /* 0x0011800001ec7983 */ /* 0x000ee20000100a00 */
[----:B------:R-:W3:Y:S04]  /*d9b70*/  LDL.64 R238, [R1+0x1188] ;  /* 0x0011880001ee7983 */ /* 0x000ee80000100a00 */
[----:B------:R-:W3:Y:S04]  /*d9b80*/  LDL R240, [R1+0x11b0] ;  /* 0x0011b00001f07983 */ /* 0x000ee80000100800 */
[----:B------:R-:W3:Y:S01]  /*d9b90*/  LDL R241, [R1+0x11b4] ;  /* 0x0011b40001f17983 */ /* 0x000ee20000100800 */
[----:B------:R-:W3:Y:S02]  /*d9ba0*/  LDL.LU R166, [R1+0x833c] ;  /* 0x00833c0001a67983 */ /* 0x000ee40000300800 */
[----:B------:R-:W3:Y:S02]  /*d9bb0*/  LDL.LU R167, [R1+0x8338] ;  /* 0x0083380001a77983 */ /* 0x000ee40000300800 */
        /* <DEDUP_REMOVED lines=25> */
[----:B------:R-:W4:Y:S01]  /*d9d50*/  LDL.64 R160, [R1+0x1210] ;  /* 0x0012100001a07983 */ /* 0x000f220000100a00 */
[C---:B--2---:R-:W-:Y:S08]  /*d9d60*/  HMMA.1688.F32.TF32 R92, R12.reuse, R158, R92 ;  /* 0x0000009e0c5c723c */ /* 0x044ff0000008105c */
[----:B---3--:R-:W-:Y:S01]  /*d9d70*/  HMMA.1688.F32.TF32 R88, R12, R166, R88 ;  /* 0x000000a60c58723c */ /* 0x008fe20000081058 */
[----:B------:R1:W-:Y:S01]  /*d9d80*/  STL.64 [R1+0x80f0], R166 ;  /* 0x0080f0a601007387 */ /* 0x0003e20000100a00 */
[----:B------:R2:W-:Y:S06]  /*d9d90*/  STL.64 [R1+0x80e8], R164 ;  /* 0x0080e8a401007387 */ /* 0x0005ec0000100a00 */
[C---:B----4-:R-:W-:Y:S01]  /*d9da0*/  HMMA.1688.F32.TF32 R132, R124.reuse, R116, R132 ;  /* 0x000000747c84723c */ /* 0x050fe20000081084 */
[----:B-1----:R-:W3:Y:S04]  /*d9db0*/  LDL.64 R166, [R1+0x1298] ;  /* 0x0012980001a67983 */ /* 0x002ee80000100a00 */
[----:B--2---:R-:W2:Y:S01]  /*d9dc0*/  LDL.64 R164, [R1+0x1290] ;  /* 0x0012900001a47983 */ /* 0x004ea20000100a00 */
[----:B------:R1:W-:Y:S02]  /*d9dd0*/  STL.64 [R1+0x8100], R158 ;  /* 0x0081009e01007387 */ /* 0x0003e40000100a00 */
[----:B------:R4:W-:Y:S01]  /*d9de0*/  STL.64 [R1+0x80f8], R156 ;  /* 0x0080f89c01007387 */ /* 0x0009e20000100a00 */
[----:B-1----:R-:W2:Y:S04]  /*d9df0*/  LDL.64 R158, [R1+0x1288] ;  /* 0x00128800019e7983 */ /* 0x002ea80000100a00 */
[----:B----4-:R-:W4:Y:S01]  /*d9e00*/  LDL.64 R156, [R1+0x1280] ;  /* 0x00128000019c7983 */ /* 0x010f220000100a00 */
[----:B------:R-:W-:Y:S02]  /*d9e10*/  STL [R1+0x7ff4], R150 ;  /* 0x007ff49601007387 */ /* 0x000fe40000100800 */
[----:B------:R-:W-:Y:S02]  /*d9e20*/  STL [R1+0x7ff0], R151 ;  /* 0x007ff09701007387 */ /* 0x000fe40000100800 */
[----:B------:R-:W-:Y:S01]  /*d9e30*/  STL [R1+0x7ffc], R142 ;  /* 0x007ffc8e01007387 */ /* 0x000fe20000100800 */
[----:B------:R-:W-:Y:S01]  /*d9e40*/  STL [R1+0x7ff8], R143 ;  /* 0x007ff88f01007387 */ /* 0x000fe20000100800 */
[----:B------:R-:W2:Y:S02]  /*d9e50*/  LDL.LU.64 R118, [R1+0x8330] ;  /* 0x0083300001767983 */ /* 0x000ea40000300a00 */
[----:B------:R-:W2:Y:S02]  /*d9e60*/  LDL.LU.64 R116, [R1+0x8328] ;  /* 0x0083280001747983 */ /* 0x000ea40000300a00 */
[----:B------:R-:W3:Y:S01]  /*d9e70*/  LDL.LU.64 R138, [R1+0x8320] ;  /* 0x00832000018a7983 */ /* 0x000ee20000300a00 */
[----:B--2---:R-:W-:Y:S01]  /*d9e80*/  HMMA.1688.F32.TF32 R116, R124, R136, R116 ;  /* 0x000000887c74723c */ /* 0x004fe20000081074 */
[----:B------:R-:W3:Y:S01]  /*d9e90*/  LDL.LU.64 R136, [R1+0x8318] ;  /* 0x0083180001887983 */ /* 0x000ee20000300a00 */
[----:B------:R-:W2:Y:S06]  /*d9ea0*/  LDL.LU.64 R6, [R1+0x8310] ;  /* 0x0083100001067983 */ /* 0x000eac0000300a00 */
[C---:B------:R-:W-:Y:S08]  /*d9eb0*/  HMMA.1688.F32.TF32 R104, R12.reuse, R170, R104 ;  /* 0x000000aa0c68723c */ /* 0x040ff00000081068 */
[----:B------:R-:W-:Y:S01]  /*d9ec0*/  HMMA.1688.F32.TF32 R20, R12, R194, R20 ;  /* 0x000000c20c14723c */ /* 0x000fe20000081014 */
[----:B------:R-:W-:-:S07]  /*d9ed0*/  IMAD.MOV.U32 R101, RZ, RZ, R247 ;  /* 0x000000ffff657224 */ /* 0x000fce00078e00f7 */
[C---:B---3--:R-:W-:Y:S01]  /*d9ee0*/  HMMA.1688.F32.TF32 R136, R124.reuse, R4, R136 ;  /* 0x000000047c88723c */ /* 0x048fe20000081088 */
[----:B------:R-:W2:Y:S01]  /*d9ef0*/  LDL.LU.64 R4, [R1+0x8308] ;  /* 0x0083080001047983 */ /* 0x000ea20000300a00 */
[----:B------:R-:W-:Y:S01]  /*d9f00*/  MOV R8, R246 ;  /* 0x000000f600087202 */ /* 0x000fe20000000f00 */
[----:B------:R-:W-:Y:S02]  /*d9f10*/  IMAD.MOV.U32 R9, RZ, RZ, R3 ;  /* 0x000000ffff097224 */ /* 0x000fe400078e0003 */
[----:B------:R-:W3:Y:S11]  /*d9f20*/  LDL.LU.64 R102, [R1+0x8300] ;  /* 0x0083000001667983 */ /* 0x000ef60000300a00 */
[C---:B------:R-:W-:Y:S08]  /*d9f30*/  HMMA.1688.F32.TF32 R20, R124.reuse, R24, R20 ;  /* 0x000000187c14723c */ /* 0x040ff00000081014 */
[----:B------:R-:W-:Y:S08]  /*d9f40*/  HMMA.1688.F32.TF32 R104, R124, R8, R104 ;  /* 0x000000087c68723c */ /* 0x000ff00000081068 */
        /* <DEDUP_REMOVED lines=9> */
[C---:B--2---:R-:W-:Y:S01]  /*d9fe0*/  HMMA.1688.F32.TF32 R4, R124.reuse, R100, R4 ;  /* 0x000000647c04723c */ /* 0x044fe20000081004 */
[----:B------:R-:W3:Y:S01]  /*d9ff0*/  LDL.LU.64 R100, [R1+0x82f8] ;  /* 0x0082f80001647983 */ /* 0x000ee20000300a00 */
[----:B------:R-:W2:Y:S02]  /*da000*/  LDL.LU.64 R10, [R1+0x82f0] ;  /* 0x0082f000010a7983 */ /* 0x000ea40000300a00 */
[----:B------:R-:W2:Y:S02]  /*da010*/  LDL.LU.64 R8, [R1+0x82e8] ;  /* 0x0082e80001087983 */ /* 0x000ea40000300a00 */
[----:B------:R-:W2:Y:S01]  /*da020*/  LDL.LU.64 R26, [R1+0x82e0] ;  /* 0x0082e000011a7983 */ /* 0x000ea20000300a00 */
[----:B------:R-:W2:Y:S01]  /*da030*/  LDL.LU.64 R24, [R1+0x82d8] ;  /* 0x0082d80001187983 */ /* 0x000ea20000300a00 */
[C---:B------:R-:W-:Y:S08]  /*da040*/  HMMA.1688.F32.TF32 R128, R124.reuse, R224, R128 ;  /* 0x000000e07c80723c */ /* 0x040ff00000081080 */
[----:B------:R-:W-:Y:S01]  /*da050*/  HMMA.1688.F32.TF32 R112, R124, R232, R112 ;  /* 0x000000e87c70723c */ /* 0x000fe20000081070 */
[----:B------:R-:W-:Y:S01]  /*da060*/  MOV R246, R145 ;  /* 0x0000009100f67202 */ /* 0x000fe20000000f00 */
[----:B------:R-:W-:-:S06]  /*da070*/  IMAD.MOV.U32 R247, RZ, RZ, R144 ;  /* 0x000000fffff77224 */ /* 0x000fcc00078e0090 */
[----:B------:R-:W-:Y:S08]  /*da080*/  HMMA.1688.F32.TF32 R28, R124, R144, R28 ;  /* 0x000000907c1c723c */ /* 0x000ff0000008101c */
[----:B-1----:R-:W-:Y:S01]  /*da090*/  HMMA.1688.F32.TF32 R108, R12, R218, R108 ;  /* 0x000000da0c6c723c */ /* 0x002fe2000008106c */
[----:B------:R-:W-:-:S07]  /*da0a0*/  IMAD.MOV.U32 R3, RZ, RZ, R161 ;  /* 0x000000ffff037224 */ /* 0x000fce00078e00a1 */
[C---:B------:R-:W-:Y:S08]  /*da0b0*/  HMMA.1688.F32.TF32 R32, R124.reuse, R152, R32 ;  /* 0x000000987c20723c */ /* 0x040ff00000081020 */
        /* <DEDUP_REMOVED lines=20> */
[----:B--2---:R-:W-:Y:S01]  /*da200*/  HMMA.1688.F32.TF32 R24, R124, R244, R24 ;  /* 0x000000f47c18723c */ /* 0x004fe20000081018 */
[----:B------:R-:W2:Y:S01]  /*da210*/  LDL.LU R245, [R1+0x82d0] ;  /* 0x0082d00001f57983 */ /* 0x000ea20000300800 */
[----:B------:R-:W4:Y:S02]  /*da220*/  LDL.LU.64 R146, [R1+0x82c8] ;  /* 0x0082c80001927983 */ /* 0x000f240000300a00 */
[----:B------:R-:W2:Y:S02]  /*da230*/  LDL.LU.64 R144, [R1+0x82c0] ;  /* 0x0082c00001907983 */ /* 0x000ea40000300a00 */
[----:B------:R-:W-:Y:S01]  /*da240*/  STL [R1+0x8004], R246 ;  /* 0x008004f601007387 */ /* 0x000fe20000100800 */
[----:B------:R-:W-:Y:S01]  /*da250*/  STL [R1+0x8000], R247 ;  /* 0x008000f701007387 */ /* 0x000fe20000100800 */
[----:B------:R-:W2:Y:S02]  /*da260*/  LDL.LU.64 R154, [R1+0x82b8] ;  /* 0x0082b800019a7983 */ /* 0x000ea40000300a00 */
[----:B------:R-:W-:-:S02]  /*da270*/  IMAD.MOV.U32 R244, RZ, RZ, R160 ;  /* 0x000000fffff47224 */ /* 0x000fc400078e00a0 */
[----:B------:R-:W2:Y:S01]  /*da280*/  LDL.LU.64 R152, [R1+0x82b0] ;  /* 0x0082b00001987983 */ /* 0x000ea20000300a00 */
[----:B------:R-:W2:Y:S01]  /*da290*/  LDL.LU.64 R162, [R1+0x82a8] ;  /* 0x0082a80001a27983 */ /* 0x000ea20000300a00 */
[----:B------:R-:W2:Y:S02]  /*da2a0*/  LDL.LU.64 R160, [R1+0x82a0] ;  /* 0x0082a00001a07983 */ /* 0x000ea40000300a00 */
[----:B------:R-:W-:Y:S02]  /*da2b0*/  STL [R1+0x800c], R3 ;  /* 0x00800c0301007387 */ /* 0x000fe40000100800 */
[----:B------:R-:W-:Y:S01]  /*da2c0*/  STL [R1+0x8008], R244 ;  /* 0x008008f401007387 */ /* 0x000fe20000100800 */
        /* <DEDUP_REMOVED lines=10> */
[----:B------:R-:W2:Y:S01]  /*da370*/  LDL.LU.64 R210, [R1+0x8248] ;  /* 0x0082480001d27983 */ /* 0x000ea20000300a00 */
[C---:B---3--:R-:W-:Y:S08]  /*da380*/  HMMA.1688.F32.TF32 R100, R124.reuse, R236, R100 ;  /* 0x000000ec7c64723c */ /* 0x048ff00000081064 */
[----:B------:R-:W-:Y:S01]  /*da390*/  HMMA.1688.F32.TF32 R8, R124, R248, R8 ;  /* 0x000000f87c08723c */ /* 0x000fe20000081008 */
[----:B------:R-:W3:Y:S01]  /*da3a0*/  LDL.LU.64 R208, [R1+0x8240] ;  /* 0x0082400001d07983 */ /* 0x000ee20000300a00 */
[----:B------:R-:W2:Y:S02]  /*da3b0*/  LDL.64 R126, [R1+0x1198] ;  /* 0x00119800017e7983 */ /* 0x000ea40000100a00 */
[----:B------:R-:W2:Y:S02]  /*da3c0*/  LDL.LU.64 R218, [R1+0x8238] ;  /* 0x0082380001da7983 */ /* 0x000ea40000300a00 */
[----:B------:R-:W2:Y:S01]  /*da3d0*/  LDL.LU.64 R216, [R1+0x8230] ;  /* 0x0082300001d87983 */ /* 0x000ea20000300a00 */
[----:B------:R-:W-:Y:S01]  /*da3e0*/  STL.64 [R1+0x2b70], R108 ;  /* 0x002b706c01007387 */ /* 0x000fe20000100a00 */
[----:B------:R1:W-:Y:S03]  /*da3f0*/  STL.64 [R1+0x2b78], R110 ;  /* 0x002b786e01007387 */ /* 0x0003e60000100a00 */
[----:B-1----:R-:W2:Y:S04]  /*da400*/  LDL R110, [R1+0x1178] ;  /* 0x00117800016e7983 */ /* 0x002ea80000100800 */
[----:B------:R-:W2:Y:S01]  /*da410*/  LDL R111, [R1+0x117c] ;  /* 0x00117c00016f7983 */ /* 0x000ea20000100800 */
[----:B------:R-:W2:Y:S02]  /*da420*/  LDL.LU.64 R226, [R1+0x8228] ;  /* 0x0082280001e27983 */ /* 0x000ea40000300a00 */
[----:B------:R-:W2:Y:S02]  /*da430*/  LDL.LU.64 R224, [R1+0x8220] ;  /* 0x0082200001e07983 */ /* 0x000ea40000300a00 */
[----:B------:R-:W-:Y:S01]  /*da440*/  STL.64 [R1+0x2b60], R128 ;  /* 0x002b608001007387 */ /* 0x000fe20000100a00 */
[----:B------:R1:W-:Y:S04]  /*da450*/  STL.64 [R1+0x2b68], R130 ;  /* 0x002b688201007387 */ /* 0x0003e80000100a00 */
[----:B-1----:R-:W2:Y:S04]  /*da460*/  LDL R130, [R1+0x1168] ;  /* 0x0011680001827983 */ /* 0x002ea80000100800 */
[----:B------:R-:W2:Y:S01]  /*da470*/  LDL R131, [R1+0x116c] ;  /* 0x00116c0001837983 */ /* 0x000ea20000100800 */
[----:B------:R-:W2:Y:S02]  /*da480*/  LDL.LU.64 R234, [R1+0x8218] ;  /* 0x0082180001ea7983 */ /* 0x000ea40000300a00 */
[----:B------:R-:W2:Y:S02]  /*da490*/  LDL.LU.64 R232, [R1+0x8210] ;  /* 0x0082100001e87983 */ /* 0x000ea40000300a00 */
[----:B------:R-:W-:Y:S01]  /*da4a0*/  STL.64 [R1+0x2b50], R112 ;  /* 0x002b507001007387 */ /* 0x000fe20000100a00 */
[----:B------:R1:W-:Y:S04]  /*da4b0*/  STL.64 [R1+0x2b58], R114 ;  /* 0x002b587201007387 */ /* 0x0003e80000100a00 */
[----:B-1----:R-:W2:Y:S04]  /*da4c0*/  LDL R114, [R1+0x1158] ;  /* 0x0011580001727983 */ /* 0x002ea80000100800 */
[----:B------:R-:W2:Y:S02]  /*da4d0*/  LDL R115, [R1+0x115c] ;  /* 0x00115c0001737983 */ /* 0x000ea40000100800 */
[C---:B--2---:R-:W-:Y:S08]  /*da4e0*/  HMMA.1688.F32.TF32 R132, R12.reuse, R114, R132 ;  /* 0x000000720c84723c */ /* 0x044ff00000081084 */
[----:B------:R-:W-:Y:S11]  /*da4f0*/  HMMA.1688.F32.TF32 R112, R12, R130, R116 ;  /* 0x000000820c70723c */ /* 0x000ff60000081074 */
[----:B------:R-:W-:Y:S04]  /*da500*/  @!UPT UIADD3 URZ, URZ, URZ, URZ ;  /* 0x0000003f3f3ff290 */ /* 0x000fe8000fffe03f */
[----:B------:R-:W-:Y:S01]  /*da510*/  STL.64 [R1+0x2b40], R132 ;  /* 0x002b408401007387 */ /* 0x000fe20000100a00 */
[----:B------:R1:W-:Y:S03]  /*da520*/  STL.64 [R1+0x2b48], R134 ;  /* 0x002b488601007387 */ /* 0x0003e60000100a00 */
[----:B-1----:R-:W2:Y:S04]  /*da530*/  LDL R134, [R1+0x1238] ;  /* 0x0012380001867983 */ /* 0x002ea80000100800 */
[----:B------:R-:W-:Y:S02]  /*da540*/  STL.64 [R1+0x2b30], R112 ;  /* 0x002b307001007387 */ /* 0x000fe40000100a00 */
[----:B------:R1:W-:Y:S01]  /*da550*/  STL.64 [R1+0x2b38], R114 ;  /* 0x002b387201007387 */ /* 0x0003e20000100a00 */
[----:B------:R-:W-:-:S02]  /*da560*/  MOV R135, R252 ;  /* 0x000000fc00877202 */ /* 0x000fc40000000f00 */
[----:B------:R-:W2:Y:S01]  /*da570*/  LDL.LU R252, [R1+0x820c] ;  /* 0x00820c0001fc7983 */ /* 0x000ea20000300800 */
[C---:B------:R-:W-:Y:S08]  /*da580*/  HMMA.1688.F32.TF32 R108, R12.reuse, R110, R136 ;  /* 0x0000006e0c6c723c */ /* 0x040ff00000081088 */
[----:B------:R-:W-:Y:S01]  /*da590*/  HMMA.1688.F32.TF32 R4, R12, R126, R4 ;  /* 0x0000007e0c04723c */ /* 0x000fe20000081004 */
[----:B------:R-:W3:Y:S01]  /*da5a0*/  LDL R118, [R1+0x1228] ;  /* 0x0012280001767983 */ /* 0x000ee20000100800 */
[----:B------:R-:W3:Y:S04]  /*da5b0*/  LDL R119, [R1+0x122c] ;  /* 0x00122c0001777983 */ /* 0x000ee80000100800 */
[----:B------:R-:W3:Y:S04]  /*da5c0*/  LDL.64 R130, [R1+0x1258] ;  /* 0x0012580001827983 */ /* 0x000ee80000100a00 */
[----:B------:R-:W3:Y:S04]  /*da5d0*/  LDL R138, [R1+0x1218] ;  /* 0x00121800018a7983 */ /* 0x000ee80000100800 */
[----:B-1----:R-:W3:Y:S04]  /*da5e0*/  LDL R114, [R1+0x1248] ;  /* 0x0012480001727983 */ /* 0x002ee80000100800 */
[----:B------:R-:W3:Y:S04]  /*da5f0*/  LDL R115, [R1+0x124c] ;  /* 0x00124c0001737983 */ /* 0x000ee80000100800 */
[----:B------:R-:W-:Y:S01]  /*da600*/  STL.64 [R1+0x2b20], R108 ;  /* 0x002b206c01007387 */ /* 0x000fe20000100a00 */
[----:B------:R1:W-:Y:S02]  /*da610*/  STL.64 [R1+0x2b28], R110 ;  /* 0x002b286e01007387 */ /* 0x0003e40000100a00 */
[----:B--2---:R-:W-:-:S02]  /*da620*/  IMAD.MOV.U32 R139, RZ, RZ, R252 ;  /* 0x000000ffff8b7224 */ /* 0x004fc400078e00fc */
[----:B------:R-:W2:Y:S01]  /*da630*/  LDL.LU R252, [R1+0x8208] ;  /* 0x0082080001fc7983 */ /* 0x000ea20000300800 */
[----:B-1----:R-:W2:Y:S02]  /*da640*/  LDL.64 R110, [R1+0x1268] ;  /* 0x00126800016e7983 */ /* 0x002ea40000100a00 */
[----:B------:R-:W-:Y:S02]  /*da650*/  STL.64 [R1+0x2b10], R4 ;  /* 0x002b100401007387 */ /* 0x000fe40000100a00 */
[----:B------:R1:W-:Y:S02]  /*da660*/  STL.64 [R1+0x2b18], R6 ;  /* 0x002b180601007387 */ /* 0x0003e40000100a00 */
[----:B-1----:R-:W2:Y:S04]  /*da670*/  LDL R6, [R1+0x11a8] ;  /* 0x0011a80001067983 */ /* 0x002ea80000100800 */
[----:B------:R-:W2:Y:S01]  /*da680*/  LDL R7, [R1+0x11ac] ;  /* 0x0011ac0001077983 */ /* 0x000ea20000100800 */
[C---:B------:R-:W-:Y:S08]  /*da690*/  HMMA.1688.F32.TF32 R100, R12.reuse, R238, R100 ;  /* 0x000000ee0c64723c */ /* 0x040ff00000081064 */
[----:B------:R-:W-:Y:S01]  /*da6a0*/  HMMA.1688.F32.TF32 R8, R12, R250, R8 ;  /* 0x000000fa0c08723c */ /* 0x000fe20000081008 */
[----:B------:R-:W-:Y:S01]  /*da6b0*/  MOV R247, R127 ;  /* 0x0000007f00f77202 */ /* 0x000fe20000000f00 */
[----:B------:R-:W-:-:S06]  /*da6c0*/  IMAD.MOV.U32 R246, RZ, RZ, R126 ;  /* 0x000000fffff67224 */ /* 0x000fcc00078e007e */
[C---:B------:R-:W-:Y:S01]  /*da6d0*/  HMMA.1688.F32.TF32 R16, R12.reuse, R242, R16 ;  /* 0x000000f20c10723c */ /* 0x040fe20000081010 */
[----:B------:R-:W3:Y:S01]  /*da6e0*/  LDL.64 R126, [R1+0x1278] ;  /* 0x00127800017e7983 */ /* 0x000ee20000100a00 */
[----:B------:R-:W-:Y:S02]  /*da6f0*/  STL [R1+0x8014], R247 ;  /* 0x008014f701007387 */ /* 0x000fe40000100800 */
[----:B------:R-:W-:Y:S02]  /*da700*/  STL [R1+0x8010], R246 ;  /* 0x008010f601007387 */ /* 0x000fe40000100800 */
[----:B------:R-:W-:Y:S02]  /*da710*/  IMAD.MOV.U32 R244, RZ, RZ, R239 ;  /* 0x000000fffff47224 */ /* 0x000fe400078e00ef */
[----:B------:R-:W-:Y:S01]  /*da720*/  IMAD.MOV.U32 R3, RZ, RZ, R238 ;  /* 0x000000ffff037224 */ /* 0x000fe200078e00ee */
[----:B------:R-:W-:Y:S01]  /*da730*/  STL.64 [R1+0x2b00], R100 ;  /* 0x002b006401007387 */ /* 0x000fe20000100a00 */
[----:B------:R1:W-:Y:S02]  /*da740*/  STL.64 [R1+0x2b08], R102 ;  /* 0x002b086601007387 */ /* 0x0003e40000100a00 */
[----:B------:R-:W3:Y:S02]  /*da750*/  LDL.LU.64 R238, [R1+0x8200] ;  /* 0x0082000001ee7983 */ /* 0x000ee40000300a00 */
[----:B------:R-:W3:Y:S01]  /*da760*/  LDL.LU.64 R236, [R1+0x81f8] ;  /* 0x0081f80001ec7983 */ /* 0x000ee20000300a00 */
[----:B-1----:R-:W4:Y:S01]  /*da770*/  LDL.64 R102, [R1+0x11f8] ;  /* 0x0011f80001667983 */ /* 0x002f220000100a00 */
[----:B------:R1:W-:Y:S02]  /*da780*/  STL [R1+0x801c], R244 ;  /* 0x00801cf401007387 */ /* 0x0003e40000100800 */
[----:B------:R1:W-:Y:S01]  /*da790*/  STL [R1+0x8018], R3 ;  /* 0x0080180301007387 */ /* 0x0003e20000100800 */
[----:B--2---:R-:W-:Y:S01]  /*da7a0*/  HMMA.1688.F32.TF32 R4, R12, R6, R104 ;  /* 0x000000060c04723c */ /* 0x004fe20000081068 */
[----:B------:R-:W2:Y:S06]  /*da7b0*/  LDL R106, [R1+0x1208] ;  /* 0x00120800016a7983 */ /* 0x000eac0000100800 */
[----:B------:R-:W-:Y:S11]  /*da7c0*/  MOV R107, R252 ;  /* 0x000000fc006b7202 */ /* 0x000ff60000000f00 */
[----:B------:R-:W-:Y:S05]  /*da7d0*/  @!UPT UIADD3 URZ, URZ, URZ, URZ ;  /* 0x0000003f3f3ff290 */ /* 0x000fea000fffe03f */
[----:B------:R-:W-:Y:S01]  /*da7e0*/  STL.64 [R1+0x2af0], R4 ;  /* 0x002af00401007387 */ /* 0x000fe20000100a00 */
[----:B------:R-:W-:Y:S02]  /*da7f0*/  STL.64 [R1+0x2af8], R6 ;  /* 0x002af80601007387 */ /* 0x000fe40000100a00 */
[----:B------:R-:W2:Y:S02]  /*da800*/  LDL.LU R252, [R1+0x81f0] ;  /* 0x0081f00001fc7983 */ /* 0x000ea40000300800 */
[----:B------:R-:W4:Y:S01]  /*da810*/  LDL.LU.64 R250, [R1+0x81e8] ;  /* 0x0081e80001fa7983 */ /* 0x000f220000300a00 */
[----:B------:R-:W4:Y:S01]  /*da820*/  LDL.LU.64 R248, [R1+0x81e0] ;  /* 0x0081e00001f87983 */ /* 0x000f220000300a00 */
[----:B------:R-:W-:Y:S02]  /*da830*/  STL.64 [R1+0x2ae0], R8 ;  /* 0x002ae00801007387 */ /* 0x000fe40000100a00 */
[----:B------:R1:W-:Y:S02]  /*da840*/  STL.64 [R1+0x2ae8], R10 ;  /* 0x002ae80a01007387 */ /* 0x0003e40000100a00 */
[----:B------:R-:W-:-:S02]  /*da850*/  IMAD.MOV.U32 R151, RZ, RZ, R111 ;  /* 0x000000ffff977224 */ /* 0x000fc400078e006f */
[----:B------:R-:W-:Y:S01]  /*da860*/  IMAD.MOV.U32 R150, RZ, RZ, R110 ;  /* 0x000000ffff967224 */ /* 0x000fe200078e006e */
[----:B---3--:R-:W-:Y:S01]  /*da870*/  MOV R142, R126 ;  /* 0x0000007e008e7202 */ /* 0x008fe20000000f00 */
[----:B------:R-:W-:Y:S02]  /*da880*/  IMAD.MOV.U32 R143, RZ, RZ, R127 ;  /* 0x000000ffff8f7224 */ /* 0x000fe400078e007f */
[----:B-1----:R-:W-:Y:S01]  /*da890*/  IMAD.MOV.U32 R244, RZ, RZ, R166 ;  /* 0x000000fffff47224 */ /* 0x002fe200078e00a6 */
[----:B------:R-:W-:Y:S01]  /*da8a0*/  MOV R188, R239 ;  /* 0x000000ef00bc7202 */ /* 0x000fe20000000f00 */
[----:B------:R-:W-:Y:S02]  /*da8b0*/  IMAD.MOV.U32 R189, RZ, RZ, R238 ;  /* 0x000000ffffbd7224 */ /* 0x000fe400078e00ee */
[----:B------:R-:W-:Y:S02]  /*da8c0*/  IMAD.MOV.U32 R3, RZ, RZ, R167 ;  /* 0x000000ffff037224 */ /* 0x000fe400078e00a7 */
[----:B------:R-:W-:Y:S01]  /*da8d0*/  IMAD.MOV.U32 R247, RZ, RZ, R158 ;  /* 0x000000fffff77224 */ /* 0x000fe200078e009e */
[----:B------:R-:W-:Y:S01]  /*da8e0*/  MOV R246, R159 ;  /* 0x0000009f00f67202 */ /* 0x000fe20000000f00 */
[----:B------:R-:W-:Y:S04]  /*da8f0*/  LDS R4, [R2+0x18200] ;  /* 0x0182000002047984 */ /* 0x000fe80000000800 */
[----:B------:R-:W3:Y:S04]  /*da900*/  LDL R10, [R1+0x11e8] ;  /* 0x0011e800010a7983 */ /* 0x000ee80000100800 */
[----:B------:R-:W3:Y:S01]  /*da910*/  LDL R11, [R1+0x11ec] ;  /* 0x0011ec00010b7983 */ /* 0x000ee20000100800 */
[----:B------:R-:W3:Y:S02]  /*da920*/  LDL.LU.64 R242, [R1+0x81d8] ;  /* 0x0081d80001f27983 */ /* 0x000ee40000300a00 */
[----:B------:R-:W3:Y:S02]  /*da930*/  LDL.LU.64 R240, [R1+0x81d0] ;  /* 0x0081d00001f07983 */ /* 0x000ee40000300a00 */
[----:B------:R-:W-:Y:S01]  /*da940*/  STL.64 [R1+0x2ad0], R16 ;  /* 0x002ad01001007387 */ /* 0x000fe20000100a00 */
[----:B------:R1:W-:Y:S04]  /*da950*/  STL.64 [R1+0x2ad8], R18 ;  /* 0x002ad81201007387 */ /* 0x0003e80000100a00 */
[----:B------:R-:W-:Y:S04]  /*da960*/  LDS R6, [R2+0x1a200] ;  /* 0x01a2000002067984 */ /* 0x000fe80000000800 */
[----:B------:R-:W-:Y:S04]  /*da970*/  LDS R5, [R0+0x18200] ;  /* 0x0182000000057984 */ /* 0x000fe80000000800 */
[----:B------:R-:W2:Y:S04]  /*da980*/  LDS R7, [R0+0x1a200] ;  /* 0x01a2000000077984 */ /* 0x000ea80000000800 */
[----:B-1----:R-:W3:Y:S01]  /*da990*/  LDL R18, [R1+0x11d8] ;  /* 0x0011d80001127983 */ /* 0x002ee20000100800 */
[----:B--2---:R-:W-:-:S07]  /*da9a0*/  IMAD.MOV.U32 R19, RZ, RZ, R252 ;  /* 0x000000ffff137224 */ /* 0x004fce00078e00fc */
[C---:B---3--:R-:W-:Y:S08]  /*da9b0*/  HMMA.1688.F32.TF32 R16, R12.reuse, R18, R20 ;  /* 0x000000120c10723c */ /* 0x048ff00000081014 */
[C---:B------:R-:W-:Y:S08]  /*da9c0*/  HMMA.1688.F32.TF32 R20, R12.reuse, R10, R24 ;  /* 0x0000000a0c14723c */ /* 0x040ff00000081018 */
[C---:B----4-:R-:W-:Y:S07]  /*da9d0*/  HMMA.1688.F32.TF32 R8, R12.reuse, R102, R32 ;  /* 0x000000660c08723c */ /* 0x050fee0000081020 */
[----:B------:R-:W-:Y:S01]  /*da9e0*/  STL.64 [R1+0x2ac0], R16 ;  /* 0x002ac01001007387 */ /* 0x000fe20000100a00 */
[----:B------:R1:W-:Y:S02]  /*da9f0*/  STL.64 [R1+0x2ac8], R18 ;  /* 0x002ac81201007387 */ /* 0x0003e40000100a00 */
[----:B-1----:R-:W-:Y:S01]  /*daa00*/  HMMA.1688.F32.TF32 R16, R12, R106, R28 ;  /* 0x0000006a0c10723c */ /* 0x002fe2000008101c */
[----:B------:R-:W-:-:S04]  /*daa10*/  IMAD.MOV.U32 R252, RZ, RZ, R103 ;  /* 0x000000fffffc7224 */ /* 0x000fc800078e0067 */
[----:B------:R-:W-:Y:S01]  /*daa20*/  STL.64 [R1+0x2ab0], R20 ;  /* 0x002ab01401007387 */ /* 0x000fe20000100a00 */
[----:B------:R-:W-:Y:S11]  /*daa30*/  STL.64 [R1+0x2ab8], R22 ;  /* 0x002ab81601007387 */ /* 0x000ff60000100a00 */
[----:B------:R-:W-:Y:S06]  /*daa40*/  @!UPT UIADD3 URZ, URZ, URZ, URZ ;  /* 0x0000003f3f3ff290 */ /* 0x000fec000fffe03f */
[----:B------:R-:W-:Y:S01]  /*daa50*/  STL.64 [R1+0x2aa0], R16 ;  /* 0x002aa01001007387 */ /* 0x000fe20000100a00 */
[----:B------:R1:W-:Y:S02]  /*daa60*/  STL.64 [R1+0x2aa8], R18 ;  /* 0x002aa81201007387 */ /* 0x0003e40000100a00 */
[----:B------:R-:W-:Y:S02]  /*daa70*/  STL [R1+0x7eb0], R252 ;  /* 0x007eb0fc01007387 */ /* 0x000fe40000100800 */
[----:B------:R-:W-:Y:S01]  /*daa80*/  STL.64 [R1+0x2a90], R8 ;  /* 0x002a900801007387 */ /* 0x000fe20000100a00 */
        /* <DEDUP_REMOVED lines=10> */
[----:B------:R-:W-:Y:S01]  /*dab30*/  MOV R252, R131 ;  /* 0x0000008300fc7202 */ /* 0x000fe20000000f00 */
[----:B------:R-:W-:Y:S01]  /*dab40*/  STL.64 [R1+0x2a60], R20 ;  /* 0x002a601401007387 */ /* 0x000fe20000100a00 */
[----:B------:R-:W-:Y:S11]  /*dab50*/  STL.64 [R1+0x2a68], R22 ;  /* 0x002a681601007387 */ /* 0x000ff60000100a00 */
[----:B------:R-:W-:Y:S01]  /*dab60*/  @!UPT UIADD3 URZ, URZ, URZ, URZ ;  /* 0x0000003f3f3ff290 */ /* 0x000fe2000fffe03f */
[----:B------:R-:W-:Y:S01]  /*dab70*/  STL.64 [R1+0x2a50], R16 ;  /* 0x002a501001007387 */ /* 0x000fe20000100a00 */
[----:B------:R-:W-:Y:S02]  /*dab80*/  STL.64 [R1+0x2a58], R18 ;  /* 0x002a581201007387 */ /* 0x000fe40000100a00 */
[----:B------:R-:W-:Y:S05]  /*dab90*/  STL [R1+0x8020], R252 ;  /* 0x008020fc01007387 */ /* 0x000fea0000100800 */
[----:B------:R-:W-:Y:S01]  /*daba0*/  STL.64 [R1+0x2a40], R8 ;  /* 0x002a400801007387 */ /* 0x000fe20000100a00 */
[----:B------:R1:W-:Y:S02]  /*dabb0*/  STL.64 [R1+0x2a48], R10 ;  /* 0x002a480a01007387 */ /* 0x0003e40000100a00 */
[C---:B-1----:R-:W-:Y:S11]  /*dabc0*/  HMMA.1688.F32.TF32 R8, R12.reuse, R110, R56 ;  /* 0x0000006e0c08723c */ /* 0x042ff60000081038 */
[----:B------:R-:W-:Y:S11]  /*dabd0*/  @!UPT UIADD3 URZ, URZ, URZ, URZ ;  /* 0x0000003f3f3ff290 */ /* 0x000ff6000fffe03f */
[----:B------:R-:W-:Y:S01]  /*dabe0*/  @!UPT UIADD3 URZ, URZ, URZ, URZ ;  /* 0x0000003f3f3ff290 */ /* 0x000fe2000fffe03f */
[----:B------:R-:W-:Y:S01]  /*dabf0*/  STL.64 [R1+0x2a30], R8 ;  /* 0x002a300801007387 */ /* 0x000fe20000100a00 */
[----:B------:R1:W-:Y:S02]  /*dac00*/  STL.64 [R1+0x2a38], R10 ;  /* 0x002a380a01007387 */ /* 0x0003e40000100a00 */
[C---:B-1----:R-:W-:Y:S01]  /*dac10*/  HMMA.1688.F32.TF32 R8, R12.reuse, R126, R60 ;  /* 0x0000007e0c08723c */ /* 0x042fe2000008103c */
[----:B------:R-:W-:Y:S01]  /*dac20*/  STL [R1+0x8028], R151 ;  /* 0x0080289701007387 */ /* 0x000fe20000100800 */
[----:B------:R-:W-:Y:S11]  /*dac30*/  STL [R1+0x8024], R150 ;  /* 0x0080249601007387 */ /* 0x000ff60000100800 */
[----:B------:R-:W-:Y:S10]  /*dac40*/  @!UPT UIADD3 URZ, URZ, URZ, URZ ;  /* 0x0000003f3f3ff290 */ /* 0x000ff4000fffe03f */
[----:B------:R-:W-:Y:S01]  /*dac50*/  STL.64 [R1+0x2a20], R8 ;  /* 0x002a200801007387 */ /* 0x000fe20000100a00 */
[----:B------:R1:W-:Y:S02]  /*dac60*/  STL.64 [R1+0x2a28], R10 ;  /* 0x002a280a01007387 */ /* 0x0003e40000100a00 */
[C---:B-1----:R-:W-:Y:S01]  /*dac70*/  HMMA.1688.F32.TF32 R8, R12.reuse, R158, R64 ;  /* 0x0000009e0c08723c */ /* 0x042fe20000081040 */
[----:B------:R-:W-:Y:S11]  /*dac80*/  STL [R1+0x802c], R142 ;  /* 0x00802c8e01007387 */ /* 0x000ff60000100800 */
[----:B------:R-:W-:Y:S11]  /*dac90*/  @!UPT UIADD3 URZ, URZ, URZ, URZ ;  /* 0x0000003f3f3ff290 */ /* 0x000ff6000fffe03f */
[----:B------:R-:W-:Y:S01]  /*daca0*/  STL.64 [R1+0x2a10], R8 ;  /* 0x002a100801007387 */ /* 0x000fe20000100a00 */
[----:B------:R1:W-:Y:S02]  /*dacb0*/  STL.64 [R1+0x2a18], R10 ;  /* 0x002a180a01007387 */ /* 0x0003e40000100a00 */
[C---:B-1----:R-:W-:Y:S08]  /*dacc0*/  HMMA.1688.F32.TF32 R8, R12.reuse, R166, R68 ;  /* 0x000000a60c08723c */ /* 0x042ff00000081044 */
[C---:B------:R-:W-:Y:S08]  /*dacd0*/  HMMA.1688.F32.TF32 R20, R12.reuse, R174, R72 ;  /* 0x000000ae0c14723c */ /* 0x040ff00000081048 */
[C---:B------:R-:W-:Y:S07]  /*dace0*/  HMMA.1688.F32.TF32 R16, R12.reuse, R182, R76 ;  /* 0x000000b60c10723c */ /* 0x040fee000008104c */
        /* <DEDUP_REMOVED lines=13> */
[----:B------:R-:W-:Y:S07]  /*dadc0*/  STL.64 [R1+0x29c8], R22 ;  /* 0x0029c81601007387 */ /* 0x000fee0000100a00 */
[----:B------:R-:W-:Y:S02]  /*dadd0*/  STL.64 [R1+0x29b0], R16 ;  /* 0x0029b01001007387 */ /* 0x000fe40000100a00 */
[----:B------:R-:W-:Y:S06]  /*dade0*/  STL.64 [R1+0x29b8], R18 ;  /* 0x0029b81201007387 */ /* 0x000fec0000100a00 */
[----:B------:R-:W-:Y:S01]  /*dadf0*/  STL.64 [R1+0x29a0], R8 ;  /* 0x0029a00801007387 */ /* 0x000fe20000100a00 */
[----:B------:R1:W-:Y:S02]  /*dae00*/  STL.64 [R1+0x29a8], R10 ;  /* 0x0029a80a01007387 */ /* 0x0003e40000100a00 */
[----:B-1----:R-:W-:Y:S01]  /*dae10*/  HMMA.1688.F32.TF32 R8, R12, R222, R96 ;  /* 0x000000de0c08723c */ /* 0x002fe20000081060 */
[----:B------:R-:W-:-:S02]  /*dae20*/  MOV R150, R214 ;  /* 0x000000d600967202 */ /* 0x000fc40000000f00 */
[----:B------:R-:W-:Y:S01]  /*dae30*/  MOV R151, R223 ;  /* 0x000000df00977202 */ /* 0x000fe20000000f00 */
[----:B------:R-:W-:Y:S11]  /*dae40*/  IMAD.MOV.U32 R142, RZ, RZ, R222 ;  /* 0x000000ffff8e7224 */ /* 0x000ff600078e00de */
[----:B------:R-:W-:Y:S08]  /*dae50*/  @!UPT UIADD3 URZ, URZ, URZ, URZ ;  /* 0x0000003f3f3ff290 */ /* 0x000ff0000fffe03f */
[----:B------:R-:W-:Y:S01]  /*dae60*/  STL.64 [R1+0x2990], R8 ;  /* 0x0029900801007387 */ /* 0x000fe20000100a00 */
[----:B------:R1:W-:Y:S02]  /*dae70*/  STL.64 [R1+0x2998], R10 ;  /* 0x0029980a01007387 */ /* 0x0003e40000100a00 */
[----:B-1----:R-:W-:Y:S01]  /*dae80*/  HMMA.1688.F32.TF32 R8, R12, R230, R120 ;  /* 0x000000e60c08723c */ /* 0x002fe20000081078 */
[----:B------:R-:W-:Y:S01]  /*dae90*/  STL.64 [R1+0x8120], R150 ;  /* 0x0081209601007387 */ /* 0x000fe20000100a00 */
[----:B------:R-:W-:Y:S02]  /*daea0*/  STL.64 [R1+0x8118], R148 ;  /* 0x0081189401007387 */ /* 0x000fe40000100a00 */
[----:B------:R-:W-:Y:S02]  /*daeb0*/  STL.64 [R1+0x8110], R142 ;  /* 0x0081108e01007387 */ /* 0x000fe40000100a00 */
[----:B------:R1:W-:Y:S01]  /*daec0*/  STL.64 [R1+0x8108], R140 ;  /* 0x0081088c01007387 */ /* 0x0003e20000100a00 */
[----:B------:R-:W2:Y:S01]  /*daed0*/  LDL R212, [R1+0xf0] ;  /* 0x0000f00001d47983 */ /* 0x000ea20000100800 */
        /* <DEDUP_REMOVED lines=8> */
[----:B------:R-:W-:Y:S01]  /*daf60*/  IMAD.MOV.U32 R159, RZ, RZ, R241 ;  /* 0x000000ffff9f7224 */ /* 0x000fe200078e00f1 */
[----:B------:R-:W-:Y:S04]  /*daf70*/  LDS R12, [R2+0x1c200] ;  /* 0x01c20000020c7984 */ /* 0x000fe80000000800 */
[----:B------:R-:W-:Y:S04]  /*daf80*/  LDS R14, [R2+0x1e200] ;  /* 0x01e20000020e7984 */ /* 0x000fe80000000800 */
[----:B------:R-:W-:Y:S04]  /*daf90*/  LDS R13, [R0+0x1c200] ;  /* 0x01c20000000d7984 */ /* 0x000fe80000000800 */
[----:B------:R-:W3:Y:S04]  /*dafa0*/  LDS R15, [R0+0x1e200] ;  /* 0x01e20000000f7984 */ /* 0x000ee80000000800 */
[----:B------:R4:W-:Y:S01]  /*dafb0*/  STL.64 [R1+0x2980], R8 ;  /* 0x0029800801007387 */ /* 0x0009e20000100a00 */
[----:B------:R1:W-:Y:S02]  /*dafc0*/  STL.64 [R1+0x2988], R10 ;  /* 0x0029880a01007387 */ /* 0x0003e40000100a00 */
[----:B------:R-:W2:Y:S02]  /*dafd0*/  LDL R213, [R1+0xf4] ;  /* 0x0000f40001d57983 */ /* 0x000ea40000100800 */
[----:B------:R-:W2:Y:S01]  /*dafe0*/  LDL.LU R225, [R1+0x81c8] ;  /* 0x0081c80001e17983 */ /* 0x000ea20000300800 */
[----:B------:R-:W2:Y:S01]  /*daff0*/  LDL.LU R232, [R1+0x81c4] ;  /* 0x0081c40001e87983 */ /* 0x000ea20000300800 */
[----:B------:R-:W2:Y:S02]  /*db000*/  LDL.64 R236, [R1] ;  /* 0x0000000001ec7983 */ /* 0x000ea40000100a00 */
[----:B------:R-:W2:Y:S02]  /*db010*/  LDL.64 R238, [R1+0x8] ;  /* 0x0000080001ee7983 */ /* 0x000ea40000100a00 */
[----:B------:R-:W2:Y:S01]  /*db020*/  LDL R164, [R1+0x90] ;  /* 0x0000900001a47983 */ /* 0x000ea20000100800 */
[----:B------:R-:W2:Y:S01]  /*db030*/  LDL R165, [R1+0x94] ;  /* 0x0000940001a57983 */ /* 0x000ea20000100800 */
[----:B------:R-:W2:Y:S02]  /*db040*/  LDL.LU R233, [R1+0x81c0] ;  /* 0x0081c00001e97983 */ /* 0x000ea40000300800 */
[----:B------:R-:W2:Y:S02]  /*db050*/  LDL.LU R249, [R1+0x81bc] ;  /* 0x0081bc0001f97983 */ /* 0x000ea40000300800 */
[----:B------:R-:W3:Y:S01]  /*db060*/  LDL R156, [R1+0x80] ;  /* 0x00008000019c7983 */ /* 0x000ee20000100800 */
[----:B------:R-:W3:Y:S01]  /*db070*/  LDL R157, [R1+0x84] ;  /* 0x00008400019d7983 */ /* 0x000ee20000100800 */
[----:B------:R-:W3:Y:S02]  /*db080*/  LDL.LU R240, [R1+0x81b8] ;  /* 0x0081b80001f07983 */ /* 0x000ee40000300800 */
[----:B------:R-:W3:Y:S02]  /*db090*/  LDL.LU R241, [R1+0x81b4] ;  /* 0x0081b40001f17983 */ /* 0x000ee40000300800 */
[----:B-1----:R-:W3:Y:S01]  /*db0a0*/  LDL.64 R140, [R1+0x60] ;  /* 0x00006000018c7983 */ /* 0x002ee20000100a00 */
[----:B------:R-:W3:Y:S04]  /*db0b0*/  LDL.64 R142, [R1+0x68] ;  /* 0x00006800018e7983 */ /* 0x000ee80000100a00 */
[----:B------:R-:W3:Y:S01]  /*db0c0*/  LDL R148, [R1+0x70] ;  /* 0x0000700001947983 */ /* 0x000ee20000100800 */
[----:B------:R-:W-:Y:S01]  /*db0d0*/  MOV R150, R245 ;  /* 0x000000f500967202 */ /* 0x000fe20000000f00 */
[----:B------:R-:W-:-:S02]  /*db0e0*/  IMAD.MOV.U32 R151, RZ, RZ, R248 ;  /* 0x000000ffff977224 */ /* 0x000fc400078e00f8 */
[----:B--2---:R-:W-:Y:S02]  /*db0f0*/  IMAD.MOV.U32 R149, RZ, RZ, R249 ;  /* 0x000000ffff957224 */ /* 0x004fe400078e00f9 */
        /* <DEDUP_REMOVED lines=51> */
[----:B--2---:R-:W-:Y:S01]  /*db430*/  MOV R137, R249 ;  /* 0x000000f900897202 */ /* 0x004fe20000000f00 */
[----:B---3--:R-:W-:-:S02]  /*db440*/  IMAD.MOV.U32 R136, RZ, RZ, R245 ;  /* 0x000000ffff887224 */ /* 0x008fc400078e00f5 */
[----:B------:R-:W2:Y:S01]  /*db450*/  LDL.LU R245, [R1+0x81a4] ;  /* 0x0081a40001f57983 */ /* 0x000ea20000300800 */
[----:B------:R-:W3:Y:S02]  /*db460*/  LDL.LU R249, [R1+0x81a0] ;  /* 0x0081a00001f97983 */ /* 0x000ee40000300800 */
        /* <DEDUP_REMOVED lines=15> */
[----:B------:R-:W4:Y:S02]  /*db560*/  LDL.LU R131, [R1+0xefc] ;  /* 0x000efc0001837983 */ /* 0x000f240000300800 */
[----:B------:R-:W4:Y:S02]  /*db570*/  LDL.64 R60, [R1+0x10] ;  /* 0x00001000013c7983 */ /* 0x000f240000100a00 */
[----:B------:R-:W4:Y:S02]  /*db580*/  LDL R116, [R1+0x30] ;  /* 0x0000300001747983 */ /* 0x000f240000100800 */
[----:B------:R-:W-:-:S02]  /*db590*/  IMAD.MOV.U32 R117, RZ, RZ, R248 ;  /* 0x000000ffff757224 */ /* 0x000fc400078e00f8 */
[----:B------:R-:W4:Y:S01]  /*db5a0*/  LDL.LU R248, [R1+0x819c] ;  /* 0x00819c0001f87983 */ /* 0x000f220000300800 */
[----:B---3--:R-:W-:-:S03]  /*db5b0*/  IMAD.MOV.U32 R132, RZ, RZ, R249 ;  /* 0x000000ffff847224 */ /* 0x008fc600078e00f9 */
        /* <DEDUP_REMOVED lines=9> */
[----:B--2---:R-:W-:Y:S01]  /*db650*/  MOV R133, R245 ;  /* 0x000000f500857202 */ /* 0x004fe20000000f00 */
[----:B------:R-:W2:Y:S02]  /*db660*/  LDL.64 R172, [R1+0xa0] ;  /* 0x0000a00001ac7983 */ /* 0x000ea40000100a00 */
[----:B------:R-:W2:Y:S01]  /*db670*/  LDL.64 R174, [R1+0xa8] ;  /* 0x0000a80001ae7983 */ /* 0x000ea20000100a00 */
[----:B------:R-:W2:Y:S04]  /*db680*/  LDL.64 R180, [R1+0xb0] ;  /* 0x0000b00001b47983 */ /* 0x000ea80000100a00 */
[----:B------:R-:W2:Y:S04]  /*db690*/  LDL.64 R182, [R1+0xb8] ;  /* 0x0000b80001b67983 */ /* 0x000ea80000100a00 */
[----:B------:R-:W2:Y:S01]  /*db6a0*/  LDL.64 R196, [R1+0xd0] ;  /* 0x0000d00001c47983 */ /* 0x000ea20000100a00 */
[----:B----4-:R-:W-:-:S03]  /*db6b0*/  IMAD.MOV.U32 R245, RZ, RZ, R61 ;  /* 0x000000fffff57224 */ /* 0x010fc600078e003d */
[----:B------:R-:W4:Y:S04]  /*db6c0*/  LDL.64 R198, [R1+0xd8] ;  /* 0x0000d80001c67983 */ /* 0x000f280000100a00 */
[----:B------:R-:W2:Y:S04]  /*db6d0*/  LDL.64 R204, [R1+0xe0] ;  /* 0x0000e00001cc7983 */ /* 0x000ea80000100a00 */
[----:B------:R-:W2:Y:S04]  /*db6e0*/  LDL.64 R206, [R1+0xe8] ;  /* 0x0000e80001ce7983 */ /* 0x000ea80000100a00 */
[----:B------:R-:W2:Y:S04]  /*db6f0*/  LDL.64 R220, [R1+0x100] ;  /* 0x0001000001dc7983 */ /* 0x000ea80000100a00 */
[----:B------:R-:W2:Y:S04]  /*db700*/  LDL.64 R222, [R1+0x108] ;  /* 0x0001080001de7983 */ /* 0x000ea80000100a00 */
[----:B------:R-:W2:Y:S04]  /*db710*/  LDL.64 R228, [R1+0x110] ;  /* 0x0001100001e47983 */ /* 0x000ea80000100a00 */
[----:B------:R-:W2:Y:S01]  /*db720*/  LDL.64 R230, [R1+0x118] ;  /* 0x0001180001e67983 */ /* 0x000ea20000100a00 */
[C---:B------:R-:W-:Y:S08]  /*db730*/  HMMA.1688.F32.TF32 R112, R4.reuse, R60, R112 ;  /* 0x0000003c0470723c */ /* 0x040ff00000081070 */
[C---:B------:R-:W-:Y:S08]  /*db740*/  HMMA.1688.F32.TF32 R136, R4.reuse, R136, R48 ;  /* 0x000000880488723c */ /* 0x040ff00000081030 */
[C---:B---3--:R-:W-:Y:S01]  /*db750*/  HMMA.1688.F32.TF32 R132, R4.reuse, R132, R56 ;  /* 0x000000840484723c */ /* 0x048fe20000081038 */
[----:B------:R-:W-:Y:S01]  /*db760*/  STL [R1+0x7e78], R249 ;  /* 0x007e78f901007387 */ /* 0x000fe20000100800 */
[----:B------:R-:W-:Y:S02]  /*db770*/  STL [R1+0x7ed8], R245 ;  /* 0x007ed8f501007387 */ /* 0x000fe40000100800 */
[----:B------:R-:W-:Y:S02]  /*db780*/  STL.64 [R1+0x8038], R246 ;  /* 0x008038f601007387 */ /* 0x000fe40000100a00 */
[----:B------:R1:W-:Y:S02]  /*db790*/  STL [R1+0x8030], R244 ;  /* 0x008030f401007387 */ /* 0x0003e40000100800 */
[----:B-1----:R-:W3:Y:S04]  /*db7a0*/  LDL.64 R244, [R1+0x50] ;  /* 0x0000500001f47983 */ /* 0x002ee80000100a00 */
[----:B------:R-:W4:Y:S11]  /*db7b0*/  LDL.64 R246, [R1+0x58] ;  /* 0x0000580001f67983 */ /* 0x000f360000100a00 */
[----:B------:R1:W-:Y:S01]  /*db7c0*/  STL.64 [R1+0x8188], R134 ;  /* 0x0081888601007387 */ /* 0x0003e20000100a00 */
[----:B------:R-:W-:Y:S02]  /*db7d0*/  STL.64 [R1+0x8180], R132 ;  /* 0x0081808401007387 */ /* 0x000fe40000100a00 */
[----:B------:R-:W-:Y:S02]  /*db7e0*/  STL [R1+0x7e44], R240 ;  /* 0x007e44f001007387 */ /* 0x000fe40000100800 */
[----:B------:R-:W-:Y:S01]  /*db7f0*/  STL [R1+0x7e40], R241 ;  /* 0x007e40f101007387 */ /* 0x000fe20000100800 */
        /* <DEDUP_REMOVED lines=10> */
[C---:B------:R-:W-:Y:S01]  /*db8a0*/  HMMA.1688.F32.TF32 R108, R4.reuse, R248, R108 ;  /* 0x000000f8046c723c */ /* 0x040fe2000008106c */
[----:B------:R-:W4:Y:S01]  /*db8b0*/  LDL.LU R82, [R1+0x828] ;  /* 0x0008280001527983 */ /* 0x000f220000300800 */
[----:B------:R-:W4:Y:S06]  /*db8c0*/  LDL.LU R83, [R1+0x82c] ;  /* 0x00082c0001537983 */ /* 0x000f2c0000300800 */
[----:B------:R-:W-:Y:S01]  /*db8d0*/  HMMA.1688.F32.TF32 R116, R4, R116, R52 ;  /* 0x000000740474723c */ /* 0x000fe20000081034 */
[----:B------:R-:W-:-:S02]  /*db8e0*/  IMAD.MOV.U32 R249, RZ, RZ, R60 ;  /* 0x000000fffff97224 */ /* 0x000fc400078e003c */
        /* <DEDUP_REMOVED lines=44> */
[----:B------:R-:W-:Y:S01]  /*dbbb0*/  STL [R1+0x7e3c], R232 ;  /* 0x007e3ce801007387 */ /* 0x000fe20000100800 */
[----:B------:R-:W-:Y:S02]  /*dbbc0*/  STL [R1+0x7e38], R233 ;  /* 0x007e38e901007387 */ /* 0x000fe40000100800 */
[----:B------:R-:W-:Y:S02]  /*dbbd0*/  STL [R1+0x7e4c], R224 ;  /* 0x007e4ce001007387 */ /* 0x000fe40000100800 */
[----:B------:R-:W-:Y:S01]  /*dbbe0*/  STL [R1+0x7e48], R225 ;  /* 0x007e48e101007387 */ /* 0x000fe20000100800 */
[----:B------:R-:W-:Y:S01]  /*dbbf0*/  STL [R1+0x7e54], R216 ;  /* 0x007e54d801007387 */ /* 0x000fe20000100800 */
[----:B------:R-:W-:Y:S02]  /*dbc00*/  STL [R1+0x7e50], R217 ;  /* 0x007e50d901007387 */ /* 0x000fe40000100800 */
[----:B-1----:R-:W4:Y:S02]  /*dbc10*/  LDL.64 R134, [R1+0x18] ;  /* 0x0000180001867983 */ /* 0x002f240000100a00 */
        /* <DEDUP_REMOVED lines=17> */
[C---:B------:R-:W-:Y:S08]  /*dbd30*/  HMMA.1688.F32.TF32 R32, R4.reuse, R188, R32 ;  /* 0x000000bc0420723c */ /* 0x040ff00000081020 */
[C---:B------:R-:W-:Y:S08]  /*dbd40*/  HMMA.1688.F32.TF32 R36, R4.reuse, R196, R36 ;  /* 0x000000c40424723c */ /* 0x040ff00000081024 */
[C---:B------:R-:W-:Y:S08]  /*dbd50*/  HMMA.1688.F32.TF32 R40, R4.reuse, R204, R40 ;  /* 0x000000cc0428723c */ /* 0x040ff00000081028 */
[----:B------:R-:W-:Y:S01]  /*dbd60*/  HMMA.1688.F32.TF32 R44, R4, R212, R44 ;  /* 0x000000d4042c723c */ /* 0x000fe2000008102c */
[----:B------:R-:W-:Y:S07]  /*dbd70*/  STL [R1+0x7e30], R177 ;  /* 0x007e30b101007387 */ /* 0x000fee0000100800 */
[----:B------:R-:W-:Y:S08]  /*dbd80*/  HMMA.1688.F32.TF32 R108, R12, R250, R108 ;  /* 0x000000fa0c6c723c */ /* 0x000ff0000008106c */
        /* <DEDUP_REMOVED lines=19> */
[----:B-1----:R-:W3:Y:S01]  /*dbec0*/  LDL.64 R250, [R1+0x38] ;  /* 0x0000380001fa7983 */ /* 0x002ee20000100a00 */
[----:B------:R-:W4:Y:S01]  /*dbed0*/  LDL.LU.64 R236, [R1+0x8190] ;  /* 0x0081900001ec7983 */ /* 0x000f220000300a00 */
[C---:B------:R-:W-:Y:S08]  /*dbee0*/  HMMA.1688.F32.TF32 R128, R12.reuse, R238, R128 ;  /* 0x000000ee0c80723c */ /* 0x040ff00000081080 */
[----:B------:R-:W-:Y:S01]  /*dbef0*/  HMMA.1688.F32.TF32 R112, R12, R134, R112 ;  /* 0x000000860c70723c */ /* 0x000fe20000081070 */
[----:B------:R-:W-:Y:S01]  /*dbf00*/  MOV R232, R238 ;  /* 0x000000ee00e87202 */ /* 0x000fe20000000f00 */
[----:B------:R-:W-:-:S02]  /*dbf10*/  IMAD.MOV.U32 R233, RZ, RZ, R239 ;  /* 0x000000ffffe97224 */ /* 0x000fc400078e00ef */
[----:B------:R-:W-:Y:S02]  /*dbf20*/  IMAD.MOV.U32 R239, RZ, RZ, R134 ;  /* 0x000000ffffef7224 */ /* 0x000fe400078e0086 */
[----:B------:R-:W-:Y:S01]  /*dbf30*/  IMAD.MOV.U32 R238, RZ, RZ, R135 ;  /* 0x000000ffffee7224 */ /* 0x000fe200078e0087 */
[----:B------:R-:W-:Y:S01]  /*dbf40*/  MOV R240, R174 ;  /* 0x000000ae00f07202 */ /* 0x000fe20000000f00 */
[----:B------:R-:W-:Y:S01]  /*dbf50*/  IMAD.MOV.U32 R241, RZ, RZ, R175 ;  /* 0x000000fffff17224 */ /* 0x000fe200078e00af */
[C---:B------:R-:W-:Y:S08]  /*dbf60*/  HMMA.1688.F32.TF32 R8, R12.reuse, R158, R8 ;  /* 0x0000009e0c08723c */ /* 0x040ff00000081008 */
[C---:B------:R-:W-:Y:S01]  /*dbf70*/  HMMA.1688.F32.TF32 R16, R12.reuse, R242, R16 ;  /* 0x000000f20c10723c */ /* 0x040fe20000081010 */
[----:B------:R4:W-:Y:S01]  /*dbf80*/  STL.64 [R1+0x8178], R130 ;  /* 0x0081788201007387 */ /* 0x0009e20000100a00 */
[----:B------:R-:W-:Y:S02]  /*dbf90*/  STL.64 [R1+0x8170], R128 ;  /* 0x0081708001007387 */ /* 0x000fe40000100a00 */
[----:B------:R-:W3:Y:S02]  /*dbfa0*/  LDL.LU.64 R134, [R1+0x8188] ;  /* 0x0081880001867983 */ /* 0x000ee40000300a00 */
[----:B------:R-:W3:Y:S01]  /*dbfb0*/  LDL.LU.64 R132, [R1+0x8180] ;  /* 0x0081800001847983 */ /* 0x000ee20000300a00 */
[----:B------:R-:W-:Y:S01]  /*dbfc0*/  STL.64 [R1+0x8168], R114 ;  /* 0x0081687201007387 */ /* 0x000fe20000100a00 */
[----:B------:R-:W-:Y:S01]  /*dbfd0*/  STL.64 [R1+0x8160], R112 ;  /* 0x0081607001007387 */ /* 0x000fe20000100a00 */
[C---:B------:R-:W-:Y:S08]  /*dbfe0*/  HMMA.1688.F32.TF32 R20, R12.reuse, R166, R20 ;  /* 0x000000a60c14723c */ /* 0x040ff00000081014 */
[C---:B------:R-:W-:Y:S08]  /*dbff0*/  HMMA.1688.F32.TF32 R24, R12.reuse, R174, R24 ;  /* 0x000000ae0c18723c */ /* 0x040ff00000081018 */
[----:B------:R-:W-:Y:S01]  /*dc000*/  HMMA.1688.F32.TF32 R28, R12, R182, R28 ;  /* 0x000000b60c1c723c */ /* 0x000fe2000008101c */
[----:B------:R-:W-:Y:S01]  /*dc010*/  IMAD.MOV.U32 R216, RZ, RZ, R182 ;  /* 0x000000ffffd87224 */ /* 0x000fe200078e00b6 */
[----:B------:R-:W-:-:S06]  /*dc020*/  MOV R217, R183 ;  /* 0x000000b700d97202 */ /* 0x000fcc0000000f00 */
[C---:B------:R-:W-:Y:S08]  /*dc030*/  HMMA.1688.F32.TF32 R32, R12.reuse, R190, R32 ;  /* 0x000000be0c20723c */ /* 0x040ff00000081020 */
[----:B------:R-:W-:Y:S01]  /*dc040*/  HMMA.1688.F32.TF32 R36, R12, R198, R36 ;  /* 0x000000c60c24723c */ /* 0x000fe20000081024 */
[----:B------:R-:W-:Y:S02]  /*dc050*/  IMAD.MOV.U32 R208, RZ, RZ, R198 ;  /* 0x000000ffffd07224 */ /* 0x000fe400078e00c6 */
[----:B------:R-:W-:-:S05]  /*dc060*/  IMAD.MOV.U32 R209, RZ, RZ, R199 ;  /* 0x000000ffffd17224 */ /* 0x000fca00078e00c7 */
[----:B------:R-:W-:Y:S01]  /*dc070*/  HMMA.1688.F32.TF32 R40, R12, R206, R40 ;  /* 0x000000ce0c28723c */ /* 0x000fe20000081028 */
[----:B------:R-:W-:Y:S01]  /*dc080*/  MOV R200, R206 ;  /* 0x000000ce00c87202 */ /* 0x000fe20000000f00 */
[----:B------:R-:W-:-:S06]  /*dc090*/  IMAD.MOV.U32 R201, RZ, RZ, R207 ;  /* 0x000000ffffc97224 */ /* 0x000fcc00078e00cf */
[C---:B------:R-:W-:Y:S08]  /*dc0a0*/  HMMA.1688.F32.TF32 R44, R12.reuse, R214, R44 ;  /* 0x000000d60c2c723c */ /* 0x040ff0000008102c */
[----:B------:R-:W-:Y:S01]  /*dc0b0*/  HMMA.1688.F32.TF32 R48, R12, R222, R48 ;  /* 0x000000de0c30723c */ /* 0x000fe20000081030 */
[----:B------:R-:W-:Y:S01]  /*dc0c0*/  IMAD.MOV.U32 R185, RZ, RZ, R222 ;  /* 0x000000ffffb97224 */ /* 0x000fe200078e00de */
[----:B------:R-:W-:-:S06]  /*dc0d0*/  MOV R192, R223 ;  /* 0x000000df00c07202 */ /* 0x000fcc0000000f00 */
[C---:B------:R-:W-:Y:S01]  /*dc0e0*/  HMMA.1688.F32.TF32 R52, R12.reuse, R230, R52 ;  /* 0x000000e60c34723c */ /* 0x040fe20000081034 */
[----:B------:R-:W-:Y:S02]  /*dc0f0*/  IMAD.MOV.U32 R176, RZ, RZ, R230 ;  /* 0x000000ffffb07224 */ /* 0x000fe400078e00e6 */
[----:B------:R-:W-:Y:S02]  /*dc100*/  IMAD.MOV.U32 R184, RZ, RZ, R231 ;  /* 0x000000ffffb87224 */ /* 0x000fe400078e00e7 */
[----:B------:R-:W-:Y:S02]  /*dc110*/  IMAD.MOV.U32 R224, RZ, RZ, R142 ;  /* 0x000000ffffe07224 */ /* 0x000fe400078e008e */
        /* <DEDUP_REMOVED lines=9> */
[C---:B------:R-:W-:Y:S01]  /*dc1b0*/  HMMA.1688.F32.TF32 R4, R12.reuse, R246, R124 ;  /* 0x000000f60c04723c */ /* 0x040fe2000008107c */
[----:B------:R-:W-:Y:S04]  /*dc1c0*/  LDS R124, [R2+0x20200] ;  /* 0x02020000027c7984 */ /* 0x000fe80000000800 */
[----:B------:R-:W-:Y:S04]  /*dc1d0*/  LDS R126, [R2+0x22200] ;  /* 0x02220000027e7984 */ /* 0x000fe80000000800 */
[----:B------:R-:W-:Y:S04]  /*dc1e0*/  LDS R125, [R0+0x20200] ;  /* 0x02020000007d7984 */ /* 0x000fe80000000800 */
[----:B------:R-:W1:Y:S01]  /*dc1f0*/  LDS R127, [R0+0x22200] ;  /* 0x02220000007f7984 */ /* 0x000e620000000800 */
[----:B----4-:R-:W-:Y:S01]  /*dc200*/  IMAD.MOV.U32 R130, RZ, RZ, R237 ;  /* 0x000000ffff827224 */ /* 0x010fe200078e00ed */
[----:B------:R-:W-:Y:S01]  /*dc210*/  MOV R131, R236 ;  /* 0x000000ec00837202 */ /* 0x000fe20000000f00 */
[----:B------:R-:W-:Y:S01]  /*dc220*/  IMAD.MOV.U32 R237, RZ, RZ, R246 ;  /* 0x000000ffffed7224 */ /* 0x000fe200078e00f6 */
[----:B------:R-:W-:Y:S01]  /*dc230*/  MOV R236, R247 ;  /* 0x000000f700ec7202 */ /* 0x000fe20000000f00 */
[----:B---3--:R-:W-:Y:S01]  /*dc240*/  HMMA.1688.F32.TF32 R116, R12, R250, R116 ;  /* 0x000000fa0c74723c */ /* 0x008fe20000081074 */
[----:B------:R-:W-:-:S04]  /*dc250*/  MOV R193, R250 ;  /* 0x000000fa00c17202 */ /* 0x000fc80000000f00 */
[----:B------:R-:W-:Y:S01]  /*dc260*/  STL.64 [R1+0x8158], R6 ;  /* 0x0081580601007387 */ /* 0x000fe20000100a00 */
[----:B------:R-:W-:Y:S02]  /*dc270*/  STL.64 [R1+0x8150], R4 ;  /* 0x0081500401007387 */ /* 0x000fe40000100a00 */
[----:B------:R-:W-:Y:S02]  /*dc280*/  STL.64 [R1+0x7e98], R238 ;  /* 0x007e98ee01007387 */ /* 0x000fe40000100a00 */
[----:B------:R2:W-:Y:S01]  /*dc290*/  STL.64 [R1+0x7e90], R236 ;  /* 0x007e90ec01007387 */ /* 0x0005e20000100a00 */
[----:B------:R-:W-:Y:S01]  /*dc2a0*/  STL.64 [R1+0x7ea8], R242 ;  /* 0x007ea8f201007387 */ /* 0x000fe20000100a00 */
[----:B------:R-:W-:Y:S02]  /*dc2b0*/  IMAD.MOV.U32 R177, RZ, RZ, R251 ;  /* 0x000000ffffb17224 */ /* 0x000fe400078e00fb */
        /* <DEDUP_REMOVED lines=135> */
[----:B------:R-:W-:Y:S01]  /*dcb30*/  LDS R12, [R2+0x24200] ;  /* 0x02420000020c7984 */ /* 0x000fe20000000800 */
[----:B------:R-:W-:Y:S04]  /*dcb40*/  LDS R14, [R2+0x26200] ;  /* 0x02620000020e7984 */ /* 0x000fe80000000800 */
[----:B------:R-:W-:Y:S04]  /*dcb50*/  LDS R13, [R0+0x24200] ;  /* 0x02420000000d7984 */ /* 0x000fe80000000800 */
[----:B------:R-:W2:Y:S04]  /*dcb60*/  LDS R15, [R0+0x26200] ;  /* 0x02620000000f7984 */ /* 0x000ea80000000800 */
        /* <DEDUP_REMOVED lines=17> */
[C---:B--2---:R-:W-:Y:S02]  /*dcc80*/  HMMA.1688.F32.TF32 R108, R124.reuse, R128, R108 ;  /* 0x000000807c6c723c */ /* 0x044fe4000008106c */
[----:B------:R-:W3:Y:S01]  /*dcc90*/  LDL.LU.64 R128, [R1+0x8170] ;  /* 0x0081700001807983 */ /* 0x000ee20000300a00 */
[----:B------:R-:W2:Y:S05]  /*dcca0*/  LDL.LU.64 R114, [R1+0x8168] ;  /* 0x0081680001727983 */ /* 0x000eaa0000300a00 */
[C---:B---3--:R-:W-:Y:S01]  /*dccb0*/  HMMA.1688.F32.TF32 R128, R124.reuse, R112, R128 ;  /* 0x000000707c80723c */ /* 0x048fe20000081080 */
[----:B------:R-:W2:Y:S11]  /*dccc0*/  LDL.LU.64 R112, [R1+0x8160] ;  /* 0x0081600001707983 */ /* 0x000eb60000300a00 */
[----:B------:R-:W-:Y:S11]  /*dccd0*/  @!UPT UIADD3 URZ, URZ, URZ, URZ ;  /* 0x0000003f3f3ff290 */ /* 0x000ff6000fffe03f */
[----:B------:R-:W-:Y:S01]  /*dcce0*/  STL.64 [R1+0x8148], R130 ;  /* 0x0081488201007387 */ /* 0x000fe20000100a00 */
[----:B------:R1:W-:Y:S03]  /*dccf0*/  STL.64 [R1+0x8140], R128 ;  /* 0x0081408001007387 */ /* 0x0003e60000100a00 */
[----:B-1----:R-:W2:Y:S04]  /*dcd00*/  LDL R128, [R1+0x210] ;  /* 0x0002100001807983 */ /* 0x002ea80000100800 */
        /* <DEDUP_REMOVED lines=8> */
[----:B------:R-:W3:Y:S01]  /*dcd90*/  LDL R130, [R1+0x1f8] ;  /* 0x0001f80001827983 */ /* 0x000ee20000100800 */
[----:B------:R-:W3:Y:S04]  /*dcda0*/  LDL R131, [R1+0x1fc] ;  /* 0x0001fc0001837983 */ /* 0x000ee80000100800 */
[----:B-1----:R-:W3:Y:S04]  /*dcdb0*/  LDL R114, [R1+0x208] ;  /* 0x0002080001727983 */ /* 0x002ee80000100800 */
[----:B--2---:R-:W2:Y:S04]  /*dcdc0*/  LDL R150, [R1+0x218] ;  /* 0x0002180001967983 */ /* 0x004ea80000100800 */
[----:B------:R-:W2:Y:S04]  /*dcdd0*/  LDL R151, [R1+0x21c] ;  /* 0x00021c0001977983 */ /* 0x000ea80000100800 */
        /* <DEDUP_REMOVED lines=30> */
[----:B---3--:R-:W-:Y:S08]  /*dcfc0*/  HMMA.1688.F32.TF32 R108, R12, R130, R108 ;  /* 0x000000820c6c723c */ /* 0x008ff0000008106c */
[----:B--2---:R-:W-:Y:S01]  /*dcfd0*/  HMMA.1688.F32.TF32 R4, R124, R144, R4 ;  /* 0x000000907c04723c */ /* 0x004fe20000081004 */
[----:B------:R-:W2:Y:S04]  /*dcfe0*/  LDL R126, [R1+0x248] ;  /* 0x00024800017e7983 */ /* 0x000ea80000100800 */
[----:B------:R-:W2:Y:S01]  /*dcff0*/  LDL R127, [R1+0x24c] ;  /* 0x00024c00017f7983 */ /* 0x000ea20000100800 */
[----:B------:R-:W3:Y:S02]  /*dd000*/  LDL.LU.64 R130, [R1+0x8148] ;  /* 0x0081480001827983 */ /* 0x000ee40000300a00 */
[----:B------:R-:W3:Y:S01]  /*dd010*/  LDL.LU.64 R128, [R1+0x8140] ;  /* 0x0081400001807983 */ /* 0x000ee20000300a00 */
        /* <DEDUP_REMOVED lines=211> */
[C---:B--2---:R-:W-:Y:S08]  /*ddd50*/  HMMA.1688.F32.TF32 R116, R12.reuse, R126, R116 ;  /* 0x0000007e0c74723c */ /* 0x044ff00000081074 */
[C---:B------:R-:W-:Y:S01]  /*ddd60*/  HMMA.1688.F32.TF32 R56, R12.reuse, R230, R56 ;  /* 0x000000e60c38723c */ /* 0x040fe20000081038 */
[----:B------:R-:W-:Y:S01]  /*ddd70*/  LDS R126, [R2+0x32200] ;  /* 0x03220000027e7984 */ /* 0x000fe20000000800 */
[----:B------:R-:W1:Y:S06]  /*ddd80*/  LDS R127, [R0+0x32200] ;  /* 0x03220000007f7984 */ /* 0x000e6c0000000800 */
[----:B---3--:R-:W-:Y:S01]  /*ddd90*/  HMMA.1688.F32.TF32 R132, R12, R246, R132 ;  /* 0x000000f60c84723c */ /* 0x008fe20000081084 */
[----:B------:R-:W2:Y:S01]  /*ddda0*/  LDL.LU.64 R246, [R1+0x8038] ;  /* 0x0080380001f67983 */ /* 0x000ea20000300a00 */
[----:B------:R-:W3:Y:S11]  /*dddb0*/  LDL.LU R244, [R1+0x8030] ;  /* 0x0080300001f47983 */ /* 0x000ef60000300800 */
[----:B------:R-:W-:Y:S10]  /*dddc0*/  @!UPT UIADD3 URZ, URZ, URZ, URZ ;  /* 0x0000003f3f3ff290 */ /* 0x000ff4000fffe03f */
        /* <DEDUP_REMOVED lines=19> */
[----:B------:R-:W-:Y:S01]  /*ddf00*/  STL [R1+0x7cb0], R215 ;  /* 0x007cb0d701007387 */ /* 0x000fe20000100800 */
[----:B------:R-:W-:Y:S01]  /*ddf10*/  STL [R1+0x7cbc], R206 ;  /* 0x007cbcce01007387 */ /* 0x000fe20000100800 */
[----:B------:R-:W-:Y:S02]  /*ddf20*/  STL [R1+0x7cb8], R207 ;  /* 0x007cb8cf01007387 */ /* 0x000fe40000100800 */
[----:B------:R-:W-:Y:S02]  /*ddf30*/  STL [R1+0x7cc4], R198 ;  /* 0x007cc4c601007387 */ /* 0x000fe40000100800 */
[----:B------:R-:W-:Y:S01]  /*ddf40*/  STL [R1+0x7cc0], R199 ;  /* 0x007cc0c701007387 */ /* 0x000fe20000100800 */
[----:B------:R-:W-:Y:S01]  /*ddf50*/  STL.64 [R1+0x7d28], R190 ;  /* 0x007d28be01007387 */ /* 0x000fe20000100a00 */
[----:B------:R-:W-:Y:S02]  /*ddf60*/  STL.64 [R1+0x7d20], R188 ;  /* 0x007d20bc01007387 */ /* 0x000fe40000100a00 */
[----:B------:R-:W-:Y:S02]  /*ddf70*/  STL.64 [R1+0x7d38], R182 ;  /* 0x007d38b601007387 */ /* 0x000fe40000100a00 */
[----:B------:R-:W-:Y:S01]  /*ddf80*/  STL.64 [R1+0x7d30], R180 ;  /* 0x007d30b401007387 */ /* 0x000fe20000100a00 */
[----:B------:R4:W-:Y:S01]  /*ddf90*/  STL.64 [R1+0x7d48], R174 ;  /* 0x007d48ae01007387 */ /* 0x0009e20000100a00 */
[----:B------:R1:W-:Y:S03]  /*ddfa0*/  STL.64 [R1+0x7d40], R172 ;  /* 0x007d40ac01007387 */ /* 0x0003e60000100a00 */
[----:B----4-:R-:W4:Y:S04]  /*ddfb0*/  LDL.64 R174, [R1+0x1308] ;  /* 0x0013080001ae7983 */ /* 0x010f280000100a00 */
[----:B-1----:R-:W4:Y:S01]  /*ddfc0*/  LDL.64 R172, [R1+0x1300] ;  /* 0x0013000001ac7983 */ /* 0x002f220000100a00 */
[----:B------:R1:W-:Y:S02]  /*ddfd0*/  STL.64 [R1+0x7d58], R166 ;  /* 0x007d58a601007387 */ /* 0x0003e40000100a00 */
[----:B------:R1:W-:Y:S02]  /*ddfe0*/  STL.64 [R1+0x7d50], R164 ;  /* 0x007d50a401007387 */ /* 0x0003e40000100a00 */
[----:B------:R-:W-:Y:S01]  /*ddff0*/  IMAD.MOV.U32 R231, RZ, RZ, R3 ;  /* 0x000000ffffe77224 */ /* 0x000fe200078e0003 */
[----:B-1----:R-:W-:Y:S01]  /*de000*/  MOV R166, R142 ;  /* 0x0000008e00a67202 */ /* 0x002fe20000000f00 */
[----:B------:R-:W4:Y:S04]  /*de010*/  LDL R164, [R1+0x1310] ;  /* 0x0013100001a47983 */ /* 0x000f280000100800 */
[----:B------:R-:W4:Y:S01]  /*de020*/  LDL R165, [R1+0x1314] ;  /* 0x0013140001a57983 */ /* 0x000f220000100800 */
[----:B------:R-:W4:Y:S02]  /*de030*/  LDL.LU R142, [R1+0x802c] ;  /* 0x00802c00018e7983 */ /* 0x000f240000300800 */
[----:B------:R-:W-:-:S02]  /*de040*/  IMAD.MOV.U32 R167, RZ, RZ, R151 ;  /* 0x000000ffffa77224 */ /* 0x000fc400078e0097 */
[----:B------:R-:W4:Y:S01]  /*de050*/  LDL.LU R151, [R1+0x8028] ;  /* 0x0080280001977983 */ /* 0x000f220000300800 */
[----:B------:R1:W-:Y:S02]  /*de060*/  STL.64 [R1+0x7d68], R158 ;  /* 0x007d689e01007387 */ /* 0x0003e40000100a00 */
[----:B------:R1:W-:Y:S02]  /*de070*/  STL.64 [R1+0x7d60], R156 ;  /* 0x007d609c01007387 */ /* 0x0003e40000100a00 */
[----:B-1----:R-:W-:Y:S01]  /*de080*/  IMAD.MOV.U32 R158, RZ, RZ, R150 ;  /* 0x000000ffff9e7224 */ /* 0x002fe200078e0096 */
[----:B------:R-:W4:Y:S04]  /*de090*/  LDL R156, [R1+0x12f0] ;  /* 0x0012f000019c7983 */ /* 0x000f280000100800 */
[----:B------:R-:W4:Y:S01]  /*de0a0*/  LDL R157, [R1+0x12f4] ;  /* 0x0012f400019d7983 */ /* 0x000f220000100800 */
[----:B------:R-:W4:Y:S01]  /*de0b0*/  LDL.LU R150, [R1+0x8024] ;  /* 0x0080240001967983 */ /* 0x000f220000300800 */
[----:B------:R-:W-:-:S02]  /*de0c0*/  MOV R159, R252 ;  /* 0x000000fc009f7202 */ /* 0x000fc40000000f00 */
[----:B------:R-:W4:Y:S01]  /*de0d0*/  LDL.LU R252, [R1+0x8020] ;  /* 0x0080200001fc7983 */ /* 0x000f220000300800 */
[----:B------:R-:W4:Y:S02]  /*de0e0*/  LDL R228, [R1+0x1290] ;  /* 0x0012900001e47983 */ /* 0x000f240000100800 */
[----:B------:R-:W4:Y:S02]  /*de0f0*/  LDL R229, [R1+0x1294] ;  /* 0x0012940001e57983 */ /* 0x000f240000100800 */
[----:B---3--:R-:W-:Y:S02]  /*de100*/  IMAD.MOV.U32 R230, RZ, RZ, R244 ;  /* 0x000000ffffe67224 */ /* 0x008fe400078e00f4 */
[----:B------:R-:W3:Y:S01]  /*de110*/  LDL.LU R244, [R1+0x801c] ;  /* 0x00801c0001f47983 */ /* 0x000ee20000300800 */
[----:B------:R-:W3:Y:S02]  /*de120*/  LDL.LU R3, [R1+0x8018] ;  /* 0x0080180001037983 */ /* 0x000ee40000300800 */
[----:B------:R-:W3:Y:S02]  /*de130*/  LDL R220, [R1+0x1280] ;  /* 0x0012800001dc7983 */ /* 0x000ee40000100800 */
[----:B------:R-:W3:Y:S01]  /*de140*/  LDL R221, [R1+0x1284] ;  /* 0x0012840001dd7983 */ /* 0x000ee20000100800 */
[----:B--2---:R-:W-:Y:S01]  /*de150*/  MOV R222, R247 ;  /* 0x000000f700de7202 */ /* 0x004fe20000000f00 */
[----:B------:R-:W-:Y:S01]  /*de160*/  IMAD.MOV.U32 R223, RZ, RZ, R246 ;  /* 0x000000ffffdf7224 */ /* 0x000fe200078e00f6 */
[----:B------:R-:W2:Y:S01]  /*de170*/  LDL.LU R247, [R1+0x8014] ;  /* 0x0080140001f77983 */ /* 0x000ea20000300800 */
[----:B------:R-:W2:Y:S02]  /*de180*/  LDL.LU R246, [R1+0x8010] ;  /* 0x0080100001f67983 */ /* 0x000ea40000300800 */
        /* <DEDUP_REMOVED lines=9> */
[----:B------:R-:W2:Y:S01]  /*de220*/  LDL R237, [R1+0x1184] ;  /* 0x0011840001ed7983 */ /* 0x000ea20000100800 */
[----:B------:R-:W-:Y:S01]  /*de230*/  IMAD.MOV.U32 R191, RZ, RZ, R143 ;  /* 0x000000ffffbf7224 */ /* 0x000fe200078e008f */
[----:B----4-:R-:W-:-:S02]  /*de240*/  MOV R190, R142 ;  /* 0x0000008e00be7202 */ /* 0x010fc40000000f00 */
[----:B------:R-:W-:Y:S01]  /*de250*/  MOV R183, R151 ;  /* 0x0000009700b77202 */ /* 0x000fe20000000f00 */
[----:B------:R-:W-:Y:S01]  /*de260*/  IMAD.MOV.U32 R182, RZ, RZ, R150 ;  /* 0x000000ffffb67224 */ /* 0x000fe200078e0096 */
[----:B---3--:R-:W-:Y:S01]  /*de270*/  MOV R239, R244 ;  /* 0x000000f400ef7202 */ /* 0x008fe20000000f00 */
[----:B------:R-:W-:Y:S02]  /*de280*/  IMAD.MOV.U32 R238, RZ, RZ, R3 ;  /* 0x000000ffffee7224 */ /* 0x000fe400078e0003 */
[----:B------:R-:W3:Y:S01]  /*de290*/  LDL.LU R3, [R1+0x800c] ;  /* 0x00800c0001037983 */ /* 0x000ee20000300800 */
[----:B------:R-:W4:Y:S02]  /*de2a0*/  LDL.LU R244, [R1+0x8008] ;  /* 0x0080080001f47983 */ /* 0x000f240000300800 */
[----:B------:R-:W3:Y:S02]  /*de2b0*/  LDL R240, [R1+0x1190] ;  /* 0x0011900001f07983 */ /* 0x000ee40000100800 */
[----:B------:R-:W3:Y:S02]  /*de2c0*/  LDL R241, [R1+0x1194] ;  /* 0x0011940001f17983 */ /* 0x000ee40000100800 */
[----:B--2---:R-:W-:-:S02]  /*de2d0*/  IMAD.MOV.U32 R242, RZ, RZ, R246 ;  /* 0x000000fffff27224 */ /* 0x004fc400078e00f6 */
[----:B------:R-:W-:Y:S01]  /*de2e0*/  IMAD.MOV.U32 R243, RZ, RZ, R247 ;  /* 0x000000fffff37224 */ /* 0x000fe200078e00f7 */
[----:B------:R-:W2:Y:S01]  /*de2f0*/  LDL.LU R246, [R1+0x8004] ;  /* 0x0080040001f67983 */ /* 0x000ea20000300800 */
[----:B------:R-:W2:Y:S02]  /*de300*/  LDL.LU R247, [R1+0x8000] ;  /* 0x0080000001f77983 */ /* 0x000ea40000300800 */
[----:B------:R-:W2:Y:S02]  /*de310*/  LDL.64 R248, [R1+0x11c0] ;  /* 0x0011c00001f87983 */ /* 0x000ea40000100a00 */
[----:B------:R-:W2:Y:S01]  /*de320*/  LDL.64 R250, [R1+0x11c8] ;  /* 0x0011c80001fa7983 */ /* 0x000ea20000100a00 */
[----:B------:R-:W2:Y:S04]  /*de330*/  LDL R188, [R1+0x1270] ;  /* 0x0012700001bc7983 */ /* 0x000ea80000100800 */
[----:B------:R-:W2:Y:S01]  /*de340*/  LDL R189, [R1+0x1274] ;  /* 0x0012740001bd7983 */ /* 0x000ea20000100800 */
[----:B------:R-:W2:Y:S02]  /*de350*/  LDL.LU R142, [R1+0x7ffc] ;  /* 0x007ffc00018e7983 */ /* 0x000ea40000300800 */
[----:B------:R-:W2:Y:S02]  /*de360*/  LDL.LU R143, [R1+0x7ff8] ;  /* 0x007ff800018f7983 */ /* 0x000ea40000300800 */
[----:B------:R-:W3:Y:S01]  /*de370*/  LDL R180, [R1+0x1260] ;  /* 0x0012600001b47983 */ /* 0x000ee20000100800 */
[----:B------:R-:W3:Y:S01]  /*de380*/  LDL R181, [R1+0x1264] ;  /* 0x0012640001b57983 */ /* 0x000ee20000100800 */
[----:B------:R-:W3:Y:S02]  /*de390*/  LDL.LU R150, [R1+0x7ff4] ;  /* 0x007ff40001967983 */ /* 0x000ee40000300800 */
[----:B------:R-:W3:Y:S02]  /*de3a0*/  LDL.LU R151, [R1+0x7ff0] ;  /* 0x007ff00001977983 */ /* 0x000ee40000300800 */
[----:B------:R-:W3:Y:S01]  /*de3b0*/  LDL R132, [R1+0x1140] ;  /* 0x0011400001847983 */ /* 0x000ee20000100800 */
        /* <DEDUP_REMOVED lines=29> */
[----:B----4-:R-:W-:-:S03]  /*de590*/  MOV R168, R244 ;  /* 0x000000f400a87202 */ /* 0x010fc60000000f00 */
[----:B------:R-:W4:Y:S01]  /*de5a0*/  LDL.64 R244, [R1+0x12c0] ;  /* 0x0012c00001f47983 */ /* 0x000f220000100a00 */
[C---:B--2---:R-:W-:Y:S08]  /*de5b0*/  HMMA.1688.F32.TF32 R120, R12.reuse, R142, R120 ;  /* 0x0000008e0c78723c */ /* 0x044ff00000081078 */
[----:B---3--:R-:W-:Y:S01]  /*de5c0*/  HMMA.1688.F32.TF32 R96, R12, R150, R96 ;  /* 0x000000960c60723c */ /* 0x008fe20000081060 */
[----:B------:R1:W-:Y:S01]  /*de5d0*/  STL.64 [R1+0x7d78], R150 ;  /* 0x007d789601007387 */ /* 0x0003e20000100a00 */
[----:B------:R2:W-:Y:S06]  /*de5e0*/  STL.64 [R1+0x7d70], R148 ;  /* 0x007d709401007387 */ /* 0x0005ec0000100a00 */
[C---:B------:R-:W-:Y:S01]  /*de5f0*/  HMMA.1688.F32.TF32 R112, R124.reuse, R132, R112 ;  /* 0x000000847c70723c */ /* 0x040fe20000081070 */
[----:B-1----:R-:W3:Y:S04]  /*de600*/  LDL.64 R150, [R1+0x12e8] ;  /* 0x0012e80001967983 */ /* 0x002ee80000100a00 */
[----:B--2---:R-:W2:Y:S01]  /*de610*/  LDL.64 R148, [R1+0x12e0] ;  /* 0x0012e00001947983 */ /* 0x004ea20000100a00 */
[----:B------:R1:W-:Y:S02]  /*de620*/  STL.64 [R1+0x7d88], R142 ;  /* 0x007d888e01007387 */ /* 0x0003e40000100a00 */
[----:B------:R1:W-:Y:S02]  /*de630*/  STL.64 [R1+0x7d80], R140 ;  /* 0x007d808c01007387 */ /* 0x0003e40000100a00 */
[----:B-1----:R-:W2:Y:S04]  /*de640*/  LDL.64 R142, [R1+0x12d8] ;  /* 0x0012d800018e7983 */ /* 0x002ea80000100a00 */
[----:B------:R-:W2:Y:S01]  /*de650*/  LDL.64 R140, [R1+0x12d0] ;  /* 0x0012d000018c7983 */ /* 0x000ea20000100a00 */
[----:B------:R-:W2:Y:S02]  /*de660*/  LDL.LU.64 R134, [R1+0x7fe8] ;  /* 0x007fe80001867983 */ /* 0x000ea40000300a00 */
[----:B------:R-:W2:Y:S02]  /*de670*/  LDL.LU.64 R132, [R1+0x7fe0] ;  /* 0x007fe00001847983 */ /* 0x000ea40000300a00 */
[----:B------:R-:W3:Y:S01]  /*de680*/  LDL.LU.64 R118, [R1+0x7fd8] ;  /* 0x007fd80001767983 */ /* 0x000ee20000300a00 */
[----:B--2---:R-:W-:Y:S01]  /*de690*/  HMMA.1688.F32.TF32 R132, R124, R116, R132 ;  /* 0x000000747c84723c */ /* 0x004fe20000081084 */
[----:B------:R-:W3:Y:S01]  /*de6a0*/  LDL.LU.64 R116, [R1+0x7fd0] ;  /* 0x007fd00001747983 */ /* 0x000ee20000300a00 */
[----:B------:R-:W2:Y:S06]  /*de6b0*/  LDL.LU.64 R138, [R1+0x7fc8] ;  /* 0x007fc800018a7983 */ /* 0x000eac0000300a00 */
[C---:B------:R-:W-:Y:S08]  /*de6c0*/  HMMA.1688.F32.TF32 R104, R12.reuse, R170, R104 ;  /* 0x000000aa0c68723c */ /* 0x040ff00000081068 */
[----:B------:R-:W-:Y:S08]  /*de6d0*/  HMMA.1688.F32.TF32 R16, R12, R186, R16 ;  /* 0x000000ba0c10723c */ /* 0x000ff00000081010 */
[C---:B---3--:R-:W-:Y:S01]  /*de6e0*/  HMMA.1688.F32.TF32 R116, R124.reuse, R136, R116 ;  /* 0x000000887c74723c */ /* 0x048fe20000081074 */
[----:B------:R-:W2:Y:S01]  /*de6f0*/  LDL.LU.64 R136, [R1+0x7fc0] ;  /* 0x007fc00001887983 */ /* 0x000ea20000300a00 */
[----:B------:R-:W3:Y:S06]  /*de700*/  LDL.LU.64 R6, [R1+0x7fb8] ;  /* 0x007fb80001067983 */ /* 0x000eec0000300a00 */
[C---:B------:R-:W-:Y:S08]  /*de710*/  HMMA.1688.F32.TF32 R104, R124.reuse, R8, R104 ;  /* 0x000000087c68723c */ /* 0x040ff00000081068 */
[C---:B------:R-:W-:Y:S08]  /*de720*/  HMMA.1688.F32.TF32 R16, R124.reuse, R20, R16 ;  /* 0x000000147c10723c */ /* 0x040ff00000081010 */
[----:B--2---:R-:W-:Y:S01]  /*de730*/  HMMA.1688.F32.TF32 R136, R124, R4, R136 ;  /* 0x000000047c88723c */ /* 0x004fe20000081088 */
[----:B------:R-:W3:Y:S01]  /*de740*/  LDL.LU.64 R4, [R1+0x7fb0] ;  /* 0x007fb00001047983 */ /* 0x000ee20000300a00 */
[----:B------:R-:W2:Y:S02]  /*de750*/  LDL.LU.64 R10, [R1+0x7fa8] ;  /* 0x007fa800010a7983 */ /* 0x000ea40000300a00 */
[----:B------:R-:W2:Y:S02]  /*de760*/  LDL.LU.64 R8, [R1+0x7fa0] ;  /* 0x007fa00001087983 */ /* 0x000ea40000300a00 */
[----:B------:R-:W2:Y:S01]  /*de770*/  LDL.LU.64 R22, [R1+0x7f98] ;  /* 0x007f980001167983 */ /* 0x000ea20000300a00 */
[----:B------:R-:W2:Y:S01]  /*de780*/  LDL.LU.64 R20, [R1+0x7f90] ;  /* 0x007f900001147983 */ /* 0x000ea20000300a00 */
[----:B------:R-:W3:Y:S01]  /*de790*/  LDL.LU.64 R26, [R1+0x7f88] ;  /* 0x007f8800011a7983 */ /* 0x000ee20000300a00 */
        /* <DEDUP_REMOVED lines=12> */
[----:B--2---:R-:W-:Y:S01]  /*de860*/  HMMA.1688.F32.TF32 R20, R124, R24, R20 ;  /* 0x000000187c14723c */ /* 0x004fe20000081014 */
[----:B------:R-:W2:Y:S01]  /*de870*/  LDL.LU.64 R24, [R1+0x7f80] ;  /* 0x007f800001187983 */ /* 0x000ea20000300a00 */
[----:B------:R-:W-:-:S02]  /*de880*/  IMAD.MOV.U32 R152, RZ, RZ, R247 ;  /* 0x000000ffff987224 */ /* 0x000fc400078e00f7 */
[----:B------:R-:W-:Y:S02]  /*de890*/  IMAD.MOV.U32 R153, RZ, RZ, R246 ;  /* 0x000000ffff997224 */ /* 0x000fe400078e00f6 */
[----:B------:R-:W-:Y:S01]  /*de8a0*/  IMAD.MOV.U32 R169, RZ, RZ, R3 ;  /* 0x000000ffffa97224 */ /* 0x000fe200078e0003 */
[----:B------:R-:W2:Y:S01]  /*de8b0*/  LDL.LU.64 R146, [R1+0x7f78] ;  /* 0x007f780001927983 */ /* 0x000ea20000300a00 */
[----:B-1----:R-:W-:Y:S08]  /*de8c0*/  HMMA.1688.F32.TF32 R108, R12, R226, R108 ;  /* 0x000000e20c6c723c */ /* 0x002ff0000008106c */
[C---:B------:R-:W-:Y:S08]  /*de8d0*/  HMMA.1688.F32.TF32 R28, R124.reuse, R152, R28 ;  /* 0x000000987c1c723c */ /* 0x040ff0000008101c */
[C---:B------:R-:W-:Y:S08]  /*de8e0*/  HMMA.1688.F32.TF32 R32, R124.reuse, R160, R32 ;  /* 0x000000a07c20723c */ /* 0x040ff00000081020 */
[C---:B------:R-:W-:Y:S08]  /*de8f0*/  HMMA.1688.F32.TF32 R36, R124.reuse, R168, R36 ;  /* 0x000000a87c24723c */ /* 0x040ff00000081024 */
[----:B------:R-:W-:Y:S08]  /*de900*/  HMMA.1688.F32.TF32 R40, R124, R176, R40 ;  /* 0x000000b07c28723c */ /* 0x000ff00000081028 */
[----:B------:R-:W-:Y:S08]  /*de910*/  HMMA.1688.F32.TF32 R128, R12, R234, R128 ;  /* 0x000000ea0c80723c */ /* 0x000ff00000081080 */
[C---:B------:R-:W-:Y:S08]  /*de920*/  HMMA.1688.F32.TF32 R44, R124.reuse, R184, R44 ;  /* 0x000000b87c2c723c */ /* 0x040ff0000008102c */
[C---:B------:R-:W-:Y:S08]  /*de930*/  HMMA.1688.F32.TF32 R48, R124.reuse, R192, R48 ;  /* 0x000000c07c30723c */ /* 0x040ff00000081030 */
[C---:B------:R-:W-:Y:S08]  /*de940*/  HMMA.1688.F32.TF32 R52, R124.reuse, R200, R52 ;  /* 0x000000c87c34723c */ /* 0x040ff00000081034 */
[----:B------:R-:W-:Y:S01]  /*de950*/  HMMA.1688.F32.TF32 R72, R124, R208, R72 ;  /* 0x000000d07c48723c */ /* 0x000fe20000081048 */
[----:B------:R-:W-:Y:S01]  /*de960*/  IMAD.MOV.U32 R247, RZ, RZ, R157 ;  /* 0x000000fffff77224 */ /* 0x000fe200078e009d */
[----:B------:R-:W-:-:S06]  /*de970*/  MOV R246, R172 ;  /* 0x000000ac00f67202 */ /* 0x000fcc0000000f00 */
[C---:B------:R-:W-:Y:S08]  /*de980*/  HMMA.1688.F32.TF32 R76, R124.reuse, R216, R76 ;  /* 0x000000d87c4c723c */ /* 0x040ff0000008104c */
[C---:B----4-:R-:W-:Y:S08]  /*de990*/  HMMA.1688.F32.TF32 R80, R124.reuse, R244, R80 ;  /* 0x000000f47c50723c */ /* 0x050ff00000081050 */
        /* <DEDUP_REMOVED lines=13> */
[----:B------:R-:W2:Y:S01]  /*dea70*/  LDL.LU.64 R144, [R1+0x7f70] ;  /* 0x007f700001907983 */ /* 0x000ea20000300a00 */
[----:B------:R-:W3:Y:S02]  /*dea80*/  LDL.LU.64 R154, [R1+0x7f68] ;  /* 0x007f6800019a7983 */ /* 0x000ee40000300a00 */
[----:B------:R-:W4:Y:S02]  /*dea90*/  LDL.LU.64 R152, [R1+0x7f60] ;  /* 0x007f600001987983 */ /* 0x000f240000300a00 */
        /* <DEDUP_REMOVED lines=16> */
[----:B------:R-:W2:Y:S01]  /*deba0*/  LDL.LU R245, [R1+0x7ed8] ;  /* 0x007ed80001f57983 */ /* 0x000ea20000300800 */
[----:B------:R-:W2:Y:S04]  /*debb0*/  LDL R126, [R1+0x1168] ;  /* 0x00116800017e7983 */ /* 0x000ea80000100800 */
[----:B------:R-:W2:Y:S01]  /*debc0*/  LDL R127, [R1+0x116c] ;  /* 0x00116c00017f7983 */ /* 0x000ea20000100800 */
[----:B------:R-:W-:Y:S02]  /*debd0*/  STL.64 [R1+0x7e20], R246 ;  /* 0x007e20f601007387 */ /* 0x000fe40000100a00 */
[----:B------:R-:W-:Y:S02]  /*debe0*/  STL [R1+0x7e18], R244 ;  /* 0x007e18f401007387 */ /* 0x000fe40000100800 */
[----:B------:R-:W2:Y:S01]  /*debf0*/  LDL.LU.64 R226, [R1+0x7ed0] ;  /* 0x007ed00001e27983 */ /* 0x000ea20000300a00 */
[----:B------:R-:W2:Y:S01]  /*dec00*/  LDL.LU.64 R224, [R1+0x7ec8] ;  /* 0x007ec80001e07983 */ /* 0x000ea20000300a00 */
[----:B------:R-:W-:Y:S02]  /*dec10*/  STL.64 [R1+0x2610], R108 ;  /* 0x0026106c01007387 */ /* 0x000fe40000100a00 */
[----:B------:R1:W-:Y:S02]  /*dec20*/  STL.64 [R1+0x2618], R110 ;  /* 0x0026186e01007387 */ /* 0x0003e40000100a00 */
        /* <DEDUP_REMOVED lines=8> */
[C---:B--2---:R-:W-:Y:S02]  /*decb0*/  HMMA.1688.F32.TF32 R128, R12.reuse, R130, R112 ;  /* 0x000000820c80723c */ /* 0x044fe40000081070 */
[----:B------:R-:W2:Y:S11]  /*decc0*/  LDL R114, [R1+0x1178] ;  /* 0x0011780001727983 */ /* 0x000eb60000100800 */
[----:B------:R-:W-:Y:S10]  /*decd0*/  @!UPT UIADD3 URZ, URZ, URZ, URZ ;  /* 0x0000003f3f3ff290 */ /* 0x000ff4000fffe03f */
[----:B------:R-:W-:Y:S01]  /*dece0*/  STL.64 [R1+0x25f0], R128 ;  /* 0x0025f08001007387 */ /* 0x000fe20000100a00 */
[----:B------:R1:W-:Y:S02]  /*decf0*/  STL.64 [R1+0x25f8], R130 ;  /* 0x0025f88201007387 */ /* 0x0003e40000100a00 */
[----:B------:R-:W2:Y:S01]  /*ded00*/  LDL R115, [R1+0x117c] ;  /* 0x00117c0001737983 */ /* 0x000ea20000100800 */
[C---:B------:R-:W-:Y:S08]  /*ded10*/  HMMA.1688.F32.TF32 R108, R12.reuse, R110, R132 ;  /* 0x0000006e0c6c723c */ /* 0x040ff00000081084 */
[C---:B------:R-:W-:Y:S08]  /*ded20*/  HMMA.1688.F32.TF32 R116, R12.reuse, R126, R116 ;  /* 0x0000007e0c74723c */ /* 0x040ff00000081074 */
[C---:B------:R-:W-:Y:S01]  /*ded30*/  HMMA.1688.F32.TF32 R4, R12.reuse, R242, R4 ;  /* 0x000000f20c04723c */ /* 0x040fe20000081004 */
[----:B-1----:R-:W3:Y:S06]  /*ded40*/  LDL.64 R130, [R1+0x11b8] ;  /* 0x0011b80001827983 */ /* 0x002eec0000100a00 */
[----:B------:R-:W-:Y:S01]  /*ded50*/  STL.64 [R1+0x25e0], R108 ;  /* 0x0025e06c01007387 */ /* 0x000fe20000100a00 */
[----:B------:R1:W-:Y:S03]  /*ded60*/  STL.64 [R1+0x25e8], R110 ;  /* 0x0025e86e01007387 */ /* 0x0003e60000100a00 */
[----:B-1----:R-:W3:Y:S04]  /*ded70*/  LDL R110, [R1+0x11d8] ;  /* 0x0011d800016e7983 */ /* 0x002ee80000100800 */
[----:B------:R-:W-:Y:S02]  /*ded80*/  STL.64 [R1+0x25d0], R116 ;  /* 0x0025d07401007387 */ /* 0x000fe40000100a00 */
[----:B------:R1:W-:Y:S02]  /*ded90*/  STL.64 [R1+0x25d8], R118 ;  /* 0x0025d87601007387 */ /* 0x0003e40000100a00 */
[----:B------:R-:W3:Y:S01]  /*deda0*/  LDL R111, [R1+0x11dc] ;  /* 0x0011dc00016f7983 */ /* 0x000ee20000100800 */
[----:B------:R-:W3:Y:S04]  /*dedb0*/  LDL R126, [R1+0x11e8] ;  /* 0x0011e800017e7983 */ /* 0x000ee80000100800 */
[----:B------:R-:W3:Y:S04]  /*dedc0*/  LDL R127, [R1+0x11ec] ;  /* 0x0011ec00017f7983 */ /* 0x000ee80000100800 */
[----:B------:R-:W3:Y:S01]  /*dedd0*/  LDL R134, [R1+0x1248] ;  /* 0x0012480001867983 */ /* 0x000ee20000100800 */
[----:B--2---:R-:W-:Y:S11]  /*dede0*/  HMMA.1688.F32.TF32 R112, R12, R114, R136 ;  /* 0x000000720c70723c */ /* 0x004ff60000081088 */
[----:B------:R-:W-:Y:S11]  /*dedf0*/  @!UPT UIADD3 URZ, URZ, URZ, URZ ;  /* 0x0000003f3f3ff290 */ /* 0x000ff6000fffe03f */
[----:B------:R-:W-:Y:S01]  /*dee00*/  @!UPT UIADD3 URZ, URZ, URZ, URZ ;  /* 0x0000003f3f3ff290 */ /* 0x000fe2000fffe03f */
[----:B------:R-:W-:Y:S01]  /*dee10*/  STL.64 [R1+0x25c0], R112 ;  /* 0x0025c07001007387 */ /* 0x000fe20000100a00 */
[----:B------:R2:W-:Y:S02]  /*dee20*/  STL.64 [R1+0x25c8], R114 ;  /* 0x0025c87201007387 */ /* 0x0005e40000100a00 */
[----:B------:R-:W3:Y:S02]  /*dee30*/  LDL R135, [R1+0x124c] ;  /* 0x00124c0001877983 */ /* 0x000ee40000100800 */
[----:B------:R-:W3:Y:S01]  /*dee40*/  LDL R138, [R1+0x1228] ;  /* 0x00122800018a7983 */ /* 0x000ee20000100800 */
[----:B------:R-:W3:Y:S04]  /*dee50*/  LDL R139, [R1+0x122c] ;  /* 0x00122c00018b7983 */ /* 0x000ee80000100800 */
[----:B-1----:R-:W3:Y:S04]  /*dee60*/  LDL R118, [R1+0x1238] ;  /* 0x0012380001767983 */ /* 0x002ee80000100800 */
[----:B------:R-:W3:Y:S04]  /*dee70*/  LDL R119, [R1+0x123c] ;  /* 0x00123c0001777983 */ /* 0x000ee80000100800 */
[----:B--2---:R-:W2:Y:S01]  /*dee80*/  LDL R114, [R1+0x1258] ;  /* 0x0012580001727983 */ /* 0x004ea20000100800 */
[----:B------:R-:W-:-:S02]  /*dee90*/  IMAD.MOV.U32 R115, RZ, RZ, R252 ;  /* 0x000000ffff737224 */ /* 0x000fc400078e00fc */
[----:B------:R-:W2:Y:S02]  /*deea0*/  LDL.LU R252, [R1+0x7eb0] ;  /* 0x007eb00001fc7983 */ /* 0x000ea40000300800 */
[----:B------:R-:W2:Y:S01]  /*deeb0*/  LDL.LU.64 R242, [R1+0x7ea8] ;  /* 0x007ea80001f27983 */ /* 0x000ea20000300a00 */
[----:B------:R-:W2:Y:S01]  /*deec0*/  LDL.LU.64 R240, [R1+0x7ea0] ;  /* 0x007ea00001f07983 */ /* 0x000ea20000300a00 */
[----:B------:R-:W-:Y:S02]  /*deed0*/  STL.64 [R1+0x25b0], R4 ;  /* 0x0025b00401007387 */ /* 0x000fe40000100a00 */
[----:B------:R1:W-:Y:S02]  /*deee0*/  STL.64 [R1+0x25b8], R6 ;  /* 0x0025b80601007387 */ /* 0x0003e40000100a00 */
[----:B-1----:R-:W2:Y:S04]  /*deef0*/  LDL R6, [R1+0x11a8] ;  /* 0x0011a80001067983 */ /* 0x002ea80000100800 */
[----:B------:R-:W2:Y:S01]  /*def00*/  LDL R7, [R1+0x11ac] ;  /* 0x0011ac0001077983 */ /* 0x000ea20000100800 */
[C---:B------:R-:W-:Y:S08]  /*def10*/  HMMA.1688.F32.TF32 R100, R12.reuse, R238, R100 ;  /* 0x000000ee0c64723c */ /* 0x040ff00000081064 */
[----:B------:R-:W-:Y:S01]  /*def20*/  HMMA.1688.F32.TF32 R8, R12, R250, R8 ;  /* 0x000000fa0c08723c */ /* 0x000fe20000081008 */
[----:B------:R-:W3:Y:S01]  /*def30*/  LDL.LU.64 R238, [R1+0x7e98] ;  /* 0x007e980001ee7983 */ /* 0x000ee20000300a00 */
[----:B------:R-:W3:Y:S01]  /*def40*/  LDL.LU.64 R236, [R1+0x7e90] ;  /* 0x007e900001ec7983 */ /* 0x000ee20000300a00 */
[----:B------:R-:W-:-:S02]  /*def50*/  IMAD.MOV.U32 R214, RZ, RZ, R250 ;  /* 0x000000ffffd67224 */ /* 0x000fc400078e00fa */
[----:B------:R-:W-:-:S10]  /*def60*/  IMAD.MOV.U32 R215, RZ, RZ, R251 ;  /* 0x000000ffffd77224 */ /* 0x000fd400078e00fb */
[----:B------:R-:W-:Y:S01]  /*def70*/  STL.64 [R1+0x25a0], R100 ;  /* 0x0025a06401007387 */ /* 0x000fe20000100a00 */
[----:B------:R1:W-:Y:S03]  /*def80*/  STL.64 [R1+0x25a8], R102 ;  /* 0x0025a86601007387 */ /* 0x0003e60000100a00 */
[----:B-1----:R-:W4:Y:S04]  /*def90*/  LDL R102, [R1+0x1218] ;  /* 0x0012180001667983 */ /* 0x002f280000100800 */
[----:B------:R-:W4:Y:S01]  /*defa0*/  LDL R103, [R1+0x121c] ;  /* 0x00121c0001677983 */ /* 0x000f220000100800 */
[C---:B--2---:R-:W-:Y:S03]  /*defb0*/  HMMA.1688.F32.TF32 R4, R12.reuse, R6, R104 ;  /* 0x000000060c04723c */ /* 0x044fe60000081068 */
[----:B------:R-:W2:Y:S11]  /*defc0*/  LDL R106, [R1+0x11f8] ;  /* 0x0011f800016a7983 */ /* 0x000eb60000100800 */
[----:B------:R-:W-:Y:S09]  /*defd0*/  @!UPT UIADD3 URZ, URZ, URZ, URZ ;  /* 0x0000003f3f3ff290 */ /* 0x000ff2000fffe03f */
[----:B------:R-:W-:Y:S01]  /*defe0*/  STL.64 [R1+0x2590], R4 ;  /* 0x0025900401007387 */ /* 0x000fe20000100a00 */
[----:B------:R-:W-:Y:S02]  /*deff0*/  STL.64 [R1+0x2598], R6 ;  /* 0x0025980601007387 */ /* 0x000fe40000100a00 */
[----:B------:R-:W-:Y:S02]  /*df000*/  STL.64 [R1+0x2770], R8 ;  /* 0x0027700801007387 */ /* 0x000fe40000100a00 */
[----:B------:R1:W-:Y:S01]  /*df010*/  STL.64 [R1+0x2778], R10 ;  /* 0x0027780a01007387 */ /* 0x0003e20000100a00 */
[----:B------:R-:W2:Y:S01]  /*df020*/  LDL.LU.64 R250, [R1+0x7e88] ;  /* 0x007e880001fa7983 */ /* 0x000ea20000300a00 */
[----:B------:R-:W2:Y:S01]  /*df030*/  LDL.LU.64 R248, [R1+0x7e80] ;  /* 0x007e800001f87983 */ /* 0x000ea20000300a00 */
[----:B---3--:R-:W-:Y:S01]  /*df040*/  HMMA.1688.F32.TF32 R16, R12, R130, R16 ;  /* 0x000000820c10723c */ /* 0x008fe20000081010 */
[----:B------:R-:W-:-:S07]  /*df050*/  MOV R107, R252 ;  /* 0x000000fc006b7202 */ /* 0x000fce0000000f00 */
[C---:B------:R-:W-:Y:S01]  /*df060*/  HMMA.1688.F32.TF32 R20, R12.reuse, R110, R20 ;  /* 0x0000006e0c14723c */ /* 0x040fe20000081014 */
[----:B------:R-:W-:Y:S01]  /*df070*/  IMAD.MOV.U32 R206, RZ, RZ, R142 ;  /* 0x000000ffffce7224 */ /* 0x000fe200078e008e */
[----:B------:R-:W-:Y:S01]  /*df080*/  MOV R207, R143 ;  /* 0x0000008f00cf7202 */ /* 0x000fe20000000f00 */
[----:B------:R-:W-:Y:S04]  /*df090*/  LDS R4, [R2+0x18280] ;  /* 0x0182800002047984 */ /* 0x000fe80000000800 */
[----:B------:R-:W-:Y:S04]  /*df0a0*/  LDS R6, [R2+0x1a280] ;  /* 0x01a2800002067984 */ /* 0x000fe80000000800 */
[----:B-1----:R-:W3:Y:S01]  /*df0b0*/  LDL.64 R10, [R1+0x1208] ;  /* 0x00120800010a7983 */ /* 0x002ee20000100a00 */
[----:B------:R-:W-:Y:S01]  /*df0c0*/  MOV R252, R131 ;  /* 0x0000008300fc7202 */ /* 0x000fe20000000f00 */
[----:B------:R-:W-:Y:S02]  /*df0d0*/  STL.64 [R1+0x7d98], R214 ;  /* 0x007d98d601007387 */ /* 0x000fe40000100a00 */
[----:B------:R-:W-:Y:S01]  /*df0e0*/  STL.64 [R1+0x7d90], R212 ;  /* 0x007d90d401007387 */ /* 0x000fe20000100a00 */
[----:B------:R-:W-:Y:S04]  /*df0f0*/  LDS R5, [R0+0x18280] ;  /* 0x0182800000057984 */ /* 0x000fe80000000800 */
[----:B------:R-:W-:Y:S04]  /*df100*/  STL [R1+0x7b10], R252 ;  /* 0x007b10fc01007387 */ /* 0x000fe80000100800 */
[----:B------:R-:W1:Y:S04]  /*df110*/  LDS R7, [R0+0x1a280] ;  /* 0x01a2800000077984 */ /* 0x000e680000000800 */
[----:B------:R-:W-:Y:S01]  /*df120*/  STL.64 [R1+0x2760], R16 ;  /* 0x0027601001007387 */ /* 0x000fe20000100a00 */
[----:B------:R4:W-:Y:S02]  /*df130*/  STL.64 [R1+0x2768], R18 ;  /* 0x0027681201007387 */ /* 0x0009e40000100a00 */
[C---:B----4-:R-:W-:Y:S01]  /*df140*/  HMMA.1688.F32.TF32 R16, R12.reuse, R126, R24 ;  /* 0x0000007e0c10723c */ /* 0x050fe20000081018 */
[----:B------:R-:W4:Y:S01]  /*df150*/  LDL R126, [R1+0x12c8] ;  /* 0x0012c800017e7983 */ /* 0x000f220000100800 */
[----:B------:R-:W-:Y:S02]  /*df160*/  STL.64 [R1+0x2750], R20 ;  /* 0x0027501401007387 */ /* 0x000fe40000100a00 */
[----:B------:R1:W-:Y:S11]  /*df170*/  STL.64 [R1+0x2758], R22 ;  /* 0x0027581601007387 */ /* 0x0003f60000100a00 */
[----:B------:R-:W-:Y:S08]  /*df180*/  @!UPT UIADD3 URZ, URZ, URZ, URZ ;  /* 0x0000003f3f3ff290 */ /* 0x000ff0000fffe03f */
[----:B------:R-:W-:Y:S01]  /*df190*/  STL.64 [R1+0x2740], R16 ;  /* 0x0027401001007387 */ /* 0x000fe20000100a00 */
[----:B------:R3:W-:Y:S02]  /*df1a0*/  STL.64 [R1+0x2748], R18 ;  /* 0x0027481201007387 */ /* 0x0007e40000100a00 */
[----:B------:R-:W4:Y:S02]  /*df1b0*/  LDL R130, [R1+0x12a8] ;  /* 0x0012a80001827983 */ /* 0x000f240000100800 */
[----:B------:R-:W4:Y:S01]  /*df1c0*/  LDL R131, [R1+0x12ac] ;  /* 0x0012ac0001837983 */ /* 0x000f220000100800 */
[----:B------:R-:W4:Y:S04]  /*df1d0*/  LDL R127, [R1+0x12cc] ;  /* 0x0012cc00017f7983 */ /* 0x000f280000100800 */
[----:B------:R-:W4:Y:S04]  /*df1e0*/  LDL R110, [R1+0x12b8] ;  /* 0x0012b800016e7983 */ /* 0x000f280000100800 */
[----:B------:R-:W4:Y:S01]  /*df1f0*/  LDL R111, [R1+0x12bc] ;  /* 0x0012bc00016f7983 */ /* 0x000f220000100800 */
[C---:B-1----:R-:W-:Y:S08]  /*df200*/  HMMA.1688.F32.TF32 R20, R12.reuse, R102, R36 ;  /* 0x000000660c14723c */ /* 0x042ff00000081024 */
[----:B---3--:R-:W-:Y:S01]  /*df210*/  HMMA.1688.F32.TF32 R16, R12, R10, R28 ;  /* 0x0000000a0c10723c */ /* 0x008fe2000008101c */
[----:B------:R-:W-:-:S07]  /*df220*/  IMAD.MOV.U32 R252, RZ, RZ, R11 ;  /* 0x000000fffffc7224 */ /* 0x000fce00078e000b */
[C---:B--2---:R-:W-:Y:S11]  /*df230*/  HMMA.1688.F32.TF32 R8, R12.reuse, R106, R32 ;  /* 0x0000006a0c08723c */ /* 0x044ff60000081020 */
[----:B------:R-:W-:Y:S04]  /*df240*/  @!UPT UIADD3 URZ, URZ, URZ, URZ ;  /* 0x0000003f3f3ff290 */ /* 0x000fe8000fffe03f */
        /* <DEDUP_REMOVED lines=25> */
[----:B------:R-:W-:Y:S02]  /*df3e0*/  STL.64 [R1+0x26b8], R22 ;  /* 0x0026b81601007387 */ /* 0x000fe40000100a00 */
[----:B------:R-:W-:-:S11]  /*df3f0*/  IMAD.MOV.U32 R244, RZ, RZ, R249 ;  /* 0x000000fffff47224 */ /* 0x000fd600078e00f9 */
[----:B------:R-:W-:Y:S01]  /*df400*/  STL.64 [R1+0x26a0], R16 ;  /* 0x0026a01001007387 */ /* 0x000fe20000100a00 */
[----:B------:R-:W-:Y:S02]  /*df410*/  STL.64 [R1+0x26a8], R18 ;  /* 0x0026a81201007387 */ /* 0x000fe40000100a00 */
[----:B------:R-:W2:Y:S05]  /*df420*/  LDL.LU R249, [R1+0x7e78] ;  /* 0x007e780001f97983 */ /* 0x000eaa0000300800 */
[----:B------:R-:W-:Y:S01]  /*df430*/  STL.64 [R1+0x2690], R8 ;  /* 0x0026900801007387 */ /* 0x000fe20000100a00 */
[----:B------:R4:W-:Y:S01]  /*df440*/  STL.64 [R1+0x2698], R10 ;  /* 0x0026980a01007387 */ /* 0x0009e20000100a00 */
        /* <DEDUP_REMOVED lines=8> */
[----:B------:R-:W3:Y:S02]  /*df4d0*/  LDL.64 R220, [R1] ;  /* 0x0000000001dc7983 */ /* 0x000ee40000100a00 */
[----:B------:R-:W3:Y:S02]  /*df4e0*/  LDL.LU R228, [R1+0x7b0] ;  /* 0x0007b00001e47983 */ /* 0x000ee40000300800 */
[----:B------:R-:W3:Y:S01]  /*df4f0*/  LDL.LU R229, [R1+0x7b4] ;  /* 0x0007b40001e57983 */ /* 0x000ee20000300800 */
[----:B------:R-:W3:Y:S01]  /*df500*/  LDL.LU R230, [R1+0x7b8] ;  /* 0x0007b80001e67983 */ /* 0x000ee20000300800 */
[----:B------:R-:W3:Y:S01]  /*df510*/  LDL.LU R231, [R1+0x7bc] ;  /* 0x0007bc0001e77983 */ /* 0x000ee20000300800 */
[C---:B----4-:R-:W-:Y:S08]  /*df520*/  HMMA.1688.F32.TF32 R8, R12.reuse, R130, R72 ;  /* 0x000000820c08723c */ /* 0x050ff00000081048 */
[C---:B------:R-:W-:Y:S08]  /*df530*/  HMMA.1688.F32.TF32 R20, R12.reuse, R110, R76 ;  /* 0x0000006e0c14723c */ /* 0x040ff0000008104c */
[C---:B------:R-:W-:Y:S07]  /*df540*/  HMMA.1688.F32.TF32 R16, R12.reuse, R126, R80 ;  /* 0x0000007e0c10723c */ /* 0x040fee0000081050 */
        /* <DEDUP_REMOVED lines=9> */
[C---:B-1----:R-:W-:Y:S01]  /*df5e0*/  HMMA.1688.F32.TF32 R8, R12.reuse, R150, R88 ;  /* 0x000000960c08723c */ /* 0x042fe20000081058 */
[----:B------:R-:W-:Y:S07]  /*df5f0*/  STL.64 [R1+0x7da8], R206 ;  /* 0x007da8ce01007387 */ /* 0x000fee0000100a00 */
[C---:B------:R-:W-:Y:S01]  /*df600*/  HMMA.1688.F32.TF32 R20, R12.reuse, R158, R92 ;  /* 0x0000009e0c14723c */ /* 0x040fe2000008105c */
[----:B------:R-:W-:Y:S07]  /*df610*/  STL.64 [R1+0x7da0], R204 ;  /* 0x007da0cc01007387 */ /* 0x000fee0000100a00 */
[----:B------:R-:W-:Y:S01]  /*df620*/  HMMA.1688.F32.TF32 R16, R12, R166, R96 ;  /* 0x000000a60c10723c */ /* 0x000fe20000081060 */
[----:B------:R-:W-:-:S02]  /*df630*/  IMAD.MOV.U32 R198, RZ, RZ, R150 ;  /* 0x000000ffffc67224 */ /* 0x000fc400078e0096 */
[----:B------:R-:W-:-:S04]  /*df640*/  IMAD.MOV.U32 R199, RZ, RZ, R151 ;  /* 0x000000ffffc77224 */ /* 0x000fc800078e0097 */
[----:B------:R-:W-:Y:S01]  /*df650*/  STL.64 [R1+0x2640], R8 ;  /* 0x0026400801007387 */ /* 0x000fe20000100a00 */
[----:B------:R1:W-:Y:S02]  /*df660*/  STL.64 [R1+0x2648], R10 ;  /* 0x0026480a01007387 */ /* 0x0003e40000100a00 */
[----:B-1----:R-:W-:Y:S01]  /*df670*/  HMMA.1688.F32.TF32 R8, R12, R174, R120 ;  /* 0x000000ae0c08723c */ /* 0x002fe20000081078 */
[----:B------:R1:W-:Y:S01]  /*df680*/  STL.64 [R1+0x7db8], R198 ;  /* 0x007db8c601007387 */ /* 0x0003e20000100a00 */
[----:B------:R-:W-:Y:S02]  /*df690*/  STL.64 [R1+0x7db0], R196 ;  /* 0x007db0c401007387 */ /* 0x000fe40000100a00 */
[----:B------:R-:W-:Y:S02]  /*df6a0*/  IMAD.MOV.U32 R247, RZ, RZ, R238 ;  /* 0x000000fffff77224 */ /* 0x000fe400078e00ee */
[----:B------:R-:W-:Y:S01]  /*df6b0*/  STL.64 [R1+0x2630], R20 ;  /* 0x0026301401007387 */ /* 0x000fe20000100a00 */
[----:B------:R-:W-:Y:S01]  /*df6c0*/  MOV R246, R239 ;  /* 0x000000ef00f67202 */ /* 0x000fe20000000f00 */
[----:B------:R-:W-:Y:S01]  /*df6d0*/  STL.64 [R1+0x2638], R22 ;  /* 0x0026381601007387 */ /* 0x000fe20000100a00 */
[----:B------:R-:W-:Y:S01]  /*df6e0*/  IMAD.MOV.U32 R238, RZ, RZ, R175 ;  /* 0x000000ffffee7224 */ /* 0x000fe200078e00af */
[----:B------:R-:W-:-:S03]  /*df6f0*/  MOV R239, R174 ;  /* 0x000000ae00ef7202 */ /* 0x000fc60000000f00 */
[----:B------:R-:W-:Y:S01]  /*df700*/  STL.64 [R1+0x2620], R16 ;  /* 0x0026201001007387 */ /* 0x000fe20000100a00 */
[----:B------:R-:W-:Y:S01]  /*df710*/  STL.64 [R1+0x2628], R18 ;  /* 0x0026281201007387 */ /* 0x000fe20000100a00 */
[----:B------:R-:W-:Y:S01]  /*df720*/  IMAD.MOV.U32 R222, RZ, RZ, R185 ;  /* 0x000000ffffde7224 */ /* 0x000fe200078e00b9 */
[----:B------:R-:W-:Y:S01]  /*df730*/  MOV R223, R192 ;  /* 0x000000c000df7202 */ /* 0x000fe20000000f00 */
[----:B------:R-:W-:Y:S02]  /*df740*/  IMAD.MOV.U32 R3, RZ, RZ, R173 ;  /* 0x000000ffff037224 */ /* 0x000fe400078e00ad */
[----:B------:R-:W-:Y:S01]  /*df750*/  IMAD.MOV.U32 R158, RZ, RZ, R216 ;  /* 0x000000ffff9e7224 */ /* 0x000fe200078e00d8 */
[----:B------:R-:W-:Y:S02]  /*df760*/  MOV R159, R217 ;  /* 0x000000d9009f7202 */ /* 0x000fe40000000f00 */
[----:B------:R-:W-:Y:S01]  /*df770*/  MOV R150, R240 ;  /* 0x000000f000967202 */ /* 0x000fe20000000f00 */
[----:B------:R-:W-:Y:S01]  /*df780*/  IMAD.MOV.U32 R151, RZ, RZ, R241 ;  /* 0x000000ffff977224 */ /* 0x000fe200078e00f1 */
[----:B------:R-:W-:Y:S04]  /*df790*/  LDS R12, [R2+0x1c280] ;  /* 0x01c28000020c7984 */ /* 0x000fe80000000800 */
[----:B------:R-:W-:Y:S04]  /*df7a0*/  LDS R14, [R2+0x1e280] ;  /* 0x01e28000020e7984 */ /* 0x000fe80000000800 */
[----:B------:R-:W-:Y:S04]  /*df7b0*/  LDS R13, [R0+0x1c280] ;  /* 0x01c28000000d7984 */ /* 0x000fe80000000800 */
[----:B------:R-:W-:Y:S01]  /*df7c0*/  STL.64 [R1+0x2580], R8 ;  /* 0x0025800801007387 */ /* 0x000fe20000100a00 */
[----:B------:R-:W-:Y:S02]  /*df7d0*/  STL.64 [R1+0x2588], R10 ;  /* 0x0025880a01007387 */ /* 0x000fe40000100a00 */
[----:B------:R-:W-:Y:S02]  /*df7e0*/  STL [R1+0x7aac], R238 ;  /* 0x007aacee01007387 */ /* 0x000fe40000100800 */
[----:B------:R3:W-:Y:S01]  /*df7f0*/  STL [R1+0x7aa8], R239 ;  /* 0x007aa8ef01007387 */ /* 0x0007e20000100800 */
[----:B------:R-:W-:Y:S01]  /*df800*/  STL [R1+0x7ab4], R248 ;  /* 0x007ab4f801007387 */ /* 0x000fe20000100800 */
[----:B------:R-:W-:Y:S01]  /*df810*/  MOV R174, R208 ;  /* 0x000000d000ae7202 */ /* 0x000fe20000000f00 */
[----:B------:R-:W-:-:S02]  /*df820*/  IMAD.MOV.U32 R175, RZ, RZ, R209 ;  /* 0x000000ffffaf7224 */ /* 0x000fc400078e00d1 */
[----:B-1----:R-:W-:Y:S02]  /*df830*/  IMAD.MOV.U32 R198, RZ, RZ, R224 ;  /* 0x000000ffffc67224 */ /* 0x002fe400078e00e0 */
[----:B------:R-:W-:Y:S01]  /*df840*/  IMAD.MOV.U32 R199, RZ, RZ, R225 ;  /* 0x000000ffffc77224 */ /* 0x000fe200078e00e1 */
[----:B------:R-:W1:Y:S04]  /*df850*/  LDS R15, [R0+0x1e280] ;  /* 0x01e28000000f7984 */ /* 0x000e680000000800 */
[----:B--2---:R-:W-:Y:S01]  /*df860*/  STL [R1+0x7ab0], R249 ;  /* 0x007ab0f901007387 */ /* 0x004fe20000100800 */
[----:B---3--:R-:W-:Y:S01]  /*df870*/  IMAD.MOV.U32 R239, RZ, RZ, R220 ;  /* 0x000000ffffef7224 */ /* 0x008fe200078e00dc */
[C---:B------:R-:W-:Y:S08]  /*df880*/  HMMA.1688.F32.TF32 R128, R4.reuse, R220, R188 ;  /* 0x000000dc0480723c */ /* 0x040ff000000810bc */
[C---:B------:R-:W-:Y:S01]  /*df890*/  HMMA.1688.F32.TF32 R112, R4.reuse, R244, R228 ;  /* 0x000000f40470723c */ /* 0x040fe200000810e4 */
[----:B------:R-:W-:Y:S01]  /*df8a0*/  STL [R1+0x7ab8], R239 ;  /* 0x007ab8ef01007387 */ /* 0x000fe20000100800 */
[----:B------:R2:W-:Y:S02]  /*df8b0*/  STL.64 [R1+0x7e28], R246 ;  /* 0x007e28f601007387 */ /* 0x0005e40000100a00 */
[----:B------:R-:W3:Y:S02]  /*df8c0*/  LDL R228, [R1+0x110] ;  /* 0x0001100001e47983 */ /* 0x000ee40000100800 */
[----:B------:R-:W3:Y:S01]  /*df8d0*/  LDL R229, [R1+0x114] ;  /* 0x0001140001e57983 */ /* 0x000ee20000100800 */
[----:B------:R-:W-:Y:S01]  /*df8e0*/  MOV R230, R176 ;  /* 0x000000b000e67202 */ /* 0x000fe20000000f00 */
[----:B------:R-:W-:Y:S01]  /*df8f0*/  IMAD.MOV.U32 R231, RZ, RZ, R184 ;  /* 0x000000ffffe77224 */ /* 0x000fe200078e00b8 */
[----:B------:R-:W4:Y:S01]  /*df900*/  LDL.LU R176, [R1+0x7e74] ;  /* 0x007e740001b07983 */ /* 0x000f220000300800 */
[----:B------:R-:W3:Y:S02]  /*df910*/  LDL.LU R184, [R1+0x7e70] ;  /* 0x007e700001b87983 */ /* 0x000ee40000300800 */
[----:B------:R-:W3:Y:S02]  /*df920*/  LDL R220, [R1+0x100] ;  /* 0x0001000001dc7983 */ /* 0x000ee40000100800 */
[----:B------:R-:W3:Y:S01]  /*df930*/  LDL R221, [R1+0x104] ;  /* 0x0001040001dd7983 */ /* 0x000ee20000100800 */
[----:B------:R-:W3:Y:S01]  /*df940*/  LDL.LU R185, [R1+0x7e6c] ;  /* 0x007e6c0001b97983 */ /* 0x000ee20000300800 */
[----:B------:R-:W-:Y:S01]  /*df950*/  HMMA.1688.F32.TF32 R108, R4, R248, R180 ;  /* 0x000000f8046c723c */ /* 0x000fe200000810b4 */
[----:B------:R-:W3:Y:S02]  /*df960*/  LDL.LU R192, [R1+0x7e68] ;  /* 0x007e680001c07983 */ /* 0x000ee40000300800 */
[----:B------:R-:W3:Y:S01]  /*df970*/  LDL R180, [R1+0xe0] ;  /* 0x0000e00001b47983 */ /* 0x000ee20000100800 */
[----:B------:R-:W3:Y:S03]  /*df980*/  LDL R181, [R1+0xe4] ;  /* 0x0000e40001b57983 */ /* 0x000ee60000100800 */
[----:B------:R-:W-:-:S02]  /*df990*/  IMAD.MOV.U32 R182, RZ, RZ, R200 ;  /* 0x000000ffffb67224 */ /* 0x000fc400078e00c8 */
[----:B------:R-:W-:Y:S01]  /*df9a0*/  IMAD.MOV.U32 R183, RZ, RZ, R201 ;  /* 0x000000ffffb77224 */ /* 0x000fe200078e00c9 */
[----:B------:R-:W3:Y:S01]  /*df9b0*/  LDL.LU R200, [R1+0x7e64] ;  /* 0x007e640001c87983 */ /* 0x000ee20000300800 */
[----:B------:R-:W3:Y:S02]  /*df9c0*/  LDL.LU R201, [R1+0x7e60] ;  /* 0x007e600001c97983 */ /* 0x000ee40000300800 */
[----:B------:R-:W3:Y:S02]  /*df9d0*/  LDL R172, [R1+0xd0] ;  /* 0x0000d00001ac7983 */ /* 0x000ee40000100800 */
[----:B------:R-:W3:Y:S01]  /*df9e0*/  LDL R173, [R1+0xd4] ;  /* 0x0000d40001ad7983 */ /* 0x000ee20000100800 */
        /* <DEDUP_REMOVED lines=10> */
[----:B------:R-:W3:Y:S02]  /*dfa90*/  LDL.64 R204, [R1+0x70] ;  /* 0x0000700001cc7983 */ /* 0x000ee40000100a00 */
[----:B------:R-:W3:Y:S01]  /*dfaa0*/  LDL.64 R206, [R1+0x78] ;  /* 0x0000780001ce7983 */ /* 0x000ee20000100a00 */
[----:B------:R-:W3:Y:S04]  /*dfab0*/  LDL.64 R212, [R1+0x80] ;  /* 0x0000800001d47983 */ /* 0x000ee80000100a00 */
[----:B------:R-:W3:Y:S04]  /*dfac0*/  LDL.64 R214, [R1+0x88] ;  /* 0x0000880001d67983 */ /* 0x000ee80000100a00 */
[----:B------:R-:W3:Y:S04]  /*dfad0*/  LDL R148, [R1+0xa0] ;  /* 0x0000a00001947983 */ /* 0x000ee80000100800 */
[----:B------:R-:W3:Y:S01]  /*dfae0*/  LDL R149, [R1+0xa4] ;  /* 0x0000a40001957983 */ /* 0x000ee20000100800 */
        /* <DEDUP_REMOVED lines=10> */
[----:B------:R-:W3:Y:S01]  /*dfb90*/  LDL.64 R32, [R1+0x20] ;  /* 0x0000200001207983 */ /* 0x000ee20000100a00 */
[----:B------:R-:W4:Y:S01]  /*dfba0*/  LDL.LU R116, [R1+0x790] ;  /* 0x0007900001747983 */ /* 0x000f220000300800 */
[----:B------:R-:W4:Y:S02]  /*dfbb0*/  LDL.LU R117, [R1+0x794] ;  /* 0x0007940001757983 */ /* 0x000f240000300800 */
[----:B------:R-:W4:Y:S02]  /*dfbc0*/  LDL.LU R118, [R1+0x798] ;  /* 0x0007980001767983 */ /* 0x000f240000300800 */
[----:B------:R-:W4:Y:S01]  /*dfbd0*/  LDL.LU R119, [R1+0x79c] ;  /* 0x00079c0001777983 */ /* 0x000f220000300800 */
[----:B------:R-:W4:Y:S01]  /*dfbe0*/  LDL.64 R28, [R1+0x30] ;  /* 0x00003000011c7983 */ /* 0x000f220000100a00 */
        /* <DEDUP_REMOVED lines=26> */
[----:B------:R-:W4:Y:S04]  /*dfd90*/  LDL.64 R188, [R1+0xf0] ;  /* 0x0000f00001bc7983 */ /* 0x000f280000100a00 */
[----:B------:R-:W4:Y:S01]  /*dfda0*/  LDL.64 R190, [R1+0xf8] ;  /* 0x0000f80001be7983 */ /* 0x000f220000100a00 */
[----:B--2---:R-:W-:Y:S01]  /*dfdb0*/  MOV R246, R232 ;  /* 0x000000e800f67202 */ /* 0x004fe20000000f00 */
[----:B------:R-:W-:Y:S01]  /*dfdc0*/  IMAD.MOV.U32 R247, RZ, RZ, R233 ;  /* 0x000000fffff77224 */ /* 0x000fe200078e00e9 */
[----:B---3--:R-:W-:Y:S01]  /*dfdd0*/  MOV R238, R33 ;  /* 0x0000002100ee7202 */ /* 0x008fe20000000f00 */
[----:B------:R-:W-:-:S02]  /*dfde0*/  IMAD.MOV.U32 R249, RZ, RZ, R32 ;  /* 0x000000fffff97224 */ /* 0x000fc400078e0020 */
[----:B----4-:R-:W-:Y:S02]  /*dfdf0*/  IMAD.MOV.U32 R248, RZ, RZ, R29 ;  /* 0x000000fffff87224 */ /* 0x010fe400078e001d */
[----:B------:R-:W-:Y:S01]  /*dfe00*/  IMAD.MOV.U32 R239, RZ, RZ, R28 ;  /* 0x000000ffffef7224 */ /* 0x000fe200078e001c */
[----:B------:R2:W-:Y:S01]  /*dfe10*/  STL [R1+0x7ac0], R238 ;  /* 0x007ac0ee01007387 */ /* 0x0005e20000100800 */
[----:B------:R3:W-:Y:S02]  /*dfe20*/  STL [R1+0x7abc], R249 ;  /* 0x007abcf901007387 */ /* 0x0007e40000100800 */
[----:B------:R4:W-:Y:S01]  /*dfe30*/  STL [R1+0x7ac8], R248 ;  /* 0x007ac8f801007387 */ /* 0x0009e20000100800 */
[----:B------:R1:W-:Y:S01]  /*dfe40*/  STL [R1+0x7ac4], R239 ;  /* 0x007ac4ef01007387 */ /* 0x0003e20000100800 */
[----:B--2---:R-:W-:Y:S01]  /*dfe50*/  MOV R238, R24 ;  /* 0x0000001800ee7202 */ /* 0x004fe20000000f00 */
[----:B---3--:R-:W-:Y:S02]  /*dfe60*/  IMAD.MOV.U32 R249, RZ, RZ, R25 ;  /* 0x000000fffff97224 */ /* 0x008fe400078e0019 */
[----:B----4-:R-:W-:Y:S01]  /*dfe70*/  IMAD.MOV.U32 R248, RZ, RZ, R20 ;  /* 0x000000fffff87224 */ /* 0x010fe200078e0014 */
[----:B-1----:R-:W-:-:S02]  /*dfe80*/  MOV R239, R21 ;  /* 0x0000001500ef7202 */ /* 0x002fc40000000f00 */
[----:B------:R-:W-:Y:S01]  /*dfe90*/  STL [R1+0x7ad0], R249 ;  /* 0x007ad0f901007387 */ /* 0x000fe20000100800 */
[----:B------:R-:W-:Y:S02]  /*dfea0*/  STL [R1+0x7acc], R238 ;  /* 0x007accee01007387 */ /* 0x000fe40000100800 */
[----:B------:R1:W-:Y:S02]  /*dfeb0*/  STL [R1+0x7ad8], R239 ;  /* 0x007ad8ef01007387 */ /* 0x0003e40000100800 */
[----:B------:R2:W-:Y:S02]  /*dfec0*/  STL [R1+0x7ad4], R248 ;  /* 0x007ad4f801007387 */ /* 0x0005e40000100800 */
[----:B-1----:R-:W-:Y:S02]  /*dfed0*/  IMAD.MOV.U32 R239, RZ, RZ, R212 ;  /* 0x000000ffffef7224 */ /* 0x002fe400078e00d4 */
[----:B--2---:R-:W-:-:S05]  /*dfee0*/  IMAD.MOV.U32 R248, RZ, RZ, R213 ;  /* 0x000000fffff87224 */ /* 0x004fca00078e00d5 */
[----:B------:R-:W-:Y:S01]  /*dfef0*/  STL [R1+0x7ae8], R248 ;  /* 0x007ae8f801007387 */ /* 0x000fe20000100800 */
[----:B------:R1:W-:Y:S02]  /*dff00*/  STL [R1+0x7ae4], R239 ;  /* 0x007ae4ef01007387 */ /* 0x0003e40000100800 */
[----:B------:R-:W2:Y:S02]  /*dff10*/  LDL.LU R96, [R1+0x5f0] ;  /* 0x0005f00001607983 */ /* 0x000ea40000300800 */
[----:B------:R-:W2:Y:S01]  /*dff20*/  LDL.LU R97, [R1+0x5f4] ;  /* 0x0005f40001617983 */ /* 0x000ea20000300800 */
[----:B------:R-:W2:Y:S01]  /*dff30*/  LDL.LU R98, [R1+0x5f8] ;  /* 0x0005f80001627983 */ /* 0x000ea20000300800 */
[----:B------:R-:W2:Y:S02]  /*dff40*/  LDL.LU R99, [R1+0x5fc] ;  /* 0x0005fc0001637983 */ /* 0x000ea40000300800 */
        /* <DEDUP_REMOVED lines=39> */
[C---:B------:R-:W-:Y:S01]  /*e01c0*/  HMMA.1688.F32.TF32 R132, R4.reuse, R32, R132 ;  /* 0x000000200484723c */ /* 0x040fe20000081084 */
[----:B------:R-:W2:Y:S02]  /*e01d0*/  LDL.LU R39, [R1+0x6ec] ;  /* 0x0006ec0001277983 */ /* 0x000ea40000300800 */
[----:B------:R-:W2:Y:S01]  /*e01e0*/  LDL.LU R32, [R1+0x6f0] ;  /* 0x0006f00001207983 */ /* 0x000ea20000300800 */
[----:B------:R-:W2:Y:S01]  /*e01f0*/  LDL.LU R33, [R1+0x6f4] ;  /* 0x0006f40001217983 */ /* 0x000ea20000300800 */
[----:B------:R-:W2:Y:S03]  /*e0200*/  LDL.LU R34, [R1+0x6f8] ;  /* 0x0006f80001227983 */ /* 0x000ea60000300800 */
[C---:B------:R-:W-:Y:S01]  /*e0210*/  HMMA.1688.F32.TF32 R136, R4.reuse, R24, R136 ;  /* 0x000000180488723c */ /* 0x040fe20000081088 */
[----:B------:R-:W2:Y:S01]  /*e0220*/  LDL.LU R35, [R1+0x6fc] ;  /* 0x0006fc0001237983 */ /* 0x000ea20000300800 */
[----:B------:R-:W2:Y:S01]  /*e0230*/  LDL.LU R24, [R1+0x710] ;  /* 0x0007100001187983 */ /* 0x000ea20000300800 */
[----:B------:R-:W2:Y:S02]  /*e0240*/  LDL.LU R25, [R1+0x714] ;  /* 0x0007140001197983 */ /* 0x000ea40000300800 */
[----:B------:R-:W2:Y:S03]  /*e0250*/  LDL.LU R26, [R1+0x718] ;  /* 0x00071800011a7983 */ /* 0x000ea60000300800 */
[C---:B------:R-:W-:Y:S01]  /*e0260*/  HMMA.1688.F32.TF32 R124, R4.reuse, R20, R124 ;  /* 0x00000014047c723c */ /* 0x040fe2000008107c */
[----:B------:R-:W2:Y:S01]  /*e0270*/  LDL.LU R27, [R1+0x71c] ;  /* 0x00071c00011b7983 */ /* 0x000ea20000300800 */
[----:B------:R-:W2:Y:S02]  /*e0280*/  LDL.LU R20, [R1+0x720] ;  /* 0x0007200001147983 */ /* 0x000ea40000300800 */
[----:B------:R-:W2:Y:S02]  /*e0290*/  LDL.LU R21, [R1+0x724] ;  /* 0x0007240001157983 */ /* 0x000ea40000300800 */
[----:B------:R-:W2:Y:S02]  /*e02a0*/  LDL.LU R22, [R1+0x728] ;  /* 0x0007280001167983 */ /* 0x000ea40000300800 */
[----:B------:R-:W-:Y:S01]  /*e02b0*/  HMMA.1688.F32.TF32 R116, R4, R28, R116 ;  /* 0x0000001c0474723c */ /* 0x000fe20000081074 */
        /* <DEDUP_REMOVED lines=30> */
[----:B------:R-:W3:Y:S02]  /*e04a0*/  LDL.LU R233, [R1+0x7e38] ;  /* 0x007e380001e97983 */ /* 0x000ee40000300800 */
[----:B------:R-:W-:Y:S01]  /*e04b0*/  STL [R1+0x7ae0], R240 ;  /* 0x007ae0f001007387 */ /* 0x000fe20000100800 */
[----:B------:R-:W-:Y:S01]  /*e04c0*/  STL [R1+0x7adc], R241 ;  /* 0x007adcf101007387 */ /* 0x000fe20000100800 */
[----:B------:R-:W-:-:S02]  /*e04d0*/  IMAD.MOV.U32 R238, RZ, RZ, R193 ;  /* 0x000000ffffee7224 */ /* 0x000fc400078e00c1 */
[----:B------:R-:W4:Y:S01]  /*e04e0*/  LDL.LU R193, [R1+0x7e34] ;  /* 0x007e340001c17983 */ /* 0x000f220000300800 */
[----:B-1----:R-:W-:Y:S02]  /*e04f0*/  MOV R239, R177 ;  /* 0x000000b100ef7202 */ /* 0x002fe40000000f00 */
[----:B------:R-:W4:Y:S01]  /*e0500*/  LDL.LU R177, [R1+0x7e30] ;  /* 0x007e300001b17983 */ /* 0x000f220000300800 */
[C---:B------:R-:W-:Y:S03]  /*e0510*/  HMMA.1688.F32.TF32 R128, R12.reuse, R246, R128 ;  /* 0x000000f60c80723c */ /* 0x040fe60000081080 */
[----:B--2---:R-:W-:Y:S01]  /*e0520*/  STL [R1+0x7af0], R232 ;  /* 0x007af0e801007387 */ /* 0x004fe20000100800 */
[----:B---3--:R-:W-:Y:S02]  /*e0530*/  STL [R1+0x7aec], R233 ;  /* 0x007aece901007387 */ /* 0x008fe40000100800 */
[----:B------:R-:W-:Y:S02]  /*e0540*/  STL [R1+0x7af8], R224 ;  /* 0x007af8e001007387 */ /* 0x000fe40000100800 */
[----:B------:R-:W-:Y:S01]  /*e0550*/  STL [R1+0x7af4], R225 ;  /* 0x007af4e101007387 */ /* 0x000fe20000100800 */
[----:B------:R-:W2:Y:S11]  /*e0560*/  LDL.LU.64 R246, [R1+0x7e28] ;  /* 0x007e280001f67983 */ /* 0x000eb60000300a00 */
[----:B------:R-:W-:Y:S03]  /*e0570*/  @!UPT UIADD3 URZ, URZ, URZ, URZ ;  /* 0x0000003f3f3ff290 */ /* 0x000fe6000fffe03f */
[----:B------:R1:W-:Y:S02]  /*e0580*/  STL.64 [R1+0x7e10], R130 ;  /* 0x007e108201007387 */ /* 0x0003e40000100a00 */
[----:B------:R-:W-:Y:S01]  /*e0590*/  STL.64 [R1+0x7e08], R128 ;  /* 0x007e088001007387 */ /* 0x000fe20000100a00 */
[----:B-1----:R-:W3:Y:S01]  /*e05a0*/  LDL.64 R130, [R1+0x48] ;  /* 0x0000480001827983 */ /* 0x002ee20000100a00 */
[----:B--2---:R-:W-:Y:S03]  /*e05b0*/  HMMA.1688.F32.TF32 R112, R12, R246, R112 ;  /* 0x000000f60c70723c */ /* 0x004fe60000081070 */
[----:B------:R-:W2:Y:S01]  /*e05c0*/  LDL.LU.64 R246, [R1+0x7e20] ;  /* 0x007e200001f67983 */ /* 0x000ea20000300a00 */
[----:B------:R-:W2:Y:S11]  /*e05d0*/  LDL.LU R244, [R1+0x7e18] ;  /* 0x007e180001f47983 */ /* 0x000eb60000300800 */
[----:B------:R-:W-:Y:S08]  /*e05e0*/  @!UPT UIADD3 URZ, URZ, URZ, URZ ;  /* 0x0000003f3f3ff290 */ /* 0x000ff0000fffe03f */
[----:B------:R1:W-:Y:S01]  /*e05f0*/  STL.64 [R1+0x7e00], R114 ;  /* 0x007e007201007387 */ /* 0x0003e20000100a00 */
[----:B------:R-:W-:Y:S03]  /*e0600*/  STL.64 [R1+0x7df8], R112 ;  /* 0x007df87001007387 */ /* 0x000fe60000100a00 */
[----:B-1----:R-:W2:Y:S01]  /*e0610*/  LDL.64 R114, [R1+0x28] ;  /* 0x0000280001727983 */ /* 0x002ea20000100a00 */
        /* <DEDUP_REMOVED lines=24> */
[----:B------:R-:W-:Y:S07]  /*e07a0*/  HMMA.1688.F32.TF32 R120, R4, R144, R120 ;  /* 0x000000900478723c */ /* 0x000fee0000081078 */
[----:B------:R-:W-:-:S02]  /*e07b0*/  IMAD.MOV.U32 R6, RZ, RZ, R237 ;  /* 0x000000ffff067224 */ /* 0x000fc400078e00ed */
[----:B------:R-:W-:-:S07]  /*e07c0*/  IMAD.MOV.U32 R7, RZ, RZ, R236 ;  /* 0x000000ffff077224 */ /* 0x000fce00078e00ec */
[C---:B------:R-:W-:Y:S08]  /*e07d0*/  HMMA.1688.F32.TF32 R4, R12.reuse, R6, R124 ;  /* 0x000000060c04723c */ /* 0x040ff0000008107c */
[----:B------:R-:W-:Y:S01]  /*e07e0*/  HMMA.1688.F32.TF32 R116, R12, R238, R116 ;  /* 0x000000ee0c74723c */ /* 0x000fe20000081074 */
[----:B------:R-:W-:Y:S01]  /*e07f0*/  MOV R240, R206 ;  /* 0x000000ce00f07202 */ /* 0x000fe20000000f00 */
[----:B------:R-:W-:-:S02]  /*e0800*/  IMAD.MOV.U32 R241, RZ, RZ, R207 ;  /* 0x000000fffff17224 */ /* 0x000fc400078e00cf */
[----:B---3--:R-:W-:Y:S02]  /*e0810*/  IMAD.MOV.U32 R237, RZ, RZ, R130 ;  /* 0x000000ffffed7224 */ /* 0x008fe400078e0082 */
[----:B------:R-:W-:Y:S02]  /*e0820*/  IMAD.MOV.U32 R236, RZ, RZ, R131 ;  /* 0x000000ffffec7224 */ /* 0x000fe400078e0083 */
[----:B------:R-:W-:Y:S02]  /*e0830*/  IMAD.MOV.U32 R249, RZ, RZ, R214 ;  /* 0x000000fffff97224 */ /* 0x000fe400078e00d6 */
[----:B------:R-:W-:Y:S01]  /*e0840*/  IMAD.MOV.U32 R248, RZ, RZ, R142 ;  /* 0x000000fffff87224 */ /* 0x000fe200078e008e */
[----:B------:R-:W-:Y:S01]  /*e0850*/  MOV R238, R215 ;  /* 0x000000d700ee7202 */ /* 0x000fe20000000f00 */
[----:B------:R-:W-:Y:S01]  /*e0860*/  IMAD.MOV.U32 R239, RZ, RZ, R143 ;  /* 0x000000ffffef7224 */ /* 0x000fe200078e008f */
        /* <DEDUP_REMOVED lines=27> */
[----:B--2---:R-:W-:-:S05]  /*e0a20*/  MOV R245, R115 ;  /* 0x0000007300f57202 */ /* 0x004fca0000000f00 */
[----:B------:R-:W-:Y:S01]  /*e0a30*/  STL [R1+0x7b78], R245 ;  /* 0x007b78f501007387 */ /* 0x000fe20000100800 */
[----:B------:R-:W-:Y:S02]  /*e0a40*/  STL.64 [R1+0x7cd0], R246 ;  /* 0x007cd0f601007387 */ /* 0x000fe40000100a00 */
[----:B------:R2:W-:Y:S02]  /*e0a50*/  STL [R1+0x7cc8], R244 ;  /* 0x007cc8f401007387 */ /* 0x0005e40000100800 */
[----:B------:R-:W-:Y:S01]  /*e0a60*/  STL.64 [R1+0x7df0], R6 ;  /* 0x007df00601007387 */ /* 0x000fe20000100a00 */
[----:B------:R-:W-:Y:S01]  /*e0a70*/  STL.64 [R1+0x7de8], R4 ;  /* 0x007de80401007387 */ /* 0x000fe20000100a00 */
[----:B------:R-:W-:Y:S02]  /*e0a80*/  STL.64 [R1+0x7b08], R242 ;  /* 0x007b08f201007387 */ /* 0x000fe40000100a00 */
[----:B------:R3:W-:Y:S02]  /*e0a90*/  STL.64 [R1+0x7b00], R240 ;  /* 0x007b00f001007387 */ /* 0x0007e40000100a00 */
        /* <DEDUP_REMOVED lines=426> */
[----:B------:R-:W-:Y:S01]  /*e2540*/  IMAD.MOV.U32 R242, RZ, RZ, R214 ;  /* 0x000000fffff27224 */ /* 0x000fe200078e00d6 */
[----:B------:R-:W-:Y:S01]  /*e2550*/  MOV R243, R215 ;  /* 0x000000d700f37202 */ /* 0x000fe20000000f00 */
[----:B------:R-:W-:Y:S04]  /*e2560*/  LDS R126, [R2+0x32280] ;  /* 0x03228000027e7984 */ /* 0x000fe80000000800 */
[----:B------:R-:W1:Y:S01]  /*e2570*/  LDS R127, [R0+0x32280] ;  /* 0x03228000007f7984 */ /* 0x000e620000000800 */
[----:B---3--:R-:W-:Y:S03]  /*e2580*/  HMMA.1688.F32.TF32 R132, R12, R246, R132 ;  /* 0x000000f60c84723c */ /* 0x008fe60000081084 */
[----:B------:R-:W2:Y:S01]  /*e2590*/  LDL.LU.64 R246, [R1+0x7cd0] ;  /* 0x007cd00001f67983 */ /* 0x000ea20000300a00 */
[----:B------:R-:W3:Y:S11]  /*e25a0*/  LDL.LU R244, [R1+0x7cc8] ;  /* 0x007cc80001f47983 */ /* 0x000ef60000300800 */
[----:B------:R-:W-:Y:S08]  /*e25b0*/  @!UPT UIADD3 URZ, URZ, URZ, URZ ;  /* 0x0000003f3f3ff290 */ /* 0x000ff0000fffe03f */
        /* <DEDUP_REMOVED lines=23> */
[----:B------:R1:W-:Y:S02]  /*e2730*/  STL.64 [R1+0x7978], R228 ;  /* 0x007978e401007387 */ /* 0x0003e40000100a00 */
[----:B----4-:R-:W-:Y:S01]  /*e2740*/  IMAD.MOV.U32 R230, RZ, RZ, R198 ;  /* 0x000000ffffe67224 */ /* 0x010fe200078e00c6 */
[----:B-1----:R-:W4:Y:S04]  /*e2750*/  LDL R228, [R1+0x12e0] ;  /* 0x0012e00001e47983 */ /* 0x002f280000100800 */
[----:B------:R-:W2:Y:S01]  /*e2760*/  LDL R229, [R1+0x12e4] ;  /* 0x0012e40001e57983 */ /* 0x000ea20000100800 */
[----:B------:R-:W2:Y:S02]  /*e2770*/  LDL.LU R198, [R1+0x7cc4] ;  /* 0x007cc40001c67983 */ /* 0x000ea40000300800 */
[----:B------:R-:W-:-:S02]  /*e2780*/  IMAD.MOV.U32 R231, RZ, RZ, R199 ;  /* 0x000000ffffe77224 */ /* 0x000fc400078e00c7 */
[----:B------:R-:W2:Y:S01]  /*e2790*/  LDL.LU R199, [R1+0x7cc0] ;  /* 0x007cc00001c77983 */ /* 0x000ea20000300800 */
[----:B------:R1:W-:Y:S02]  /*e27a0*/  STL.64 [R1+0x7990], R222 ;  /* 0x007990de01007387 */ /* 0x0003e40000100a00 */
[----:B------:R1:W-:Y:S02]  /*e27b0*/  STL.64 [R1+0x7988], R220 ;  /* 0x007988dc01007387 */ /* 0x0003e40000100a00 */
[----:B-1----:R-:W-:Y:S01]  /*e27c0*/  MOV R222, R206 ;  /* 0x000000ce00de7202 */ /* 0x002fe20000000f00 */
[----:B------:R-:W2:Y:S04]  /*e27d0*/  LDL R220, [R1+0x12d0] ;  /* 0x0012d00001dc7983 */ /* 0x000ea80000100800 */
[----:B------:R-:W2:Y:S01]  /*e27e0*/  LDL R221, [R1+0x12d4] ;  /* 0x0012d40001dd7983 */ /* 0x000ea20000100800 */
[----:B------:R-:W2:Y:S02]  /*e27f0*/  LDL.LU R206, [R1+0x7cbc] ;  /* 0x007cbc0001ce7983 */ /* 0x000ea40000300800 */
[----:B------:R-:W-:-:S02]  /*e2800*/  IMAD.MOV.U32 R223, RZ, RZ, R207 ;  /* 0x000000ffffdf7224 */ /* 0x000fc400078e00cf */
[----:B------:R-:W2:Y:S01]  /*e2810*/  LDL.LU R207, [R1+0x7cb8] ;  /* 0x007cb80001cf7983 */ /* 0x000ea20000300800 */
[----:B------:R-:W2:Y:S02]  /*e2820*/  LDL R240, [R1+0x11c0] ;  /* 0x0011c00001f07983 */ /* 0x000ea40000100800 */
[----:B------:R-:W2:Y:S02]  /*e2830*/  LDL R241, [R1+0x11c4] ;  /* 0x0011c40001f17983 */ /* 0x000ea40000100800 */
[----:B------:R-:W2:Y:S01]  /*e2840*/  LDL.LU R214, [R1+0x7cb4] ;  /* 0x007cb40001d67983 */ /* 0x000ea20000300800 */
[----:B------:R-:W3:Y:S01]  /*e2850*/  LDL.LU R215, [R1+0x7cb0] ;  /* 0x007cb00001d77983 */ /* 0x000ee20000300800 */
[----:B------:R-:W4:Y:S02]  /*e2860*/  LDL R132, [R1+0x1140] ;  /* 0x0011400001847983 */ /* 0x000f240000100800 */
        /* <DEDUP_REMOVED lines=49> */
[----:B------:R-:W4:Y:S04]  /*e2b80*/  LDL.64 R238, [R1+0x1138] ;  /* 0x0011380001ee7983 */ /* 0x000f280000100a00 */
[----:B------:R-:W4:Y:S04]  /*e2b90*/  LDL.64 R248, [R1+0x1190] ;  /* 0x0011900001f87983 */ /* 0x000f280000100a00 */
[----:B------:R-:W4:Y:S04]  /*e2ba0*/  LDL.64 R250, [R1+0x1198] ;  /* 0x0011980001fa7983 */ /* 0x000f280000100a00 */
[----:B--2---:R-:W-:Y:S01]  /*e2bb0*/  STL [R1+0x793c], R214 ;  /* 0x00793cd601007387 */ /* 0x004fe20000100800 */
[----:B---3--:R-:W-:Y:S02]  /*e2bc0*/  STL [R1+0x7938], R215 ;  /* 0x007938d701007387 */ /* 0x008fe40000100800 */
        /* <DEDUP_REMOVED lines=18> */
[----:B----4-:R-:W-:Y:S01]  /*e2cf0*/  HMMA.1688.F32.TF32 R112, R124, R132, R112 ;  /* 0x000000847c70723c */ /* 0x010fe20000081070 */
[----:B------:R-:W2:Y:S01]  /*e2d00*/  LDL.LU.64 R134, [R1+0x7ca8] ;  /* 0x007ca80001867983 */ /* 0x000ea20000300a00 */
[----:B------:R-:W2:Y:S02]  /*e2d10*/  LDL.LU.64 R132, [R1+0x7ca0] ;  /* 0x007ca00001847983 */ /* 0x000ea40000300a00 */
[----:B------:R-:W3:Y:S04]  /*e2d20*/  LDL.LU.64 R118, [R1+0x7c98] ;  /* 0x007c980001767983 */ /* 0x000ee80000300a00 */
[C---:B------:R-:W-:Y:S08]  /*e2d30*/  HMMA.1688.F32.TF32 R136, R12.reuse, R146, R136 ;  /* 0x000000920c88723c */ /* 0x040ff00000081088 */
[C---:B------:R-:W-:Y:S08]  /*e2d40*/  HMMA.1688.F32.TF32 R100, R12.reuse, R162, R100 ;  /* 0x000000a20c64723c */ /* 0x040ff00000081064 */
[----:B------:R-:W-:Y:S08]  /*e2d50*/  HMMA.1688.F32.TF32 R16, R12, R186, R16 ;  /* 0x000000ba0c10723c */ /* 0x000ff00000081010 */
[C---:B--2---:R-:W-:Y:S01]  /*e2d60*/  HMMA.1688.F32.TF32 R132, R124.reuse, R116, R132 ;  /* 0x000000747c84723c */ /* 0x044fe20000081084 */
[----:B------:R-:W3:Y:S07]  /*e2d70*/  LDL.LU.64 R116, [R1+0x7c90] ;  /* 0x007c900001747983 */ /* 0x000eee0000300a00 */
[C---:B------:R-:W-:Y:S01]  /*e2d80*/  HMMA.1688.F32.TF32 R136, R124.reuse, R216, R136 ;  /* 0x000000d87c88723c */ /* 0x040fe20000081088 */
[----:B------:R-:W2:Y:S07]  /*e2d90*/  LDL.64 R216, [R1+0x1310] ;  /* 0x0013100001d87983 */ /* 0x000eae0000100a00 */
[C---:B------:R-:W-:Y:S08]  /*e2da0*/  HMMA.1688.F32.TF32 R100, R124.reuse, R104, R100 ;  /* 0x000000687c64723c */ /* 0x040ff00000081064 */
[C---:B------:R-:W-:Y:S08]  /*e2db0*/  HMMA.1688.F32.TF32 R16, R124.reuse, R20, R16 ;  /* 0x000000147c10723c */ /* 0x040ff00000081010 */
[C---:B---3--:R-:W-:Y:S01]  /*e2dc0*/  HMMA.1688.F32.TF32 R116, R124.reuse, R208, R116 ;  /* 0x000000d07c74723c */ /* 0x048fe20000081074 */
[----:B------:R-:W3:Y:S01]  /*e2dd0*/  LDL R208, [R1+0x12f0] ;  /* 0x0012f00001d07983 */ /* 0x000ee20000100800 */
[----:B------:R-:W4:Y:S02]  /*e2de0*/  LDL.LU.64 R106, [R1+0x7c88] ;  /* 0x007c8800016a7983 */ /* 0x000f240000300a00 */
[----:B------:R-:W4:Y:S02]  /*e2df0*/  LDL.LU.64 R104, [R1+0x7c80] ;  /* 0x007c800001687983 */ /* 0x000f240000300a00 */
[----:B------:R-:W2:Y:S01]  /*e2e00*/  LDL.LU.64 R22, [R1+0x7c78] ;  /* 0x007c780001167983 */ /* 0x000ea20000300a00 */
[----:B------:R-:W2:Y:S01]  /*e2e10*/  LDL.LU.64 R20, [R1+0x7c70] ;  /* 0x007c700001147983 */ /* 0x000ea20000300a00 */
[----:B------:R-:W3:Y:S01]  /*e2e20*/  LDL.LU.64 R26, [R1+0x7c68] ;  /* 0x007c6800011a7983 */ /* 0x000ee20000300a00 */
[C---:B--2---:R-:W-:Y:S02]  /*e2e30*/  HMMA.1688.F32.TF32 R20, R124.reuse, R24, R20 ;  /* 0x000000187c14723c */ /* 0x044fe40000081014 */
[----:B------:R-:W3:Y:S01]  /*e2e40*/  LDL.LU.64 R24, [R1+0x7c60] ;  /* 0x007c600001187983 */ /* 0x000ee20000300a00 */
[----:B------:R-:W2:Y:S05]  /*e2e50*/  LDL.LU.64 R30, [R1+0x7c58] ;  /* 0x007c5800011e7983 */ /* 0x000eaa0000300a00 */
[C---:B---3--:R-:W-:Y:S01]  /*e2e60*/  HMMA.1688.F32.TF32 R24, R124.reuse, R28, R24 ;  /* 0x0000001c7c18723c */ /* 0x048fe20000081018 */
[----:B------:R-:W2:Y:S01]  /*e2e70*/  LDL.LU.64 R28, [R1+0x7c50] ;  /* 0x007c5000011c7983 */ /* 0x000ea20000300a00 */
[----:B------:R-:W3:Y:S06]  /*e2e80*/  LDL.LU.64 R34, [R1+0x7c48] ;  /* 0x007c480001227983 */ /* 0x000eec0000300a00 */
[C---:B--2---:R-:W-:Y:S01]  /*e2e90*/  HMMA.1688.F32.TF32 R28, R124.reuse, R32, R28 ;  /* 0x000000207c1c723c */ /* 0x044fe2000008101c */
[----:B------:R-:W3:Y:S01]  /*e2ea0*/  LDL.LU.64 R32, [R1+0x7c40] ;  /* 0x007c400001207983 */ /* 0x000ee20000300a00 */
[----:B------:R-:W2:Y:S06]  /*e2eb0*/  LDL.LU.64 R38, [R1+0x7c38] ;  /* 0x007c380001267983 */ /* 0x000eac0000300a00 */
[C---:B---3--:R-:W-:Y:S01]  /*e2ec0*/  HMMA.1688.F32.TF32 R32, R124.reuse, R36, R32 ;  /* 0x000000247c20723c */ /* 0x048fe20000081020 */
[----:B------:R-:W2:Y:S01]  /*e2ed0*/  LDL.LU.64 R36, [R1+0x7c30] ;  /* 0x007c300001247983 */ /* 0x000ea20000300a00 */
[----:B------:R-:W3:Y:S06]  /*e2ee0*/  LDL.LU.64 R42, [R1+0x7c28] ;  /* 0x007c2800012a7983 */ /* 0x000eec0000300a00 */
        /* <DEDUP_REMOVED lines=11> */
[----:B--2---:R-:W-:Y:S01]  /*e2fa0*/  HMMA.1688.F32.TF32 R44, R124, R48, R44 ;  /* 0x000000307c2c723c */ /* 0x004fe2000008102c */
[----:B------:R-:W3:Y:S07]  /*e2fb0*/  LDL.LU.64 R48, [R1+0x7c00] ;  /* 0x007c000001307983 */ /* 0x000eee0000300a00 */
[C---:B------:R-:W-:Y:S08]  /*e2fc0*/  HMMA.1688.F32.TF32 R92, R12.reuse, R158, R92 ;  /* 0x0000009e0c5c723c */ /* 0x040ff0000008105c */
[C---:B------:R-:W-:Y:S01]  /*e2fd0*/  HMMA.1688.F32.TF32 R96, R12.reuse, R150, R96 ;  /* 0x000000960c60723c */ /* 0x040fe20000081060 */
[----:B------:R-:W2:Y:S07]  /*e2fe0*/  LDL.LU.64 R146, [R1+0x7bf8] ;  /* 0x007bf80001927983 */ /* 0x000eae0000300a00 */
[C---:B------:R-:W-:Y:S08]  /*e2ff0*/  HMMA.1688.F32.TF32 R4, R12.reuse, R154, R4 ;  /* 0x0000009a0c04723c */ /* 0x040ff00000081004 */
[C---:B------:R-:W-:Y:S08]  /*e3000*/  HMMA.1688.F32.TF32 R120, R12.reuse, R142, R120 ;  /* 0x0000008e0c78723c */ /* 0x040ff00000081078 */
[C---:B------:R-:W-:Y:S08]  /*e3010*/  HMMA.1688.F32.TF32 R8, R12.reuse, R178, R8 ;  /* 0x000000b20c08723c */ /* 0x040ff00000081008 */
[C---:B------:R-:W-:Y:S08]  /*e3020*/  HMMA.1688.F32.TF32 R84, R12.reuse, R174, R84 ;  /* 0x000000ae0c54723c */ /* 0x040ff00000081054 */
[----:B------:R-:W-:Y:S08]  /*e3030*/  HMMA.1688.F32.TF32 R88, R12, R166, R88 ;  /* 0x000000a60c58723c */ /* 0x000ff00000081058 */
[C---:B------:R-:W-:Y:S08]  /*e3040*/  HMMA.1688.F32.TF32 R52, R124.reuse, R152, R52 ;  /* 0x000000987c34723c */ /* 0x040ff00000081034 */
[C---:B------:R-:W-:Y:S08]  /*e3050*/  HMMA.1688.F32.TF32 R56, R124.reuse, R160, R56 ;  /* 0x000000a07c38723c */ /* 0x040ff00000081038 */
[C---:B------:R-:W-:Y:S08]  /*e3060*/  HMMA.1688.F32.TF32 R60, R124.reuse, R168, R60 ;  /* 0x000000a87c3c723c */ /* 0x040ff0000008103c */
[C---:B------:R-:W-:Y:S08]  /*e3070*/  HMMA.1688.F32.TF32 R64, R124.reuse, R176, R64 ;  /* 0x000000b07c40723c */ /* 0x040ff00000081040 */
[C---:B----4-:R-:W-:Y:S08]  /*e3080*/  HMMA.1688.F32.TF32 R104, R124.reuse, R224, R104 ;  /* 0x000000e07c68723c */ /* 0x050ff00000081068 */
[----:B------:R-:W-:Y:S01]  /*e3090*/  HMMA.1688.F32.TF32 R68, R124, R184, R68 ;  /* 0x000000b87c44723c */ /* 0x000fe20000081044 */
[----:B------:R-:W-:-:S07]  /*e30a0*/  IMAD.MOV.U32 R209, RZ, RZ, R247 ;  /* 0x000000ffffd17224 */ /* 0x000fce00078e00f7 */
[C---:B------:R-:W-:Y:S08]  /*e30b0*/  HMMA.1688.F32.TF32 R72, R124.reuse, R192, R72 ;  /* 0x000000c07c48723c */ /* 0x040ff00000081048 */
[C---:B------:R-:W-:Y:S08]  /*e30c0*/  HMMA.1688.F32.TF32 R80, R124.reuse, R244, R80 ;  /* 0x000000f47c50723c */ /* 0x040ff00000081050 */
[C---:B------:R-:W-:Y:S08]  /*e30d0*/  HMMA.1688.F32.TF32 R76, R124.reuse, R200, R76 ;  /* 0x000000c87c4c723c */ /* 0x040ff0000008104c */
[----:B------:R-:W-:Y:S01]  /*e30e0*/  HMMA.1688.F32.TF32 R108, R124, R232, R108 ;  /* 0x000000e87c6c723c */ /* 0x000fe2000008106c */
[----:B------:R-:W-:Y:S01]  /*e30f0*/  MOV R225, R3 ;  /* 0x0000000300e17202 */ /* 0x000fe20000000f00 */
[----:B------:R-:W-:-:S06]  /*e3100*/  IMAD.MOV.U32 R3, RZ, RZ, R229 ;  /* 0x000000ffff037224 */ /* 0x000fcc00078e00e5 */
[C---:B------:R-:W-:Y:S08]  /*e3110*/  HMMA.1688.F32.TF32 R96, R124.reuse, R216, R96 ;  /* 0x000000d87c60723c */ /* 0x040ff00000081060 */
[----:B------:R-:W-:Y:S01]  /*e3120*/  HMMA.1688.F32.TF32 R128, R124, R236, R128 ;  /* 0x000000ec7c80723c */ /* 0x000fe20000081080 */
[----:B------:R-:W-:Y:S02]  /*e3130*/  IMAD.MOV.U32 R244, RZ, RZ, R228 ;  /* 0x000000fffff47224 */ /* 0x000fe400078e00e4 */
[----:B------:R-:W-:-:S02]  /*e3140*/  IMAD.MOV.U32 R224, RZ, RZ, R246 ;  /* 0x000000ffffe07224 */ /* 0x000fc400078e00f6 */
[----:B------:R-:W-:-:S03]  /*e3150*/  IMAD.MOV.U32 R246, RZ, RZ, R217 ;  /* 0x000000fffff67224 */ /* 0x000fc600078e00d9 */
[----:B------:R-:W-:Y:S01]  /*e3160*/  HMMA.1688.F32.TF32 R92, R124, R208, R92 ;  /* 0x000000d07c5c723c */ /* 0x000fe2000008105c */
[----:B------:R-:W-:-:S07]  /*e3170*/  MOV R247, R216 ;  /* 0x000000d800f77202 */ /* 0x000fce0000000f00 */
        /* <DEDUP_REMOVED lines=11> */
[----:B------:R-:W4:Y:S02]  /*e3230*/  LDL.LU.64 R154, [R1+0x7be8] ;  /* 0x007be800019a7983 */ /* 0x000f240000300a00 */
        /* <DEDUP_REMOVED lines=14> */
[----:B------:R-:W-:Y:S01]  /*e3320*/  STL [R1+0x78c4], R3 ;  /* 0x0078c40301007387 */ /* 0x000fe20000100800 */
[----:B------:R-:W-:Y:S02]  /*e3330*/  STL [R1+0x78c0], R244 ;  /* 0x0078c0f401007387 */ /* 0x000fe40000100800 */
[----:B------:R-:W2:Y:S02]  /*e3340*/  LDL.LU.64 R210, [R1+0x7b70] ;  /* 0x007b700001d27983 */ /* 0x000ea40000300a00 */
[----:B------:R-:W2:Y:S01]  /*e3350*/  LDL.LU.64 R208, [R1+0x7b68] ;  /* 0x007b680001d07983 */ /* 0x000ea20000300a00 */
[----:B------:R-:W2:Y:S01]  /*e3360*/  LDL.LU.64 R218, [R1+0x7b60] ;  /* 0x007b600001da7983 */ /* 0x000ea20000300a00 */
[----:B------:R-:W2:Y:S02]  /*e3370*/  LDL.LU.64 R216, [R1+0x7b58] ;  /* 0x007b580001d87983 */ /* 0x000ea40000300a00 */
[----:B------:R-:W-:Y:S02]  /*e3380*/  STL [R1+0x78dc], R246 ;  /* 0x0078dcf601007387 */ /* 0x000fe40000100800 */
[----:B------:R1:W-:Y:S01]  /*e3390*/  STL [R1+0x78d0], R247 ;  /* 0x0078d0f701007387 */ /* 0x0003e20000100800 */
[----:B------:R-:W2:Y:S01]  /*e33a0*/  LDL.LU.64 R226, [R1+0x7b50] ;  /* 0x007b500001e27983 */ /* 0x000ea20000300a00 */
[----:B------:R-:W2:Y:S02]  /*e33b0*/  LDL.LU.64 R224, [R1+0x7b48] ;  /* 0x007b480001e07983 */ /* 0x000ea40000300a00 */
[----:B------:R-:W2:Y:S01]  /*e33c0*/  LDL.64 R126, [R1+0x1148] ;  /* 0x00114800017e7983 */ /* 0x000ea20000100a00 */
[C---:B-1----:R-:W-:Y:S08]  /*e33d0*/  HMMA.1688.F32.TF32 R108, R12.reuse, R234, R108 ;  /* 0x000000ea0c6c723c */ /* 0x042ff0000008106c */
[----:B------:R-:W-:Y:S01]  /*e33e0*/  HMMA.1688.F32.TF32 R128, R12, R238, R128 ;  /* 0x000000ee0c80723c */ /* 0x000fe20000081080 */
[----:B------:R-:W3:Y:S01]  /*e33f0*/  LDL.LU.64 R234, [R1+0x7b40] ;  /* 0x007b400001ea7983 */ /* 0x000ee20000300a00 */
[----:B------:R-:W3:Y:S02]  /*e3400*/  LDL.LU.64 R232, [R1+0x7b38] ;  /* 0x007b380001e87983 */ /* 0x000ee40000300a00 */
[----:B------:R-:W-:Y:S01]  /*e3410*/  IMAD.MOV.U32 R159, RZ, RZ, R238 ;  /* 0x000000ffff9f7224 */ /* 0x000fe200078e00ee */
[----:B------:R-:W-:-:S10]  /*e3420*/  MOV R247, R239 ;  /* 0x000000ef00f77202 */ /* 0x000fd40000000f00 */
[----:B------:R-:W-:Y:S01]  /*e3430*/  STL.64 [R1+0x24e0], R108 ;  /* 0x0024e06c01007387 */ /* 0x000fe20000100a00 */
[----:B------:R1:W-:Y:S03]  /*e3440*/  STL.64 [R1+0x24e8], R110 ;  /* 0x0024e86e01007387 */ /* 0x0003e60000100a00 */
[----:B-1----:R-:W3:Y:S04]  /*e3450*/  LDL.64 R110, [R1+0x1178] ;  /* 0x00117800016e7983 */ /* 0x002ee80000100a00 */
[----:B------:R-:W-:Y:S02]  /*e3460*/  STL.64 [R1+0x2120], R128 ;  /* 0x0021208001007387 */ /* 0x000fe40000100a00 */
[----:B------:R1:W-:Y:S02]  /*e3470*/  STL.64 [R1+0x2128], R130 ;  /* 0x0021288201007387 */ /* 0x0003e40000100a00 */
[----:B------:R-:W4:Y:S01]  /*e3480*/  LDL.LU.64 R238, [R1+0x7b30] ;  /* 0x007b300001ee7983 */ /* 0x000f220000300a00 */
[----:B------:R-:W4:Y:S04]  /*e3490*/  LDL.LU.64 R236, [R1+0x7b28] ;  /* 0x007b280001ec7983 */ /* 0x000f280000300a00 */
[----:B-1----:R-:W4:Y:S01]  /*e34a0*/  LDL.64 R130, [R1+0x1168] ;  /* 0x0011680001827983 */ /* 0x002f220000100a00 */
[----:B------:R-:W-:Y:S02]  /*e34b0*/  STL [R1+0x78e4], R247 ;  /* 0x0078e4f701007387 */ /* 0x000fe40000100800 */
[----:B------:R-:W-:Y:S01]  /*e34c0*/  STL [R1+0x78e0], R159 ;  /* 0x0078e09f01007387 */ /* 0x000fe20000100800 */
[C---:B--2---:R-:W-:Y:S11]  /*e34d0*/  HMMA.1688.F32.TF32 R112, R12.reuse, R126, R112 ;  /* 0x0000007e0c70723c */ /* 0x044ff60000081070 */
[----:B------:R-:W-:Y:S11]  /*e34e0*/  @!UPT UIADD3 URZ, URZ, URZ, URZ ;  /* 0x0000003f3f3ff290 */ /* 0x000ff6000fffe03f */
[----:B------:R-:W-:Y:S01]  /*e34f0*/  @!UPT UIADD3 URZ, URZ, URZ, URZ ;  /* 0x0000003f3f3ff290 */ /* 0x000fe2000fffe03f */
[----:B------:R-:W-:Y:S01]  /*e3500*/  STL.64 [R1+0x2140], R112 ;  /* 0x0021407001007387 */ /* 0x000fe20000100a00 */
[----:B------:R1:W-:Y:S03]  /*e3510*/  STL.64 [R1+0x2148], R114 ;  /* 0x0021487201007387 */ /* 0x0003e60000100a00 */
[----:B-1----:R-:W2:Y:S01]  /*e3520*/  LDL.64 R114, [R1+0x1158] ;  /* 0x0011580001727983 */ /* 0x002ea20000100a00 */
[C---:B---3--:R-:W-:Y:S08]  /*e3530*/  HMMA.1688.F32.TF32 R136, R12.reuse, R110, R136 ;  /* 0x0000006e0c88723c */ /* 0x048ff00000081088 */
[----:B------:R-:W-:Y:S01]  /*e3540*/  HMMA.1688.F32.TF32 R4, R12, R250, R4 ;  /* 0x000000fa0c04723c */ /* 0x000fe20000081004 */
[----:B------:R-:W-:-:S02]  /*e3550*/  IMAD.MOV.U32 R158, RZ, RZ, R127 ;  /* 0x000000ffff9e7224 */ /* 0x000fc400078e007f */
[----:B------:R-:W-:Y:S01]  /*e3560*/  IMAD.MOV.U32 R246, RZ, RZ, R126 ;  /* 0x000000fffff67224 */ /* 0x000fe200078e007e */
[----:B------:R-:W3:Y:S04]  /*e3570*/  LDL R127, [R1+0x11ac] ;  /* 0x0011ac00017f7983 */ /* 0x000ee80000100800 */
[----:B------:R-:W3:Y:S01]  /*e3580*/  LDL R126, [R1+0x11a8] ;  /* 0x0011a800017e7983 */ /* 0x000ee20000100800 */
[----:B----4-:R-:W-:Y:S03]  /*e3590*/  HMMA.1688.F32.TF32 R116, R12, R130, R116 ;  /* 0x000000820c74723c */ /* 0x010fe60000081074 */
[----:B------:R1:W-:Y:S01]  /*e35a0*/  STL [R1+0x78ec], R158 ;  /* 0x0078ec9e01007387 */ /* 0x0003e20000100800 */
[----:B------:R4:W-:Y:S02]  /*e35b0*/  STL [R1+0x78e8], R246 ;  /* 0x0078e8f601007387 */ /* 0x0009e40000100800 */
[----:B------:R-:W-:-:S02]  /*e35c0*/  IMAD.MOV.U32 R151, RZ, RZ, R111 ;  /* 0x000000ffff977224 */ /* 0x000fc400078e006f */
[----:B------:R-:W-:Y:S02]  /*e35d0*/  IMAD.MOV.U32 R150, RZ, RZ, R110 ;  /* 0x000000ffff967224 */ /* 0x000fe400078e006e */
[----:B-1----:R-:W-:Y:S01]  /*e35e0*/  IMAD.MOV.U32 R158, RZ, RZ, R130 ;  /* 0x000000ffff9e7224 */ /* 0x002fe200078e0082 */
[----:B----4-:R-:W-:Y:S01]  /*e35f0*/  MOV R246, R131 ;  /* 0x0000008300f67202 */ /* 0x010fe20000000f00 */
[C---:B--2---:R-:W-:Y:S01]  /*e3600*/  HMMA.1688.F32.TF32 R132, R12.reuse, R114, R132 ;  /* 0x000000720c84723c */ /* 0x044fe20000081084 */
[----:B------:R-:W-:Y:S01]  /*e3610*/  IMAD.MOV.U32 R159, RZ, RZ, R115 ;  /* 0x000000ffff9f7224 */ /* 0x000fe200078e0073 */
[----:B------:R-:W-:Y:S11]  /*e3620*/  MOV R247, R114 ;  /* 0x0000007200f77202 */ /* 0x000ff60000000f00 */
[----:B------:R-:W-:Y:S10]  /*e3630*/  @!UPT UIADD3 URZ, URZ, URZ, URZ ;  /* 0x0000003f3f3ff290 */ /* 0x000ff4000fffe03f */
[----:B------:R-:W-:Y:S01]  /*e3640*/  STL.64 [R1+0x2160], R132 ;  /* 0x0021608401007387 */ /* 0x000fe20000100a00 */
[----:B------:R1:W-:Y:S02]  /*e3650*/  STL.64 [R1+0x2168], R134 ;  /* 0x0021688601007387 */ /* 0x0003e40000100a00 */
[----:B------:R-:W2:Y:S01]  /*e3660*/  LDL.64 R114, [R1+0x1228] ;  /* 0x0012280001727983 */ /* 0x000ea20000100a00 */
[----:B-1----:R-:W4:Y:S01]  /*e3670*/  LDL.64 R134, [R1+0x1218] ;  /* 0x0012180001867983 */ /* 0x002f220000100a00 */
[----:B------:R-:W-:Y:S02]  /*e3680*/  STL [R1+0x78f4], R159 ;  /* 0x0078f49f01007387 */ /* 0x000fe40000100800 */
[----:B------:R-:W-:Y:S02]  /*e3690*/  STL [R1+0x78f0], R247 ;  /* 0x0078f0f701007387 */ /* 0x000fe40000100800 */
[----:B------:R-:W-:Y:S01]  /*e36a0*/  STL.64 [R1+0x2180], R116 ;  /* 0x0021807401007387 */ /* 0x000fe20000100a00 */
[----:B------:R1:W-:Y:S01]  /*e36b0*/  STL.64 [R1+0x2188], R118 ;  /* 0x0021887601007387 */ /* 0x0003e20000100a00 */
[----:B------:R-:W2:Y:S03]  /*e36c0*/  LDL.64 R130, [R1+0x1238] ;  /* 0x0012380001827983 */ /* 0x000ea60000100a00 */
[----:B-1----:R-:W2:Y:S04]  /*e36d0*/  LDL R118, [R1+0x11f8] ;  /* 0x0011f80001767983 */ /* 0x002ea80000100800 */
[----:B------:R-:W2:Y:S01]  /*e36e0*/  LDL R119, [R1+0x11fc] ;  /* 0x0011fc0001777983 */ /* 0x000ea20000100800 */
[----:B------:R-:W-:Y:S02]  /*e36f0*/  STL [R1+0x78fc], R246 ;  /* 0x0078fcf601007387 */ /* 0x000fe40000100800 */
[----:B------:R-:W-:Y:S02]  /*e3700*/  STL [R1+0x78f8], R158 ;  /* 0x0078f89e01007387 */ /* 0x000fe40000100800 */
[----:B------:R-:W-:Y:S01]  /*e3710*/  STL.64 [R1+0x21a0], R136 ;  /* 0x0021a08801007387 */ /* 0x000fe20000100a00 */
[----:B------:R1:W-:Y:S01]  /*e3720*/  STL.64 [R1+0x21a8], R138 ;  /* 0x0021a88a01007387 */ /* 0x0003e20000100a00 */
[----:B------:R-:W2:Y:S01]  /*e3730*/  LDL.64 R110, [R1+0x1248] ;  /* 0x00124800016e7983 */ /* 0x000ea20000100a00 */
[----:B------:R-:W-:Y:S01]  /*e3740*/  MOV R159, R250 ;  /* 0x000000fa009f7202 */ /* 0x000fe20000000f00 */
[----:B------:R-:W-:Y:S01]  /*e3750*/  IMAD.MOV.U32 R247, RZ, RZ, R251 ;  /* 0x000000fffff77224 */ /* 0x000fe200078e00fb */
[----:B-1----:R-:W2:Y:S04]  /*e3760*/  LDL R138, [R1+0x11e8] ;  /* 0x0011e800018a7983 */ /* 0x002ea80000100800 */
[----:B------:R-:W2:Y:S01]  /*e3770*/  LDL R139, [R1+0x11ec] ;  /* 0x0011ec00018b7983 */ /* 0x000ea20000100800 */
[----:B------:R-:W-:Y:S02]  /*e3780*/  STL [R1+0x7904], R151 ;  /* 0x0079049701007387 */ /* 0x000fe40000100800 */
[----:B------:R-:W-:Y:S02]  /*e3790*/  STL [R1+0x7900], R150 ;  /* 0x0079009601007387 */ /* 0x000fe40000100800 */
[----:B------:R-:W-:Y:S01]  /*e37a0*/  STL.64 [R1+0x21c0], R4 ;  /* 0x0021c00401007387 */ /* 0x000fe20000100a00 */
[----:B------:R1:W-:Y:S01]  /*e37b0*/  STL.64 [R1+0x21c8], R6 ;  /* 0x0021c80601007387 */ /* 0x0003e20000100a00 */
[----:B------:R-:W2:Y:S02]  /*e37c0*/  LDL.LU.64 R250, [R1+0x7b20] ;  /* 0x007b200001fa7983 */ /* 0x000ea40000300a00 */
[----:B------:R-:W2:Y:S01]  /*e37d0*/  LDL.LU.64 R248, [R1+0x7b18] ;  /* 0x007b180001f87983 */ /* 0x000ea20000300a00 */
[----:B-1----:R-:W2:Y:S04]  /*e37e0*/  LDL R6, [R1+0x1188] ;  /* 0x0011880001067983 */ /* 0x002ea80000100800 */
[----:B------:R-:W2:Y:S01]  /*e37f0*/  LDL R7, [R1+0x118c] ;  /* 0x00118c0001077983 */ /* 0x000ea20000100800 */
[C---:B------:R-:W-:Y:S08]  /*e3800*/  HMMA.1688.F32.TF32 R8, R12.reuse, R242, R8 ;  /* 0x000000f20c08723c */ /* 0x040ff00000081008 */
[C---:B--2---:R-:W-:Y:S01]  /*e3810*/  HMMA.1688.F32.TF32 R4, R12.reuse, R6, R100 ;  /* 0x000000060c04723c */ /* 0x044fe20000081064 */
[----:B------:R-:W2:Y:S11]  /*e3820*/  LDL R102, [R1+0x1208] ;  /* 0x0012080001667983 */ /* 0x000eb60000100800 */
[----:B------:R-:W-:Y:S11]  /*e3830*/  @!UPT UIADD3 URZ, URZ, URZ, URZ ;  /* 0x0000003f3f3ff290 */ /* 0x000ff6000fffe03f */
[----:B------:R-:W-:Y:S01]  /*e3840*/  STL.64 [R1+0x21e0], R4 ;  /* 0x0021e00401007387 */ /* 0x000fe20000100a00 */
[----:B------:R3:W-:Y:S02]  /*e3850*/  STL.64 [R1+0x21e8], R6 ;  /* 0x0021e80601007387 */ /* 0x0007e40000100a00 */
[----:B---3--:R-:W-:Y:S01]  /*e3860*/  HMMA.1688.F32.TF32 R4, R12, R126, R104 ;  /* 0x0000007e0c04723c */ /* 0x008fe20000081068 */
[----:B------:R-:W-:Y:S02]  /*e3870*/  IMAD.MOV.U32 R103, RZ, RZ, R252 ;  /* 0x000000ffff677224 */ /* 0x000fe400078e00fc */
[----:B------:R-:W3:Y:S01]  /*e3880*/  LDL.LU R252, [R1+0x7b10] ;  /* 0x007b100001fc7983 */ /* 0x000ee20000300800 */
[----:B------:R-:W2:Y:S11]  /*e3890*/  LDL R106, [R1+0x11d8] ;  /* 0x0011d800016a7983 */ /* 0x000eb60000100800 */
[----:B------:R-:W-:Y:S08]  /*e38a0*/  @!UPT UIADD3 URZ, URZ, URZ, URZ ;  /* 0x0000003f3f3ff290 */ /* 0x000ff0000fffe03f */
[----:B------:R-:W-:Y:S01]  /*e38b0*/  STL.64 [R1+0x2200], R4 ;  /* 0x0022000401007387 */ /* 0x000fe20000100a00 */
[----:B------:R-:W-:Y:S02]  /*e38c0*/  STL.64 [R1+0x2208], R6 ;  /* 0x0022080601007387 */ /* 0x000fe40000100a00 */
[----:B------:R-:W2:Y:S02]  /*e38d0*/  LDL R107, [R1+0x11dc] ;  /* 0x0011dc00016b7983 */ /* 0x000ea40000100800 */
[----:B------:R-:W2:Y:S01]  /*e38e0*/  LDL.64 R126, [R1+0x1258] ;  /* 0x00125800017e7983 */ /* 0x000ea20000100a00 */
[----:B------:R-:W2:Y:S01]  /*e38f0*/  LDL.LU.64 R242, [R1+0x7b08] ;  /* 0x007b080001f27983 */ /* 0x000ea20000300a00 */
[----:B------:R-:W2:Y:S02]  /*e3900*/  LDL.LU.64 R240, [R1+0x7b00] ;  /* 0x007b000001f07983 */ /* 0x000ea40000300a00 */
[----:B------:R-:W-:Y:S02]  /*e3910*/  STL.64 [R1+0x2430], R8 ;  /* 0x0024300801007387 */ /* 0x000fe40000100a00 */
[----:B------:R1:W-:Y:S02]  /*e3920*/  STL.64 [R1+0x2438], R10 ;  /* 0x0024380a01007387 */ /* 0x0003e40000100a00 */
[----:B------:R-:W-:Y:S01]  /*e3930*/  IMAD.MOV.U32 R142, RZ, RZ, R114 ;  /* 0x000000ffff8e7224 */ /* 0x000fe200078e0072 */
[----:B------:R-:W-:Y:S01]  /*e3940*/  MOV R143, R115 ;  /* 0x00000073008f7202 */ /* 0x000fe20000000f00 */
[----:B------:R-:W-:-:S02]  /*e3950*/  IMAD.MOV.U32 R3, RZ, RZ, R130 ;  /* 0x000000ffff037224 */ /* 0x000fc400078e0082 */
[----:B------:R-:W-:Y:S01]  /*e3960*/  IMAD.MOV.U32 R244, RZ, RZ, R131 ;  /* 0x000000fffff47224 */ /* 0x000fe200078e0083 */
[----:B------:R-:W-:Y:S01]  /*e3970*/  MOV R246, R110 ;  /* 0x0000006e00f67202 */ /* 0x000fe20000000f00 */
[----:B------:R-:W-:Y:S01]  /*e3980*/  IMAD.MOV.U32 R158, RZ, RZ, R111 ;  /* 0x000000ffff9e7224 */ /* 0x000fe200078e006f */
[----:B------:R-:W-:Y:S04]  /*e3990*/  LDS R4, [R2+0x18300] ;  /* 0x0183000002047984 */ /* 0x000fe80000000800 */
[----:B------:R-:W-:Y:S04]  /*e39a0*/  LDS R6, [R2+0x1a300] ;  /* 0x01a3000002067984 */ /* 0x000fe80000000800 */
[----:B------:R-:W-:Y:S04]  /*e39b0*/  LDS R5, [R0+0x18300] ;  /* 0x0183000000057984 */ /* 0x000fe80000000800 */
[----:B-1----:R-:W2:Y:S04]  /*e39c0*/  LDL R10, [R1+0x11b8] ;  /* 0x0011b800010a7983 */ /* 0x002ea80000100800 */
[----:B------:R-:W1:Y:S01]  /*e39d0*/  LDS R7, [R0+0x1a300] ;  /* 0x01a3000000077984 */ /* 0x000e620000000800 */
[----:B---3--:R-:W-:-:S07]  /*e39e0*/  MOV R11, R252 ;  /* 0x000000fc000b7202 */ /* 0x008fce0000000f00 */
[C---:B--2---:R-:W-:Y:S08]  /*e39f0*/  HMMA.1688.F32.TF32 R8, R12.reuse, R10, R16 ;  /* 0x0000000a0c08723c */ /* 0x044ff00000081010 */
[C---:B------:R-:W-:Y:S11]  /*e3a00*/  HMMA.1688.F32.TF32 R16, R12.reuse, R106, R20 ;  /* 0x0000006a0c10723c */ /* 0x040ff60000081014 */
[----:B------:R-:W-:Y:S04]  /*e3a10*/  @!UPT UIADD3 URZ, URZ, URZ, URZ ;  /* 0x0000003f3f3ff290 */ /* 0x000fe8000fffe03f */
[----:B------:R-:W-:Y:S01]  /*e3a20*/  STL.64 [R1+0x2420], R8 ;  /* 0x0024200801007387 */ /* 0x000fe20000100a00 */
[----:B------:R2:W-:Y:S02]  /*e3a30*/  STL.64 [R1+0x2428], R10 ;  /* 0x0024280a01007387 */ /* 0x0005e40000100a00 */
[C---:B--2---:R-:W-:Y:S01]  /*e3a40*/  HMMA.1688.F32.TF32 R8, R12.reuse, R138, R24 ;  /* 0x0000008a0c08723c */ /* 0x044fe20000081018 */
[----:B------:R-:W2:Y:S04]  /*e3a50*/  LDL.64 R138, [R1+0x1268] ;  /* 0x00126800018a7983 */ /* 0x000ea80000100a00 */
[----:B------:R-:W-:Y:S03]  /*e3a60*/  STL.64 [R1+0x2410], R16 ;  /* 0x0024101001007387 */ /* 0x000fe60000100a00 */
[C---:B------:R-:W-:Y:S01]  /*e3a70*/  HMMA.1688.F32.TF32 R20, R12.reuse, R102, R28 ;  /* 0x000000660c14723c */ /* 0x040fe2000008101c */
[----:B------:R3:W-:Y:S07]  /*e3a80*/  STL.64 [R1+0x2418], R18 ;  /* 0x0024181201007387 */ /* 0x0007ee0000100a00 */
[C---:B---3--:R-:W-:Y:S07]  /*e3a90*/  HMMA.1688.F32.TF32 R16, R12.reuse, R118, R32 ;  /* 0x000000760c10723c */ /* 0x048fee0000081020 */
[----:B------:R-:W-:Y:S01]  /*e3aa0*/  STL.64 [R1+0x2400], R8 ;  /* 0x0024000801007387 */ /* 0x000fe20000100a00 */
[----:B------:R4:W-:Y:S02]  /*e3ab0*/  STL.64 [R1+0x2408], R10 ;  /* 0x0024080a01007387 */ /* 0x0009e40000100a00 */
[C---:B----4-:R-:W-:Y:S05]  /*e3ac0*/  HMMA.1688.F32.TF32 R8, R12.reuse, R134, R36 ;  /* 0x000000860c08723c */ /* 0x050fea0000081024 */
[----:B------:R-:W-:Y:S01]  /*e3ad0*/  STL.64 [R1+0x23f0], R20 ;  /* 0x0023f01401007387 */ /* 0x000fe20000100a00 */
[----:B------:R-:W-:Y:S07]  /*e3ae0*/  STL.64 [R1+0x23f8], R22 ;  /* 0x0023f81601007387 */ /* 0x000fee0000100a00 */
[----:B------:R-:W-:Y:S02]  /*e3af0*/  STL.64 [R1+0x23e0], R16 ;  /* 0x0023e01001007387 */ /* 0x000fe40000100a00 */
[----:B------:R-:W-:Y:S01]  /*e3b00*/  STL.64 [R1+0x23e8], R18 ;  /* 0x0023e81201007387 */ /* 0x000fe20000100a00 */
[----:B------:R-:W3:Y:S07]  /*e3b10*/  LDL.64 R118, [R1+0x1278] ;  /* 0x0012780001767983 */ /* 0x000eee0000100a00 */
[----:B------:R-:W-:Y:S01]  /*e3b20*/  STL.64 [R1+0x23d0], R8 ;  /* 0x0023d00801007387 */ /* 0x000fe20000100a00 */
[----:B------:R4:W-:Y:S02]  /*e3b30*/  STL.64 [R1+0x23d8], R10 ;  /* 0x0023d80a01007387 */ /* 0x0009e40000100a00 */
[C---:B----4-:R-:W-:Y:S01]  /*e3b40*/  HMMA.1688.F32.TF32 R8, R12.reuse, R114, R40 ;  /* 0x000000720c08723c */ /* 0x050fe20000081028 */
[----:B------:R-:W-:Y:S11]  /*e3b50*/  IMAD.MOV.U32 R252, RZ, RZ, R135 ;  /* 0x000000fffffc7224 */ /* 0x000ff600078e0087 */
[----:B------:R-:W-:Y:S11]  /*e3b60*/  @!UPT UIADD3 URZ, URZ, URZ, URZ ;  /* 0x0000003f3f3ff290 */ /* 0x000ff6000fffe03f */
[----:B------:R-:W-:Y:S01]  /*e3b70*/  STL.64 [R1+0x23c0], R8 ;  /* 0x0023c00801007387 */ /* 0x000fe20000100a00 */
[----:B------:R4:W-:Y:S02]  /*e3b80*/  STL.64 [R1+0x23c8], R10 ;  /* 0x0023c80a01007387 */ /* 0x0009e40000100a00 */
[----:B------:R-:W3:Y:S01]  /*e3b90*/  LDL.64 R134, [R1+0x1288] ;  /* 0x0012880001867983 */ /* 0x000ee20000100a00 */
[C---:B----4-:R-:W-:Y:S01]  /*e3ba0*/  HMMA.1688.F32.TF32 R8, R12.reuse, R130, R44 ;  /* 0x000000820c08723c */ /* 0x050fe2000008102c */
[----:B------:R-:W-:Y:S01]  /*e3bb0*/  STL.64 [R1+0x79a0], R142 ;  /* 0x0079a08e01007387 */ /* 0x000fe20000100a00 */
[----:B------:R-:W-:Y:S11]  /*e3bc0*/  STL.64 [R1+0x7998], R140 ;  /* 0x0079988c01007387 */ /* 0x000ff60000100a00 */
[----:B------:R-:W-:Y:S10]  /*e3bd0*/  @!UPT UIADD3 URZ, URZ, URZ, URZ ;  /* 0x0000003f3f3ff290 */ /* 0x000ff4000fffe03f */
[----:B------:R-:W-:Y:S01]  /*e3be0*/  STL.64 [R1+0x23b0], R8 ;  /* 0x0023b00801007387 */ /* 0x000fe20000100a00 */
[----:B------:R4:W-:Y:S02]  /*e3bf0*/  STL.64 [R1+0x23b8], R10 ;  /* 0x0023b80a01007387 */ /* 0x0009e40000100a00 */
[----:B------:R-:W3:Y:S01]  /*e3c00*/  LDL.64 R114, [R1+0x1298] ;  /* 0x0012980001727983 */ /* 0x000ee20000100a00 */
[C---:B----4-:R-:W-:Y:S11]  /*e3c10*/  HMMA.1688.F32.TF32 R8, R12.reuse, R110, R48 ;  /* 0x0000006e0c08723c */ /* 0x050ff60000081030 */
[----:B------:R-:W-:Y:S11]  /*e3c20*/  @!UPT UIADD3 URZ, URZ, URZ, URZ ;  /* 0x0000003f3f3ff290 */ /* 0x000ff6000fffe03f */
[----:B------:R-:W-:Y:S01]  /*e3c30*/  @!UPT UIADD3 URZ, URZ, URZ, URZ ;  /* 0x0000003f3f3ff290 */ /* 0x000fe2000fffe03f */
[----:B------:R-:W-:Y:S01]  /*e3c40*/  STL.64 [R1+0x23a0], R8 ;  /* 0x0023a00801007387 */ /* 0x000fe20000100a00 */
[----:B------:R4:W-:Y:S02]  /*e3c50*/  STL.64 [R1+0x23a8], R10 ;  /* 0x0023a80a01007387 */ /* 0x0009e40000100a00 */
[----:B------:R-:W3:Y:S02]  /*e3c60*/  LDL.64 R130, [R1+0x12a8] ;  /* 0x0012a80001827983 */ /* 0x000ee40000100a00 */
[----:B------:R-:W3:Y:S01]  /*e3c70*/  LDL.64 R110, [R1+0x12b8] ;  /* 0x0012b800016e7983 */ /* 0x000ee20000100a00 */
[C---:B----4-:R-:W-:Y:S01]  /*e3c80*/  HMMA.1688.F32.TF32 R8, R12.reuse, R126, R52 ;  /* 0x0000007e0c08723c */ /* 0x050fe20000081034 */
[----:B------:R-:W-:Y:S01]  /*e3c90*/  STL.64 [R1+0x7a98], R246 ;  /* 0x007a98f601007387 */ /* 0x000fe20000100a00 */
[----:B------:R-:W-:Y:S02]  /*e3ca0*/  STL.64 [R1+0x7a90], R244 ;  /* 0x007a90f401007387 */ /* 0x000fe40000100a00 */
[----:B------:R-:W-:Y:S02]  /*e3cb0*/  STL.64 [R1+0x79b0], R158 ;  /* 0x0079b09e01007387 */ /* 0x000fe40000100a00 */
[----:B------:R-:W-:Y:S02]  /*e3cc0*/  STL.64 [R1+0x79a8], R156 ;  /* 0x0079a89c01007387 */ /* 0x000fe40000100a00 */
[----:B------:R-:W-:Y:S01]  /*e3cd0*/  IMAD.MOV.U32 R151, RZ, RZ, R126 ;  /* 0x000000ffff977224 */ /* 0x000fe200078e007e */
[----:B------:R-:W-:Y:S11]  /*e3ce0*/  MOV R150, R127 ;  /* 0x0000007f00967202 */ /* 0x000ff60000000f00 */
[----:B------:R-:W-:Y:S03]  /*e3cf0*/  @!UPT UIADD3 URZ, URZ, URZ, URZ ;  /* 0x0000003f3f3ff290 */ /* 0x000fe6000fffe03f */
[----:B------:R-:W-:Y:S01]  /*e3d00*/  STL.64 [R1+0x2390], R8 ;  /* 0x0023900801007387 */ /* 0x000fe20000100a00 */
[----:B------:R2:W-:Y:S02]  /*e3d10*/  STL.64 [R1+0x2398], R10 ;  /* 0x0023980a01007387 */ /* 0x0005e40000100a00 */
[----:B------:R-:W4:Y:S02]  /*e3d20*/  LDL.64 R126, [R1+0x12c8] ;  /* 0x0012c800017e7983 */ /* 0x000f240000100a00 */
[----:B------:R-:W-:Y:S01]  /*e3d30*/  STL.64 [R1+0x79c0], R150 ;  /* 0x0079c09601007387 */ /* 0x000fe20000100a00 */
[----:B------:R-:W-:Y:S01]  /*e3d40*/  STL.64 [R1+0x79b8], R148 ;  /* 0x0079b89401007387 */ /* 0x000fe20000100a00 */
[C---:B--2---:R-:W-:Y:S01]  /*e3d50*/  HMMA.1688.F32.TF32 R8, R12.reuse, R138, R56 ;  /* 0x0000008a0c08723c */ /* 0x044fe20000081038 */
[----:B------:R-:W-:Y:S02]  /*e3d60*/  IMAD.MOV.U32 R166, RZ, RZ, R138 ;  /* 0x000000ffffa67224 */ /* 0x000fe400078e008a */
[----:B------:R-:W-:Y:S11]  /*e3d70*/  IMAD.MOV.U32 R167, RZ, RZ, R139 ;  /* 0x000000ffffa77224 */ /* 0x000ff600078e008b */
[----:B------:R-:W-:Y:S09]  /*e3d80*/  @!UPT UIADD3 URZ, URZ, URZ, URZ ;  /* 0x0000003f3f3ff290 */ /* 0x000ff2000fffe03f */
[----:B------:R-:W-:Y:S01]  /*e3d90*/  STL.64 [R1+0x2380], R8 ;  /* 0x0023800801007387 */ /* 0x000fe20000100a00 */
[----:B------:R3:W-:Y:S02]  /*e3da0*/  STL.64 [R1+0x2388], R10 ;  /* 0x0023880a01007387 */ /* 0x0007e40000100a00 */
[C---:B---3--:R-:W-:Y:S01]  /*e3db0*/  HMMA.1688.F32.TF32 R8, R12.reuse, R118, R60 ;  /* 0x000000760c08723c */ /* 0x048fe2000008103c */
[----:B------:R-:W-:Y:S01]  /*e3dc0*/  STL.64 [R1+0x79d0], R166 ;  /* 0x0079d0a601007387 */ /* 0x000fe20000100a00 */
[----:B------:R-:W-:Y:S01]  /*e3dd0*/  STL.64 [R1+0x79c8], R164 ;  /* 0x0079c8a401007387 */ /* 0x000fe20000100a00 */
[----:B------:R-:W-:Y:S01]  /*e3de0*/  MOV R174, R118 ;  /* 0x0000007600ae7202 */ /* 0x000fe20000000f00 */
[----:B------:R-:W-:Y:S11]  /*e3df0*/  IMAD.MOV.U32 R175, RZ, RZ, R119 ;  /* 0x000000ffffaf7224 */ /* 0x000ff600078e0077 */
[----:B------:R-:W-:Y:S08]  /*e3e00*/  @!UPT UIADD3 URZ, URZ, URZ, URZ ;  /* 0x0000003f3f3ff290 */ /* 0x000ff0000fffe03f */
[----:B------:R-:W-:Y:S01]  /*e3e10*/  STL.64 [R1+0x2370], R8 ;  /* 0x0023700801007387 */ /* 0x000fe20000100a00 */
[----:B------:R2:W-:Y:S02]  /*e3e20*/  STL.64 [R1+0x2378], R10 ;  /* 0x0023780a01007387 */ /* 0x0005e40000100a00 */
[----:B------:R-:W-:Y:S02]  /*e3e30*/  STL.64 [R1+0x79e0], R174 ;  /* 0x0079e0ae01007387 */ /* 0x000fe40000100a00 */
[----:B------:R-:W-:Y:S01]  /*e3e40*/  STL.64 [R1+0x79d8], R172 ;  /* 0x0079d8ac01007387 */ /* 0x000fe20000100a00 */
[C---:B--2---:R-:W-:Y:S01]  /*e3e50*/  HMMA.1688.F32.TF32 R8, R12.reuse, R134, R64 ;  /* 0x000000860c08723c */ /* 0x044fe20000081040 */
[----:B------:R-:W-:Y:S01]  /*e3e60*/  IMAD.MOV.U32 R182, RZ, RZ, R134 ;  /* 0x000000ffffb67224 */ /* 0x000fe200078e0086 */
[----:B------:R-:W-:Y:S11]  /*e3e70*/  MOV R183, R135 ;  /* 0x0000008700b77202 */ /* 0x000ff60000000f00 */
[----:B------:R-:W-:Y:S10]  /*e3e80*/  @!UPT UIADD3 URZ, URZ, URZ, URZ ;  /* 0x0000003f3f3ff290 */ /* 0x000ff4000fffe03f */
[----:B------:R-:W-:Y:S01]  /*e3e90*/  STL.64 [R1+0x2360], R8 ;  /* 0x0023600801007387 */ /* 0x000fe20000100a00 */
[----:B------:R2:W-:Y:S02]  /*e3ea0*/  STL.64 [R1+0x2368], R10 ;  /* 0x0023680a01007387 */ /* 0x0005e40000100a00 */
[C---:B--2---:R-:W-:Y:S01]  /*e3eb0*/  HMMA.1688.F32.TF32 R8, R12.reuse, R114, R68 ;  /* 0x000000720c08723c */ /* 0x044fe20000081044 */
[----:B------:R-:W-:Y:S01]  /*e3ec0*/  STL.64 [R1+0x79f0], R182 ;  /* 0x0079f0b601007387 */ /* 0x000fe20000100a00 */
[----:B------:R-:W-:Y:S02]  /*e3ed0*/  STL.64 [R1+0x79e8], R180 ;  /* 0x0079e8b401007387 */ /* 0x000fe40000100a00 */
[----:B------:R-:W-:Y:S02]  /*e3ee0*/  IMAD.MOV.U32 R190, RZ, RZ, R114 ;  /* 0x000000ffffbe7224 */ /* 0x000fe400078e0072 */
[----:B------:R-:W-:Y:S11]  /*e3ef0*/  IMAD.MOV.U32 R191, RZ, RZ, R115 ;  /* 0x000000ffffbf7224 */ /* 0x000ff600078e0073 */
[----:B------:R-:W-:Y:S06]  /*e3f00*/  @!UPT UIADD3 URZ, URZ, URZ, URZ ;  /* 0x0000003f3f3ff290 */ /* 0x000fec000fffe03f */
[----:B------:R-:W-:Y:S01]  /*e3f10*/  STL.64 [R1+0x2350], R8 ;  /* 0x0023500801007387 */ /* 0x000fe20000100a00 */
[----:B------:R2:W-:Y:S02]  /*e3f20*/  STL.64 [R1+0x2358], R10 ;  /* 0x0023580a01007387 */ /* 0x0005e40000100a00 */
[C---:B--2---:R-:W-:Y:S01]  /*e3f30*/  HMMA.1688.F32.TF32 R8, R12.reuse, R130, R72 ;  /* 0x000000820c08723c */ /* 0x044fe20000081048 */
[----:B------:R-:W-:Y:S01]  /*e3f40*/  STL.64 [R1+0x7a00], R190 ;  /* 0x007a00be01007387 */ /* 0x000fe20000100a00 */
[----:B------:R-:W-:Y:S01]  /*e3f50*/  STL.64 [R1+0x79f8], R188 ;  /* 0x0079f8bc01007387 */ /* 0x000fe20000100a00 */
[----:B------:R-:W-:Y:S01]  /*e3f60*/  MOV R198, R130 ;  /* 0x0000008200c67202 */ /* 0x000fe20000000f00 */
[----:B------:R-:W-:Y:S11]  /*e3f70*/  IMAD.MOV.U32 R199, RZ, RZ, R131 ;  /* 0x000000ffffc77224 */ /* 0x000ff600078e0083 */
[----:B------:R-:W-:Y:S08]  /*e3f80*/  @!UPT UIADD3 URZ, URZ, URZ, URZ ;  /* 0x0000003f3f3ff290 */ /* 0x000ff0000fffe03f */
[----:B------:R-:W-:Y:S01]  /*e3f90*/  STL.64 [R1+0x2340], R8 ;  /* 0x0023400801007387 */ /* 0x000fe20000100a00 */
[----:B------:R2:W-:Y:S02]  /*e3fa0*/  STL.64 [R1+0x2348], R10 ;  /* 0x0023480a01007387 */ /* 0x0005e40000100a00 */
[C---:B--2---:R-:W-:Y:S01]  /*e3fb0*/  HMMA.1688.F32.TF32 R8, R12.reuse, R110, R76 ;  /* 0x0000006e0c08723c */ /* 0x044fe2000008104c */
[----:B------:R-:W-:Y:S01]  /*e3fc0*/  STL.64 [R1+0x7a10], R198 ;  /* 0x007a10c601007387 */ /* 0x000fe20000100a00 */
[----:B------:R-:W-:Y:S02]  /*e3fd0*/  STL.64 [R1+0x7a08], R196 ;  /* 0x007a08c401007387 */ /* 0x000fe40000100a00 */
[----:B------:R-:W-:Y:S01]  /*e3fe0*/  IMAD.MOV.U32 R206, RZ, RZ, R110 ;  /* 0x000000ffffce7224 */ /* 0x000fe200078e006e */
[----:B------:R-:W-:Y:S11]  /*e3ff0*/  MOV R207, R111 ;  /* 0x0000006f00cf7202 */ /* 0x000ff60000000f00 */
[----:B------:R-:W-:Y:S07]  /*e4000*/  @!UPT UIADD3 URZ, URZ, URZ, URZ ;  /* 0x0000003f3f3ff290 */ /* 0x000fee000fffe03f */
[----:B------:R-:W-:Y:S01]  /*e4010*/  STL.64 [R1+0x2330], R8 ;  /* 0x0023300801007387 */ /* 0x000fe20000100a00 */
[----:B------:R4:W-:Y:S02]  /*e4020*/  STL.64 [R1+0x2338], R10 ;  /* 0x0023380a01007387 */ /* 0x0009e40000100a00 */
[C---:B----4-:R-:W-:Y:S01]  /*e4030*/  HMMA.1688.F32.TF32 R8, R12.reuse, R126, R80 ;  /* 0x0000007e0c08723c */ /* 0x050fe20000081050 */
[----:B------:R-:W-:Y:S01]  /*e4040*/  STL.64 [R1+0x7a20], R206 ;  /* 0x007a20ce01007387 */ /* 0x000fe20000100a00 */
[----:B------:R-:W-:Y:S06]  /*e4050*/  STL.64 [R1+0x7a18], R204 ;  /* 0x007a18cc01007387 */ /* 0x000fec0000100a00 */
[----:B------:R-:W-:Y:S01]  /*e4060*/  HMMA.1688.F32.TF32 R16, R12, R222, R84 ;  /* 0x000000de0c10723c */ /* 0x000fe20000081054 */
[----:B------:R-:W-:-:S02]  /*e4070*/  IMAD.MOV.U32 R214, RZ, RZ, R126 ;  /* 0x000000ffffd67224 */ /* 0x000fc400078e007e */
[----:B------:R-:W-:Y:S11]  /*e4080*/  IMAD.MOV.U32 R215, RZ, RZ, R127 ;  /* 0x000000ffffd77224 */ /* 0x000ff600078e007f */
[----:B------:R-:W-:Y:S01]  /*e4090*/  @!UPT UIADD3 URZ, URZ, URZ, URZ ;  /* 0x0000003f3f3ff290 */ /* 0x000fe2000fffe03f */
[----:B------:R-:W-:Y:S01]  /*e40a0*/  STL.64 [R1+0x2320], R8 ;  /* 0x0023200801007387 */ /* 0x000fe20000100a00 */
[----:B------:R2:W-:Y:S02]  /*e40b0*/  STL.64 [R1+0x2328], R10 ;  /* 0x0023280a01007387 */ /* 0x0005e40000100a00 */
[----:B--2---:R-:W-:Y:S01]  /*e40c0*/  HMMA.1688.F32.TF32 R8, R12, R230, R88 ;  /* 0x000000e60c08723c */ /* 0x004fe20000081058 */
[----:B------:R-:W-:Y:S01]  /*e40d0*/  STL.64 [R1+0x7a30], R214 ;  /* 0x007a30d601007387 */ /* 0x000fe20000100a00 */
[----:B------:R2:W-:Y:S02]  /*e40e0*/  STL.64 [R1+0x7a28], R212 ;  /* 0x007a28d401007387 */ /* 0x0005e40000100a00 */
[----:B------:R-:W3:Y:S02]  /*e40f0*/  LDL R140, [R1+0xf0] ;  /* 0x0000f000018c7983 */ /* 0x000ee40000100800 */
[----:B------:R4:W-:Y:S01]  /*e4100*/  STL.64 [R1+0x2310], R16 ;  /* 0x0023101001007387 */ /* 0x0009e20000100a00 */
[----:B------:R1:W-:Y:S01]  /*e4110*/  STL.64 [R1+0x2318], R18 ;  /* 0x0023181201007387 */ /* 0x0003e20000100a00 */
[----:B------:R-:W-:Y:S01]  /*e4120*/  MOV R142, R224 ;  /* 0x000000e0008e7202 */ /* 0x000fe20000000f00 */
[----:B------:R-:W-:-:S02]  /*e4130*/  IMAD.MOV.U32 R143, RZ, RZ, R225 ;  /* 0x000000ffff8f7224 */ /* 0x000fc400078e00e1 */
[----:B------:R-:W-:Y:S01]  /*e4140*/  IMAD.MOV.U32 R166, RZ, RZ, R232 ;  /* 0x000000ffffa67224 */ /* 0x000fe200078e00e8 */
[----:B------:R-:W-:Y:S01]  /*e4150*/  MOV R167, R233 ;  /* 0x000000e900a77202 */ /* 0x000fe20000000f00 */
[----:B------:R-:W-:Y:S02]  /*e4160*/  IMAD.MOV.U32 R190, RZ, RZ, R248 ;  /* 0x000000ffffbe7224 */ /* 0x000fe400078e00f8 */
[----:B------:R-:W-:-:S08]  /*e4170*/  IMAD.MOV.U32 R191, RZ, RZ, R239 ;  /* 0x000000ffffbf7224 */ /* 0x000fd000078e00ef */
[----:B------:R1:W-:Y:S01]  /*e4180*/  STL.64 [R1+0x2300], R8 ;  /* 0x0023000801007387 */ /* 0x0003e20000100a00 */
[----:B------:R1:W-:Y:S02]  /*e4190*/  STL.64 [R1+0x2308], R10 ;  /* 0x0023080a01007387 */ /* 0x0003e40000100a00 */
[----:B------:R-:W3:Y:S02]  /*e41a0*/  LDL R141, [R1+0xf4] ;  /* 0x0000f400018d7983 */ /* 0x000ee40000100800 */
[----:B------:R-:W3:Y:S01]  /*e41b0*/  LDL.LU R224, [R1+0x7af8] ;  /* 0x007af80001e07983 */ /* 0x000ee20000300800 */
[----:B------:R-:W3:Y:S01]  /*e41c0*/  LDL.LU R225, [R1+0x7af4] ;  /* 0x007af40001e17983 */ /* 0x000ee20000300800 */
[----:B------:R-:W3:Y:S02]  /*e41d0*/  LDL R164, [R1+0xc0] ;  /* 0x0000c00001a47983 */ /* 0x000ee40000100800 */
[----:B------:R-:W3:Y:S02]  /*e41e0*/  LDL R165, [R1+0xc4] ;  /* 0x0000c40001a57983 */ /* 0x000ee40000100800 */
[----:B------:R-:W3:Y:S01]  /*e41f0*/  LDL.LU R232, [R1+0x7af0] ;  /* 0x007af00001e87983 */ /* 0x000ee20000300800 */
[----:B------:R-:W3:Y:S01]  /*e4200*/  LDL.LU R233, [R1+0x7aec] ;  /* 0x007aec0001e97983 */ /* 0x000ee20000300800 */
[----:B------:R-:W3:Y:S02]  /*e4210*/  LDL R188, [R1+0x90] ;  /* 0x0000900001bc7983 */ /* 0x000ee40000100800 */
[----:B------:R-:W3:Y:S02]  /*e4220*/  LDL R189, [R1+0x94] ;  /* 0x0000940001bd7983 */ /* 0x000ee40000100800 */
[----:B------:R-:W3:Y:S01]  /*e4230*/  LDL.LU R248, [R1+0x7ae8] ;  /* 0x007ae80001f87983 */ /* 0x000ee20000300800 */
[----:B------:R-:W4:Y:S01]  /*e4240*/  LDL.LU R239, [R1+0x7ae4] ;  /* 0x007ae40001ef7983 */ /* 0x000f220000300800 */
[----:B------:R-:W4:Y:S02]  /*e4250*/  LDL.64 R244, [R1+0x10] ;  /* 0x0000100001f47983 */ /* 0x000f240000100a00 */
[----:B------:R-:W4:Y:S02]  /*e4260*/  LDL.64 R246, [R1+0x18] ;  /* 0x0000180001f67983 */ /* 0x000f240000100a00 */
[----:B------:R-:W4:Y:S01]  /*e4270*/  LDL R204, [R1+0x70] ;  /* 0x0000700001cc7983 */ /* 0x000f220000100800 */
[----:B------:R-:W4:Y:S01]  /*e4280*/  LDL R205, [R1+0x74] ;  /* 0x0000740001cd7983 */ /* 0x000f220000100800 */
[----:B------:R-:W-:-:S02]  /*e4290*/  MOV R206, R240 ;  /* 0x000000f000ce7202 */ /* 0x000fc40000000f00 */
[----:B------:R-:W4:Y:S02]  /*e42a0*/  LDL.LU R240, [R1+0x7ae0] ;  /* 0x007ae00001f07983 */ /* 0x000f240000300800 */
[----:B------:R-:W-:Y:S02]  /*e42b0*/  IMAD.MOV.U32 R207, RZ, RZ, R241 ;  /* 0x000000ffffcf7224 */ /* 0x000fe400078e00f1 */
[----:B------:R-:W4:Y:S01]  /*e42c0*/  LDL.LU R241, [R1+0x7adc] ;  /* 0x007adc0001f17983 */ /* 0x000f220000300800 */
[----:B--2---:R-:W2:Y:S02]  /*e42d0*/  LDL.64 R212, [R1+0x60] ;  /* 0x0000600001d47983 */ /* 0x004ea40000100a00 */
[----:B------:R-:W2:Y:S02]  /*e42e0*/  LDL.64 R214, [R1+0x68] ;  /* 0x0000680001d67983 */ /* 0x000ea40000100a00 */
[----:B------:R-:W-:Y:S02]  /*e42f0*/  IMAD.MOV.U32 R198, RZ, RZ, R249 ;  /* 0x000000ffffc67224 */ /* 0x000fe400078e00f9 */
[----:B------:R-:W-:Y:S01]  /*e4300*/  IMAD.MOV.U32 R199, RZ, RZ, R238 ;  /* 0x000000ffffc77224 */ /* 0x000fe200078e00ee */
[----:B---3--:R-:W-:Y:S01]  /*e4310*/  MOV R197, R248 ;  /* 0x000000f800c57202 */ /* 0x008fe20000000f00 */
[----:B----4-:R-:W-:-:S02]  /*e4320*/  IMAD.MOV.U32 R196, RZ, RZ, R239 ;  /* 0x000000ffffc47224 */ /* 0x010fc400078e00ef */
[----:B------:R-:W3:Y:S01]  /*e4330*/  LDL.LU R239, [R1+0x7ad8] ;  /* 0x007ad80001ef7983 */ /* 0x000ee20000300800 */
        /* <DEDUP_REMOVED lines=38> */
[----:B------:R-:W2:Y:S02]  /*e45a0*/  LDL.LU R103, [R1+0xfec] ;  /* 0x000fec0001677983 */ /* 0x000ea40000300800 */
[----:B---3--:R-:W-:Y:S01]  /*e45b0*/  IMAD.MOV.U32 R125, RZ, RZ, R239 ;  /* 0x000000ffff7d7224 */ /* 0x008fe200078e00ef */
[----:B----4-:R-:W-:-:S02]  /*e45c0*/  MOV R124, R248 ;  /* 0x000000f8007c7202 */ /* 0x010fc40000000f00 */
[----:B------:R-:W3:Y:S01]  /*e45d0*/  LDL.LU R248, [R1+0x7ac8] ;  /* 0x007ac80001f87983 */ /* 0x000ee20000300800 */
[----:B------:R-:W4:Y:S02]  /*e45e0*/  LDL.LU R239, [R1+0x7ac4] ;  /* 0x007ac40001ef7983 */ /* 0x000f240000300800 */
[----:B------:R-:W3:Y:S02]  /*e45f0*/  LDL.LU R44, [R1+0xff0] ;  /* 0x000ff000012c7983 */ /* 0x000ee40000300800 */
[----:B------:R-:W3:Y:S01]  /*e4600*/  LDL.LU R45, [R1+0xff4] ;  /* 0x000ff400012d7983 */ /* 0x000ee20000300800 */
[----:B------:R-:W3:Y:S01]  /*e4610*/  LDL.LU R46, [R1+0xff8] ;  /* 0x000ff800012e7983 */ /* 0x000ee20000300800 */
[----:B------:R-:W3:Y:S02]  /*e4620*/  LDL.LU R47, [R1+0xffc] ;  /* 0x000ffc00012f7983 */ /* 0x000ee40000300800 */
[----:B--2---:R-:W-:Y:S01]  /*e4630*/  IMAD.MOV.U32 R136, RZ, RZ, R238 ;  /* 0x000000ffff887224 */ /* 0x004fe200078e00ee */
[----:B------:R-:W-:Y:S01]  /*e4640*/  MOV R137, R249 ;  /* 0x000000f900897202 */ /* 0x000fe20000000f00 */
[----:B------:R-:W2:Y:S01]  /*e4650*/  LDL.LU R238, [R1+0x7ac0] ;  /* 0x007ac00001ee7983 */ /* 0x000ea20000300800 */
[----:B------:R-:W2:Y:S02]  /*e4660*/  LDL.LU R249, [R1+0x7abc] ;  /* 0x007abc0001f97983 */ /* 0x000ea40000300800 */
[----:B------:R-:W2:Y:S02]  /*e4670*/  LDL.LU R48, [R1+0x1000] ;  /* 0x0010000001307983 */ /* 0x000ea40000300800 */
[----:B------:R-:W2:Y:S01]  /*e4680*/  LDL.LU R49, [R1+0x1004] ;  /* 0x0010040001317983 */ /* 0x000ea20000300800 */
[----:B------:R-:W2:Y:S01]  /*e4690*/  LDL.LU R50, [R1+0x1008] ;  /* 0x0010080001327983 */ /* 0x000ea20000300800 */
[----:B------:R-:W2:Y:S02]  /*e46a0*/  LDL.LU R51, [R1+0x100c] ;  /* 0x00100c0001337983 */ /* 0x000ea40000300800 */
[----:B----4-:R-:W-:-:S02]  /*e46b0*/  IMAD.MOV.U32 R116, RZ, RZ, R239 ;  /* 0x000000ffff747224 */ /* 0x010fc400078e00ef */
[----:B------:R-:W4:Y:S01]  /*e46c0*/  LDL.LU R239, [R1+0x7ab8] ;  /* 0x007ab80001ef7983 */ /* 0x000f220000300800 */
[----:B---3--:R-:W-:Y:S02]  /*e46d0*/  IMAD.MOV.U32 R117, RZ, RZ, R248 ;  /* 0x000000ffff757224 */ /* 0x008fe400078e00f8 */
[----:B------:R-:W3:Y:S02]  /*e46e0*/  LDL.LU R248, [R1+0x7ab4] ;  /* 0x007ab40001f87983 */ /* 0x000ee40000300800 */
[----:B--2---:R-:W-:Y:S01]  /*e46f0*/  IMAD.MOV.U32 R133, RZ, RZ, R238 ;  /* 0x000000ffff857224 */ /* 0x004fe200078e00ee */
[----:B------:R-:W-:Y:S02]  /*e4700*/  MOV R132, R249 ;  /* 0x000000f900847202 */ /* 0x000fe40000000f00 */
        /* <DEDUP_REMOVED lines=12> */
[----:B------:R-:W3:Y:S02]  /*e47d0*/  LDL R74, [R1+0x12f8] ;  /* 0x0012f800014a7983 */ /* 0x000ee40000100800 */
[----:B------:R-:W3:Y:S02]  /*e47e0*/  LDL R75, [R1+0x12fc] ;  /* 0x0012fc00014b7983 */ /* 0x000ee40000100800 */
[----:B------:R-:W3:Y:S01]  /*e47f0*/  LDL R70, [R1+0x1318] ;  /* 0x0013180001467983 */ /* 0x000ee20000100800 */
        /* <DEDUP_REMOVED lines=14> */
[----:B--2---:R-:W-:-:S03]  /*e48e0*/  IMAD.MOV.U32 R67, RZ, RZ, R238 ;  /* 0x000000ffff437224 */ /* 0x004fc600078e00ee */
[----:B------:R-:W3:Y:S01]  /*e48f0*/  LDL.LU R104, [R1+0xfd0] ;  /* 0x000fd00001687983 */ /* 0x000ee20000300800 */
[----:B------:R-:W3:Y:S03]  /*e4900*/  LDL.LU R105, [R1+0xfd4] ;  /* 0x000fd40001697983 */ /* 0x000ee60000300800 */
        /* <DEDUP_REMOVED lines=14> */
[C---:B------:R-:W-:Y:S08]  /*e49f0*/  HMMA.1688.F32.TF32 R136, R4.reuse, R136, R48 ;  /* 0x000000880488723c */ /* 0x040ff00000081030 */
[C---:B------:R-:W-:Y:S08]  /*e4a00*/  HMMA.1688.F32.TF32 R124, R4.reuse, R124, R44 ;  /* 0x0000007c047c723c */ /* 0x040ff0000008102c */
[----:B------:R-:W-:Y:S01]  /*e4a10*/  HMMA.1688.F32.TF32 R132, R4, R132, R56 ;  /* 0x000000840484723c */ /* 0x000fe20000081038 */
[----:B----4-:R-:W-:-:S07]  /*e4a20*/  MOV R66, R239 ;  /* 0x000000ef00427202 */ /* 0x010fce0000000f00 */
[C---:B---3--:R-:W-:Y:S08]  /*e4a30*/  HMMA.1688.F32.TF32 R72, R12.reuse, R74, R92 ;  /* 0x0000004a0c48723c */ /* 0x048ff0000008105c */
[C---:B------:R-:W-:Y:S08]  /*e4a40*/  HMMA.1688.F32.TF32 R68, R12.reuse, R70, R96 ;  /* 0x000000460c44723c */ /* 0x040ff00000081060 */
[----:B------:R-:W-:Y:S01]  /*e4a50*/  HMMA.1688.F32.TF32 R64, R12, R66, R120 ;  /* 0x000000420c40723c */ /* 0x000fe20000081078 */
[----:B------:R-:W-:Y:S04]  /*e4a60*/  LDS R12, [R2+0x1c300] ;  /* 0x01c30000020c7984 */ /* 0x000fe80000000800 */
[----:B------:R-:W-:Y:S04]  /*e4a70*/  LDS R14, [R2+0x1e300] ;  /* 0x01e30000020e7984 */ /* 0x000fe80000000800 */
[----:B------:R-:W-:Y:S04]  /*e4a80*/  LDS R13, [R0+0x1c300] ;  /* 0x01c30000000d7984 */ /* 0x000fe80000000800 */
[----:B------:R-:W1:Y:S04]  /*e4a90*/  LDS R15, [R0+0x1e300] ;  /* 0x01e30000000f7984 */ /* 0x000e680000000800 */
[----:B------:R-:W-:Y:S01]  /*e4aa0*/  STL.64 [R1+0x22f0], R72 ;  /* 0x0022f04801007387 */ /* 0x000fe20000100a00 */
[----:B------:R-:W-:Y:S02]  /*e4ab0*/  STL.64 [R1+0x22f8], R74 ;  /* 0x0022f84a01007387 */ /* 0x000fe40000100a00 */
[----:B------:R3:W-:Y:S02]  /*e4ac0*/  STL.64 [R1+0x22e0], R68 ;  /* 0x0022e04401007387 */ /* 0x0007e40000100a00 */
[----:B------:R4:W-:Y:S01]  /*e4ad0*/  STL.64 [R1+0x22e8], R70 ;  /* 0x0022e84601007387 */ /* 0x0009e20000100a00 */
[----:B------:R1:W-:Y:S01]  /*e4ae0*/  STL.64 [R1+0x2220], R64 ;  /* 0x0022204001007387 */ /* 0x0003e20000100a00 */
[----:B------:R1:W-:Y:S02]  /*e4af0*/  STL.64 [R1+0x2228], R66 ;  /* 0x0022284201007387 */ /* 0x0003e40000100a00 */
[----:B------:R-:W-:Y:S02]  /*e4b00*/  STL [R1+0x773c], R248 ;  /* 0x00773cf801007387 */ /* 0x000fe40000100800 */
[----:B------:R-:W-:Y:S01]  /*e4b10*/  STL [R1+0x7738], R249 ;  /* 0x007738f901007387 */ /* 0x000fe20000100800 */
[----:B------:R1:W-:Y:S01]  /*e4b20*/  STL.64 [R1+0x7aa0], R246 ;  /* 0x007aa0f601007387 */ /* 0x0003e20000100a00 */
[----:B------:R-:W-:Y:S02]  /*e4b30*/  STL [R1+0x7744], R240 ;  /* 0x007744f001007387 */ /* 0x000fe40000100800 */
[----:B------:R3:W-:Y:S02]  /*e4b40*/  STL [R1+0x7740], R241 ;  /* 0x007740f101007387 */ /* 0x0007e40000100800 */
        /* <DEDUP_REMOVED lines=16> */
[----:B---3--:R-:W3:Y:S01]  /*e4c50*/  LDL.LU R68, [R1+0x5a0] ;  /* 0x0005a00001447983 */ /* 0x008ee20000300800 */
[----:B------:R-:W3:Y:S01]  /*e4c60*/  LDL.LU R69, [R1+0x5a4] ;  /* 0x0005a40001457983 */ /* 0x000ee20000300800 */
[----:B----4-:R-:W3:Y:S02]  /*e4c70*/  LDL.LU R70, [R1+0x5a8] ;  /* 0x0005a80001467983 */ /* 0x010ee40000300800 */
[----:B------:R-:W3:Y:S02]  /*e4c80*/  LDL.LU R71, [R1+0x5ac] ;  /* 0x0005ac0001477983 */ /* 0x000ee40000300800 */
        /* <DEDUP_REMOVED lines=22> */
[----:B-1----:R-:W4:Y:S02]  /*e4df0*/  LDL.LU R64, [R1+0x5b0] ;  /* 0x0005b00001407983 */ /* 0x002f240000300800 */
        /* <DEDUP_REMOVED lines=19> */
[----:B------:R-:W4:Y:S01]  /*e4f30*/  LDL.64 R246, [R1+0x8] ;  /* 0x0000080001f67983 */ /* 0x000f220000100a00 */
[C---:B------:R-:W-:Y:S08]  /*e4f40*/  HMMA.1688.F32.TF32 R16, R4.reuse, R240, R16 ;  /* 0x000000f00410723c */ /* 0x040ff00000081010 */
[----:B------:R-:W-:Y:S01]  /*e4f50*/  HMMA.1688.F32.TF32 R108, R4, R248, R108 ;  /* 0x000000f8046c723c */ /* 0x000fe2000008106c */
[----:B------:R-:W-:-:S06]  /*e4f60*/  IMAD.MOV.U32 R241, RZ, RZ, R228 ;  /* 0x000000fffff17224 */ /* 0x000fcc00078e00e4 */
[----:B------:R-:W-:Y:S01]  /*e4f70*/  MOV R248, R229 ;  /* 0x000000e500f87202 */ /* 0x000fe20000000f00 */
[----:B------:R-:W-:Y:S04]  /*e4f80*/  STL [R1+0x774c], R241 ;  /* 0x00774cf101007387 */ /* 0x000fe80000100800 */
        /* <DEDUP_REMOVED lines=19> */
[----:B------:R-:W-:Y:S01]  /*e50c0*/  STL [R1+0x7774], R200 ;  /* 0x007774c801007387 */ /* 0x000fe20000100800 */
[----:B------:R-:W-:Y:S02]  /*e50d0*/  STL [R1+0x7770], R201 ;  /* 0x007770c901007387 */ /* 0x000fe40000100800 */
[----:B------:R-:W-:Y:S04]  /*e50e0*/  STL [R1+0x7778], R193 ;  /* 0x007778c101007387 */ /* 0x000fe80000100800 */
[C---:B--2---:R-:W-:Y:S08]  /*e50f0*/  HMMA.1688.F32.TF32 R96, R4.reuse, R152, R96 ;  /* 0x000000980460723c */ /* 0x044ff00000081060 */
[C---:B------:R-:W-:Y:S08]  /*e5100*/  HMMA.1688.F32.TF32 R92, R4.reuse, R160, R92 ;  /* 0x000000a0045c723c */ /* 0x040ff0000008105c */
[C---:B------:R-:W-:Y:S08]  /*e5110*/  HMMA.1688.F32.TF32 R88, R4.reuse, R168, R88 ;  /* 0x000000a80458723c */ /* 0x040ff00000081058 */
[C---:B------:R-:W-:Y:S08]  /*e5120*/  HMMA.1688.F32.TF32 R80, R4.reuse, R184, R80 ;  /* 0x000000b80450723c */ /* 0x040ff00000081050 */
        /* <DEDUP_REMOVED lines=11> */
[----:B------:R-:W-:Y:S01]  /*e51e0*/  HMMA.1688.F32.TF32 R128, R12, R246, R128 ;  /* 0x000000f60c80723c */ /* 0x000fe20000081080 */
[----:B------:R-:W-:-:S02]  /*e51f0*/  IMAD.MOV.U32 R6, RZ, RZ, R237 ;  /* 0x000000ffff067224 */ /* 0x000fc400078e00ed */
[----:B------:R-:W-:Y:S01]  /*e5200*/  IMAD.MOV.U32 R7, RZ, RZ, R236 ;  /* 0x000000ffff077224 */ /* 0x000fe200078e00ec */
[----:B------:R-:W-:Y:S01]  /*e5210*/  MOV R236, R246 ;  /* 0x000000f600ec7202 */ /* 0x000fe20000000f00 */
[----:B------:R-:W-:Y:S02]  /*e5220*/  IMAD.MOV.U32 R237, RZ, RZ, R247 ;  /* 0x000000ffffed7224 */ /* 0x000fe400078e00f7 */
[----:B------:R-:W2:Y:S11]  /*e5230*/  LDL.LU.64 R246, [R1+0x7aa0] ;  /* 0x007aa00001f67983 */ /* 0x000eb60000300a00 */
[----:B------:R-:W-:Y:S05]  /*e5240*/  @!UPT UIADD3 URZ, URZ, URZ, URZ ;  /* 0x0000003f3f3ff290 */ /* 0x000fea000fffe03f */
[----:B------:R1:W-:Y:S01]  /*e5250*/  STL.64 [R1+0x7a88], R130 ;  /* 0x007a888201007387 */ /* 0x0003e20000100a00 */
[----:B------:R-:W-:Y:S03]  /*e5260*/  STL.64 [R1+0x7a80], R128 ;  /* 0x007a808001007387 */ /* 0x000fe60000100a00 */
[----:B-1----:R-:W3:Y:S01]  /*e5270*/  LDL.64 R130, [R1+0x58] ;  /* 0x0000580001827983 */ /* 0x002ee20000100a00 */
[C---:B--2---:R-:W-:Y:S01]  /*e5280*/  HMMA.1688.F32.TF32 R112, R12.reuse, R246, R112 ;  /* 0x000000f60c70723c */ /* 0x044fe20000081070 */
[----:B------:R-:W-:Y:S01]  /*e5290*/  IMAD.MOV.U32 R238, RZ, RZ, R246 ;  /* 0x000000ffffee7224 */ /* 0x000fe200078e00f6 */
[----:B------:R-:W-:Y:S02]  /*e52a0*/  MOV R239, R247 ;  /* 0x000000f700ef7202 */ /* 0x000fe40000000f00 */
[----:B------:R-:W2:Y:S01]  /*e52b0*/  LDL.LU.64 R246, [R1+0x7a98] ;  /* 0x007a980001f67983 */ /* 0x000ea20000300a00 */
[----:B------:R-:W4:Y:S11]  /*e52c0*/  LDL.LU.64 R244, [R1+0x7a90] ;  /* 0x007a900001f47983 */ /* 0x000f360000300a00 */
[----:B------:R-:W-:Y:S07]  /*e52d0*/  @!UPT UIADD3 URZ, URZ, URZ, URZ ;  /* 0x0000003f3f3ff290 */ /* 0x000fee000fffe03f */
[----:B------:R1:W-:Y:S01]  /*e52e0*/  STL.64 [R1+0x7a78], R114 ;  /* 0x007a787201007387 */ /* 0x0003e20000100a00 */
[----:B------:R-:W-:Y:S03]  /*e52f0*/  STL.64 [R1+0x7a70], R112 ;  /* 0x007a707001007387 */ /* 0x000fe60000100a00 */
[----:B-1----:R-:W2:Y:S04]  /*e5300*/  LDL R114, [R1+0x38] ;  /* 0x0000380001727983 */ /* 0x002ea80000100800 */
[----:B------:R-:W2:Y:S01]  /*e5310*/  LDL R115, [R1+0x3c] ;  /* 0x00003c0001737983 */ /* 0x000ea20000100800 */
[----:B------:R1:W-:Y:S02]  /*e5320*/  STL.64 [R1+0x7788], R238 ;  /* 0x007788ee01007387 */ /* 0x0003e40000100a00 */
[----:B------:R3:W-:Y:S01]  /*e5330*/  STL.64 [R1+0x7780], R236 ;  /* 0x007780ec01007387 */ /* 0x0007e20000100a00 */
[----:B-1----:R-:W2:Y:S01]  /*e5340*/  LDL R238, [R1+0x28] ;  /* 0x0000280001ee7983 */ /* 0x002ea20000100800 */
[C---:B------:R-:W-:Y:S08]  /*e5350*/  HMMA.1688.F32.TF32 R136, R12.reuse, R6, R136 ;  /* 0x000000060c88723c */ /* 0x040ff00000081088 */
[----:B---3--:R-:W-:Y:S01]  /*e5360*/  HMMA.1688.F32.TF32 R4, R12, R130, R124 ;  /* 0x000000820c04723c */ /* 0x008fe2000008107c */
[----:B------:R-:W-:Y:S01]  /*e5370*/  MOV R241, R131 ;  /* 0x0000008300f17202 */ /* 0x000fe20000000f00 */
[----:B------:R-:W-:-:S06]  /*e5380*/  IMAD.MOV.U32 R240, RZ, RZ, R183 ;  /* 0x000000fffff07224 */ /* 0x000fcc00078e00b7 */
[C---:B------:R-:W-:Y:S08]  /*e5390*/  HMMA.1688.F32.TF32 R8, R12.reuse, R198, R8 ;  /* 0x000000c60c08723c */ /* 0x040ff00000081008 */
[C---:B------:R-:W-:Y:S08]  /*e53a0*/  HMMA.1688.F32.TF32 R16, R12.reuse, R242, R16 ;  /* 0x000000f20c10723c */ /* 0x040ff00000081010 */
[C---:B------:R-:W-:Y:S08]  /*e53b0*/  HMMA.1688.F32.TF32 R20, R12.reuse, R190, R20 ;  /* 0x000000be0c14723c */ /* 0x040ff00000081014 */
[----:B------:R-:W-:Y:S01]  /*e53c0*/  HMMA.1688.F32.TF32 R24, R12, R182, R24 ;  /* 0x000000b60c18723c */ /* 0x000fe20000081018 */
[----:B------:R-:W-:-:S07]  /*e53d0*/  MOV R248, R182 ;  /* 0x000000b600f87202 */ /* 0x000fce0000000f00 */
        /* <DEDUP_REMOVED lines=14> */
[----:B------:R-:W-:Y:S01]  /*e54c0*/  HMMA.1688.F32.TF32 R52, R12, R230, R52 ;  /* 0x000000e60c34723c */ /* 0x000fe20000081034 */
[----:B------:R-:W-:Y:S01]  /*e54d0*/  STL.64 [R1+0x7a68], R6 ;  /* 0x007a680601007387 */ /* 0x000fe20000100a00 */
[----:B------:R-:W-:Y:S02]  /*e54e0*/  STL.64 [R1+0x7a60], R4 ;  /* 0x007a600401007387 */ /* 0x000fe40000100a00 */
[----:B------:R-:W-:Y:S02]  /*e54f0*/  STL.64 [R1+0x7798], R242 ;  /* 0x007798f201007387 */ /* 0x000fe40000100a00 */
[----:B------:R1:W-:Y:S02]  /*e5500*/  STL.64 [R1+0x7790], R240 ;  /* 0x007790f001007387 */ /* 0x0003e40000100a00 */
[----:B------:R-:W-:Y:S01]  /*e5510*/  IMAD.MOV.U32 R249, RZ, RZ, R230 ;  /* 0x000000fffff97224 */ /* 0x000fe200078e00e6 */
        /* <DEDUP_REMOVED lines=41> */
[----:B-1----:R-:W3:Y:S04]  /*e57b0*/  LDL R240, [R1+0x320] ;  /* 0x0003200001f07983 */ /* 0x002ee80000100800 */
[----:B------:R-:W3:Y:S04]  /*e57c0*/  LDL R241, [R1+0x324] ;  /* 0x0003240001f17983 */ /* 0x000ee80000100800 */
[----:B------:R-:W3:Y:S04]  /*e57d0*/  LDL R242, [R1+0x328] ;  /* 0x0003280001f27983 */ /* 0x000ee80000100800 */
[----:B------:R-:W3:Y:S01]  /*e57e0*/  LDL R243, [R1+0x32c] ;  /* 0x00032c0001f37983 */ /* 0x000ee20000100800 */
[----:B------:R-:W-:-:S02]  /*e57f0*/  IMAD.MOV.U32 R233, RZ, RZ, R130 ;  /* 0x000000ffffe97224 */ /* 0x000fc400078e0082 */
        /* <DEDUP_REMOVED lines=14> */
[----:B----4-:R-:W-:-:S02]  /*e58e0*/  IMAD.MOV.U32 R239, RZ, RZ, R245 ;  /* 0x000000ffffef7224 */ /* 0x010fc400078e00f5 */
[----:B------:R-:W-:Y:S02]  /*e58f0*/  IMAD.MOV.U32 R245, RZ, RZ, R231 ;  /* 0x000000fffff57224 */ /* 0x000fe400078e00e7 */
[----:B------:R-:W4:Y:S03]  /*e5900*/  LDL R231, [R1+0x36c] ;  /* 0x00036c0001e77983 */ /* 0x000f260000100800 */
[C---:B--2---:R-:W-:Y:S01]  /*e5910*/  HMMA.1688.F32.TF32 R132, R12.reuse, R238, R132 ;  /* 0x000000ee0c84723c */ /* 0x044fe20000081084 */
[----:B------:R-:W2:Y:S04]  /*e5920*/  LDL R238, [R1+0x338] ;  /* 0x0003380001ee7983 */ /* 0x000ea80000100800 */
[----:B------:R-:W2:Y:S01]  /*e5930*/  LDL R239, [R1+0x33c] ;  /* 0x00033c0001ef7983 */ /* 0x000ea20000100800 */
[----:B------:R1:W-:Y:S02]  /*e5940*/  STL [R1+0x7820], R245 ;  /* 0x007820f501007387 */ /* 0x0003e40000100800 */
[----:B------:R-:W-:Y:S02]  /*e5950*/  STL.64 [R1+0x7948], R246 ;  /* 0x007948f601007387 */ /* 0x000fe40000100a00 */
[----:B------:R1:W-:Y:S02]  /*e5960*/  STL [R1+0x7940], R244 ;  /* 0x007940f401007387 */ /* 0x0003e40000100800 */
        /* <DEDUP_REMOVED lines=23> */
[----:B------:R3:W-:Y:S01]  /*e5ae0*/  STL.64 [R1+0x77d0], R216 ;  /* 0x0077d0d801007387 */ /* 0x0007e20000100a00 */
[----:B-1----:R-:W2:Y:S04]  /*e5af0*/  LDL R218, [R1+0x2d8] ;  /* 0x0002d80001da7983 */ /* 0x002ea80000100800 */
[----:B---3--:R-:W3:Y:S04]  /*e5b00*/  LDL R216, [R1+0x2d0] ;  /* 0x0002d00001d87983 */ /* 0x008ee80000100800 */
[----:B------:R-:W3:Y:S04]  /*e5b10*/  LDL R217, [R1+0x2d4] ;  /* 0x0002d40001d97983 */ /* 0x000ee80000100800 */
        /* <DEDUP_REMOVED lines=59> */
[----:B------:R-:W-:Y:S03]  /*e5ed0*/  HMMA.1688.F32.TF32 R120, R12, R146, R120 ;  /* 0x000000920c78723c */ /* 0x000fe60000081078 */
        /* <DEDUP_REMOVED lines=78> */
[----:B------:R-:W2:Y:S02]  /*e63c0*/  LDL.LU.64 R130, [R1+0x7a58] ;  /* 0x007a580001827983 */ /* 0x000ea40000300a00 */
[----:B------:R-:W2:Y:S01]  /*e63d0*/  LDL.LU.64 R128, [R1+0x7a50] ;  /* 0x007a500001807983 */ /* 0x000ea20000300a00 */
[C---:B------:R-:W-:Y:S01]  /*e63e0*/  HMMA.1688.F32.TF32 R116, R12.reuse, R206, R116 ;  /* 0x000000ce0c74723c */ /* 0x040fe20000081074 */
[----:B------:R-:W-:Y:S04]  /*e63f0*/  LDS R124, [R2+0x28300] ;  /* 0x02830000027c7984 */ /* 0x000fe80000000800 */
[----:B------:R-:W-:Y:S03]  /*e6400*/  LDS R125, [R0+0x28300] ;  /* 0x02830000007d7984 */ /* 0x000fe60000000800 */
[C---:B--2---:R-:W-:Y:S01]  /*e6410*/  HMMA.1688.F32.TF32 R128, R12.reuse, R114, R128 ;  /* 0x000000720c80723c */ /* 0x044fe20000081080 */
[----:B------:R-:W3:Y:S01]  /*e6420*/  LDL.LU.64 R114, [R1+0x7a48] ;  /* 0x007a480001727983 */ /* 0x000ee20000300a00 */
[----:B------:R-:W3:Y:S06]  /*e6430*/  LDL.LU.64 R112, [R1+0x7a40] ;  /* 0x007a400001707983 */ /* 0x000eec0000300a00 */
[C---:B---3--:R-:W-:Y:S01]  /*e6440*/  HMMA.1688.F32.TF32 R112, R12.reuse, R214, R112 ;  /* 0x000000d60c70723c */ /* 0x048fe20000081070 */
[----:B------:R-:W2:Y:S07]  /*e6450*/  LDL.LU.64 R214, [R1+0x7a38] ;  /* 0x007a380001d67983 */ /* 0x000eae0000300a00 */
[C---:B------:R-:W-:Y:S01]  /*e6460*/  HMMA.1688.F32.TF32 R136, R12.reuse, R126, R136 ;  /* 0x0000007e0c88723c */ /* 0x040fe20000081088 */
[----:B------:R-:W-:Y:S04]  /*e6470*/  LDS R126, [R2+0x2a300] ;  /* 0x02a30000027e7984 */ /* 0x000fe80000000800 */
[----:B------:R-:W1:Y:S03]  /*e6480*/  LDS R127, [R0+0x2a300] ;  /* 0x02a30000007f7984 */ /* 0x000e660000000800 */
[C---:B--2---:R-:W-:Y:S01]  /*e6490*/  HMMA.1688.F32.TF32 R132, R12.reuse, R214, R132 ;  /* 0x000000d60c84723c */ /* 0x044fe20000081084 */
[----:B------:R-:W2:Y:S01]  /*e64a0*/  LDL.LU.64 R214, [R1+0x7a30] ;  /* 0x007a300001d67983 */ /* 0x000ea20000300a00 */
[----:B------:R-:W3:Y:S02]  /*e64b0*/  LDL.LU.64 R212, [R1+0x7a28] ;  /* 0x007a280001d47983 */ /* 0x000ee40000300a00 */
[----:B------:R-:W2:Y:S02]  /*e64c0*/  LDL.LU.64 R206, [R1+0x7a20] ;  /* 0x007a200001ce7983 */ /* 0x000ea40000300a00 */
        /* <DEDUP_REMOVED lines=87> */
[C---:B------:R-:W-:Y:S01]  /*e6a40*/  HMMA.1688.F32.TF32 R76, R12.reuse, R198, R76 ;  /* 0x000000c60c4c723c */ /* 0x040fe2000008104c */
[----:B------:R-:W3:Y:S02]  /*e6a50*/  LDL.LU.64 R198, [R1+0x7a10] ;  /* 0x007a100001c67983 */ /* 0x000ee40000300a00 */
[----:B------:R-:W3:Y:S05]  /*e6a60*/  LDL.LU.64 R196, [R1+0x7a08] ;  /* 0x007a080001c47983 */ /* 0x000eea0000300a00 */
[C---:B------:R-:W-:Y:S01]  /*e6a70*/  HMMA.1688.F32.TF32 R80, R12.reuse, R190, R80 ;  /* 0x000000be0c50723c */ /* 0x040fe20000081050 */
[----:B------:R-:W3:Y:S01]  /*e6a80*/  LDL.LU.64 R190, [R1+0x7a00] ;  /* 0x007a000001be7983 */ /* 0x000ee20000300a00 */
[----:B------:R-:W3:Y:S06]  /*e6a90*/  LDL.LU.64 R188, [R1+0x79f8] ;  /* 0x0079f80001bc7983 */ /* 0x000eec0000300a00 */
[C---:B------:R-:W-:Y:S01]  /*e6aa0*/  HMMA.1688.F32.TF32 R84, R12.reuse, R182, R84 ;  /* 0x000000b60c54723c */ /* 0x040fe20000081054 */
[----:B------:R-:W3:Y:S01]  /*e6ab0*/  LDL.LU.64 R182, [R1+0x79f0] ;  /* 0x0079f00001b67983 */ /* 0x000ee20000300a00 */
[----:B------:R-:W3:Y:S06]  /*e6ac0*/  LDL.LU.64 R180, [R1+0x79e8] ;  /* 0x0079e80001b47983 */ /* 0x000eec0000300a00 */
        /* <DEDUP_REMOVED lines=10> */
[----:B------:R-:W3:Y:S07]  /*e6b70*/  LDL.LU.64 R158, [R1+0x79b0] ;  /* 0x0079b000019e7983 */ /* 0x000eee0000300a00 */
[C---:B------:R-:W-:Y:S01]  /*e6b80*/  HMMA.1688.F32.TF32 R64, R12.reuse, R142, R64 ;  /* 0x0000008e0c40723c */ /* 0x040fe20000081040 */
[----:B------:R-:W3:Y:S01]  /*e6b90*/  LDL.LU.64 R156, [R1+0x79a8] ;  /* 0x0079a800019c7983 */ /* 0x000ee20000300a00 */
[----:B------:R-:W3:Y:S06]  /*e6ba0*/  LDL.LU.64 R142, [R1+0x79a0] ;  /* 0x0079a000018e7983 */ /* 0x000eec0000300a00 */
        /* <DEDUP_REMOVED lines=10> */
[----:B----4-:R-:W-:Y:S01]  /*e6c50*/  HMMA.1688.F32.TF32 R72, R12, R230, R72 ;  /* 0x000000e60c48723c */ /* 0x010fe20000081048 */
        /* <DEDUP_REMOVED lines=17> */
[----:B------:R-:W4:Y:S02]  /*e6d70*/  LDL.LU.64 R230, [R1+0x7980] ;  /* 0x0079800001e67983 */ /* 0x000f240000300a00 */
        /* <DEDUP_REMOVED lines=53> */
[C---:B----4-:R-:W-:Y:S08]  /*e70d0*/  HMMA.1688.F32.TF32 R56, R12.reuse, R230, R56 ;  /* 0x000000e60c38723c */ /* 0x050ff00000081038 */
        /* <DEDUP_REMOVED lines=13> */
[----:B-1----:R-:W-:Y:S01]  /*e71b0*/  MOV R230, R214 ;  /* 0x000000d600e67202 */ /* 0x002fe20000000f00 */
[----:B----4-:R-:W4:Y:S04]  /*e71c0*/  LDL R228, [R1+0x12c0] ;  /* 0x0012c00001e47983 */ /* 0x010f280000100800 */
[----:B------:R-:W4:Y:S01]  /*e71d0*/  LDL R229, [R1+0x12c4] ;  /* 0x0012c40001e57983 */ /* 0x000f220000100800 */
[----:B------:R-:W2:Y:S02]  /*e71e0*/  LDL.LU R214, [R1+0x793c] ;  /* 0x00793c0001d67983 */ /* 0x000ea40000300800 */
[----:B------:R-:W-:-:S02]  /*e71f0*/  IMAD.MOV.U32 R231, RZ, RZ, R215 ;  /* 0x000000ffffe77224 */ /* 0x000fc400078e00d7 */
[----:B------:R-:W2:Y:S01]  /*e7200*/  LDL.LU R215, [R1+0x7938] ;  /* 0x0079380001d77983 */ /* 0x000ea20000300800 */
[----:B------:R1:W-:Y:S02]  /*e7210*/  STL.64 [R1+0x7608], R222 ;  /* 0x007608de01007387 */ /* 0x0003e40000100a00 */
[----:B------:R1:W-:Y:S02]  /*e7220*/  STL.64 [R1+0x7600], R220 ;  /* 0x007600dc01007387 */ /* 0x0003e40000100a00 */
[----:B-1----:R-:W-:Y:S01]  /*e7230*/  IMAD.MOV.U32 R222, RZ, RZ, R206 ;  /* 0x000000ffffde7224 */ /* 0x002fe200078e00ce */
[----:B------:R-:W3:Y:S04]  /*e7240*/  LDL R220, [R1+0x12b0] ;  /* 0x0012b00001dc7983 */ /* 0x000ee80000100800 */
[----:B------:R-:W3:Y:S01]  /*e7250*/  LDL R221, [R1+0x12b4] ;  /* 0x0012b40001dd7983 */ /* 0x000ee20000100800 */
[----:B------:R-:W3:Y:S01]  /*e7260*/  LDL.LU R206, [R1+0x7934] ;  /* 0x0079340001ce7983 */ /* 0x000ee20000300800 */
[----:B------:R-:W-:-:S02]  /*e7270*/  MOV R223, R207 ;  /* 0x000000cf00df7202 */ /* 0x000fc40000000f00 */
[----:B------:R-:W3:Y:S04]  /*e7280*/  LDL.LU R207, [R1+0x7930] ;  /* 0x0079300001cf7983 */ /* 0x000ee80000300800 */
        /* <DEDUP_REMOVED lines=21> */
[----:B-1----:R-:W-:Y:S01]  /*e73e0*/  IMAD.MOV.U32 R198, RZ, RZ, R182 ;  /* 0x000000ffffc67224 */ /* 0x002fe200078e00b6 */
[----:B------:R-:W-:Y:S01]  /*e73f0*/  MOV R199, R183 ;  /* 0x000000b700c77202 */ /* 0x000fe20000000f00 */
[----:B--2---:R-:W2:Y:S04]  /*e7400*/  LDL R196, [R1+0x1280] ;  /* 0x0012800001c47983 */ /* 0x004ea80000100800 */
[----:B------:R-:W2:Y:S01]  /*e7410*/  LDL R197, [R1+0x1284] ;  /* 0x0012840001c57983 */ /* 0x000ea20000100800 */
[----:B------:R-:W2:Y:S02]  /*e7420*/  LDL.LU R182, [R1+0x791c] ;  /* 0x00791c0001b67983 */ /* 0x000ea40000300800 */
[----:B------:R-:W2:Y:S01]  /*e7430*/  LDL.LU R183, [R1+0x7918] ;  /* 0x0079180001b77983 */ /* 0x000ea20000300800 */
        /* <DEDUP_REMOVED lines=19> */
[----:B------:R-:W-:Y:S01]  /*e7570*/  HMMA.1688.F32.TF32 R84, R12, R174, R84 ;  /* 0x000000ae0c54723c */ /* 0x000fe20000081054 */
[----:B------:R3:W-:Y:S01]  /*e7580*/  STL.64 [R1+0x7660], R172 ;  /* 0x007660ac01007387 */ /* 0x0007e20000100a00 */
[----:B------:R-:W-:-:S05]  /*e7590*/  MOV R238, R159 ;  /* 0x0000009f00ee7202 */ /* 0x000fca0000000f00 */
[----:B-1----:R-:W-:Y:S01]  /*e75a0*/  IMAD.MOV.U32 R174, RZ, RZ, R151 ;  /* 0x000000ffffae7224 */ /* 0x002fe200078e0097 */
[----:B------:R-:W-:Y:S01]  /*e75b0*/  MOV R175, R150 ;  /* 0x0000009600af7202 */ /* 0x000fe20000000f00 */
[----:B---3--:R-:W3:Y:S04]  /*e75c0*/  LDL R172, [R1+0x1250] ;  /* 0x0012500001ac7983 */ /* 0x008ee80000100800 */
[----:B------:R-:W3:Y:S01]  /*e75d0*/  LDL R173, [R1+0x1254] ;  /* 0x0012540001ad7983 */ /* 0x000ee20000100800 */
[----:B------:R-:W3:Y:S02]  /*e75e0*/  LDL.LU R151, [R1+0x7904] ;  /* 0x0079040001977983 */ /* 0x000ee40000300800 */
[----:B------:R-:W3:Y:S02]  /*e75f0*/  LDL.LU R150, [R1+0x7900] ;  /* 0x0079000001967983 */ /* 0x000ee40000300800 */
[----:B------:R-:W-:Y:S01]  /*e7600*/  IMAD.MOV.U32 R239, RZ, RZ, R247 ;  /* 0x000000ffffef7224 */ /* 0x000fe200078e00f7 */
        /* <DEDUP_REMOVED lines=8> */
[----:B------:R-:W3:Y:S02]  /*e7690*/  LDL.LU R158, [R1+0x78f8] ;  /* 0x0078f800019e7983 */ /* 0x000ee40000300800 */
[----:B------:R-:W4:Y:S01]  /*e76a0*/  LDL R236, [R1+0x1190] ;  /* 0x0011900001ec7983 */ /* 0x000f220000100800 */
[----:B------:R-:W4:Y:S01]  /*e76b0*/  LDL R237, [R1+0x1194] ;  /* 0x0011940001ed7983 */ /* 0x000f220000100800 */
        /* <DEDUP_REMOVED lines=8> */
[----:B------:R-:W3:Y:S02]  /*e7740*/  LDL R232, [R1+0x1150] ;  /* 0x0011500001e87983 */ /* 0x000ee40000100800 */
[----:B------:R-:W3:Y:S02]  /*e7750*/  LDL R233, [R1+0x1154] ;  /* 0x0011540001e97983 */ /* 0x000ee40000100800 */
[----:B----4-:R-:W-:Y:S02]  /*e7760*/  IMAD.MOV.U32 R234, RZ, RZ, R247 ;  /* 0x000000ffffea7224 */ /* 0x010fe400078e00f7 */
[----:B------:R-:W-:Y:S01]  /*e7770*/  IMAD.MOV.U32 R235, RZ, RZ, R159 ;  /* 0x000000ffffeb7224 */ /* 0x000fe200078e009f */
[----:B------:R-:W4:Y:S01]  /*e7780*/  LDL.LU R247, [R1+0x78e4] ;  /* 0x0078e40001f77983 */ /* 0x000f220000300800 */
[----:B------:R-:W4:Y:S02]  /*e7790*/  LDL.LU R159, [R1+0x78e0] ;  /* 0x0078e000019f7983 */ /* 0x000f240000300800 */
[----:B------:R-:W4:Y:S02]  /*e77a0*/  LDL R224, [R1+0x1140] ;  /* 0x0011400001e07983 */ /* 0x000f240000100800 */
[----:B------:R-:W4:Y:S02]  /*e77b0*/  LDL R225, [R1+0x1144] ;  /* 0x0011440001e17983 */ /* 0x000f240000100800 */
[----:B------:R-:W-:-:S02]  /*e77c0*/  IMAD.MOV.U32 R242, RZ, RZ, R150 ;  /* 0x000000fffff27224 */ /* 0x000fc400078e0096 */
[----:B------:R-:W-:Y:S02]  /*e77d0*/  IMAD.MOV.U32 R243, RZ, RZ, R151 ;  /* 0x000000fffff37224 */ /* 0x000fe400078e0097 */
[----:B--2---:R-:W-:Y:S01]  /*e77e0*/  IMAD.MOV.U32 R227, RZ, RZ, R158 ;  /* 0x000000ffffe37224 */ /* 0x004fe200078e009e */
[----:B---3--:R-:W-:Y:S02]  /*e77f0*/  MOV R226, R246 ;  /* 0x000000f600e27202 */ /* 0x008fe40000000f00 */
[----:B------:R-:W2:Y:S01]  /*e7800*/  LDL.LU R246, [R1+0x78dc] ;  /* 0x0078dc0001f67983 */ /* 0x000ea20000300800 */
[----:B------:R-:W3:Y:S02]  /*e7810*/  LDL.LU R158, [R1+0x78d8] ;  /* 0x0078d800019e7983 */ /* 0x000ee40000300800 */
[----:B------:R-:W2:Y:S02]  /*e7820*/  LDL R208, [R1+0x1120] ;  /* 0x0011200001d07983 */ /* 0x000ea40000100800 */
[----:B------:R-:W2:Y:S01]  /*e7830*/  LDL R209, [R1+0x1124] ;  /* 0x0011240001d17983 */ /* 0x000ea20000100800 */
[----:B------:R-:W2:Y:S04]  /*e7840*/  LDL R210, [R1+0x1128] ;  /* 0x0011280001d27983 */ /* 0x000ea80000100800 */
[----:B------:R-:W2:Y:S04]  /*e7850*/  LDL R211, [R1+0x112c] ;  /* 0x00112c0001d37983 */ /* 0x000ea80000100800 */
[----:B------:R-:W2:Y:S04]  /*e7860*/  LDL R216, [R1+0x1130] ;  /* 0x0011300001d87983 */ /* 0x000ea80000100800 */
[----:B------:R-:W2:Y:S01]  /*e7870*/  LDL R217, [R1+0x1134] ;  /* 0x0011340001d97983 */ /* 0x000ea20000100800 */
[----:B----4-:R-:W-:-:S02]  /*e7880*/  IMAD.MOV.U32 R218, RZ, RZ, R159 ;  /* 0x000000ffffda7224 */ /* 0x010fc400078e009f */
[----:B------:R-:W3:Y:S01]  /*e7890*/  LDL.LU R159, [R1+0x78d4] ;  /* 0x0078d400019f7983 */ /* 0x000ee20000300800 */
[----:B------:R-:W-:Y:S02]  /*e78a0*/  MOV R219, R247 ;  /* 0x000000f700db7202 */ /* 0x000fe40000000f00 */
[----:B------:R-:W4:Y:S01]  /*e78b0*/  LDL.LU R247, [R1+0x78d0] ;  /* 0x0078d00001f77983 */ /* 0x000f220000300800 */
[----:B------:R-:W2:Y:S02]  /*e78c0*/  LDL R240, [R1+0x1170] ;  /* 0x0011700001f07983 */ /* 0x000ea40000100800 */
[----:B------:R-:W2:Y:S02]  /*e78d0*/  LDL R241, [R1+0x1174] ;  /* 0x0011740001f17983 */ /* 0x000ea40000100800 */
[----:B------:R-:W2:Y:S01]  /*e78e0*/  LDL.LU R150, [R1+0x78cc] ;  /* 0x0078cc0001967983 */ /* 0x000ea20000300800 */
[----:B------:R-:W2:Y:S01]  /*e78f0*/  LDL.LU R151, [R1+0x78c8] ;  /* 0x0078c80001977983 */ /* 0x000ea20000300800 */
[C---:B------:R-:W-:Y:S01]  /*e7900*/  HMMA.1688.F32.TF32 R116, R12.reuse, R126, R116 ;  /* 0x0000007e0c74723c */ /* 0x040fe20000081074 */
[----:B------:R-:W-:Y:S04]  /*e7910*/  LDS R126, [R2+0x32300] ;  /* 0x03230000027e7984 */ /* 0x000fe80000000800 */
[----:B------:R-:W1:Y:S03]  /*e7920*/  LDS R127, [R0+0x32300] ;  /* 0x03230000007f7984 */ /* 0x000e660000000800 */
[C---:B------:R-:W-:Y:S01]  /*e7930*/  HMMA.1688.F32.TF32 R100, R12.reuse, R162, R100 ;  /* 0x000000a20c64723c */ /* 0x040fe20000081064 */
[----:B---3--:R3:W-:Y:S07]  /*e7940*/  STL.64 [R1+0x7688], R158 ;  /* 0x0076889e01007387 */ /* 0x0087ee0000100a00 */
[C---:B------:R-:W-:Y:S01]  /*e7950*/  HMMA.1688.F32.TF32 R92, R12.reuse, R158, R92 ;  /* 0x0000009e0c5c723c */ /* 0x040fe2000008105c */
[----:B------:R1:W-:Y:S07]  /*e7960*/  STL.64 [R1+0x7680], R156 ;  /* 0x0076809c01007387 */ /* 0x0003ee0000100a00 */
[----:B--2---:R-:W-:Y:S01]  /*e7970*/  HMMA.1688.F32.TF32 R96, R12, R150, R96 ;  /* 0x000000960c60723c */ /* 0x004fe20000081060 */
[----:B---3--:R-:W-:Y:S01]  /*e7980*/  MOV R158, R3 ;  /* 0x00000003009e7202 */ /* 0x008fe20000000f00 */
[----:B------:R-:W-:Y:S01]  /*e7990*/  IMAD.MOV.U32 R159, RZ, RZ, R244 ;  /* 0x000000ffff9f7224 */ /* 0x000fe200078e00f4 */
[----:B-1----:R-:W2:Y:S04]  /*e79a0*/  LDL R156, [R1+0x1230] ;  /* 0x00123000019c7983 */ /* 0x002ea80000100800 */
[----:B------:R-:W2:Y:S01]  /*e79b0*/  LDL R157, [R1+0x1234] ;  /* 0x00123400019d7983 */ /* 0x000ea20000100800 */
[----:B------:R-:W3:Y:S02]  /*e79c0*/  LDL.LU R3, [R1+0x78c4] ;  /* 0x0078c40001037983 */ /* 0x000ee40000300800 */
[----:B------:R-:W2:Y:S02]  /*e79d0*/  LDL.LU R244, [R1+0x78c0] ;  /* 0x0078c00001f47983 */ /* 0x000ea40000300800 */
[----:B------:R1:W-:Y:S01]  /*e79e0*/  STL.64 [R1+0x7698], R150 ;  /* 0x0076989601007387 */ /* 0x0003e20000100a00 */
[----:B------:R4:W-:Y:S01]  /*e79f0*/  STL.64 [R1+0x7690], R148 ;  /* 0x0076909401007387 */ /* 0x0009e20000100a00 */
[----:B-1----:R-:W-:-:S03]  /*e7a00*/  IMAD.MOV.U32 R150, RZ, RZ, R142 ;  /* 0x000000ffff967224 */ /* 0x002fc600078e008e */
[----:B----4-:R-:W4:Y:S04]  /*e7a10*/  LDL R148, [R1+0x1220] ;  /* 0x0012200001947983 */ /* 0x010f280000100800 */
[----:B------:R-:W4:Y:S01]  /*e7a20*/  LDL R149, [R1+0x1224] ;  /* 0x0012240001957983 */ /* 0x000f220000100800 */
[----:B------:R-:W2:Y:S01]  /*e7a30*/  LDL.LU R142, [R1+0x78bc] ;  /* 0x0078bc00018e7983 */ /* 0x000ea20000300800 */
[----:B------:R-:W-:Y:S02]  /*e7a40*/  MOV R151, R143 ;  /* 0x0000008f00977202 */ /* 0x000fe40000000f00 */
[----:B------:R-:W2:Y:S01]  /*e7a50*/  LDL.LU R143, [R1+0x78b8] ;  /* 0x0078b800018f7983 */ /* 0x000ea20000300800 */
[----:B------:R-:W3:Y:S02]  /*e7a60*/  LDL R104, [R1+0x1180] ;  /* 0x0011800001687983 */ /* 0x000ee40000100800 */
[----:B------:R-:W3:Y:S02]  /*e7a70*/  LDL R105, [R1+0x1184] ;  /* 0x0011840001697983 */ /* 0x000ee40000100800 */
[----:B------:R-:W3:Y:S01]  /*e7a80*/  LDL R168, [R1+0x11f0] ;  /* 0x0011f00001a87983 */ /* 0x000ee20000100800 */
[----:B------:R-:W3:Y:S04]  /*e7a90*/  LDL R169, [R1+0x11f4] ;  /* 0x0011f40001a97983 */ /* 0x000ee80000100800 */
[----:B------:R-:W3:Y:S04]  /*e7aa0*/  LDL R160, [R1+0x1200] ;  /* 0x0012000001a07983 */ /* 0x000ee80000100800 */
[----:B------:R-:W3:Y:S04]  /*e7ab0*/  LDL R161, [R1+0x1204] ;  /* 0x0012040001a17983 */ /* 0x000ee80000100800 */
        /* <DEDUP_REMOVED lines=10> */
[----:B--2---:R1:W-:Y:S01]  /*e7b60*/  STL.64 [R1+0x76a8], R142 ;  /* 0x0076a88e01007387 */ /* 0x0043e20000100a00 */
[----:B------:R-:W-:Y:S01]  /*e7b70*/  HMMA.1688.F32.TF32 R120, R12, R142, R120 ;  /* 0x0000008e0c78723c */ /* 0x000fe20000081078 */
[----:B------:R2:W-:Y:S02]  /*e7b80*/  STL.64 [R1+0x76a0], R140 ;  /* 0x0076a08c01007387 */ /* 0x0005e40000100a00 */
[----:B------:R-:W4:Y:S01]  /*e7b90*/  LDL.64 R176, [R1+0x12d0] ;  /* 0x0012d00001b07983 */ /* 0x000f220000100a00 */
[----:B------:R-:W4:Y:S04]  /*e7ba0*/  LDL.64 R184, [R1+0x12f0] ;  /* 0x0012f00001b87983 */ /* 0x000f280000100a00 */
[----:B------:R-:W4:Y:S01]  /*e7bb0*/  LDL.64 R200, [R1+0x1300] ;  /* 0x0013000001c87983 */ /* 0x000f220000100a00 */
[C---:B---3--:R-:W-:Y:S03]  /*e7bc0*/  HMMA.1688.F32.TF32 R100, R124.reuse, R104, R100 ;  /* 0x000000687c64723c */ /* 0x048fe60000081064 */
[----:B-1----:R-:W3:Y:S04]  /*e7bd0*/  LDL R142, [R1+0x1218] ;  /* 0x00121800018e7983 */ /* 0x002ee80000100800 */
[----:B--2---:R-:W2:Y:S04]  /*e7be0*/  LDL R140, [R1+0x1210] ;  /* 0x00121000018c7983 */ /* 0x004ea80000100800 */
[----:B------:R-:W2:Y:S01]  /*e7bf0*/  LDL R141, [R1+0x1214] ;  /* 0x00121400018d7983 */ /* 0x000ea20000100800 */
[----:B------:R-:W4:Y:S02]  /*e7c00*/  LDL.LU.64 R106, [R1+0x78b0] ;  /* 0x0078b000016a7983 */ /* 0x000f240000300a00 */
[----:B------:R-:W4:Y:S02]  /*e7c10*/  LDL.LU.64 R104, [R1+0x78a8] ;  /* 0x0078a80001687983 */ /* 0x000f240000300a00 */
[----:B------:R-:W2:Y:S01]  /*e7c20*/  LDL.LU.64 R10, [R1+0x78a0] ;  /* 0x0078a000010a7983 */ /* 0x000ea20000300a00 */
[C---:B----4-:R-:W-:Y:S01]  /*e7c30*/  HMMA.1688.F32.TF32 R104, R124.reuse, R8, R104 ;  /* 0x000000087c68723c */ /* 0x050fe20000081068 */
[----:B------:R-:W2:Y:S01]  /*e7c40*/  LDL.LU.64 R8, [R1+0x7898] ;  /* 0x0078980001087983 */ /* 0x000ea20000300a00 */
[----:B------:R-:W4:Y:S06]  /*e7c50*/  LDL.LU.64 R18, [R1+0x7890] ;  /* 0x0078900001127983 */ /* 0x000f2c0000300a00 */
[----:B--2---:R-:W-:Y:S01]  /*e7c60*/  HMMA.1688.F32.TF32 R8, R124, R16, R8 ;  /* 0x000000107c08723c */ /* 0x004fe20000081008 */
[----:B------:R-:W4:Y:S01]  /*e7c70*/  LDL.LU.64 R16, [R1+0x7888] ;  /* 0x0078880001107983 */ /* 0x000f220000300a00 */
[----:B------:R-:W2:Y:S06]  /*e7c80*/  LDL.LU.64 R22, [R1+0x7880] ;  /* 0x0078800001167983 */ /* 0x000eac0000300a00 */
        /* <DEDUP_REMOVED lines=9> */
[C---:B------:R-:W-:Y:S08]  /*e7d20*/  HMMA.1688.F32.TF32 R112, R124.reuse, R224, R112 ;  /* 0x000000e07c70723c */ /* 0x040ff00000081070 */
[C---:B----4-:R-:W-:Y:S01]  /*e7d30*/  HMMA.1688.F32.TF32 R16, R124.reuse, R20, R16 ;  /* 0x000000147c10723c */ /* 0x050fe20000081010 */
[----:B------:R-:W2:Y:S07]  /*e7d40*/  LDL.LU.64 R20, [R1+0x7878] ;  /* 0x0078780001147983 */ /* 0x000eae0000300a00 */
[C---:B------:R-:W-:Y:S08]  /*e7d50*/  HMMA.1688.F32.TF32 R132, R124.reuse, R232, R132 ;  /* 0x000000e87c84723c */ /* 0x040ff00000081084 */
[----:B------:R-:W-:Y:S08]  /*e7d60*/  HMMA.1688.F32.TF32 R116, R124, R248, R116 ;  /* 0x000000f87c74723c */ /* 0x000ff00000081074 */
[----:B-1----:R-:W-:Y:S08]  /*e7d70*/  HMMA.1688.F32.TF32 R108, R12, R210, R108 ;  /* 0x000000d20c6c723c */ /* 0x002ff0000008106c */
[----:B------:R-:W-:Y:S01]  /*e7d80*/  HMMA.1688.F32.TF32 R136, R124, R240, R136 ;  /* 0x000000f07c88723c */ /* 0x000fe20000081088 */
[----:B------:R-:W4:Y:S01]  /*e7d90*/  LDL.LU.64 R146, [R1+0x7870] ;  /* 0x0078700001927983 */ /* 0x000f220000300a00 */
[----:B------:R-:W-:-:S06]  /*e7da0*/  IMAD.MOV.U32 R245, RZ, RZ, R3 ;  /* 0x000000fffff57224 */ /* 0x000fcc00078e0003 */
[----:B------:R-:W-:Y:S08]  /*e7db0*/  HMMA.1688.F32.TF32 R24, R124, R152, R24 ;  /* 0x000000987c18723c */ /* 0x000ff00000081018 */
[----:B------:R-:W-:Y:S08]  /*e7dc0*/  HMMA.1688.F32.TF32 R128, R12, R218, R128 ;  /* 0x000000da0c80723c */ /* 0x000ff00000081080 */
[C---:B------:R-:W-:Y:S08]  /*e7dd0*/  HMMA.1688.F32.TF32 R4, R124.reuse, R236, R4 ;  /* 0x000000ec7c04723c */ /* 0x040ff00000081004 */
[----:B------:R-:W-:Y:S01]  /*e7de0*/  HMMA.1688.F32.TF32 R28, R124, R160, R28 ;  /* 0x000000a07c1c723c */ /* 0x000fe2000008101c */
[----:B------:R-:W-:Y:S01]  /*e7df0*/  IMAD.MOV.U32 R192, RZ, RZ, R247 ;  /* 0x000000ffffc07224 */ /* 0x000fe200078e00f7 */
[----:B------:R-:W-:-:S06]  /*e7e00*/  MOV R193, R246 ;  /* 0x000000f600c17202 */ /* 0x000fcc0000000f00 */
[----:B------:R-:W-:Y:S01]  /*e7e10*/  HMMA.1688.F32.TF32 R32, R124, R168, R32 ;  /* 0x000000a87c20723c */ /* 0x000fe20000081020 */
[----:B------:R-:W-:-:S07]  /*e7e20*/  IMAD.MOV.U32 R143, RZ, RZ, R252 ;  /* 0x000000ffff8f7224 */ /* 0x000fce00078e00fc */
[----:B------:R-:W-:Y:S08]  /*e7e30*/  HMMA.1688.F32.TF32 R112, R12, R226, R112 ;  /* 0x000000e20c70723c */ /* 0x000ff00000081070 */
[----:B------:R-:W-:Y:S01]  /*e7e40*/  HMMA.1688.F32.TF32 R84, R124, R176, R84 ;  /* 0x000000b07c54723c */ /* 0x000fe20000081054 */
[----:B------:R-:W-:-:S07]  /*e7e50*/  IMAD.MOV.U32 R252, RZ, RZ, R177 ;  /* 0x000000fffffc7224 */ /* 0x000fce00078e00b1 */
[C---:B------:R-:W-:Y:S08]  /*e7e60*/  HMMA.1688.F32.TF32 R88, R124.reuse, R244, R88 ;  /* 0x000000f47c58723c */ /* 0x040ff00000081058 */
[----:B------:R-:W-:Y:S01]  /*e7e70*/  HMMA.1688.F32.TF32 R92, R124, R184, R92 ;  /* 0x000000b87c5c723c */ /* 0x000fe2000008105c */
[----:B------:R-:W-:Y:S01]  /*e7e80*/  MOV R247, R184 ;  /* 0x000000b800f77202 */ /* 0x000fe20000000f00 */
[----:B------:R-:W-:-:S06]  /*e7e90*/  IMAD.MOV.U32 R246, RZ, RZ, R185 ;  /* 0x000000fffff67224 */ /* 0x000fcc00078e00b9 */
[----:B------:R-:W-:Y:S08]  /*e7ea0*/  HMMA.1688.F32.TF32 R132, R12, R234, R132 ;  /* 0x000000ea0c84723c */ /* 0x000ff00000081084 */
        /* <DEDUP_REMOVED lines=17> */
[C---:B------:R-:W-:Y:S08]  /*e7fc0*/  HMMA.1688.F32.TF32 R136, R12.reuse, R242, R136 ;  /* 0x000000f20c88723c */ /* 0x040ff00000081088 */
[----:B------:R-:W-:Y:S08]  /*e7fd0*/  HMMA.1688.F32.TF32 R4, R12, R238, R4 ;  /* 0x000000ee0c04723c */ /* 0x000ff00000081004 */
[----:B--2---:R-:W-:Y:S01]  /*e7fe0*/  HMMA.1688.F32.TF32 R20, R124, R144, R20 ;  /* 0x000000907c14723c */ /* 0x004fe20000081014 */
        /* <DEDUP_REMOVED lines=9> */
[----:B------:R-:W2:Y:S02]  /*e8080*/  LDL.LU R245, [R1+0x7820] ;  /* 0x0078200001f57983 */ /* 0x000ea40000300800 */
[----:B------:R-:W2:Y:S02]  /*e8090*/  LDL.LU.64 R186, [R1+0x7818] ;  /* 0x0078180001ba7983 */ /* 0x000ea40000300a00 */
[----:B------:R-:W2:Y:S01]  /*e80a0*/  LDL.LU.64 R184, [R1+0x7810] ;  /* 0x0078100001b87983 */ /* 0x000ea20000300a00 */
[----:B------:R-:W2:Y:S01]  /*e80b0*/  LDL.LU.64 R194, [R1+0x7808] ;  /* 0x0078080001c27983 */ /* 0x000ea20000300a00 */
[----:B------:R-:W2:Y:S02]  /*e80c0*/  LDL.LU.64 R192, [R1+0x7800] ;  /* 0x0078000001c07983 */ /* 0x000ea40000300a00 */
[----:B------:R-:W2:Y:S02]  /*e80d0*/  LDL.LU.64 R202, [R1+0x77f8] ;  /* 0x0077f80001ca7983 */ /* 0x000ea40000300a00 */
[----:B------:R-:W2:Y:S01]  /*e80e0*/  LDL.LU.64 R200, [R1+0x77f0] ;  /* 0x0077f00001c87983 */ /* 0x000ea20000300a00 */
[----:B------:R-:W2:Y:S04]  /*e80f0*/  LDL R126, [R1+0x11f8] ;  /* 0x0011f800017e7983 */ /* 0x000ea80000100800 */
        /* <DEDUP_REMOVED lines=31> */
[----:B------:R-:W3:Y:S02]  /*e82f0*/  LDL.LU.64 R242, [R1+0x7798] ;  /* 0x0077980001f27983 */ /* 0x000ee40000300a00 */
[----:B------:R-:W3:Y:S02]  /*e8300*/  LDL.LU.64 R240, [R1+0x7790] ;  /* 0x0077900001f07983 */ /* 0x000ee40000300a00 */
[----:B------:R-:W-:Y:S01]  /*e8310*/  STL.64 [R1+0x2150], R136 ;  /* 0x0021508801007387 */ /* 0x000fe20000100a00 */
[----:B------:R1:W-:Y:S04]  /*e8320*/  STL.64 [R1+0x2158], R138 ;  /* 0x0021588a01007387 */ /* 0x0003e80000100a00 */
[----:B-1----:R-:W3:Y:S04]  /*e8330*/  LDL R138, [R1+0x11a8] ;  /* 0x0011a800018a7983 */ /* 0x002ee80000100800 */
[----:B------:R-:W3:Y:S01]  /*e8340*/  LDL R139, [R1+0x11ac] ;  /* 0x0011ac00018b7983 */ /* 0x000ee20000100800 */
[----:B------:R-:W3:Y:S02]  /*e8350*/  LDL.LU.64 R238, [R1+0x7788] ;  /* 0x0077880001ee7983 */ /* 0x000ee40000300a00 */
[----:B------:R-:W3:Y:S02]  /*e8360*/  LDL.LU.64 R236, [R1+0x7780] ;  /* 0x0077800001ec7983 */ /* 0x000ee40000300a00 */
[----:B------:R-:W-:Y:S01]  /*e8370*/  STL.64 [R1+0x2130], R4 ;  /* 0x0021300401007387 */ /* 0x000fe20000100a00 */
[----:B------:R1:W-:Y:S04]  /*e8380*/  STL.64 [R1+0x2138], R6 ;  /* 0x0021380601007387 */ /* 0x0003e80000100a00 */
[----:B-1----:R-:W3:Y:S04]  /*e8390*/  LDL R6, [R1+0x1188] ;  /* 0x0011880001067983 */ /* 0x002ee80000100800 */
[----:B------:R-:W3:Y:S01]  /*e83a0*/  LDL R7, [R1+0x118c] ;  /* 0x00118c0001077983 */ /* 0x000ee20000100800 */
[C---:B--2---:R-:W-:Y:S08]  /*e83b0*/  HMMA.1688.F32.TF32 R8, R12.reuse, R118, R8 ;  /* 0x000000760c08723c */ /* 0x044ff00000081008 */
[C---:B------:R-:W-:Y:S08]  /*e83c0*/  HMMA.1688.F32.TF32 R16, R12.reuse, R134, R16 ;  /* 0x000000860c10723c */ /* 0x040ff00000081010 */
[C---:B---3--:R-:W-:Y:S08]  /*e83d0*/  HMMA.1688.F32.TF32 R4, R12.reuse, R6, R100 ;  /* 0x000000060c04723c */ /* 0x048ff00000081064 */
[C---:B------:R-:W-:Y:S11]  /*e83e0*/  HMMA.1688.F32.TF32 R100, R12.reuse, R138, R104 ;  /* 0x0000008a0c64723c */ /* 0x040ff60000081068 */
[----:B------:R-:W-:Y:S04]  /*e83f0*/  @!UPT UIADD3 URZ, URZ, URZ, URZ ;  /* 0x0000003f3f3ff290 */ /* 0x000fe8000fffe03f */
[----:B------:R-:W-:Y:S01]  /*e8400*/  STL.64 [R1+0x2110], R4 ;  /* 0x0021100401007387 */ /* 0x000fe20000100a00 */
[----:B------:R-:W-:Y:S07]  /*e8410*/  STL.64 [R1+0x2118], R6 ;  /* 0x0021180601007387 */ /* 0x000fee0000100a00 */
[----:B------:R-:W-:Y:S02]  /*e8420*/  STL.64 [R1+0x1f00], R100 ;  /* 0x001f006401007387 */ /* 0x000fe40000100a00 */
[----:B------:R-:W-:Y:S01]  /*e8430*/  STL.64 [R1+0x1f08], R102 ;  /* 0x001f086601007387 */ /* 0x000fe20000100a00 */
[----:B------:R-:W-:Y:S01]  /*e8440*/  STL.64 [R1+0x24d0], R8 ;  /* 0x0024d00801007387 */ /* 0x000fe20000100a00 */
[----:B------:R1:W-:Y:S03]  /*e8450*/  STL.64 [R1+0x24d8], R10 ;  /* 0x0024d80a01007387 */ /* 0x0003e60000100a00 */
[----:B------:R-:W-:Y:S04]  /*e8460*/  LDS R4, [R2+0x18380] ;  /* 0x0183800002047984 */ /* 0x000fe80000000800 */
[----:B------:R-:W-:Y:S04]  /*e8470*/  LDS R6, [R2+0x1a380] ;  /* 0x01a3800002067984 */ /* 0x000fe80000000800 */
[----:B------:R-:W-:Y:S04]  /*e8480*/  LDS R5, [R0+0x18380] ;  /* 0x0183800000057984 */ /* 0x000fe80000000800 */
[----:B------:R-:W2:Y:S01]  /*e8490*/  LDS R7, [R0+0x1a380] ;  /* 0x01a3800000077984 */ /* 0x000ea20000000800 */
        /* <DEDUP_REMOVED lines=43> */
[----:B-1----:R-:W-:Y:S07]  /*e8750*/  HMMA.1688.F32.TF32 R8, R12, R230, R80 ;  /* 0x000000e60c08723c */ /* 0x002fee0000081050 */
[----:B------:R-:W-:Y:S01]  /*e8760*/  STL.64 [R1+0x2280], R20 ;  /* 0x0022801401007387 */ /* 0x000fe20000100a00 */
[----:B------:R-:W-:Y:S02]  /*e8770*/  STL.64 [R1+0x2288], R22 ;  /* 0x0022881601007387 */ /* 0x000fe40000100a00 */
[----:B------:R-:W3:Y:S05]  /*e8780*/  LDL R220, [R1+0x100] ;  /* 0x0001000001dc7983 */ /* 0x000eea0000100800 */
[----:B------:R1:W-:Y:S01]  /*e8790*/  STL.64 [R1+0x2270], R16 ;  /* 0x0022701001007387 */ /* 0x0003e20000100a00 */
[----:B------:R1:W-:Y:S01]  /*e87a0*/  STL.64 [R1+0x2278], R18 ;  /* 0x0022781201007387 */ /* 0x0003e20000100a00 */
        /* <DEDUP_REMOVED lines=8> */
[----:B------:R1:W-:Y:S02]  /*e8830*/  STL.64 [R1+0x2268], R10 ;  /* 0x0022680a01007387 */ /* 0x0003e40000100a00 */
[----:B------:R-:W3:Y:S02]  /*e8840*/  LDL R221, [R1+0x104] ;  /* 0x0001040001dd7983 */ /* 0x000ee40000100800 */
[----:B------:R-:W2:Y:S01]  /*e8850*/  LDL.LU R193, [R1+0x7778] ;  /* 0x0077780001c17983 */ /* 0x000ea20000300800 */
[----:B------:R-:W2:Y:S01]  /*e8860*/  LDL.LU R200, [R1+0x7774] ;  /* 0x0077740001c87983 */ /* 0x000ea20000300800 */
[----:B------:R-:W2:Y:S02]  /*e8870*/  LDL R204, [R1+0xe0] ;  /* 0x0000e00001cc7983 */ /* 0x000ea40000100800 */
[----:B------:R-:W2:Y:S02]  /*e8880*/  LDL R205, [R1+0xe4] ;  /* 0x0000e40001cd7983 */ /* 0x000ea40000100800 */
        /* <DEDUP_REMOVED lines=8> */
[----:B------:R-:W2:Y:S02]  /*e8910*/  LDL.LU R217, [R1+0x7760] ;  /* 0x0077600001d97983 */ /* 0x000ea40000300800 */
[----:B------:R-:W-:Y:S01]  /*e8920*/  IMAD.MOV.U32 R183, RZ, RZ, R224 ;  /* 0x000000ffffb77224 */ /* 0x000fe200078e00e0 */
[----:B------:R-:W-:Y:S01]  /*e8930*/  MOV R142, R225 ;  /* 0x000000e1008e7202 */ /* 0x000fe20000000f00 */
[----:B------:R-:W2:Y:S01]  /*e8940*/  LDL.LU R224, [R1+0x775c] ;  /* 0x00775c0001e07983 */ /* 0x000ea20000300800 */
[----:B------:R-:W2:Y:S02]  /*e8950*/  LDL R140, [R1+0x60] ;  /* 0x00006000018c7983 */ /* 0x000ea40000100800 */
[----:B------:R-:W2:Y:S02]  /*e8960*/  LDL R141, [R1+0x64] ;  /* 0x00006400018d7983 */ /* 0x000ea40000100800 */
[----:B------:R-:W2:Y:S02]  /*e8970*/  LDL.LU R225, [R1+0x7758] ;  /* 0x0077580001e17983 */ /* 0x000ea40000300800 */
[----:B------:R-:W-:-:S02]  /*e8980*/  IMAD.MOV.U32 R143, RZ, RZ, R232 ;  /* 0x000000ffff8f7224 */ /* 0x000fc400078e00e8 */
[----:B------:R-:W-:Y:S01]  /*e8990*/  IMAD.MOV.U32 R102, RZ, RZ, R233 ;  /* 0x000000ffff667224 */ /* 0x000fe200078e00e9 */
[----:B------:R-:W2:Y:S01]  /*e89a0*/  LDL.LU R232, [R1+0x7754] ;  /* 0x0077540001e87983 */ /* 0x000ea20000300800 */
[----:B------:R-:W2:Y:S02]  /*e89b0*/  LDL R100, [R1+0x50] ;  /* 0x0000500001647983 */ /* 0x000ea40000100800 */
[----:B------:R-:W2:Y:S02]  /*e89c0*/  LDL R101, [R1+0x54] ;  /* 0x0000540001657983 */ /* 0x000ea40000100800 */
[----:B------:R-:W2:Y:S01]  /*e89d0*/  LDL.LU R233, [R1+0x7750] ;  /* 0x0077500001e97983 */ /* 0x000ea20000300800 */
[----:B------:R-:W-:Y:S02]  /*e89e0*/  MOV R103, R241 ;  /* 0x000000f100677202 */ /* 0x000fe40000000f00 */
[----:B------:R-:W2:Y:S01]  /*e89f0*/  LDL.LU R241, [R1+0x774c] ;  /* 0x00774c0001f17983 */ /* 0x000ea20000300800 */
        /* <DEDUP_REMOVED lines=12> */
[----:B------:R-:W3:Y:S02]  /*e8ac0*/  LDL R108, [R1+0x20] ;  /* 0x00002000016c7983 */ /* 0x000ee40000100800 */
[----:B------:R-:W3:Y:S02]  /*e8ad0*/  LDL R109, [R1+0x24] ;  /* 0x00002400016d7983 */ /* 0x000ee40000100800 */
[----:B------:R-:W3:Y:S01]  /*e8ae0*/  LDL R136, [R1+0x10] ;  /* 0x0000100001887983 */ /* 0x000ee20000100800 */
[----:B------:R-:W3:Y:S01]  /*e8af0*/  LDL R137, [R1+0x14] ;  /* 0x0000140001897983 */ /* 0x000ee20000100800 */
[----:B-1----:R-:W3:Y:S02]  /*e8b00*/  LDL.LU R16, [R1+0x1820] ;  /* 0x0018200001107983 */ /* 0x002ee40000300800 */
[----:B------:R-:W3:Y:S02]  /*e8b10*/  LDL.LU R17, [R1+0x1824] ;  /* 0x0018240001117983 */ /* 0x000ee40000300800 */
[----:B------:R-:W3:Y:S01]  /*e8b20*/  LDL.LU R18, [R1+0x1828] ;  /* 0x0018280001127983 */ /* 0x000ee20000300800 */
[----:B------:R-:W3:Y:S01]  /*e8b30*/  LDL.LU R19, [R1+0x182c] ;  /* 0x00182c0001137983 */ /* 0x000ee20000300800 */
[----:B------:R-:W3:Y:S02]  /*e8b40*/  LDL R104, [R1] ;  /* 0x0000000001687983 */ /* 0x000ee40000100800 */
[----:B------:R-:W3:Y:S02]  /*e8b50*/  LDL R105, [R1+0x4] ;  /* 0x0000040001697983 */ /* 0x000ee40000100800 */
[----:B------:R-:W3:Y:S01]  /*e8b60*/  LDL.LU R20, [R1+0x1830] ;  /* 0x0018300001147983 */ /* 0x000ee20000300800 */
[----:B------:R-:W3:Y:S01]  /*e8b70*/  LDL.LU R21, [R1+0x1834] ;  /* 0x0018340001157983 */ /* 0x000ee20000300800 */
[----:B------:R-:W3:Y:S02]  /*e8b80*/  LDL.LU R22, [R1+0x1838] ;  /* 0x0018380001167983 */ /* 0x000ee40000300800 */
[----:B------:R-:W3:Y:S02]  /*e8b90*/  LDL.LU R23, [R1+0x183c] ;  /* 0x00183c0001177983 */ /* 0x000ee40000300800 */
[----:B------:R-:W3:Y:S01]  /*e8ba0*/  LDL R42, [R1+0x12d8] ;  /* 0x0012d800012a7983 */ /* 0x000ee20000100800 */
        /* <DEDUP_REMOVED lines=17> */
[----:B------:R-:W4:Y:S02]  /*e8cc0*/  LDL.64 R148, [R1+0x70] ;  /* 0x0000700001947983 */ /* 0x000f240000100a00 */
[----:B------:R-:W4:Y:S02]  /*e8cd0*/  LDL.64 R150, [R1+0x78] ;  /* 0x0000780001967983 */ /* 0x000f240000100a00 */
[----:B------:R-:W4:Y:S01]  /*e8ce0*/  LDL.64 R156, [R1+0x80] ;  /* 0x00008000019c7983 */ /* 0x000f220000100a00 */
[----:B------:R-:W4:Y:S04]  /*e8cf0*/  LDL.64 R158, [R1+0x88] ;  /* 0x00008800019e7983 */ /* 0x000f280000100a00 */
[----:B------:R-:W4:Y:S04]  /*e8d00*/  LDL R172, [R1+0xa0] ;  /* 0x0000a00001ac7983 */ /* 0x000f280000100800 */
[----:B------:R-:W4:Y:S01]  /*e8d10*/  LDL R173, [R1+0xa4] ;  /* 0x0000a40001ad7983 */ /* 0x000f220000100800 */
[----:B------:R-:W-:-:S02]  /*e8d20*/  IMAD.MOV.U32 R174, RZ, RZ, R248 ;  /* 0x000000ffffae7224 */ /* 0x000fc400078e00f8 */
[----:B------:R-:W4:Y:S02]  /*e8d30*/  LDL.LU R248, [R1+0x7748] ;  /* 0x0077480001f87983 */ /* 0x000f240000300800 */
[----:B------:R-:W-:Y:S02]  /*e8d40*/  IMAD.MOV.U32 R175, RZ, RZ, R240 ;  /* 0x000000ffffaf7224 */ /* 0x000fe400078e00f0 */
[----:B------:R-:W4:Y:S01]  /*e8d50*/  LDL.LU R240, [R1+0x7744] ;  /* 0x0077440001f07983 */ /* 0x000f220000300800 */
[----:B------:R-:W4:Y:S02]  /*e8d60*/  LDL.64 R164, [R1+0x90] ;  /* 0x0000900001a47983 */ /* 0x000f240000100a00 */
[----:B------:R-:W4:Y:S02]  /*e8d70*/  LDL.64 R166, [R1+0x98] ;  /* 0x0000980001a67983 */ /* 0x000f240000100a00 */
[----:B------:R-:W4:Y:S01]  /*e8d80*/  LDL.64 R188, [R1+0xc0] ;  /* 0x0000c00001bc7983 */ /* 0x000f220000100a00 */
[----:B------:R-:W4:Y:S04]  /*e8d90*/  LDL.64 R190, [R1+0xc8] ;  /* 0x0000c80001be7983 */ /* 0x000f280000100a00 */
[----:B------:R-:W4:Y:S04]  /*e8da0*/  LDL.64 R212, [R1+0xf0] ;  /* 0x0000f00001d47983 */ /* 0x000f280000100a00 */
[----:B------:R-:W4:Y:S01]  /*e8db0*/  LDL.64 R214, [R1+0xf8] ;  /* 0x0000f80001d67983 */ /* 0x000f220000100a00 */
[----:B------:R-:W-:Y:S01]  /*e8dc0*/  IMAD.MOV.U32 R230, RZ, RZ, R249 ;  /* 0x000000ffffe67224 */ /* 0x000fe200078e00f9 */
[----:B------:R-:W-:-:S02]  /*e8dd0*/  MOV R231, R245 ;  /* 0x000000f500e77202 */ /* 0x000fc40000000f00 */
[----:B--2---:R-:W-:Y:S02]  /*e8de0*/  MOV R228, R241 ;  /* 0x000000f100e47202 */ /* 0x004fe40000000f00 */
[----:B------:R-:W2:Y:S01]  /*e8df0*/  LDL.LU R241, [R1+0x7740] ;  /* 0x0077400001f17983 */ /* 0x000ea20000300800 */
[C---:B---3--:R-:W-:Y:S08]  /*e8e00*/  HMMA.1688.F32.TF32 R40, R12.reuse, R42, R84 ;  /* 0x0000002a0c28723c */ /* 0x048ff00000081054 */
[C---:B----4-:R-:W-:Y:S08]  /*e8e10*/  HMMA.1688.F32.TF32 R36, R12.reuse, R38, R88 ;  /* 0x000000260c24723c */ /* 0x050ff00000081058 */
[C---:B------:R-:W-:Y:S08]  /*e8e20*/  HMMA.1688.F32.TF32 R32, R12.reuse, R34, R92 ;  /* 0x000000220c20723c */ /* 0x040ff0000008105c */
[C---:B------:R-:W-:Y:S08]  /*e8e30*/  HMMA.1688.F32.TF32 R28, R12.reuse, R30, R96 ;  /* 0x0000001e0c1c723c */ /* 0x040ff00000081060 */
[----:B------:R-:W-:Y:S08]  /*e8e40*/  HMMA.1688.F32.TF32 R12, R12, R26, R120 ;  /* 0x0000001a0c0c723c */ /* 0x000ff00000081078 */
[C---:B------:R-:W-:Y:S08]  /*e8e50*/  HMMA.1688.F32.TF32 R136, R4.reuse, R136, R16 ;  /* 0x000000880488723c */ /* 0x040ff00000081010 */
[----:B------:R-:W-:Y:S01]  /*e8e60*/  HMMA.1688.F32.TF32 R108, R4, R108, R8 ;  /* 0x0000006c046c723c */ /* 0x000fe20000081008 */
[----:B------:R-:W-:-:S02]  /*e8e70*/  IMAD.MOV.U32 R229, RZ, RZ, R248 ;  /* 0x000000ffffe57224 */ /* 0x000fc400078e00f8 */
[----:B------:R-:W3:Y:S01]  /*e8e80*/  LDL.LU R248, [R1+0x773c] ;  /* 0x00773c0001f87983 */ /* 0x000ee20000300800 */
        /* <DEDUP_REMOVED lines=11> */
[----:B------:R1:W-:Y:S01]  /*e8f40*/  STL.64 [R1+0x7720], R138 ;  /* 0x0077208a01007387 */ /* 0x0003e20000100a00 */
[----:B------:R-:W-:Y:S02]  /*e8f50*/  STL.64 [R1+0x7718], R136 ;  /* 0x0077188801007387 */ /* 0x000fe40000100a00 */
[----:B------:R4:W-:Y:S01]  /*e8f60*/  STL.64 [R1+0x7710], R110 ;  /* 0x0077106e01007387 */ /* 0x0009e20000100a00 */
[C---:B------:R-:W-:Y:S01]  /*e8f70*/  HMMA.1688.F32.TF32 R104, R4.reuse, R104, R20 ;  /* 0x000000680468723c */ /* 0x040fe20000081014 */
[----:B------:R-:W-:Y:S01]  /*e8f80*/  STL.64 [R1+0x7708], R108 ;  /* 0x0077086c01007387 */ /* 0x000fe20000100a00 */
        /* <DEDUP_REMOVED lines=59> */
[----:B------:R-:W4:Y:S07]  /*e9340*/  LDL.LU R30, [R1+0x17b8] ;  /* 0x0017b800011e7983 */ /* 0x000f2e0000300800 */
        /* <DEDUP_REMOVED lines=40> */
[----:B------:R-:W4:Y:S02]  /*e95d0*/  LDL.LU R25, [R1+0x1064] ;  /* 0x0010640001197983 */ /* 0x000f240000300800 */
[----:B------:R-:W4:Y:S02]  /*e95e0*/  LDL.LU R26, [R1+0x1068] ;  /* 0x00106800011a7983 */ /* 0x000f240000300800 */
[----:B------:R-:W4:Y:S01]  /*e95f0*/  LDL.LU R27, [R1+0x106c] ;  /* 0x00106c00011b7983 */ /* 0x000f220000300800 */
[----:B------:R-:W-:Y:S01]  /*e9600*/  STL [R1+0x752c], R245 ;  /* 0x00752cf501007387 */ /* 0x000fe20000100800 */
[----:B------:R-:W-:-:S02]  /*e9610*/  IMAD.MOV.U32 R138, RZ, RZ, R236 ;  /* 0x000000ffff8a7224 */ /* 0x000fc400078e00ec */
[----:B------:R-:W4:Y:S01]  /*e9620*/  LDL.LU R236, [R1+0x7734] ;  /* 0x0077340001ec7983 */ /* 0x000f220000300800 */
[----:B------:R-:W-:Y:S01]  /*e9630*/  MOV R139, R237 ;  /* 0x000000ed008b7202 */ /* 0x000fe20000000f00 */
[----:B------:R-:W-:Y:S01]  /*e9640*/  IMAD.MOV.U32 R110, RZ, RZ, R238 ;  /* 0x000000ffff6e7224 */ /* 0x000fe200078e00ee */
[----:B------:R-:W4:Y:S01]  /*e9650*/  LDL.LU R237, [R1+0x7730] ;  /* 0x0077300001ed7983 */ /* 0x000f220000300800 */
[----:B------:R-:W4:Y:S02]  /*e9660*/  LDL.LU R238, [R1+0x772c] ;  /* 0x00772c0001ee7983 */ /* 0x000f240000300800 */
[----:B------:R-:W-:Y:S01]  /*e9670*/  IMAD.MOV.U32 R111, RZ, RZ, R239 ;  /* 0x000000ffff6f7224 */ /* 0x000fe200078e00ef */
[----:B------:R-:W-:Y:S04]  /*e9680*/  LDS R32, [R2+0x1c380] ;  /* 0x01c3800002207984 */ /* 0x000fe80000000800 */
[----:B------:R-:W4:Y:S04]  /*e9690*/  LDL.LU R239, [R1+0x7728] ;  /* 0x0077280001ef7983 */ /* 0x000f280000300800 */
[----:B------:R-:W-:Y:S04]  /*e96a0*/  LDS R34, [R2+0x1e380] ;  /* 0x01e3800002227984 */ /* 0x000fe80000000800 */
[----:B------:R-:W-:Y:S04]  /*e96b0*/  LDS R33, [R0+0x1c380] ;  /* 0x01c3800000217984 */ /* 0x000fe80000000800 */
[----:B------:R-:W1:Y:S01]  /*e96c0*/  LDS R35, [R0+0x1e380] ;  /* 0x01e3800000237984 */ /* 0x000e620000000800 */
[C---:B---3--:R-:W-:Y:S08]  /*e96d0*/  HMMA.1688.F32.TF32 R132, R4.reuse, R248, R132 ;  /* 0x000000f80484723c */ /* 0x048ff00000081084 */
[C---:B--2---:R-:W-:Y:S08]  /*e96e0*/  HMMA.1688.F32.TF32 R20, R4.reuse, R160, R20 ;  /* 0x000000a00414723c */ /* 0x044ff00000081014 */
        /* <DEDUP_REMOVED lines=24> */
[C---:B-1----:R-:W-:Y:S08]  /*e9870*/  HMMA.1688.F32.TF32 R132, R32.reuse, R250, R132 ;  /* 0x000000fa2084723c */ /* 0x042ff00000081084 */
[----:B------:R-:W-:Y:S01]  /*e9880*/  HMMA.1688.F32.TF32 R104, R32, R138, R104 ;  /* 0x0000008a2068723c */ /* 0x000fe20000081068 */
[----:B------:R-:W-:-:S07]  /*e9890*/  MOV R245, R190 ;  /* 0x000000be00f57202 */ /* 0x000fce0000000f00 */
[C---:B------:R-:W-:Y:S08]  /*e98a0*/  HMMA.1688.F32.TF32 R28, R32.reuse, R158, R28 ;  /* 0x0000009e201c723c */ /* 0x040ff0000008101c */
[C---:B------:R-:W-:Y:S08]  /*e98b0*/  HMMA.1688.F32.TF32 R40, R32.reuse, R166, R40 ;  /* 0x000000a62028723c */ /* 0x040ff00000081028 */
[C---:B------:R-:W-:Y:S08]  /*e98c0*/  HMMA.1688.F32.TF32 R44, R32.reuse, R174, R44 ;  /* 0x000000ae202c723c */ /* 0x040ff0000008102c */
[----:B------:R-:W-:Y:S08]  /*e98d0*/  HMMA.1688.F32.TF32 R48, R32, R182, R48 ;  /* 0x000000b62030723c */ /* 0x000ff00000081030 */
[----:B------:R-:W-:Y:S01]  /*e98e0*/  HMMA.1688.F32.TF32 R4, R4, R144, R236 ;  /* 0x000000900404723c */ /* 0x000fe200000810ec */
[----:B------:R-:W2:Y:S04]  /*e98f0*/  LDL R236, [R1+0x11a0] ;  /* 0x0011a00001ec7983 */ /* 0x000ea80000100800 */
[----:B------:R-:W2:Y:S03]  /*e9900*/  LDL R237, [R1+0x11a4] ;  /* 0x0011a40001ed7983 */ /* 0x000ea60000100800 */
        /* <DEDUP_REMOVED lines=10> */
[----:B--2---:R-:W-:Y:S01]  /*e99b0*/  STL.64 [R1+0x7550], R236 ;  /* 0x007550ec01007387 */ /* 0x004fe20000100a00 */
[----:B------:R-:W2:Y:S02]  /*e99c0*/  LDL R238, [R1+0x48] ;  /* 0x0000480001ee7983 */ /* 0x000ea40000100800 */
[----:B------:R-:W2:Y:S02]  /*e99d0*/  LDL R239, [R1+0x4c] ;  /* 0x00004c0001ef7983 */ /* 0x000ea40000100800 */
[----:B------:R1:W-:Y:S01]  /*e99e0*/  STL.64 [R1+0x74e8], R250 ;  /* 0x0074e8fa01007387 */ /* 0x0003e20000100a00 */
[----:B------:R3:W-:Y:S04]  /*e99f0*/  STL.64 [R1+0x74e0], R248 ;  /* 0x0074e0f801007387 */ /* 0x0007e80000100a00 */
[----:B-1----:R-:W4:Y:S04]  /*e9a00*/  LDL R250, [R1+0x38] ;  /* 0x0000380001fa7983 */ /* 0x002f280000100800 */
[----:B------:R-:W4:Y:S01]  /*e9a10*/  LDL R251, [R1+0x3c] ;  /* 0x00003c0001fb7983 */ /* 0x000f220000100800 */
[----:B------:R-:W2:Y:S02]  /*e9a20*/  LDL.LU.64 R138, [R1+0x7720] ;  /* 0x00772000018a7983 */ /* 0x000ea40000300a00 */
[----:B------:R-:W2:Y:S01]  /*e9a30*/  LDL.LU.64 R136, [R1+0x7718] ;  /* 0x0077180001887983 */ /* 0x000ea20000300a00 */
[----:B------:R-:W-:Y:S01]  /*e9a40*/  HMMA.1688.F32.TF32 R120, R32, R102, R120 ;  /* 0x000000662078723c */ /* 0x000fe20000081078 */
[----:B------:R1:W-:Y:S01]  /*e9a50*/  STL.64 [R1+0x7700], R106 ;  /* 0x0077006a01007387 */ /* 0x0003e20000100a00 */
[----:B------:R-:W-:Y:S01]  /*e9a60*/  STL.64 [R1+0x76f8], R104 ;  /* 0x0076f86801007387 */ /* 0x000fe20000100a00 */
[----:B---3--:R-:W-:Y:S01]  /*e9a70*/  MOV R249, R150 ;  /* 0x0000009600f97202 */ /* 0x008fe20000000f00 */
[----:B------:R-:W-:-:S04]  /*e9a80*/  IMAD.MOV.U32 R248, RZ, RZ, R151 ;  /* 0x000000fffff87224 */ /* 0x000fc800078e0097 */
[C---:B------:R-:W-:Y:S08]  /*e9a90*/  HMMA.1688.F32.TF32 R36, R32.reuse, R242, R36 ;  /* 0x000000f22024723c */ /* 0x040ff00000081024 */
[C---:B------:R-:W-:Y:S08]  /*e9aa0*/  HMMA.1688.F32.TF32 R52, R32.reuse, R190, R52 ;  /* 0x000000be2034723c */ /* 0x040ff00000081034 */
[C---:B------:R-:W-:Y:S08]  /*e9ab0*/  HMMA.1688.F32.TF32 R60, R32.reuse, R206, R60 ;  /* 0x000000ce203c723c */ /* 0x040ff0000008103c */
[C---:B------:R-:W-:Y:S08]  /*e9ac0*/  HMMA.1688.F32.TF32 R72, R32.reuse, R222, R72 ;  /* 0x000000de2048723c */ /* 0x040ff00000081048 */
[C---:B------:R-:W-:Y:S08]  /*e9ad0*/  HMMA.1688.F32.TF32 R88, R32.reuse, R218, R88 ;  /* 0x000000da2058723c */ /* 0x040ff00000081058 */
[C---:B------:R-:W-:Y:S01]  /*e9ae0*/  HMMA.1688.F32.TF32 R8, R32.reuse, R186, R8 ;  /* 0x000000ba2008723c */ /* 0x040fe20000081008 */
[----:B------:R-:W-:Y:S04]  /*e9af0*/  LDS R102, [R2+0x22380] ;  /* 0x0223800002667984 */ /* 0x000fe80000000800 */
[----:B-1----:R-:W3:Y:S04]  /*e9b00*/  LDL R106, [R1+0x28] ;  /* 0x00002800016a7983 */ /* 0x002ee80000100800 */
[----:B------:R-:W3:Y:S04]  /*e9b10*/  LDL R107, [R1+0x2c] ;  /* 0x00002c00016b7983 */ /* 0x000ee80000100800 */
[----:B------:R-:W1:Y:S01]  /*e9b20*/  LDS R103, [R0+0x22380] ;  /* 0x0223800000677984 */ /* 0x000e620000000800 */
[C---:B--2---:R-:W-:Y:S03]  /*e9b30*/  HMMA.1688.F32.TF32 R136, R32.reuse, R110, R136 ;  /* 0x0000006e2088723c */ /* 0x044fe60000081088 */
[----:B------:R-:W3:Y:S05]  /*e9b40*/  LDL.LU.64 R110, [R1+0x7710] ;  /* 0x00771000016e7983 */ /* 0x000eea0000300a00 */
[----:B----4-:R-:W-:Y:S01]  /*e9b50*/  HMMA.1688.F32.TF32 R112, R32, R250, R112 ;  /* 0x000000fa2070723c */ /* 0x010fe20000081070 */
[----:B------:R-:W3:Y:S06]  /*e9b60*/  LDL.LU.64 R108, [R1+0x7708] ;  /* 0x00770800016c7983 */ /* 0x000eec0000300a00 */
[----:B------:R-:W-:Y:S01]  /*e9b70*/  IMAD.MOV.U32 R251, RZ, RZ, R158 ;  /* 0x000000fffffb7224 */ /* 0x000fe200078e009e */
[----:B------:R-:W-:-:S07]  /*e9b80*/  MOV R250, R159 ;  /* 0x0000009f00fa7202 */ /* 0x000fce0000000f00 */
        /* <DEDUP_REMOVED lines=8> */
[----:B------:R-:W-:Y:S01]  /*e9c10*/  STL.64 [R1+0x7560], R246 ;  /* 0x007560f601007387 */ /* 0x000fe20000100a00 */
[----:B------:R1:W-:Y:S01]  /*e9c20*/  STL.64 [R1+0x7558], R244 ;  /* 0x007558f401007387 */ /* 0x0003e20000100a00 */
[----:B------:R-:W-:Y:S01]  /*e9c30*/  HMMA.1688.F32.TF32 R116, R32, R238, R116 ;  /* 0x000000ee2074723c */ /* 0x000fe20000081074 */
[----:B--2---:R-:W-:-:S02]  /*e9c40*/  IMAD.MOV.U32 R243, RZ, RZ, R214 ;  /* 0x000000fffff37224 */ /* 0x004fc400078e00d6 */
[----:B------:R-:W-:Y:S02]  /*e9c50*/  IMAD.MOV.U32 R242, RZ, RZ, R215 ;  /* 0x000000fffff27224 */ /* 0x000fe400078e00d7 */
[----:B----4-:R-:W-:Y:S02]  /*e9c60*/  IMAD.MOV.U32 R241, RZ, RZ, R166 ;  /* 0x000000fffff17224 */ /* 0x010fe400078e00a6 */
[----:B------:R-:W-:Y:S01]  /*e9c70*/  IMAD.MOV.U32 R240, RZ, RZ, R167 ;  /* 0x000000fffff07224 */ /* 0x000fe200078e00a7 */
[----:B------:R-:W-:Y:S04]  /*e9c80*/  STL.64 [R1+0x7548], R242 ;  /* 0x007548f201007387 */ /* 0x000fe80000100a00 */
[----:B------:R2:W-:Y:S02]  /*e9c90*/  STL.64 [R1+0x7540], R240 ;  /* 0x007540f001007387 */ /* 0x0005e40000100a00 */
        /* <DEDUP_REMOVED lines=48> */
[----:B-1----:R-:W4:Y:S04]  /*e9fa0*/  LDL R244, [R1+0x310] ;  /* 0x0003100001f47983 */ /* 0x002f280000100800 */
[----:B------:R-:W4:Y:S04]  /*e9fb0*/  LDL R245, [R1+0x314] ;  /* 0x0003140001f57983 */ /* 0x000f280000100800 */
[----:B------:R-:W4:Y:S04]  /*e9fc0*/  LDL R246, [R1+0x318] ;  /* 0x0003180001f67983 */ /* 0x000f280000100800 */
[----:B------:R-:W4:Y:S04]  /*e9fd0*/  LDL R247, [R1+0x31c] ;  /* 0x00031c0001f77983 */ /* 0x000f280000100800 */
[----:B--2---:R-:W2:Y:S04]  /*e9fe0*/  LDL R240, [R1+0x300] ;  /* 0x0003000001f07983 */ /* 0x004ea80000100800 */
        /* <DEDUP_REMOVED lines=52> */
[----:B------:R-:W4:Y:S04]  /*ea330*/  LDL R148, [R1+0x230] ;  /* 0x0002300001947983 */ /* 0x000f280000100800 */
[----:B------:R-:W4:Y:S04]  /*ea340*/  LDL R149, [R1+0x234] ;  /* 0x0002340001957983 */ /* 0x000f280000100800 */
[----:B------:R-:W4:Y:S04]  /*ea350*/  LDL R150, [R1+0x238] ;  /* 0x0002380001967983 */ /* 0x000f280000100800 */
[----:B-1----:R-:W4:Y:S04]  /*ea360*/  LDL R178, [R1+0x1e8] ;  /* 0x0001e80001b27983 */ /* 0x002f280000100800 */
        /* <DEDUP_REMOVED lines=10> */
[----:B------:R1:W-:Y:S01]  /*ea410*/  STL.64 [R1+0x7590], R170 ;  /* 0x007590aa01007387 */ /* 0x0003e20000100a00 */
[C---:B------:R-:W-:Y:S01]  /*ea420*/  HMMA.1688.F32.TF32 R16, R32.reuse, R170, R16 ;  /* 0x000000aa2010723c */ /* 0x040fe20000081010 */
[----:B------:R1:W-:Y:S07]  /*ea430*/  STL.64 [R1+0x7588], R168 ;  /* 0x007588a801007387 */ /* 0x0003ee0000100a00 */
[C---:B------:R-:W-:Y:S08]  /*ea440*/  HMMA.1688.F32.TF32 R20, R32.reuse, R162, R20 ;  /* 0x000000a22014723c */ /* 0x040ff00000081014 */
[C---:B------:R-:W-:Y:S01]  /*ea450*/  HMMA.1688.F32.TF32 R24, R32.reuse, R154, R24 ;  /* 0x0000009a2018723c */ /* 0x040fe20000081018 */
[----:B-1----:R-:W4:Y:S04]  /*ea460*/  LDL R170, [R1+0x288] ;  /* 0x0002880001aa7983 */ /* 0x002f280000100800 */
[----:B------:R-:W4:Y:S04]  /*ea470*/  LDL R168, [R1+0x280] ;  /* 0x0002800001a87983 */ /* 0x000f280000100800 */
[----:B------:R-:W4:Y:S04]  /*ea480*/  LDL R169, [R1+0x284] ;  /* 0x0002840001a97983 */ /* 0x000f280000100800 */
[----:B------:R-:W4:Y:S01]  /*ea490*/  LDL R171, [R1+0x28c] ;  /* 0x00028c0001ab7983 */ /* 0x000f220000100800 */
[----:B------:R1:W-:Y:S02]  /*ea4a0*/  STL.64 [R1+0x75a0], R162 ;  /* 0x0075a0a201007387 */ /* 0x0003e40000100a00 */
[----:B------:R1:W-:Y:S02]  /*ea4b0*/  STL.64 [R1+0x7598], R160 ;  /* 0x007598a001007387 */ /* 0x0003e40000100a00 */
[----:B------:R-:W4:Y:S01]  /*ea4c0*/  LDL R120, [R1+0x240] ;  /* 0x0002400001787983 */ /* 0x000f220000100800 */
[----:B------:R-:W4:Y:S01]  /*ea4d0*/  LDL R121, [R1+0x244] ;  /* 0x0002440001797983 */ /* 0x000f220000100800 */
[C---:B------:R-:W-:Y:S03]  /*ea4e0*/  HMMA.1688.F32.TF32 R4, R32.reuse, R146, R4 ;  /* 0x000000922004723c */ /* 0x040fe60000081004 */
        /* <DEDUP_REMOVED lines=16> */
[----:B---3--:R-:W-:Y:S01]  /*ea5f0*/  HMMA.1688.F32.TF32 R108, R32, R106, R108 ;  /* 0x0000006a206c723c */ /* 0x008fe2000008106c */
[----:B------:R-:W4:Y:S02]  /*ea600*/  LDL.LU.64 R106, [R1+0x7700] ;  /* 0x00770000016a7983 */ /* 0x000f240000300a00 */
[----:B------:R-:W-:Y:S04]  /*ea610*/  LDS R32, [R2+0x24380] ;  /* 0x0243800002207984 */ /* 0x000fe80000000800 */
[----:B------:R-:W-:Y:S04]  /*ea620*/  LDS R34, [R2+0x26380] ;  /* 0x0263800002227984 */ /* 0x000fe80000000800 */
[----:B------:R-:W-:Y:S04]  /*ea630*/  LDS R33, [R0+0x24380] ;  /* 0x0243800000217984 */ /* 0x000fe80000000800 */
[----:B------:R-:W1:Y:S01]  /*ea640*/  LDS R35, [R0+0x26380] ;  /* 0x0263800000237984 */ /* 0x000e620000000800 */
[C---:B--2---:R-:W-:Y:S03]  /*ea650*/  HMMA.1688.F32.TF32 R132, R100.reuse, R104, R132 ;  /* 0x000000686484723c */ /* 0x044fe60000081084 */
[----:B------:R-:W4:Y:S01]  /*ea660*/  LDL.LU.64 R104, [R1+0x76f8] ;  /* 0x0076f80001687983 */ /* 0x000f220000300a00 */
[----:B------:R-:W2:Y:S04]  /*ea670*/  LDL.LU.64 R138, [R1+0x76f0] ;  /* 0x0076f000018a7983 */ /* 0x000ea80000300a00 */
[C---:B----4-:R-:W-:Y:S01]  /*ea680*/  HMMA.1688.F32.TF32 R104, R100.reuse, R136, R104 ;  /* 0x000000886468723c */ /* 0x050fe20000081068 */
[----:B------:R-:W2:Y:S11]  /*ea690*/  LDL.LU.64 R136, [R1+0x76e8] ;  /* 0x0076e80001887983 */ /* 0x000eb60000300a00 */
[----:B------:R-:W-:Y:S11]  /*ea6a0*/  @!UPT UIADD3 URZ, URZ, URZ, URZ ;  /* 0x0000003f3f3ff290 */ /* 0x000ff6000fffe03f */
        /* <DEDUP_REMOVED lines=47> */
[----:B----4-:R-:W-:Y:S01]  /*ea9a0*/  HMMA.1688.F32.TF32 R120, R100, R144, R120 ;  /* 0x000000906478723c */ /* 0x010fe20000081078 */
[----:B------:R-:W4:Y:S04]  /*ea9b0*/  LDL R102, [R1+0x248] ;  /* 0x0002480001667983 */ /* 0x000f280000100800 */
[----:B------:R-:W4:Y:S01]  /*ea9c0*/  LDL R103, [R1+0x24c] ;  /* 0x00024c0001677983 */ /* 0x000f220000100800 */
        /* <DEDUP_REMOVED lines=10> */
[C---:B----4-:R-:W-:Y:S01]  /*eaa70*/  HMMA.1688.F32.TF32 R116, R32.reuse, R102, R116 ;  /* 0x000000662074723c */ /* 0x050fe20000081074 */
[----:B------:R-:W-:Y:S04]  /*eaa80*/  LDS R102, [R2+0x2a380] ;  /* 0x02a3800002667984 */ /* 0x000fe80000000800 */
[----:B------:R-:W1:Y:S03]  /*eaa90*/  LDS R103, [R0+0x2a380] ;  /* 0x02a3800000677984 */ /* 0x000e660000000800 */
[C---:B--2---:R-:W-:Y:S01]  /*eaaa0*/  HMMA.1688.F32.TF32 R108, R32.reuse, R142, R108 ;  /* 0x0000008e206c723c */ /* 0x044fe2000008106c */
        /* <DEDUP_REMOVED lines=208> */
[----:B------:R-:W1:Y:S01]  /*eb7b0*/  LDL R224, [R1+0x1120] ;  /* 0x0011200001e07983 */ /* 0x000e620000100800 */
[----:B------:R-:W1:Y:S04]  /*eb7c0*/  LDL R225, [R1+0x1124] ;  /* 0x0011240001e17983 */ /* 0x000e680000100800 */
[----:B------:R-:W2:Y:S04]  /*eb7d0*/  LDL.64 R232, [R1+0x1130] ;  /* 0x0011300001e87983 */ /* 0x000ea80000100a00 */
[----:B------:R-:W3:Y:S04]  /*eb7e0*/  LDL.64 R240, [R1+0x1140] ;  /* 0x0011400001f07983 */ /* 0x000ee80000100a00 */
[----:B------:R-:W3:Y:S04]  /*eb7f0*/  LDL.64 R248, [R1+0x1150] ;  /* 0x0011500001f87983 */ /* 0x000ee80000100a00 */
[----:B------:R-:W3:Y:S04]  /*eb800*/  LDL.64 R192, [R1+0x1160] ;  /* 0x0011600001c07983 */ /* 0x000ee80000100a00 */
[----:B------:R-:W3:Y:S01]  /*eb810*/  LDL.64 R200, [R1+0x1170] ;  /* 0x0011700001c87983 */ /* 0x000ee20000100a00 */
        /* <DEDUP_REMOVED lines=24> */
[----:B------:R-:W3:Y:S01]  /*eb9a0*/  LDL.64 R208, [R1+0x1190] ;  /* 0x0011900001d07983 */ /* 0x000ee20000100a00 */
[C---:B------:R-:W-:Y:S08]  /*eb9b0*/  HMMA.1688.F32.TF32 R40, R32.reuse, R238, R40 ;  /* 0x000000ee2028723c */ /* 0x040ff00000081028 */
[C---:B------:R-:W-:Y:S08]  /*eb9c0*/  HMMA.1688.F32.TF32 R88, R32.reuse, R214, R88 ;  /* 0x000000d62058723c */ /* 0x040ff00000081058 */
[C---:B------:R-:W-:Y:S08]  /*eb9d0*/  HMMA.1688.F32.TF32 R92, R32.reuse, R206, R92 ;  /* 0x000000ce205c723c */ /* 0x040ff0000008105c */
[----:B------:R-:W-:Y:S08]  /*eb9e0*/  HMMA.1688.F32.TF32 R84, R32, R222, R84 ;  /* 0x000000de2054723c */ /* 0x000ff00000081054 */
[C---:B-1----:R-:W-:Y:S08]  /*eb9f0*/  HMMA.1688.F32.TF32 R132, R100.reuse, R224, R132 ;  /* 0x000000e06484723c */ /* 0x042ff00000081084 */
[C---:B--2---:R-:W-:Y:S11]  /*eba00*/  HMMA.1688.F32.TF32 R104, R100.reuse, R232, R104 ;  /* 0x000000e86468723c */ /* 0x044ff60000081068 */
[----:B------:R-:W-:Y:S04]  /*eba10*/  @!UPT UIADD3 URZ, URZ, URZ, URZ ;  /* 0x0000003f3f3ff290 */ /* 0x000fe8000fffe03f */
[----:B------:R-:W-:Y:S01]  /*eba20*/  STL.64 [R1+0x18f0], R132 ;  /* 0x0018f08401007387 */ /* 0x000fe20000100a00 */
[----:B------:R-:W-:Y:S07]  /*eba30*/  STL.64 [R1+0x18f8], R134 ;  /* 0x0018f88601007387 */ /* 0x000fee0000100a00 */
[----:B------:R-:W-:Y:S02]  /*eba40*/  STL.64 [R1+0x18e0], R104 ;  /* 0x0018e06801007387 */ /* 0x000fe40000100a00 */
[----:B------:R3:W-:Y:S02]  /*eba50*/  STL.64 [R1+0x18e8], R106 ;  /* 0x0018e86a01007387 */ /* 0x0007e40000100a00 */
[C---:B---3--:R-:W-:Y:S11]  /*eba60*/  HMMA.1688.F32.TF32 R104, R100.reuse, R240, R136 ;  /* 0x000000f06468723c */ /* 0x048ff60000081088 */
[----:B------:R-:W-:Y:S11]  /*eba70*/  @!UPT UIADD3 URZ, URZ, URZ, URZ ;  /* 0x0000003f3f3ff290 */ /* 0x000ff6000fffe03f */
[----:B------:R-:W-:Y:S01]  /*eba80*/  @!UPT UIADD3 URZ, URZ, URZ, URZ ;  /* 0x0000003f3f3ff290 */ /* 0x000fe2000fffe03f */
[----:B------:R-:W-:Y:S01]  /*eba90*/  STL.64 [R1+0x18d0], R104 ;  /* 0x0018d06801007387 */ /* 0x000fe20000100a00 */
[----:B------:R1:W-:Y:S02]  /*ebaa0*/  STL.64 [R1+0x18d8], R106 ;  /* 0x0018d86a01007387 */ /* 0x0003e40000100a00 */
[----:B------:R-:W2:Y:S01]  /*ebab0*/  LDL.64 R216, [R1+0x1180] ;  /* 0x0011800001d87983 */ /* 0x000ea20000100a00 */
[----:B-1----:R-:W-:Y:S01]  /*ebac0*/  HMMA.1688.F32.TF32 R104, R100, R248, R108 ;  /* 0x000000f86468723c */ /* 0x002fe2000008106c */
[----:B------:R-:W-:Y:S01]  /*ebad0*/  MOV R239, R232 ;  /* 0x000000e800ef7202 */ /* 0x000fe20000000f00 */
[----:B------:R-:W-:Y:S11]  /*ebae0*/  IMAD.MOV.U32 R238, RZ, RZ, R233 ;  /* 0x000000ffffee7224 */ /* 0x000ff600078e00e9 */
[----:B------:R-:W-:Y:S10]  /*ebaf0*/  @!UPT UIADD3 URZ, URZ, URZ, URZ ;  /* 0x0000003f3f3ff290 */ /* 0x000ff4000fffe03f */
[----:B------:R-:W-:Y:S01]  /*ebb00*/  STL.64 [R1+0x18c0], R104 ;  /* 0x0018c06801007387 */ /* 0x000fe20000100a00 */
[----:B------:R1:W-:Y:S02]  /*ebb10*/  STL.64 [R1+0x18c8], R106 ;  /* 0x0018c86a01007387 */ /* 0x0003e40000100a00 */
[----:B------:R-:W3:Y:S02]  /*ebb20*/  LDL R224, [R1+0x11c0] ;  /* 0x0011c00001e07983 */ /* 0x000ee40000100800 */
[----:B------:R-:W3:Y:S01]  /*ebb30*/  LDL R225, [R1+0x11c4] ;  /* 0x0011c40001e17983 */ /* 0x000ee20000100800 */
[----:B------:R-:W4:Y:S04]  /*ebb40*/  LDL R232, [R1+0x11b0] ;  /* 0x0011b00001e87983 */ /* 0x000f280000100800 */
[----:B------:R-:W4:Y:S01]  /*ebb50*/  LDL R233, [R1+0x11b4] ;  /* 0x0011b40001e97983 */ /* 0x000f220000100800 */
[----:B------:R-:W-:Y:S01]  /*ebb60*/  IMAD.MOV.U32 R215, RZ, RZ, R240 ;  /* 0x000000ffffd77224 */ /* 0x000fe200078e00f0 */
[----:B------:R-:W-:Y:S01]  /*ebb70*/  MOV R207, R241 ;  /* 0x000000f100cf7202 */ /* 0x000fe20000000f00 */
[----:B------:R-:W4:Y:S01]  /*ebb80*/  LDL R240, [R1+0x11d0] ;  /* 0x0011d00001f07983 */ /* 0x000f220000100800 */
[----:B------:R-:W4:Y:S01]  /*ebb90*/  LDL R241, [R1+0x11d4] ;  /* 0x0011d40001f17983 */ /* 0x000f220000100800 */
[----:B------:R-:W-:-:S02]  /*ebba0*/  IMAD.MOV.U32 R223, RZ, RZ, R248 ;  /* 0x000000ffffdf7224 */ /* 0x000fc400078e00f8 */
[----:B------:R-:W-:Y:S02]  /*ebbb0*/  IMAD.MOV.U32 R214, RZ, RZ, R249 ;  /* 0x000000ffffd67224 */ /* 0x000fe400078e00f9 */
[----:B------:R-:W4:Y:S01]  /*ebbc0*/  LDL R248, [R1+0x11e0] ;  /* 0x0011e00001f87983 */ /* 0x000f220000100800 */
[----:B------:R-:W4:Y:S01]  /*ebbd0*/  LDL R249, [R1+0x11e4] ;  /* 0x0011e40001f97983 */ /* 0x000f220000100800 */
[----:B-1----:R-:W-:Y:S01]  /*ebbe0*/  HMMA.1688.F32.TF32 R104, R100, R192, R112 ;  /* 0x000000c06468723c */ /* 0x002fe20000081070 */
[----:B------:R-:W-:Y:S02]  /*ebbf0*/  STL.64 [R1+0x73e0], R214 ;  /* 0x0073e0d601007387 */ /* 0x000fe40000100a00 */
[----:B------:R-:W-:Y:S05]  /*ebc00*/  STL.64 [R1+0x73d8], R212 ;  /* 0x0073d8d401007387 */ /* 0x000fea0000100a00 */
[----:B------:R-:W-:Y:S11]  /*ebc10*/  HMMA.1688.F32.TF32 R80, R32, R230, R80 ;  /* 0x000000e62050723c */ /* 0x000ff60000081050 */
[----:B------:R-:W-:Y:S04]  /*ebc20*/  @!UPT UIADD3 URZ, URZ, URZ, URZ ;  /* 0x0000003f3f3ff290 */ /* 0x000fe8000fffe03f */
[----:B------:R-:W-:Y:S01]  /*ebc30*/  STL.64 [R1+0x18b0], R104 ;  /* 0x0018b06801007387 */ /* 0x000fe20000100a00 */
[----:B------:R1:W-:Y:S02]  /*ebc40*/  STL.64 [R1+0x18b8], R106 ;  /* 0x0018b86a01007387 */ /* 0x0003e40000100a00 */
[----:B-1----:R-:W-:Y:S01]  /*ebc50*/  HMMA.1688.F32.TF32 R104, R100, R200, R116 ;  /* 0x000000c86468723c */ /* 0x002fe20000081074 */
[----:B------:R-:W-:Y:S01]  /*ebc60*/  MOV R230, R192 ;  /* 0x000000c000e67202 */ /* 0x000fe20000000f00 */
[----:B------:R-:W-:-:S05]  /*ebc70*/  IMAD.MOV.U32 R231, RZ, RZ, R193 ;  /* 0x000000ffffe77224 */ /* 0x000fca00078e00c1 */
[----:B------:R-:W-:Y:S01]  /*ebc80*/  STL.64 [R1+0x73f0], R230 ;  /* 0x0073f0e601007387 */ /* 0x000fe20000100a00 */
[----:B------:R-:W-:Y:S11]  /*ebc90*/  STL.64 [R1+0x73e8], R228 ;  /* 0x0073e8e401007387 */ /* 0x000ff60000100a00 */
[----:B------:R-:W-:Y:S04]  /*ebca0*/  @!UPT UIADD3 URZ, URZ, URZ, URZ ;  /* 0x0000003f3f3ff290 */ /* 0x000fe8000fffe03f */
[----:B------:R-:W-:Y:S01]  /*ebcb0*/  STL.64 [R1+0x18a0], R104 ;  /* 0x0018a06801007387 */ /* 0x000fe20000100a00 */
[----:B------:R1:W-:Y:S02]  /*ebcc0*/  STL.64 [R1+0x18a8], R106 ;  /* 0x0018a86a01007387 */ /* 0x0003e40000100a00 */
[----:B-1----:R-:W-:Y:S01]  /*ebcd0*/  HMMA.1688.F32.TF32 R104, R100, R208, R120 ;  /* 0x000000d06468723c */ /* 0x002fe20000081078 */
[----:B------:R-:W-:Y:S01]  /*ebce0*/  MOV R222, R201 ;  /* 0x000000c900de7202 */ /* 0x000fe20000000f00 */
[----:B------:R-:W-:-:S04]  /*ebcf0*/  IMAD.MOV.U32 R206, RZ, RZ, R200 ;  /* 0x000000ffffce7224 */ /* 0x000fc800078e00c8 */
[----:B------:R-:W-:Y:S01]  /*ebd00*/  STL.64 [R1+0x7410], R222 ;  /* 0x007410de01007387 */ /* 0x000fe20000100a00 */
[----:B------:R-:W-:Y:S02]  /*ebd10*/  STL.64 [R1+0x7408], R220 ;  /* 0x007408dc01007387 */ /* 0x000fe40000100a00 */
[----:B------:R-:W-:Y:S02]  /*ebd20*/  STL.64 [R1+0x7400], R206 ;  /* 0x007400ce01007387 */ /* 0x000fe40000100a00 */
[----:B------:R-:W-:Y:S11]  /*ebd30*/  STL.64 [R1+0x73f8], R204 ;  /* 0x0073f8cc01007387 */ /* 0x000ff60000100a00 */
[----:B------:R-:W-:Y:S01]  /*ebd40*/  @!UPT UIADD3 URZ, URZ, URZ, URZ ;  /* 0x0000003f3f3ff290 */ /* 0x000fe2000fffe03f */
[----:B------:R-:W-:Y:S01]  /*ebd50*/  STL.64 [R1+0x1890], R104 ;  /* 0x0018906801007387 */ /* 0x000fe20000100a00 */
[----:B------:R2:W-:Y:S01]  /*ebd60*/  STL.64 [R1+0x1898], R106 ;  /* 0x0018986a01007387 */ /* 0x0005e20000100a00 */
[----:B------:R-:W-:Y:S07]  /*ebd70*/  HMMA.1688.F32.TF32 R96, R32, R198, R96 ;  /* 0x000000c62060723c */ /* 0x000fee0000081060 */
[----:B------:R-:W-:Y:S02]  /*ebd80*/  IMAD.MOV.U32 R198, RZ, RZ, R208 ;  /* 0x000000ffffc67224 */ /* 0x000fe400078e00d0 */
[----:B------:R-:W-:-:S05]  /*ebd90*/  IMAD.MOV.U32 R199, RZ, RZ, R209 ;  /* 0x000000ffffc77224 */ /* 0x000fca00078e00d1 */
[----:B------:R-:W-:Y:S01]  /*ebda0*/  STL.64 [R1+0x7420], R198 ;  /* 0x007420c601007387 */ /* 0x000fe20000100a00 */
[----:B------:R-:W-:Y:S01]  /*ebdb0*/  STL.64 [R1+0x7418], R196 ;  /* 0x007418c401007387 */ /* 0x000fe20000100a00 */
[C---:B------:R-:W-:Y:S08]  /*ebdc0*/  HMMA.1688.F32.TF32 R44, R32.reuse, R194, R44 ;  /* 0x000000c2202c723c */ /* 0x040ff0000008102c */
[----:B------:R-:W-:Y:S08]  /*ebdd0*/  HMMA.1688.F32.TF32 R68, R32, R190, R68 ;  /* 0x000000be2044723c */ /* 0x000ff00000081044 */
[C---:B--2---:R-:W-:Y:S01]  /*ebde0*/  HMMA.1688.F32.TF32 R104, R100.reuse, R216, R124 ;  /* 0x000000d86468723c */ /* 0x044fe2000008107c */
[----:B------:R-:W-:Y:S01]  /*ebdf0*/  MOV R190, R216 ;  /* 0x000000d800be7202 */ /* 0x000fe20000000f00 */
[----:B------:R-:W-:Y:S11]  /*ebe00*/  IMAD.MOV.U32 R191, RZ, RZ, R217 ;  /* 0x000000ffffbf7224 */ /* 0x000ff600078e00d9 */
[----:B------:R-:W-:Y:S10]  /*ebe10*/  @!UPT UIADD3 URZ, URZ, URZ, URZ ;  /* 0x0000003f3f3ff290 */ /* 0x000ff4000fffe03f */
[----:B------:R-:W-:Y:S01]  /*ebe20*/  STL.64 [R1+0x1880], R104 ;  /* 0x0018806801007387 */ /* 0x000fe20000100a00 */
[----:B------:R1:W-:Y:S02]  /*ebe30*/  STL.64 [R1+0x1888], R106 ;  /* 0x0018886a01007387 */ /* 0x0003e40000100a00 */
[C---:B-1----:R-:W-:Y:S08]  /*ebe40*/  HMMA.1688.F32.TF32 R104, R100.reuse, R236, R128 ;  /* 0x000000ec6468723c */ /* 0x042ff00000081080 */
[C---:B---3--:R-:W-:Y:S01]  /*ebe50*/  HMMA.1688.F32.TF32 R28, R100.reuse, R224, R28 ;  /* 0x000000e0641c723c */ /* 0x048fe2000008101c */
[----:B------:R-:W-:Y:S01]  /*ebe60*/  STL.64 [R1+0x7430], R190 ;  /* 0x007430be01007387 */ /* 0x000fe20000100a00 */
[----:B------:R-:W-:Y:S02]  /*ebe70*/  STL.64 [R1+0x7428], R188 ;  /* 0x007428bc01007387 */ /* 0x000fe40000100a00 */
[----:B------:R-:W-:Y:S02]  /*ebe80*/  STL.64 [R1+0x72f0], R238 ;  /* 0x0072f0ee01007387 */ /* 0x000fe40000100a00 */
[----:B------:R-:W-:Y:S09]  /*ebe90*/  STL.64 [R1+0x72e8], R236 ;  /* 0x0072e8ec01007387 */ /* 0x000ff20000100a00 */
[----:B------:R-:W-:Y:S01]  /*ebea0*/  STL.64 [R1+0x1870], R104 ;  /* 0x0018706801007387 */ /* 0x000fe20000100a00 */
[----:B------:R4:W-:Y:S07]  /*ebeb0*/  STL.64 [R1+0x1878], R106 ;  /* 0x0018786a01007387 */ /* 0x0009ee0000100a00 */
[----:B------:R-:W-:Y:S02]  /*ebec0*/  STL.64 [R1+0x1860], R28 ;  /* 0x0018601c01007387 */ /* 0x000fe40000100a00 */
[----:B------:R1:W-:Y:S01]  /*ebed0*/  STL.64 [R1+0x1868], R30 ;  /* 0x0018681e01007387 */ /* 0x0003e20000100a00 */
[C---:B----4-:R-:W-:Y:S08]  /*ebee0*/  HMMA.1688.F32.TF32 R104, R100.reuse, R232, R36 ;  /* 0x000000e86468723c */ /* 0x050ff00000081024 */
[C---:B------:R-:W-:Y:S08]  /*ebef0*/  HMMA.1688.F32.TF32 R36, R100.reuse, R240, R40 ;  /* 0x000000f06424723c */ /* 0x040ff00000081028 */
[----:B-1----:R-:W-:Y:S07]  /*ebf00*/  HMMA.1688.F32.TF32 R28, R100, R248, R44 ;  /* 0x000000f8641c723c */ /* 0x002fee000008102c */
[----:B------:R1:W-:Y:S01]  /*ebf10*/  STL.64 [R1+0x1a40], R104 ;  /* 0x001a406801007387 */ /* 0x0003e20000100a00 */
[----:B------:R-:W-:Y:S02]  /*ebf20*/  STL.64 [R1+0x1a48], R106 ;  /* 0x001a486a01007387 */ /* 0x000fe40000100a00 */
[----:B------:R-:W2:Y:S05]  /*ebf30*/  LDL R240, [R1+0x1310] ;  /* 0x0013100001f07983 */ /* 0x000eaa0000100800 */
[----:B------:R-:W-:Y:S01]  /*ebf40*/  STL.64 [R1+0x1a30], R36 ;  /* 0x001a302401007387 */ /* 0x000fe20000100a00 */
[----:B------:R-:W-:Y:S07]  /*ebf50*/  STL.64 [R1+0x1a38], R38 ;  /* 0x001a382601007387 */ /* 0x000fee0000100a00 */
[----:B------:R-:W-:Y:S02]  /*ebf60*/  STL.64 [R1+0x1a20], R28 ;  /* 0x001a201c01007387 */ /* 0x000fe40000100a00 */
[----:B------:R3:W-:Y:S02]  /*ebf70*/  STL.64 [R1+0x1a28], R30 ;  /* 0x001a281e01007387 */ /* 0x0007e40000100a00 */
[----:B------:R-:W4:Y:S01]  /*ebf80*/  LDL R212, [R1+0x1200] ;  /* 0x0012000001d47983 */ /* 0x000f220000100800 */
[----:B------:R-:W4:Y:S04]  /*ebf90*/  LDL R213, [R1+0x1204] ;  /* 0x0012040001d57983 */ /* 0x000f280000100800 */
[----:B------:R-:W3:Y:S04]  /*ebfa0*/  LDL R136, [R1+0x1210] ;  /* 0x0012100001887983 */ /* 0x000ee80000100800 */
[----:B------:R-:W3:Y:S04]  /*ebfb0*/  LDL R137, [R1+0x1214] ;  /* 0x0012140001897983 */ /* 0x000ee80000100800 */
        /* <DEDUP_REMOVED lines=28> */
[C---:B------:R-:W-:Y:S08]  /*ec180*/  HMMA.1688.F32.TF32 R48, R32.reuse, R202, R48 ;  /* 0x000000ca2030723c */ /* 0x040ff00000081030 */
[C---:B------:R-:W-:Y:S08]  /*ec190*/  HMMA.1688.F32.TF32 R56, R32.reuse, R218, R56 ;  /* 0x000000da2038723c */ /* 0x040ff00000081038 */
[C---:B------:R-:W-:Y:S08]  /*ec1a0*/  HMMA.1688.F32.TF32 R52, R32.reuse, R210, R52 ;  /* 0x000000d22034723c */ /* 0x040ff00000081034 */
[C---:B------:R-:W-:Y:S08]  /*ec1b0*/  HMMA.1688.F32.TF32 R64, R32.reuse, R234, R64 ;  /* 0x000000ea2040723c */ /* 0x040ff00000081040 */
[----:B------:R-:W-:Y:S01]  /*ec1c0*/  HMMA.1688.F32.TF32 R60, R32, R226, R60 ;  /* 0x000000e2203c723c */ /* 0x000fe2000008103c */
[----:B------:R-:W-:-:S07]  /*ec1d0*/  IMAD.MOV.U32 R217, RZ, RZ, R252 ;  /* 0x000000ffffd97224 */ /* 0x000fce00078e00fc */
[C---:B------:R-:W-:Y:S08]  /*ec1e0*/  HMMA.1688.F32.TF32 R76, R32.reuse, R250, R76 ;  /* 0x000000fa204c723c */ /* 0x040ff0000008104c */
[----:B------:R-:W-:Y:S01]  /*ec1f0*/  HMMA.1688.F32.TF32 R72, R32, R242, R72 ;  /* 0x000000f22048723c */ /* 0x000fe20000081048 */
[----:B------:R-:W-:Y:S01]  /*ec200*/  MOV R232, R247 ;  /* 0x000000f700e87202 */ /* 0x000fe20000000f00 */
[----:B------:R-:W-:-:S02]  /*ec210*/  IMAD.MOV.U32 R233, RZ, RZ, R246 ;  /* 0x000000ffffe97224 */ /* 0x000fc400078e00f6 */
[----:B------:R-:W-:Y:S01]  /*ec220*/  IMAD.MOV.U32 R248, RZ, RZ, R244 ;  /* 0x000000fffff87224 */ /* 0x000fe200078e00f4 */
[----:B------:R-:W-:-:S03]  /*ec230*/  MOV R249, R3 ;  /* 0x0000000300f97202 */ /* 0x000fc60000000f00 */
        /* <DEDUP_REMOVED lines=10> */
[C---:B----4-:R-:W-:Y:S08]  /*ec2e0*/  HMMA.1688.F32.TF32 R40, R100.reuse, R212, R48 ;  /* 0x000000d46428723c */ /* 0x050ff00000081030 */
[C---:B---3--:R-:W-:Y:S08]  /*ec2f0*/  HMMA.1688.F32.TF32 R28, R100.reuse, R136, R56 ;  /* 0x00000088641c723c */ /* 0x048ff00000081038 */
[----:B--2---:R-:W-:Y:S07]  /*ec300*/  HMMA.1688.F32.TF32 R36, R100, R108, R52 ;  /* 0x0000006c6424723c */ /* 0x004fee0000081034 */
[----:B------:R-:W-:Y:S01]  /*ec310*/  STL.64 [R1+0x1a10], R40 ;  /* 0x001a102801007387 */ /* 0x000fe20000100a00 */
[----:B------:R-:W-:Y:S07]  /*ec320*/  STL.64 [R1+0x1a18], R42 ;  /* 0x001a182a01007387 */ /* 0x000fee0000100a00 */
[----:B------:R-:W-:Y:S08]  /*ec330*/  STL.64 [R1+0x19f0], R28 ;  /* 0x0019f01c01007387 */ /* 0x000ff00000100a00 */
[----:B------:R-:W-:Y:S04]  /*ec340*/  STL.64 [R1+0x1a00], R36 ;  /* 0x001a002401007387 */ /* 0x000fe80000100a00 */
[----:B------:R-:W-:Y:S01]  /*ec350*/  STL.64 [R1+0x1a08], R38 ;  /* 0x001a082601007387 */ /* 0x000fe20000100a00 */
[----:B------:R2:W-:Y:S02]  /*ec360*/  STL [R1+0x19f8], R30 ;  /* 0x0019f81e01007387 */ /* 0x0005e40000100800 */
[----:B------:R-:W-:-:S02]  /*ec370*/  IMAD.MOV.U32 R252, RZ, RZ, R31 ;  /* 0x000000fffffc7224 */ /* 0x000fc400078e001f */
[C---:B--2---:R-:W-:Y:S08]  /*ec380*/  HMMA.1688.F32.TF32 R28, R100.reuse, R132, R64 ;  /* 0x00000084641c723c */ /* 0x044ff00000081040 */
[C---:B------:R-:W-:Y:S01]  /*ec390*/  HMMA.1688.F32.TF32 R36, R100.reuse, R104, R60 ;  /* 0x000000686424723c */ /* 0x040fe2000008103c */
[----:B------:R2:W-:Y:S07]  /*ec3a0*/  STL [R1+0x60bc], R252 ;  /* 0x0060bcfc01007387 */ /* 0x0005ee0000100800 */
[C---:B------:R-:W-:Y:S08]  /*ec3b0*/  HMMA.1688.F32.TF32 R40, R100.reuse, R164, R84 ;  /* 0x000000a46428723c */ /* 0x040ff00000081054 */
[----:B------:R-:W-:Y:S01]  /*ec3c0*/  HMMA.1688.F32.TF32 R12, R100, R216, R12 ;  /* 0x000000d8640c723c */ /* 0x000fe2000008100c */
[----:B------:R-:W-:Y:S04]  /*ec3d0*/  LDS R132, [R2+0x18400] ;  /* 0x0184000002847984 */ /* 0x000fe80000000800 */
[----:B------:R-:W-:Y:S04]  /*ec3e0*/  LDS R133, [R0+0x18400] ;  /* 0x0184000000857984 */ /* 0x000fe80000000800 */
[----:B------:R-:W-:Y:S01]  /*ec3f0*/  STL.64 [R1+0x19d0], R28 ;  /* 0x0019d01c01007387 */ /* 0x000fe20000100a00 */
[----:B------:R-:W-:Y:S02]  /*ec400*/  STL.64 [R1+0x19e0], R36 ;  /* 0x0019e02401007387 */ /* 0x000fe40000100a00 */
[----:B------:R-:W-:Y:S02]  /*ec410*/  STL.64 [R1+0x19e8], R38 ;  /* 0x0019e82601007387 */ /* 0x000fe40000100a00 */
[----:B------:R3:W-:Y:S02]  /*ec420*/  STL [R1+0x19d8], R30 ;  /* 0x0019d81e01007387 */ /* 0x0007e40000100800 */
[----:B--2---:R-:W-:-:S02]  /*ec430*/  IMAD.MOV.U32 R252, RZ, RZ, R31 ;  /* 0x000000fffffc7224 */ /* 0x004fc400078e001f */
[C---:B---3--:R-:W-:Y:S08]  /*ec440*/  HMMA.1688.F32.TF32 R28, R100.reuse, R148, R76 ;  /* 0x00000094641c723c */ /* 0x048ff0000008104c */
[C---:B------:R-:W-:Y:S01]  /*ec450*/  HMMA.1688.F32.TF32 R36, R100.reuse, R140, R72 ;  /* 0x0000008c6424723c */ /* 0x040fe20000081048 */
[----:B------:R-:W-:Y:S11]  /*ec460*/  STL [R1+0x60c0], R252 ;  /* 0x0060c0fc01007387 */ /* 0x000ff60000100800 */
[----:B------:R-:W-:Y:S04]  /*ec470*/  @!UPT UIADD3 URZ, URZ, URZ, URZ ;  /* 0x0000003f3f3ff290 */ /* 0x000fe8000fffe03f */
[----:B------:R-:W-:Y:S01]  /*ec480*/  MOV R244, R28 ;  /* 0x0000001c00f47202 */ /* 0x000fe20000000f00 */
[----:B------:R-:W-:Y:S02]  /*ec490*/  IMAD.MOV.U32 R3, RZ, RZ, R29 ;  /* 0x000000ffff037224 */ /* 0x000fe400078e001d */
[----:B------:R-:W-:Y:S01]  /*ec4a0*/  IMAD.MOV.U32 R247, RZ, RZ, R30 ;  /* 0x000000fffff77224 */ /* 0x000fe200078e001e */
[----:B------:R-:W-:Y:S02]  /*ec4b0*/  MOV R246, R31 ;  /* 0x0000001f00f67202 */ /* 0x000fe40000000f00 */
[C---:B------:R-:W-:Y:S01]  /*ec4c0*/  HMMA.1688.F32.TF32 R28, R100.reuse, R156, R80 ;  /* 0x0000009c641c723c */ /* 0x040fe20000081050 */
[----:B------:R-:W-:Y:S01]  /*ec4d0*/  STL.64 [R1+0x19c0], R36 ;  /* 0x0019c02401007387 */ /* 0x000fe20000100a00 */
[----:B------:R2:W-:Y:S02]  /*ec4e0*/  STL.64 [R1+0x19c8], R38 ;  /* 0x0019c82601007387 */ /* 0x0005e40000100a00 */
[----:B------:R-:W-:Y:S02]  /*ec4f0*/  STL [R1+0x62f4], R246 ;  /* 0x0062f4f601007387 */ /* 0x000fe40000100800 */
[----:B------:R-:W-:Y:S01]  /*ec500*/  STL [R1+0x62f0], R247 ;  /* 0x0062f0f701007387 */ /* 0x000fe20000100800 */
[----:B------:R-:W-:Y:S01]  /*ec510*/  STL [R1+0x6110], R3 ;  /* 0x0061100301007387 */ /* 0x000fe20000100800 */
[----:B------:R-:W-:Y:S01]  /*ec520*/  STL [R1+0x60c4], R244 ;  /* 0x0060c4f401007387 */ /* 0x000fe20000100800 */
[C---:B--2---:R-:W-:Y:S11]  /*ec530*/  HMMA.1688.F32.TF32 R36, R100.reuse, R172, R88 ;  /* 0x000000ac6424723c */ /* 0x044ff60000081058 */
[----:B------:R-:W-:Y:S03]  /*ec540*/  @!UPT UIADD3 URZ, URZ, URZ, URZ ;  /* 0x0000003f3f3ff290 */ /* 0x000fe6000fffe03f */
[----:B------:R-:W-:Y:S01]  /*ec550*/  STL.64 [R1+0x19a0], R28 ;  /* 0x0019a01c01007387 */ /* 0x000fe20000100a00 */
[----:B------:R2:W-:Y:S02]  /*ec560*/  STL.64 [R1+0x19a8], R30 ;  /* 0x0019a81e01007387 */ /* 0x0005e40000100a00 */
[C---:B--2---:R-:W-:Y:S01]  /*ec570*/  HMMA.1688.F32.TF32 R28, R100.reuse, R180, R92 ;  /* 0x000000b4641c723c */ /* 0x044fe2000008105c */
[----:B------:R-:W-:Y:S01]  /*ec580*/  STL.64 [R1+0x1990], R40 ;  /* 0x0019902801007387 */ /* 0x000fe20000100a00 */
[----:B------:R2:W-:Y:S04]  /*ec590*/  STL.64 [R1+0x1998], R42 ;  /* 0x0019982a01007387 */ /* 0x0005e80000100a00 */
[----:B------:R-:W-:Y:S02]  /*ec5a0*/  STL.64 [R1+0x1980], R36 ;  /* 0x0019802401007387 */ /* 0x000fe40000100a00 */
[----:B------:R3:W-:Y:S01]  /*ec5b0*/  STL.64 [R1+0x1988], R38 ;  /* 0x0019882601007387 */ /* 0x0007e20000100a00 */
[C---:B--2---:R-:W-:Y:S08]  /*ec5c0*/  HMMA.1688.F32.TF32 R40, R100.reuse, R192, R96 ;  /* 0x000000c06428723c */ /* 0x044ff00000081060 */
[C---:B---3--:R-:W-:Y:S06]  /*ec5d0*/  HMMA.1688.F32.TF32 R36, R100.reuse, R200, R68 ;  /* 0x000000c86424723c */ /* 0x048fec0000081044 */
[----:B------:R-:W-:Y:S01]  /*ec5e0*/  STL.64 [R1+0x1970], R28 ;  /* 0x0019701c01007387 */ /* 0x000fe20000100a00 */
[----:B------:R2:W-:Y:S02]  /*ec5f0*/  STL.64 [R1+0x1978], R30 ;  /* 0x0019781e01007387 */ /* 0x0005e40000100a00 */
[C---:B--2---:R-:W-:Y:S08]  /*ec600*/  HMMA.1688.F32.TF32 R28, R100.reuse, R208, R8 ;  /* 0x000000d0641c723c */ /* 0x044ff00000081008 */
[C---:B------:R-:W-:Y:S01]  /*ec610*/  HMMA.1688.F32.TF32 R8, R100.reuse, R224, R16 ;  /* 0x000000e06408723c */ /* 0x040fe20000081010 */
[----:B------:R-:W-:Y:S01]  /*ec620*/  STL.64 [R1+0x1960], R40 ;  /* 0x0019602801007387 */ /* 0x000fe20000100a00 */
[----:B------:R-:W-:Y:S04]  /*ec630*/  STL.64 [R1+0x1968], R42 ;  /* 0x0019682a01007387 */ /* 0x000fe80000100a00 */
[----:B------:R-:W-:Y:S02]  /*ec640*/  STL.64 [R1+0x1950], R36 ;  /* 0x0019502401007387 */ /* 0x000fe40000100a00 */
[----:B------:R-:W-:Y:S01]  /*ec650*/  STL.64 [R1+0x1958], R38 ;  /* 0x0019582601007387 */ /* 0x000fe20000100a00 */
[C---:B------:R-:W-:Y:S06]  /*ec660*/  HMMA.1688.F32.TF32 R16, R100.reuse, R232, R20 ;  /* 0x000000e86410723c */ /* 0x040fec0000081014 */
[----:B------:R-:W-:Y:S01]  /*ec670*/  STL.64 [R1+0x1940], R28 ;  /* 0x0019401c01007387 */ /* 0x000fe20000100a00 */
[----:B------:R-:W-:Y:S02]  /*ec680*/  STL.64 [R1+0x1948], R30 ;  /* 0x0019481e01007387 */ /* 0x000fe40000100a00 */
[----:B------:R-:W-:Y:S02]  /*ec690*/  STL.64 [R1+0x1930], R12 ;  /* 0x0019300c01007387 */ /* 0x000fe40000100a00 */
[----:B------:R2:W-:Y:S03]  /*ec6a0*/  STL.64 [R1+0x1938], R14 ;  /* 0x0019380e01007387 */ /* 0x0005e60000100a00 */
[----:B------:R-:W-:Y:S01]  /*ec6b0*/  STL.64 [R1+0x1920], R8 ;  /* 0x0019200801007387 */ /* 0x000fe20000100a00 */
[----:B------:R3:W-:Y:S01]  /*ec6c0*/  STL.64 [R1+0x1928], R10 ;  /* 0x0019280a01007387 */ /* 0x0007e20000100a00 */
[C---:B--2---:R-:W-:Y:S08]  /*ec6d0*/  HMMA.1688.F32.TF32 R12, R100.reuse, R240, R24 ;  /* 0x000000f0640c723c */ /* 0x044ff00000081018 */
[----:B---3--:R-:W-:Y:S01]  /*ec6e0*/  HMMA.1688.F32.TF32 R8, R100, R248, R32 ;  /* 0x000000f86408723c */ /* 0x008fe20000081020 */
[----:B------:R-:W-:Y:S01]  /*ec6f0*/  STL.64 [R1+0x1910], R16 ;  /* 0x0019101001007387 */ /* 0x000fe20000100a00 */
[----:B------:R-:W-:Y:S02]  /*ec700*/  STL.64 [R1+0x1918], R18 ;  /* 0x0019181201007387 */ /* 0x000fe40000100a00 */
[----:B------:R-:W2:Y:S11]  /*ec710*/  LDL R234, [R1+0x1588] ;  /* 0x0015880001ea7983 */ /* 0x000eb60000100800 */
[----:B------:R3:W-:Y:S01]  /*ec720*/  STL.64 [R1+0x1900], R12 ;  /* 0x0019000c01007387 */ /* 0x0007e20000100a00 */
[----:B------:R4:W-:Y:S07]  /*ec730*/  STL.64 [R1+0x1908], R14 ;  /* 0x0019080e01007387 */ /* 0x0009ee0000100a00 */
[----:B------:R1:W-:Y:S02]  /*ec740*/  STL.64 [R1+0x1850], R8 ;  /* 0x0018500801007387 */ /* 0x0003e40000100a00 */
[----:B------:R1:W-:Y:S01]  /*ec750*/  STL.64 [R1+0x1858], R10 ;  /* 0x0018580a01007387 */ /* 0x0003e20000100a00 */
[----:B------:R-:W2:Y:S04]  /*ec760*/  LDL R235, [R1+0x158c] ;  /* 0x00158c0001eb7983 */ /* 0x000ea80000100800 */
[----:B------:R-:W2:Y:S04]  /*ec770*/  LDL R218, [R1+0x1578] ;  /* 0x0015780001da7983 */ /* 0x000ea80000100800 */
[----:B------:R-:W2:Y:S01]  /*ec780*/  LDL R219, [R1+0x157c] ;  /* 0x00157c0001db7983 */ /* 0x000ea20000100800 */
        /* <DEDUP_REMOVED lines=16> */
[----:B------:R-:W2:Y:S02]  /*ec890*/  LDL R166, [R1+0x1548] ;  /* 0x0015480001a67983 */ /* 0x000ea40000100800 */
[----:B------:R-:W2:Y:S02]  /*ec8a0*/  LDL R167, [R1+0x154c] ;  /* 0x00154c0001a77983 */ /* 0x000ea40000100800 */
        /* <DEDUP_REMOVED lines=75> */
[----:B------:R-:W2:Y:S04]  /*ecd60*/  LDL R131, [R1+0x142c] ;  /* 0x00142c0001837983 */ /* 0x000ea80000100800 */
[----:B------:R-:W2:Y:S04]  /*ecd70*/  LDL R118, [R1+0x13e8] ;  /* 0x0013e80001767983 */ /* 0x000ea80000100800 */
[----:B------:R-:W2:Y:S01]  /*ecd80*/  LDL R119, [R1+0x13ec] ;  /* 0x0013ec0001777983 */ /* 0x000ea20000100800 */
[----:B---3--:R-:W3:Y:S02]  /*ecd90*/  LDL.LU R12, [R1+0x1ca0] ;  /* 0x001ca000010c7983 */ /* 0x008ee40000300800 */
[----:B------:R-:W3:Y:S02]  /*ecda0*/  LDL.LU R13, [R1+0x1ca4] ;  /* 0x001ca400010d7983 */ /* 0x000ee40000300800 */
[----:B----4-:R-:W3:Y:S01]  /*ecdb0*/  LDL.LU R14, [R1+0x1ca8] ;  /* 0x001ca800010e7983 */ /* 0x010ee20000300800 */
[----:B------:R-:W3:Y:S01]  /*ecdc0*/  LDL.LU R15, [R1+0x1cac] ;  /* 0x001cac00010f7983 */ /* 0x000ee20000300800 */
[----:B------:R-:W4:Y:S02]  /*ecdd0*/  LDL R30, [R1+0x1438] ;  /* 0x00143800011e7983 */ /* 0x000f240000100800 */
[----:B------:R-:W4:Y:S02]  /*ecde0*/  LDL R31, [R1+0x143c] ;  /* 0x00143c00011f7983 */ /* 0x000f240000100800 */
[----:B------:R-:W4:Y:S01]  /*ecdf0*/  LDL.LU R16, [R1+0x1cb0] ;  /* 0x001cb00001107983 */ /* 0x000f220000300800 */
[----:B------:R-:W4:Y:S01]  /*ece00*/  LDL.LU R17, [R1+0x1cb4] ;  /* 0x001cb40001117983 */ /* 0x000f220000300800 */
[----:B------:R-:W4:Y:S02]  /*ece10*/  LDL.LU R18, [R1+0x1cb8] ;  /* 0x001cb80001127983 */ /* 0x000f240000300800 */
[----:B------:R-:W4:Y:S02]  /*ece20*/  LDL.LU R19, [R1+0x1cbc] ;  /* 0x001cbc0001137983 */ /* 0x000f240000300800 */
        /* <DEDUP_REMOVED lines=10> */
[----:B------:R-:W3:Y:S02]  /*eced0*/  LDL.LU R248, [R1+0x1ce0] ;  /* 0x001ce00001f87983 */ /* 0x000ee40000300800 */
[----:B------:R-:W3:Y:S02]  /*ecee0*/  LDL.LU R249, [R1+0x1ce4] ;  /* 0x001ce40001f97983 */ /* 0x000ee40000300800 */
[----:B------:R-:W3:Y:S01]  /*ecef0*/  LDL.LU R250, [R1+0x1ce8] ;  /* 0x001ce80001fa7983 */ /* 0x000ee20000300800 */
[----:B------:R-:W3:Y:S01]  /*ecf00*/  LDL.LU R251, [R1+0x1cec] ;  /* 0x001cec0001fb7983 */ /* 0x000ee20000300800 */
[----:B------:R-:W4:Y:S02]  /*ecf10*/  LDL R22, [R1+0x1418] ;  /* 0x0014180001167983 */ /* 0x000f240000100800 */
[----:B------:R-:W4:Y:S02]  /*ecf20*/  LDL R23, [R1+0x141c] ;  /* 0x00141c0001177983 */ /* 0x000f240000100800 */
        /* <DEDUP_REMOVED lines=38> */
[C---:B------:R-:W-:Y:S07]  /*ed190*/  HMMA.1688.F32.TF32 R52, R4.reuse, R150, R140 ;  /* 0x000000960434723c */ /* 0x040fee000008108c */
[----:B------:R-:W-:Y:S01]  /*ed1a0*/  IMAD.MOV.U32 R142, RZ, RZ, R245 ;  /* 0x000000ffff8e7224 */ /* 0x000fe200078e00f5 */
[C---:B---3--:R-:W-:Y:S08]  /*ed1b0*/  HMMA.1688.F32.TF32 R92, R4.reuse, R94, R248 ;  /* 0x0000005e045c723c */ /* 0x048ff000000810f8 */
[C---:B----4-:R-:W-:Y:S01]  /*ed1c0*/  HMMA.1688.F32.TF32 R20, R4.reuse, R22, R240 ;  /* 0x000000160414723c */ /* 0x050fe200000810f0 */
[----:B------:R-:W2:Y:S01]  /*ed1d0*/  LDL.LU.64 R242, [R1+0x7548] ;  /* 0x0075480001f27983 */ /* 0x000ea20000300a00 */
[----:B------:R-:W3:Y:S02]  /*ed1e0*/  LDL.LU.64 R240, [R1+0x7540] ;  /* 0x0075400001f07983 */ /* 0x000ee40000300a00 */
[----:B------:R-:W4:Y:S02]  /*ed1f0*/  LDL.LU.64 R250, [R1+0x7538] ;  /* 0x0075380001fa7983 */ /* 0x000f240000300a00 */
[----:B------:R-:W2:Y:S02]  /*ed200*/  LDL.LU.64 R248, [R1+0x7530] ;  /* 0x0075300001f87983 */ /* 0x000ea40000300a00 */
[C---:B------:R-:W-:Y:S08]  /*ed210*/  HMMA.1688.F32.TF32 R24, R4.reuse, R26, R100 ;  /* 0x0000001a0418723c */ /* 0x040ff00000081064 */
[C---:B------:R-:W-:Y:S08]  /*ed220*/  HMMA.1688.F32.TF32 R100, R4.reuse, R62, R64 ;  /* 0x0000003e0464723c */ /* 0x040ff00000081040 */
[C---:B------:R-:W-:Y:S01]  /*ed230*/  HMMA.1688.F32.TF32 R60, R4.reuse, R182, R172 ;  /* 0x000000b6043c723c */ /* 0x040fe200000810ac */
        /* <DEDUP_REMOVED lines=10> */
[C---:B------:R-:W-:Y:S03]  /*ed2e0*/  HMMA.1688.F32.TF32 R56, R4.reuse, R166, R156 ;  /* 0x000000a60438723c */ /* 0x040fe6000008109c */
[----:B------:R-:W2:Y:S04]  /*ed2f0*/  LDL R156, [R1+0xe0] ;  /* 0x0000e000019c7983 */ /* 0x000ea80000100800 */
[----:B------:R-:W2:Y:S04]  /*ed300*/  LDL R157, [R1+0xe4] ;  /* 0x0000e400019d7983 */ /* 0x000ea80000100800 */
[----:B------:R-:W2:Y:S04]  /*ed310*/  LDL R158, [R1+0xe8] ;  /* 0x0000e800019e7983 */ /* 0x000ea80000100800 */
[----:B------:R-:W2:Y:S01]  /*ed320*/  LDL R159, [R1+0xec] ;  /* 0x0000ec00019f7983 */ /* 0x000ea20000100800 */
[----:B------:R-:W2:Y:S01]  /*ed330*/  LDL.LU R245, [R1+0x752c] ;  /* 0x00752c0001f57983 */ /* 0x000ea20000300800 */
[C---:B------:R-:W-:Y:S08]  /*ed340*/  HMMA.1688.F32.TF32 R124, R4.reuse, R126, R44 ;  /* 0x0000007e047c723c */ /* 0x040ff0000008102c */
[----:B------:R-:W-:Y:S01]  /*ed350*/  HMMA.1688.F32.TF32 R44, R4, R230, R220 ;  /* 0x000000e6042c723c */ /* 0x000fe200000810dc */
[----:B------:R-:W3:Y:S04]  /*ed360*/  LDL R143, [R1+0xcc] ;  /* 0x0000cc00018f7983 */ /* 0x000ee80000100800 */
[----:B------:R-:W3:Y:S04]  /*ed370*/  LDL R220, [R1+0x90] ;  /* 0x0000900001dc7983 */ /* 0x000ee80000100800 */
[----:B------:R-:W3:Y:S04]  /*ed380*/  LDL R221, [R1+0x94] ;  /* 0x0000940001dd7983 */ /* 0x000ee80000100800 */
[----:B------:R-:W3:Y:S01]  /*ed390*/  LDL R204, [R1+0x80] ;  /* 0x0000800001cc7983 */ /* 0x000ee20000100800 */
[----:B--2---:R-:W-:-:S03]  /*ed3a0*/  IMAD.MOV.U32 R205, RZ, RZ, R245 ;  /* 0x000000ffffcd7224 */ /* 0x004fc600078e00f5 */
[----:B------:R-:W2:Y:S01]  /*ed3b0*/  LDL.LU R245, [R1+0x7528] ;  /* 0x0075280001f57983 */ /* 0x000ea20000300800 */
[C---:B------:R-:W-:Y:S08]  /*ed3c0*/  HMMA.1688.F32.TF32 R104, R4.reuse, R106, R32 ;  /* 0x0000006a0468723c */ /* 0x040ff00000081020 */
[C---:B------:R-:W-:Y:S08]  /*ed3d0*/  HMMA.1688.F32.TF32 R120, R4.reuse, R122, R48 ;  /* 0x0000007a0478723c */ /* 0x040ff00000081030 */
[C---:B------:R-:W-:Y:S08]  /*ed3e0*/  HMMA.1688.F32.TF32 R32, R4.reuse, R38, R40 ;  /* 0x000000260420723c */ /* 0x040ff00000081028 */
[C---:B------:R-:W-:Y:S08]  /*ed3f0*/  HMMA.1688.F32.TF32 R40, R4.reuse, R206, R196 ;  /* 0x000000ce0428723c */ /* 0x040ff000000810c4 */
[----:B------:R-:W-:Y:S01]  /*ed400*/  HMMA.1688.F32.TF32 R48, R4, R138, R212 ;  /* 0x0000008a0430723c */ /* 0x000fe200000810d4 */
[----:B------:R-:W3:Y:S04]  /*ed410*/  LDL R196, [R1+0x70] ;  /* 0x0000700001c47983 */ /* 0x000ee80000100800 */
[----:B------:R-:W3:Y:S04]  /*ed420*/  LDL R197, [R1+0x74] ;  /* 0x0000740001c57983 */ /* 0x000ee80000100800 */
[----:B------:R-:W3:Y:S01]  /*ed430*/  LDL R138, [R1+0x15d8] ;  /* 0x0015d800018a7983 */ /* 0x000ee20000100800 */
[----:B--2---:R-:W-:-:S03]  /*ed440*/  MOV R139, R245 ;  /* 0x000000f5008b7202 */ /* 0x004fc60000000f00 */
[----:B------:R-:W2:Y:S01]  /*ed450*/  LDL.LU R245, [R1+0x7524] ;  /* 0x0075240001f57983 */ /* 0x000ea20000300800 */
[C---:B------:R-:W-:Y:S08]  /*ed460*/  HMMA.1688.F32.TF32 R116, R4.reuse, R118, R12 ;  /* 0x000000760474723c */ /* 0x040ff0000008100c */
[----:B------:R-:W-:Y:S01]  /*ed470*/  HMMA.1688.F32.TF32 R12, R4, R134, R88 ;  /* 0x00000086040c723c */ /* 0x000fe20000081058 */
[----:B------:R-:W-:Y:S01]  /*ed480*/  IMAD.MOV.U32 R199, RZ, RZ, R248 ;  /* 0x000000ffffc77224 */ /* 0x000fe200078e00f8 */
[----:B------:R-:W2:Y:S04]  /*ed490*/  LDL R90, [R1+0x15c8] ;  /* 0x0015c800015a7983 */ /* 0x000ea80000100800 */
[----:B------:R-:W2:Y:S01]  /*ed4a0*/  LDL R91, [R1+0x15cc] ;  /* 0x0015cc00015b7983 */ /* 0x000ea20000100800 */
[----:B------:R-:W-:-:S02]  /*ed4b0*/  IMAD.MOV.U32 R198, RZ, RZ, R249 ;  /* 0x000000ffffc67224 */ /* 0x000fc400078e00f9 */
[----:B------:R-:W2:Y:S01]  /*ed4c0*/  LDL.LU R248, [R1+0x1d00] ;  /* 0x001d000001f87983 */ /* 0x000ea20000300800 */
[----:B----4-:R-:W-:Y:S01]  /*ed4d0*/  MOV R207, R250 ;  /* 0x000000fa00cf7202 */ /* 0x010fe20000000f00 */
[----:B------:R-:W4:Y:S01]  /*ed4e0*/  LDL.LU R249, [R1+0x1d04] ;  /* 0x001d040001f97983 */ /* 0x000f220000300800 */
[C---:B------:R-:W-:Y:S01]  /*ed4f0*/  HMMA.1688.F32.TF32 R28, R4.reuse, R30, R16 ;  /* 0x0000001e041c723c */ /* 0x040fe20000081010 */
[----:B------:R-:W-:Y:S02]  /*ed500*/  IMAD.MOV.U32 R206, RZ, RZ, R251 ;  /* 0x000000ffffce7224 */ /* 0x000fe400078e00fb */
[----:B------:R-:W4:Y:S05]  /*ed510*/  LDL.LU R250, [R1+0x1d08] ;  /* 0x001d080001fa7983 */ /* 0x000f2a0000300800 */
[C---:B------:R-:W-:Y:S01]  /*ed520*/  HMMA.1688.F32.TF32 R16, R4.reuse, R82, R84 ;  /* 0x000000520410723c */ /* 0x040fe20000081054 */
[----:B------:R-:W4:Y:S01]  /*ed530*/  LDL.LU R251, [R1+0x1d0c] ;  /* 0x001d0c0001fb7983 */ /* 0x000f220000300800 */
[----:B------:R-:W4:Y:S06]  /*ed540*/  LDL R86, [R1+0x15b8] ;  /* 0x0015b80001567983 */ /* 0x000f2c0000100800 */
[C---:B------:R-:W-:Y:S08]  /*ed550*/  HMMA.1688.F32.TF32 R128, R4.reuse, R130, R8 ;  /* 0x000000820480723c */ /* 0x040ff00000081008 */
[C---:B------:R-:W-:Y:S08]  /*ed560*/  HMMA.1688.F32.TF32 R8, R4.reuse, R98, R68 ;  /* 0x000000620408723c */ /* 0x040ff00000081044 */
[C---:B------:R-:W-:Y:S08]  /*ed570*/  HMMA.1688.F32.TF32 R68, R4.reuse, R218, R208 ;  /* 0x000000da0444723c */ /* 0x040ff000000810d0 */
[C---:B------:R-:W-:Y:S08]  /*ed580*/  HMMA.1688.F32.TF32 R64, R4.reuse, R202, R192 ;  /* 0x000000ca0440723c */ /* 0x040ff000000810c0 */
[----:B------:R-:W-:Y:S01]  /*ed590*/  HMMA.1688.F32.TF32 R36, R4, R190, R236 ;  /* 0x000000be0424723c */ /* 0x000fe200000810ec */
[----:B---3--:R-:W-:Y:S01]  /*ed5a0*/  IMAD.MOV.U32 R222, RZ, RZ, R241 ;  /* 0x000000ffffde7224 */ /* 0x008fe200078e00f1 */
[----:B------:R-:W-:Y:S01]  /*ed5b0*/  MOV R223, R240 ;  /* 0x000000f000df7202 */ /* 0x000fe20000000f00 */
[----:B------:R-:W-:Y:S04]  /*ed5c0*/  LDS R134, [R2+0x1a400] ;  /* 0x01a4000002867984 */ /* 0x000fe80000000800 */
[----:B------:R-:W1:Y:S01]  /*ed5d0*/  LDS R135, [R0+0x1a400] ;  /* 0x01a4000000877984 */ /* 0x000e620000000800 */
[----:B--2---:R-:W-:-:S03]  /*ed5e0*/  IMAD.MOV.U32 R87, RZ, RZ, R245 ;  /* 0x000000ffff577224 */ /* 0x004fc600078e00f5 */
[----:B------:R-:W2:Y:S01]  /*ed5f0*/  LDL.LU R245, [R1+0x7520] ;  /* 0x0075200001f57983 */ /* 0x000ea20000300800 */
[----:B------:R-:W4:Y:S02]  /*ed600*/  LDL.LU R208, [R1+0x1d10] ;  /* 0x001d100001d07983 */ /* 0x000f240000300800 */
[----:B------:R-:W4:Y:S02]  /*ed610*/  LDL.LU R209, [R1+0x1d14] ;  /* 0x001d140001d17983 */ /* 0x000f240000300800 */
[----:B------:R-:W4:Y:S01]  /*ed620*/  LDL.LU R210, [R1+0x1d18] ;  /* 0x001d180001d27983 */ /* 0x000f220000300800 */
[----:B------:R-:W4:Y:S01]  /*ed630*/  LDL.LU R211, [R1+0x1d1c] ;  /* 0x001d1c0001d37983 */ /* 0x000f220000300800 */
[----:B------:R-:W3:Y:S02]  /*ed640*/  LDL R82, [R1+0x15a8] ;  /* 0x0015a80001527983 */ /* 0x000ee40000100800 */
[----:B------:R-:W3:Y:S02]  /*ed650*/  LDL R83, [R1+0x15ac] ;  /* 0x0015ac0001537983 */ /* 0x000ee40000100800 */
[----:B------:R-:W3:Y:S01]  /*ed660*/  LDL.LU R200, [R1+0x1d20] ;  /* 0x001d200001c87983 */ /* 0x000ee20000300800 */
[----:B------:R-:W3:Y:S01]  /*ed670*/  LDL.LU R201, [R1+0x1d24] ;  /* 0x001d240001c97983 */ /* 0x000ee20000300800 */
[----:B------:R-:W3:Y:S01]  /*ed680*/  LDL.LU R202, [R1+0x1d28] ;  /* 0x001d280001ca7983 */ /* 0x000ee20000300800 */
[----:B------:R-:W-:Y:S01]  /*ed690*/  HMMA.1688.F32.TF32 R96, R4, R74, R76 ;  /* 0x0000004a0460723c */ /* 0x000fe2000008104c */
[----:B------:R-:W3:Y:S01]  /*ed6a0*/  LDL.LU R203, [R1+0x1d2c] ;  /* 0x001d2c0001cb7983 */ /* 0x000ee20000300800 */
[----:B------:R-:W3:Y:S01]  /*ed6b0*/  LDL R78, [R1+0x1598] ;  /* 0x00159800014e7983 */ /* 0x000ee20000100800 */
[----:B------:R-:W3:Y:S02]  /*ed6c0*/  LDL.LU R192, [R1+0x1d30] ;  /* 0x001d300001c07983 */ /* 0x000ee40000300800 */
[----:B------:R-:W3:Y:S02]  /*ed6d0*/  LDL.LU R193, [R1+0x1d34] ;  /* 0x001d340001c17983 */ /* 0x000ee40000300800 */
[----:B------:R-:W3:Y:S01]  /*ed6e0*/  LDL.LU R194, [R1+0x1d38] ;  /* 0x001d380001c27983 */ /* 0x000ee20000300800 */
[----:B------:R-:W3:Y:S01]  /*ed6f0*/  LDL.LU R195, [R1+0x1d3c] ;  /* 0x001d3c0001c37983 */ /* 0x000ee20000300800 */
[----:B------:R-:W3:Y:S02]  /*ed700*/  LDL.LU R244, [R1+0x1ba0] ;  /* 0x001ba00001f47983 */ /* 0x000ee40000300800 */
[----:B--2---:R-:W-:-:S02]  /*ed710*/  IMAD.MOV.U32 R79, RZ, RZ, R245 ;  /* 0x000000ffff4f7224 */ /* 0x004fc400078e00f5 */
[----:B------:R-:W2:Y:S01]  /*ed720*/  LDL.LU R245, [R1+0x1ba4] ;  /* 0x001ba40001f57983 */ /* 0x000ea20000300800 */
[----:B------:R-:W2:Y:S02]  /*ed730*/  LDL.LU R246, [R1+0x1ba8] ;  /* 0x001ba80001f67983 */ /* 0x000ea40000300800 */
[----:B------:R-:W2:Y:S01]  /*ed740*/  LDL.LU R247, [R1+0x1bac] ;  /* 0x001bac0001f77983 */ /* 0x000ea20000300800 */
[C---:B------:R-:W-:Y:S01]  /*ed750*/  HMMA.1688.F32.TF32 R72, R4.reuse, R234, R224 ;  /* 0x000000ea0448723c */ /* 0x040fe200000810e0 */
[----:B------:R-:W1:Y:S04]  /*ed760*/  LDL R224, [R1+0x10] ;  /* 0x0000100001e07983 */ /* 0x000e680000100800 */
[----:B------:R-:W1:Y:S04]  /*ed770*/  LDL R225, [R1+0x14] ;  /* 0x0000140001e17983 */ /* 0x000e680000100800 */
[----:B------:R-:W2:Y:S04]  /*ed780*/  LDL.64 R236, [R1+0x50] ;  /* 0x0000500001ec7983 */ /* 0x000ea80000100a00 */
[----:B------:R-:W2:Y:S04]  /*ed790*/  LDL.64 R238, [R1+0x58] ;  /* 0x0000580001ee7983 */ /* 0x000ea80000100a00 */
[----:B------:R-:W2:Y:S04]  /*ed7a0*/  LDL R188, [R1+0x60] ;  /* 0x0000600001bc7983 */ /* 0x000ea80000100800 */
[----:B------:R-:W2:Y:S04]  /*ed7b0*/  LDL R189, [R1+0x64] ;  /* 0x0000640001bd7983 */ /* 0x000ea80000100800 */
[----:B------:R-:W2:Y:S04]  /*ed7c0*/  LDL R190, [R1+0x68] ;  /* 0x0000680001be7983 */ /* 0x000ea80000100800 */
[----:B------:R-:W2:Y:S04]  /*ed7d0*/  LDL R191, [R1+0x6c] ;  /* 0x00006c0001bf7983 */ /* 0x000ea80000100800 */
[----:B------:R-:W2:Y:S04]  /*ed7e0*/  LDL R216, [R1] ;  /* 0x0000000001d87983 */ /* 0x000ea80000100800 */
[----:B------:R-:W2:Y:S04]  /*ed7f0*/  LDL R217, [R1+0x4] ;  /* 0x0000040001d97983 */ /* 0x000ea80000100800 */
[----:B------:R-:W2:Y:S04]  /*ed800*/  LDL R240, [R1+0x30] ;  /* 0x0000300001f07983 */ /* 0x000ea80000100800 */
[----:B------:R-:W2:Y:S04]  /*ed810*/  LDL R241, [R1+0x34] ;  /* 0x0000340001f17983 */ /* 0x000ea80000100800 */
[----:B------:R-:W2:Y:S04]  /*ed820*/  LDL R232, [R1+0x20] ;  /* 0x0000200001e87983 */ /* 0x000ea80000100800 */
[----:B------:R-:W2:Y:S04]  /*ed830*/  LDL R233, [R1+0x24] ;  /* 0x0000240001e97983 */ /* 0x000ea80000100800 */
[----:B------:R-:W2:Y:S04]  /*ed840*/  LDL.64 R228, [R1+0xa0] ;  /* 0x0000a00001e47983 */ /* 0x000ea80000100a00 */
[----:B------:R-:W2:Y:S04]  /*ed850*/  LDL.64 R230, [R1+0xa8] ;  /* 0x0000a80001e67983 */ /* 0x000ea80000100a00 */
[----:B------:R-:W2:Y:S04]  /*ed860*/  LDL R212, [R1+0xb0] ;  /* 0x0000b00001d47983 */ /* 0x000ea80000100800 */
[----:B------:R-:W2:Y:S04]  /*ed870*/  LDL R213, [R1+0xb4] ;  /* 0x0000b40001d57983 */ /* 0x000ea80000100800 */
[----:B------:R-:W2:Y:S04]  /*ed880*/  LDL R214, [R1+0xb8] ;  /* 0x0000b80001d67983 */ /* 0x000ea80000100800 */
[----:B------:R-:W2:Y:S04]  /*ed890*/  LDL R215, [R1+0xbc] ;  /* 0x0000bc0001d77983 */ /* 0x000ea80000100800 */
[----:B------:R-:W2:Y:S04]  /*ed8a0*/  LDL R164, [R1+0xf0] ;  /* 0x0000f00001a47983 */ /* 0x000ea80000100800 */
[----:B------:R-:W2:Y:S04]  /*ed8b0*/  LDL R165, [R1+0xf4] ;  /* 0x0000f40001a57983 */ /* 0x000ea80000100800 */
[----:B------:R-:W2:Y:S04]  /*ed8c0*/  LDL.64 R180, [R1+0x110] ;  /* 0x0001100001b47983 */ /* 0x000ea80000100a00 */
[----:B------:R-:W2:Y:S01]  /*ed8d0*/  LDL.64 R182, [R1+0x118] ;  /* 0x0001180001b67983 */ /* 0x000ea20000100a00 */
[C---:B---3--:R-:W-:Y:S01]  /*ed8e0*/  HMMA.1688.F32.TF32 R76, R4.reuse, R78, R192 ;  /* 0x0000004e044c723c */ /* 0x048fe200000810c0 */
[----:B------:R-:W3:Y:S02]  /*ed8f0*/  LDL.LU.64 R194, [R1+0x7518] ;  /* 0x0075180001c27983 */ /* 0x000ee40000300a00 */
[----:B------:R-:W3:Y:S05]  /*ed900*/  LDL.LU.64 R192, [R1+0x7510] ;  /* 0x0075100001c07983 */ /* 0x000eea0000300a00 */
[C---:B------:R-:W-:Y:S01]  /*ed910*/  HMMA.1688.F32.TF32 R80, R4.reuse, R82, R200 ;  /* 0x000000520450723c */ /* 0x040fe200000810c8 */
[----:B------:R-:W3:Y:S01]  /*ed920*/  LDL.LU.64 R202, [R1+0x7508] ;  /* 0x0075080001ca7983 */ /* 0x000ee20000300a00 */
[----:B------:R-:W3:Y:S06]  /*ed930*/  LDL.LU.64 R200, [R1+0x7500] ;  /* 0x0075000001c87983 */ /* 0x000eec0000300a00 */
[C---:B----4-:R-:W-:Y:S01]  /*ed940*/  HMMA.1688.F32.TF32 R84, R4.reuse, R86, R208 ;  /* 0x000000560454723c */ /* 0x050fe200000810d0 */
[----:B------:R-:W4:Y:S01]  /*ed950*/  LDL.LU.64 R210, [R1+0x74f8] ;  /* 0x0074f80001d27983 */ /* 0x000f220000300a00 */
[----:B------:R-:W3:Y:S06]  /*ed960*/  LDL.LU.64 R208, [R1+0x74f0] ;  /* 0x0074f00001d07983 */ /* 0x000eec0000300a00 */
[C---:B------:R-:W-:Y:S01]  /*ed970*/  HMMA.1688.F32.TF32 R88, R4.reuse, R90, R248 ;  /* 0x0000005a0458723c */ /* 0x040fe200000810f8 */
[----:B------:R-:W3:Y:S02]  /*ed980*/  LDL.LU.64 R250, [R1+0x74e8] ;  /* 0x0074e80001fa7983 */ /* 0x000ee40000300a00 */
[----:B------:R-:W3:Y:S05]  /*ed990*/  LDL.LU.64 R248, [R1+0x74e0] ;  /* 0x0074e00001f87983 */ /* 0x000eea0000300a00 */
[----:B--2---:R-:W-:Y:S01]  /*ed9a0*/  HMMA.1688.F32.TF32 R136, R4, R138, R244 ;  /* 0x0000008a0488723c */ /* 0x004fe200000810f4 */
[----:B------:R-:W2:Y:S07]  /*ed9b0*/  LDL.64 R244, [R1+0x1120] ;  /* 0x0011200001f47983 */ /* 0x000eae0000100a00 */
[C---:B-1----:R-:W-:Y:S01]  /*ed9c0*/  HMMA.1688.F32.TF32 R24, R132.reuse, R224, R24 ;  /* 0x000000e08418723c */ /* 0x042fe20000081018 */
[----:B------:R-:W-:Y:S01]  /*ed9d0*/  MOV R166, R243 ;  /* 0x000000f300a67202 */ /* 0x000fe20000000f00 */
[----:B------:R-:W-:Y:S01]  /*ed9e0*/  IMAD.MOV.U32 R167, RZ, RZ, R242 ;  /* 0x000000ffffa77224 */ /* 0x000fe200078e00f2 */
[----:B------:R-:W-:Y:S04]  /*ed9f0*/  LDS R4, [R2+0x1c400] ;  /* 0x01c4000002047984 */ /* 0x000fe80000000800 */
[----:B------:R-:W-:Y:S04]  /*eda00*/  LDS R6, [R2+0x1e400] ;  /* 0x01e4000002067984 */ /* 0x000fe80000000800 */
[----:B------:R-:W-:Y:S04]  /*eda10*/  LDS R5, [R0+0x1c400] ;  /* 0x01c4000000057984 */ /* 0x000fe80000000800 */
[----:B------:R-:W1:Y:S01]  /*eda20*/  LDS R7, [R0+0x1e400] ;  /* 0x01e4000000077984 */ /* 0x000e620000000800 */
[C---:B------:R-:W-:Y:S08]  /*eda30*/  HMMA.1688.F32.TF32 R92, R132.reuse, R216, R92 ;  /* 0x000000d8845c723c */ /* 0x040ff0000008105c */
[C---:B------:R-:W-:Y:S08]  /*eda40*/  HMMA.1688.F32.TF32 R104, R132.reuse, R232, R104 ;  /* 0x000000e88468723c */ /* 0x040ff00000081068 */
[C---:B------:R-:W-:Y:S01]  /*eda50*/  HMMA.1688.F32.TF32 R28, R132.reuse, R240, R28 ;  /* 0x000000f0841c723c */ /* 0x040fe2000008101c */
[----:B--2---:R2:W-:Y:S01]  /*eda60*/  STL.64 [R1+0x7318], R244 ;  /* 0x007318f401007387 */ /* 0x0045e20000100a00 */
[----:B------:R-:W4:Y:S03]  /*eda70*/  LDL.64 R246, [R1+0x48] ;  /* 0x0000480001f67983 */ /* 0x000f260000100a00 */
[----:B--2---:R-:W2:Y:S01]  /*eda80*/  LDL.64 R244, [R1+0x40] ;  /* 0x0000400001f47983 */ /* 0x004ea20000100a00 */
[----:B------:R-:W4:Y:S02]  /*eda90*/  LDL.LU.64 R218, [R1+0x74d8] ;  /* 0x0074d80001da7983 */ /* 0x000f240000300a00 */
[----:B------:R-:W4:Y:S02]  /*edaa0*/  LDL.LU.64 R216, [R1+0x74d0] ;  /* 0x0074d00001d87983 */ /* 0x000f240000300a00 */
[----:B------:R-:W4:Y:S01]  /*edab0*/  LDL.LU.64 R226, [R1+0x74c8] ;  /* 0x0074c80001e27983 */ /* 0x000f220000300a00 */
[----:B------:R-:W4:Y:S01]  /*edac0*/  LDL.LU.64 R224, [R1+0x74c0] ;  /* 0x0074c00001e07983 */ /* 0x000f220000300a00 */
[----:B------:R1:W-:Y:S02]  /*edad0*/  STL.64 [R1+0x7498], R26 ;  /* 0x0074981a01007387 */ /* 0x0003e40000100a00 */
[----:B------:R-:W-:Y:S01]  /*edae0*/  STL.64 [R1+0x7490], R24 ;  /* 0x0074901801007387 */ /* 0x000fe20000100a00 */
[----:B-1----:R-:W4:Y:S04]  /*edaf0*/  LDL R26, [R1+0x8] ;  /* 0x00000800011a7983 */ /* 0x002f280000100800 */
[----:B------:R-:W4:Y:S01]  /*edb00*/  LDL R27, [R1+0xc] ;  /* 0x00000c00011b7983 */ /* 0x000f220000100800 */
[----:B------:R-:W4:Y:S02]  /*edb10*/  LDL.LU.64 R234, [R1+0x74b8] ;  /* 0x0074b80001ea7983 */ /* 0x000f240000300a00 */
[----:B------:R-:W4:Y:S02]  /*edb20*/  LDL.LU.64 R232, [R1+0x74b0] ;  /* 0x0074b00001e87983 */ /* 0x000f240000300a00 */
[----:B------:R-:W4:Y:S01]  /*edb30*/  LDL.LU.64 R242, [R1+0x74a8] ;  /* 0x0074a80001f27983 */ /* 0x000f220000300a00 */
[----:B------:R-:W4:Y:S01]  /*edb40*/  LDL.LU.64 R240, [R1+0x74a0] ;  /* 0x0074a00001f07983 */ /* 0x000f220000300a00 */
        /* <DEDUP_REMOVED lines=25> */
[C---:B----4-:R-:W-:Y:S08]  /*edce0*/  HMMA.1688.F32.TF32 R52, R132.reuse, R224, R52 ;  /* 0x000000e08434723c */ /* 0x050ff00000081034 */
[----:B------:R-:W-:Y:S08]  /*edcf0*/  HMMA.1688.F32.TF32 R56, R132, R216, R56 ;  /* 0x000000d88438723c */ /* 0x000ff00000081038 */
        /* <DEDUP_REMOVED lines=17> */
[----:B-1----:R-:W3:Y:S04]  /*ede10*/  LDL R250, [R1+0x28] ;  /* 0x0000280001fa7983 */ /* 0x002ee80000100800 */
[----:B------:R-:W3:Y:S01]  /*ede20*/  LDL R251, [R1+0x2c] ;  /* 0x00002c0001fb7983 */ /* 0x000ee20000100800 */
[----:B------:R-:W4:Y:S02]  /*ede30*/  LDL.LU.64 R26, [R1+0x7498] ;  /* 0x00749800011a7983 */ /* 0x000f240000300a00 */
[----:B------:R-:W4:Y:S01]  /*ede40*/  LDL.LU.64 R24, [R1+0x7490] ;  /* 0x0074900001187983 */ /* 0x000f220000300a00 */
[C---:B------:R-:W-:Y:S08]  /*ede50*/  HMMA.1688.F32.TF32 R40, R4.reuse, R174, R40 ;  /* 0x000000ae0428723c */ /* 0x040ff00000081028 */
[C---:B------:R-:W-:Y:S01]  /*ede60*/  HMMA.1688.F32.TF32 R96, R4.reuse, R242, R96 ;  /* 0x000000f20460723c */ /* 0x040fe20000081060 */
[----:B------:R1:W-:Y:S01]  /*ede70*/  STL.64 [R1+0x7488], R94 ;  /* 0x0074885e01007387 */ /* 0x0003e20000100a00 */
[----:B------:R-:W-:Y:S06]  /*ede80*/  STL.64 [R1+0x7480], R92 ;  /* 0x0074805c01007387 */ /* 0x000fec0000100a00 */
        /* <DEDUP_REMOVED lines=8> */
[----:B-1----:R-:W4:Y:S04]  /*edf10*/  LDL R94, [R1+0x18] ;  /* 0x00001800015e7983 */ /* 0x002f280000100800 */
[----:B------:R-:W4:Y:S01]  /*edf20*/  LDL R95, [R1+0x1c] ;  /* 0x00001c00015f7983 */ /* 0x000f220000100800 */
[----:B------:R-:W-:Y:S01]  /*edf30*/  IMAD.MOV.U32 R249, RZ, RZ, R246 ;  /* 0x000000fffff97224 */ /* 0x000fe200078e00f6 */
[----:B------:R-:W-:Y:S01]  /*edf40*/  MOV R248, R247 ;  /* 0x000000f700f87202 */ /* 0x000fe20000000f00 */
[C---:B------:R-:W-:Y:S01]  /*edf50*/  HMMA.1688.F32.TF32 R48, R4.reuse, R234, R48 ;  /* 0x000000ea0430723c */ /* 0x040fe20000081030 */
[----:B------:R-:W-:Y:S07]  /*edf60*/  LDS R133, [R0+0x20400] ;  /* 0x0204000000857984 */ /* 0x000fee0000000800 */
[C---:B----4-:R-:W-:Y:S08]  /*edf70*/  HMMA.1688.F32.TF32 R24, R4.reuse, R94, R24 ;  /* 0x0000005e0418723c */ /* 0x050ff00000081018 */
[----:B---3--:R-:W-:Y:S07]  /*edf80*/  HMMA.1688.F32.TF32 R104, R4, R250, R104 ;  /* 0x000000fa0468723c */ /* 0x008fee0000081068 */
[----:B------:R-:W-:-:S02]  /*edf90*/  IMAD.MOV.U32 R251, RZ, RZ, R238 ;  /* 0x000000fffffb7224 */ /* 0x000fc400078e00ee */
[----:B------:R-:W-:-:S06]  /*edfa0*/  IMAD.MOV.U32 R250, RZ, RZ, R239 ;  /* 0x000000fffffa7224 */ /* 0x000fcc00078e00ef */
        /* <DEDUP_REMOVED lines=18> */
[----:B-1----:R-:W-:Y:S01]  /*ee0d0*/  IMAD.MOV.U32 R243, RZ, RZ, R182 ;  /* 0x000000fffff37224 */ /* 0x002fe200078e00b6 */
[----:B------:R-:W-:-:S02]  /*ee0e0*/  MOV R242, R183 ;  /* 0x000000b700f27202 */ /* 0x000fc40000000f00 */
[----:B---3--:R-:W-:Y:S01]  /*ee0f0*/  MOV R241, R230 ;  /* 0x000000e600f17202 */ /* 0x008fe20000000f00 */
        /* <DEDUP_REMOVED lines=43> */
[----:B------:R1:W-:Y:S02]  /*ee3b0*/  STL.64 [R1+0x7310], R242 ;  /* 0x007310f201007387 */ /* 0x0003e40000100a00 */
[----:B------:R2:W-:Y:S01]  /*ee3c0*/  STL.64 [R1+0x7308], R240 ;  /* 0x007308f001007387 */ /* 0x0005e20000100a00 */
[----:B-1----:R-:W3:Y:S04]  /*ee3d0*/  LDL R242, [R1+0x308] ;  /* 0x0003080001f27983 */ /* 0x002ee80000100800 */
[----:B--2---:R-:W2:Y:S04]  /*ee3e0*/  LDL R240, [R1+0x300] ;  /* 0x0003000001f07983 */ /* 0x004ea80000100800 */
        /* <DEDUP_REMOVED lines=44> */
[----:B------:R-:W-:Y:S02]  /*ee6b0*/  STL.64 [R1+0x72a0], R178 ;  /* 0x0072a0b201007387 */ /* 0x000fe40000100a00 */
[----:B------:R1:W-:Y:S02]  /*ee6c0*/  STL.64 [R1+0x7298], R176 ;  /* 0x007298b001007387 */ /* 0x0003e40000100a00 */
[----:B------:R-:W2:Y:S01]  /*ee6d0*/  LDL R92, [R1+0x1f0] ;  /* 0x0001f000015c7983 */ /* 0x000ea20000100800 */
[----:B------:R-:W2:Y:S01]  /*ee6e0*/  LDL R93, [R1+0x1f4] ;  /* 0x0001f400015d7983 */ /* 0x000ea20000100800 */
[C---:B------:R-:W-:Y:S01]  /*ee6f0*/  HMMA.1688.F32.TF32 R28, R4.reuse, R134, R28 ;  /* 0x00000086041c723c */ /* 0x040fe2000008101c */
[----:B------:R-:W-:Y:S04]  /*ee700*/  LDS R134, [R2+0x22400] ;  /* 0x0224000002867984 */ /* 0x000fe80000000800 */
[----:B------:R-:W2:Y:S03]  /*ee710*/  LDS R135, [R0+0x22400] ;  /* 0x0224000000877984 */ /* 0x000ea60000000800 */
[C---:B------:R-:W-:Y:S08]  /*ee720*/  HMMA.1688.F32.TF32 R8, R4.reuse, R190, R8 ;  /* 0x000000be0408723c */ /* 0x040ff00000081008 */
[C---:B------:R-:W-:Y:S08]  /*ee730*/  HMMA.1688.F32.TF32 R12, R4.reuse, R198, R12 ;  /* 0x000000c6040c723c */ /* 0x040ff0000008100c */
[C---:B------:R-:W-:Y:S01]  /*ee740*/  HMMA.1688.F32.TF32 R76, R4.reuse, R178, R76 ;  /* 0x000000b2044c723c */ /* 0x040fe2000008104c */
        /* <DEDUP_REMOVED lines=27> */
[----:B------:R-:W-:Y:S01]  /*ee900*/  HMMA.1688.F32.TF32 R136, R4, R146, R136 ;  /* 0x000000920488723c */ /* 0x000fe20000081088 */
[----:B------:R-:W-:Y:S04]  /*ee910*/  LDS R4, [R2+0x24400] ;  /* 0x0244000002047984 */ /* 0x000fe80000000800 */
[----:B------:R-:W-:Y:S01]  /*ee920*/  LDS R6, [R2+0x26400] ;  /* 0x0264000002067984 */ /* 0x000fe20000000800 */
        /* <DEDUP_REMOVED lines=224> */
[----:B--2---:R-:W2:Y:S04]  /*ef730*/  LDL.64 R26, [R1+0x408] ;  /* 0x00040800011a7983 */ /* 0x004ea80000100a00 */
[----:B---3--:R-:W3:Y:S04]  /*ef740*/  LDL R146, [R1+0x418] ;  /* 0x0004180001927983 */ /* 0x008ee80000100800 */
[----:B------:R-:W3:Y:S01]  /*ef750*/  LDL R147, [R1+0x41c] ;  /* 0x00041c0001937983 */ /* 0x000ee20000100800 */
        /* <DEDUP_REMOVED lines=34> */
[----:B------:R-:W4:Y:S02]  /*ef980*/  LDL.LU.64 R92, [R1+0x7368] ;  /* 0x00736800015c7983 */ /* 0x000f240000300a00 */
[----:B------:R-:W-:-:S02]  /*ef990*/  IMAD.MOV.U32 R252, RZ, RZ, R26 ;  /* 0x000000fffffc7224 */ /* 0x000fc400078e001a */
[----:B------:R-:W-:Y:S01]  /*ef9a0*/  IMAD.MOV.U32 R3, RZ, RZ, R27 ;  /* 0x000000ffff037224 */ /* 0x000fe200078e001b */
[C---:B------:R-:W-:Y:S08]  /*ef9b0*/  HMMA.1688.F32.TF32 R28, R4.reuse, R154, R28 ;  /* 0x0000009a041c723c */ /* 0x040ff0000008101c */
[C---:B------:R-:W-:Y:S08]  /*ef9c0*/  HMMA.1688.F32.TF32 R116, R4.reuse, R162, R116 ;  /* 0x000000a20474723c */ /* 0x040ff00000081074 */
[C---:B------:R-:W-:Y:S08]  /*ef9d0*/  HMMA.1688.F32.TF32 R128, R4.reuse, R246, R128 ;  /* 0x000000f60480723c */ /* 0x040ff00000081080 */
        /* <DEDUP_REMOVED lines=16> */
[----:B------:R-:W-:Y:S01]  /*efae0*/  LDS R133, [R0+0x30400] ;  /* 0x0304000000857984 */ /* 0x000fe20000000800 */
[C---:B----4-:R-:W-:Y:S03]  /*efaf0*/  HMMA.1688.F32.TF32 R92, R4.reuse, R26, R92 ;  /* 0x0000001a045c723c */ /* 0x050fe6000008105c */
[----:B------:R-:W3:Y:S01]  /*efb00*/  LDL.LU.64 R26, [R1+0x7360] ;  /* 0x00736000011a7983 */ /* 0x000ee20000300a00 */
[----:B------:R-:W3:Y:S04]  /*efb10*/  LDL.LU.64 R24, [R1+0x7358] ;  /* 0x0073580001187983 */ /* 0x000ee80000300a00 */
[----:B---3--:R-:W-:Y:S01]  /*efb20*/  HMMA.1688.F32.TF32 R24, R4, R146, R24 ;  /* 0x000000920418723c */ /* 0x008fe20000081018 */
[----:B------:R-:W3:Y:S01]  /*efb30*/  LDL.LU.64 R146, [R1+0x7350] ;  /* 0x0073500001927983 */ /* 0x000ee20000300a00 */
[----:B------:R-:W-:Y:S01]  /*efb40*/  MOV R246, R242 ;  /* 0x000000f200f67202 */ /* 0x000fe20000000f00 */
[----:B------:R-:W-:-:S05]  /*efb50*/  IMAD.MOV.U32 R247, RZ, RZ, R243 ;  /* 0x000000fffff77224 */ /* 0x000fca00078e00f3 */
[C---:B--2---:R-:W-:Y:S01]  /*efb60*/  HMMA.1688.F32.TF32 R12, R4.reuse, R134, R12 ;  /* 0x00000086040c723c */ /* 0x044fe2000008100c */
[----:B------:R-:W-:Y:S04]  /*efb70*/  LDS R134, [R2+0x32400] ;  /* 0x0324000002867984 */ /* 0x000fe80000000800 */
[----:B------:R-:W1:Y:S03]  /*efb80*/  LDS R135, [R0+0x32400] ;  /* 0x0324000000877984 */ /* 0x000e660000000800 */
[----:B---3--:R-:W-:Y:S01]  /*efb90*/  HMMA.1688.F32.TF32 R104, R4, R146, R104 ;  /* 0x000000920468723c */ /* 0x008fe20000081068 */
[----:B------:R-:W2:Y:S01]  /*efba0*/  LDL.LU.64 R146, [R1+0x7348] ;  /* 0x0073480001927983 */ /* 0x000ea20000300a00 */
[----:B------:R-:W3:Y:S02]  /*efbb0*/  LDL.LU.64 R144, [R1+0x7340] ;  /* 0x0073400001907983 */ /* 0x000ee40000300a00 */
[----:B------:R-:W4:Y:S02]  /*efbc0*/  LDL.LU.64 R154, [R1+0x7338] ;  /* 0x00733800019a7983 */ /* 0x000f240000300a00 */
[----:B------:R-:W2:Y:S01]  /*efbd0*/  LDL.LU.64 R152, [R1+0x7330] ;  /* 0x0073300001987983 */ /* 0x000ea20000300a00 */
[----:B------:R-:W2:Y:S01]  /*efbe0*/  LDL.LU.64 R162, [R1+0x7328] ;  /* 0x0073280001a27983 */ /* 0x000ea20000300a00 */
[----:B------:R-:W2:Y:S02]  /*efbf0*/  LDL.LU.64 R160, [R1+0x7320] ;  /* 0x0073200001a07983 */ /* 0x000ea40000300a00 */
[----:B------:R-:W2:Y:S02]  /*efc00*/  LDL.LU.64 R244, [R1+0x7318] ;  /* 0x0073180001f47983 */ /* 0x000ea40000300a00 */
[----:B------:R-:W3:Y:S01]  /*efc10*/  LDL.LU.64 R242, [R1+0x7310] ;  /* 0x0073100001f27983 */ /* 0x000ee20000300a00 */
[----:B------:R-:W3:Y:S01]  /*efc20*/  LDL.LU.64 R240, [R1+0x7308] ;  /* 0x0073080001f07983 */ /* 0x000ee20000300a00 */
[----:B------:R-:W3:Y:S02]  /*efc30*/  LDL.LU.64 R250, [R1+0x7300] ;  /* 0x0073000001fa7983 */ /* 0x000ee40000300a00 */
[----:B------:R-:W3:Y:S02]  /*efc40*/  LDL.LU.64 R248, [R1+0x72f8] ;  /* 0x0072f80001f87983 */ /* 0x000ee40000300a00 */
[----:B------:R-:W3:Y:S01]  /*efc50*/  LDL.LU.64 R238, [R1+0x72f0] ;  /* 0x0072f00001ee7983 */ /* 0x000ee20000300a00 */
[----:B------:R-:W3:Y:S01]  /*efc60*/  LDL.LU.64 R236, [R1+0x72e8] ;  /* 0x0072e80001ec7983 */ /* 0x000ee20000300a00 */
        /* <DEDUP_REMOVED lines=12> */
[C---:B-1----:R-:W-:Y:S08]  /*efd30*/  HMMA.1688.F32.TF32 R24, R132.reuse, R192, R24 ;  /* 0x000000c08418723c */ /* 0x042ff00000081018 */
[C---:B------:R-:W-:Y:S08]  /*efd40*/  HMMA.1688.F32.TF32 R28, R132.reuse, R208, R28 ;  /* 0x000000d0841c723c */ /* 0x040ff0000008101c */
[C---:B------:R-:W-:Y:S08]  /*efd50*/  HMMA.1688.F32.TF32 R8, R132.reuse, R232, R8 ;  /* 0x000000e88408723c */ /* 0x040ff00000081008 */
[C---:B--2---:R-:W-:Y:S01]  /*efd60*/  HMMA.1688.F32.TF32 R20, R132.reuse, R244, R20 ;  /* 0x000000f48414723c */ /* 0x044fe20000081014 */
[----:B---3--:R-:W-:Y:S01]  /*efd70*/  STL.64 [R1+0x70e0], R230 ;  /* 0x0070e0e601007387 */ /* 0x008fe20000100a00 */
[----:B------:R-:W-:Y:S02]  /*efd80*/  STL.64 [R1+0x70d8], R228 ;  /* 0x0070d8e401007387 */ /* 0x000fe40000100a00 */
[----:B----4-:R-:W-:Y:S01]  /*efd90*/  STL.64 [R1+0x70f0], R222 ;  /* 0x0070f0de01007387 */ /* 0x010fe20000100a00 */
[----:B------:R-:W-:Y:S04]  /*efda0*/  STL.64 [R1+0x70e8], R220 ;  /* 0x0070e8dc01007387 */ /* 0x000fe80000100a00 */
        /* <DEDUP_REMOVED lines=13> */
[----:B------:R-:W-:Y:S01]  /*efe80*/  IMAD.MOV.U32 R184, RZ, RZ, R239 ;  /* 0x000000ffffb87224 */ /* 0x000fe200078e00ef */
[----:B------:R-:W-:Y:S01]  /*efe90*/  MOV R185, R238 ;  /* 0x000000ee00b97202 */ /* 0x000fe20000000f00 */
[----:B------:R-:W-:Y:S01]  /*efea0*/  STL.64 [R1+0x7158], R164 ;  /* 0x007158a401007387 */ /* 0x000fe20000100a00 */
[----:B------:R-:W-:Y:S01]  /*efeb0*/  STL.64 [R1+0x7170], R158 ;  /* 0x0071709e01007387 */ /* 0x000fe20000100a00 */
[----:B------:R-:W-:Y:S02]  /*efec0*/  STL.64 [R1+0x7168], R156 ;  /* 0x0071689c01007387 */ /* 0x000fe40000100a00 */
[----:B------:R-:W-:Y:S02]  /*efed0*/  STL.64 [R1+0x7180], R150 ;  /* 0x0071809601007387 */ /* 0x000fe40000100a00 */
[----:B------:R-:W-:Y:S01]  /*efee0*/  STL.64 [R1+0x7178], R148 ;  /* 0x0071789401007387 */ /* 0x000fe20000100a00 */
[----:B------:R-:W-:Y:S01]  /*efef0*/  STL.64 [R1+0x7190], R142 ;  /* 0x0071908e01007387 */ /* 0x000fe20000100a00 */
[----:B------:R-:W-:Y:S02]  /*eff00*/  STL.64 [R1+0x7188], R140 ;  /* 0x0071888c01007387 */ /* 0x000fe40000100a00 */
[----:B------:R-:W-:Y:S01]  /*eff10*/  STL.64 [R1+0x7068], R244 ;  /* 0x007068f401007387 */ /* 0x000fe20000100a00 */
[C---:B------:R-:W-:Y:S01]  /*eff20*/  HMMA.1688.F32.TF32 R92, R132.reuse, R184, R92 ;  /* 0x000000b8845c723c */ /* 0x040fe2000008105c */
[----:B------:R-:W-:Y:S01]  /*eff30*/  STL.64 [R1+0x7198], R246 ;  /* 0x007198f601007387 */ /* 0x000fe20000100a00 */
[----:B------:R-:W-:Y:S02]  /*eff40*/  STL.64 [R1+0x1840], R20 ;  /* 0x0018401401007387 */ /* 0x000fe40000100a00 */
[----:B------:R1:W-:Y:S04]  /*eff50*/  STL.64 [R1+0x1848], R22 ;  /* 0x0018481601007387 */ /* 0x0003e80000100a00 */
[C---:B-1----:R-:W-:Y:S11]  /*eff60*/  HMMA.1688.F32.TF32 R20, R132.reuse, R200, R104 ;  /* 0x000000c88414723c */ /* 0x042ff60000081068 */
[----:B------:R-:W-:Y:S04]  /*eff70*/  @!UPT UIADD3 URZ, URZ, URZ, URZ ;  /* 0x0000003f3f3ff290 */ /* 0x000fe8000fffe03f */
[----:B------:R-:W-:Y:S01]  /*eff80*/  STL.64 [R1+0x1830], R92 ;  /* 0x0018305c01007387 */ /* 0x000fe20000100a00 */
[----:B------:R-:W-:Y:S02]  /*eff90*/  STL.64 [R1+0x1838], R94 ;  /* 0x0018385e01007387 */ /* 0x000fe40000100a00 */
[----:B------:R-:W-:Y:S02]  /*effa0*/  STL.64 [R1+0x1820], R24 ;  /* 0x0018201801007387 */ /* 0x000fe40000100a00 */
[----:B------:R1:W-:Y:S02]  /*effb0*/  STL.64 [R1+0x1828], R26 ;  /* 0x0018281a01007387 */ /* 0x0003e40000100a00 */
[C---:B-1----:R-:W-:Y:S01]  /*effc0*/  HMMA.1688.F32.TF32 R24, R132.reuse, R216, R116 ;  /* 0x000000d88418723c */ /* 0x042fe20000081074 */
[----:B------:R-:W-:Y:S01]  /*effd0*/  STL.64 [R1+0x1810], R20 ;  /* 0x0018101401007387 */ /* 0x000fe20000100a00 */
[----:B------:R1:W-:Y:S06]  /*effe0*/  STL.64 [R1+0x1818], R22 ;  /* 0x0018181601007387 */ /* 0x0003ec0000100a00 */
[C---:B-1----:R-:W-:Y:S01]  /*efff0*/  HMMA.1688.F32.TF32 R20, R132.reuse, R224, R128 ;  /* 0x000000e08414723c */ /* 0x042fe20000081080 */
[----:B------:R-:W-:Y:S01]  /*f0000*/  STL.64 [R1+0x1800], R28 ;  /* 0x0018001c01007387 */ /* 0x000fe20000100a00 */
[----:B------:R-:W-:Y:S06]  /*f0010*/  STL.64 [R1+0x1808], R30 ;  /* 0x0018081e01007387 */ /* 0x000fec0000100a00 */
[----:B------:R-:W-:Y:S07]  /*f0020*/  HMMA.1688.F32.TF32 R236, R132, R236, R12 ;  /* 0x000000ec84ec723c */ /* 0x000fee000008100c */
[----:B------:R-:W-:Y:S01]  /*f0030*/  STL.64 [R1+0x17f0], R24 ;  /* 0x0017f01801007387 */ /* 0x000fe20000100a00 */
[----:B------:R-:W-:Y:S07]  /*f0040*/  STL.64 [R1+0x17f8], R26 ;  /* 0x0017f81a01007387 */ /* 0x000fee0000100a00 */
[----:B------:R-:W-:Y:S01]  /*f0050*/  STL.64 [R1+0x17e0], R20 ;  /* 0x0017e01401007387 */ /* 0x000fe20000100a00 */
[----:B------:R-:W-:Y:S02]  /*f0060*/  STL.64 [R1+0x17e8], R22 ;  /* 0x0017e81601007387 */ /* 0x000fe40000100a00 */
[----:B------:R-:W2:Y:S02]  /*f0070*/  LDL R176, [R1+0x1280] ;  /* 0x0012800001b07983 */ /* 0x000ea40000100800 */
[----:B------:R-:W-:Y:S01]  /*f0080*/  STL.64 [R1+0x17d0], R8 ;  /* 0x0017d00801007387 */ /* 0x000fe20000100a00 */
[----:B------:R-:W-:Y:S01]  /*f0090*/  STL.64 [R1+0x17d8], R10 ;  /* 0x0017d80a01007387 */ /* 0x000fe20000100a00 */
[----:B------:R-:W3:Y:S02]  /*f00a0*/  LDL R180, [R1+0x11c0] ;  /* 0x0011c00001b47983 */ /* 0x000ee40000100800 */
[----:B------:R-:W3:Y:S02]  /*f00b0*/  LDL R181, [R1+0x11c4] ;  /* 0x0011c40001b57983 */ /* 0x000ee40000100800 */
[----:B------:R-:W4:Y:S01]  /*f00c0*/  LDL R208, [R1+0x11b0] ;  /* 0x0011b00001d07983 */ /* 0x000f220000100800 */
[----:B------:R-:W4:Y:S04]  /*f00d0*/  LDL R209, [R1+0x11b4] ;  /* 0x0011b40001d17983 */ /* 0x000f280000100800 */
        /* <DEDUP_REMOVED lines=25> */
[----:B------:R-:W-:Y:S02]  /*f0270*/  STL.64 [R1+0x60a8], R238 ;  /* 0x0060a8ee01007387 */ /* 0x000fe40000100a00 */
[----:B------:R1:W-:Y:S02]  /*f0280*/  STL.64 [R1+0x60a0], R236 ;  /* 0x0060a0ec01007387 */ /* 0x0003e40000100a00 */
[----:B-1----:R-:W2:Y:S01]  /*f0290*/  LDL.LU.64 R236, [R1+0x11f0] ;  /* 0x0011f00001ec7983 */ /* 0x002ea20000300a00 */
[----:B------:R-:W2:Y:S01]  /*f02a0*/  LDL.64 R238, [R1+0x11f8] ;  /* 0x0011f80001ee7983 */ /* 0x000ea20000100a00 */
        /* <DEDUP_REMOVED lines=11> */
[C---:B---3--:R-:W-:Y:S08]  /*f0360*/  HMMA.1688.F32.TF32 R12, R132.reuse, R180, R16 ;  /* 0x000000b4840c723c */ /* 0x048ff00000081010 */
[C---:B----4-:R-:W-:Y:S01]  /*f0370*/  HMMA.1688.F32.TF32 R8, R132.reuse, R208, R96 ;  /* 0x000000d08408723c */ /* 0x050fe20000081060 */
[----:B--2---:R-:W-:Y:S01]  /*f0380*/  STL [R1+0x62fc], R238 ;  /* 0x0062fcee01007387 */ /* 0x004fe20000100800 */
[----:B------:R-:W-:Y:S02]  /*f0390*/  STL [R1+0x62f8], R239 ;  /* 0x0062f8ef01007387 */ /* 0x000fe40000100800 */
[----:B------:R-:W2:Y:S11]  /*f03a0*/  LDL.64 R208, [R1+0x12c0] ;  /* 0x0012c00001d07983 */ /* 0x000eb60000100a00 */
[----:B------:R-:W-:Y:S01]  /*f03b0*/  STL.64 [R1+0x17c0], R12 ;  /* 0x0017c00c01007387 */ /* 0x000fe20000100a00 */
[----:B------:R1:W-:Y:S07]  /*f03c0*/  STL.64 [R1+0x17c8], R14 ;  /* 0x0017c80e01007387 */ /* 0x0003ee0000100a00 */
[----:B------:R-:W-:Y:S02]  /*f03d0*/  STL.64 [R1+0x17b0], R8 ;  /* 0x0017b00801007387 */ /* 0x000fe40000100a00 */
[----:B------:R3:W-:Y:S01]  /*f03e0*/  STL.64 [R1+0x17b8], R10 ;  /* 0x0017b80a01007387 */ /* 0x0007e20000100a00 */
[C---:B-1----:R-:W-:Y:S08]  /*f03f0*/  HMMA.1688.F32.TF32 R12, R132.reuse, R216, R100 ;  /* 0x000000d8840c723c */ /* 0x042ff00000081064 */
[C---:B---3--:R-:W-:Y:S01]  /*f0400*/  HMMA.1688.F32.TF32 R8, R132.reuse, R224, R108 ;  /* 0x000000e08408723c */ /* 0x048fe2000008106c */
[----:B------:R-:W3:Y:S11]  /*f0410*/  LDL.64 R216, [R1+0x12d0] ;  /* 0x0012d00001d87983 */ /* 0x000ef60000100a00 */
[----:B------:R-:W-:Y:S03]  /*f0420*/  @!UPT UIADD3 URZ, URZ, URZ, URZ ;  /* 0x0000003f3f3ff290 */ /* 0x000fe6000fffe03f */
[----:B------:R-:W-:Y:S01]  /*f0430*/  STL.64 [R1+0x17a0], R12 ;  /* 0x0017a00c01007387 */ /* 0x000fe20000100a00 */
[----:B------:R1:W-:Y:S07]  /*f0440*/  STL.64 [R1+0x17a8], R14 ;  /* 0x0017a80e01007387 */ /* 0x0003ee0000100a00 */
[----:B------:R-:W-:Y:S02]  /*f0450*/  STL.64 [R1+0x1790], R8 ;  /* 0x0017900801007387 */ /* 0x000fe40000100a00 */
[----:B------:R4:W-:Y:S01]  /*f0460*/  STL.64 [R1+0x1798], R10 ;  /* 0x0017980a01007387 */ /* 0x0009e20000100a00 */
[----:B------:R-:W3:Y:S01]  /*f0470*/  LDL R224, [R1+0x12e0] ;  /* 0x0012e00001e07983 */ /* 0x000ee20000100800 */
[C---:B-1----:R-:W-:Y:S08]  /*f0480*/  HMMA.1688.F32.TF32 R12, R132.reuse, R232, R112 ;  /* 0x000000e8840c723c */ /* 0x042ff00000081070 */
[C---:B----4-:R-:W-:Y:S11]  /*f0490*/  HMMA.1688.F32.TF32 R8, R132.reuse, R236, R120 ;  /* 0x000000ec8408723c */ /* 0x050ff60000081078 */
[----:B------:R-:W-:Y:S04]  /*f04a0*/  @!UPT UIADD3 URZ, URZ, URZ, URZ ;  /* 0x0000003f3f3ff290 */ /* 0x000fe8000fffe03f */
[----:B------:R-:W-:Y:S01]  /*f04b0*/  STL.64 [R1+0x1780], R12 ;  /* 0x0017800c01007387 */ /* 0x000fe20000100a00 */
[----:B------:R-:W-:Y:S07]  /*f04c0*/  STL.64 [R1+0x1788], R14 ;  /* 0x0017880e01007387 */ /* 0x000fee0000100a00 */
[----:B------:R-:W-:Y:S02]  /*f04d0*/  STL.64 [R1+0x1770], R8 ;  /* 0x0017700801007387 */ /* 0x000fe40000100a00 */
[----:B------:R1:W-:Y:S01]  /*f04e0*/  STL.64 [R1+0x1778], R10 ;  /* 0x0017780a01007387 */ /* 0x0003e20000100a00 */
[----:B------:R-:W4:Y:S04]  /*f04f0*/  LDL R225, [R1+0x12e4] ;  /* 0x0012e40001e17983 */ /* 0x000f280000100800 */
[----:B------:R-:W4:Y:S04]  /*f0500*/  LDL R232, [R1+0x12f0] ;  /* 0x0012f00001e87983 */ /* 0x000f280000100800 */
[----:B------:R-:W4:Y:S01]  /*f0510*/  LDL R233, [R1+0x12f4] ;  /* 0x0012f40001e97983 */ /* 0x000f220000100800 */
[C---:B-1----:R-:W-:Y:S03]  /*f0520*/  HMMA.1688.F32.TF32 R8, R132.reuse, R188, R124 ;  /* 0x000000bc8408723c */ /* 0x042fe6000008107c */
[----:B------:R-:W-:Y:S05]  /*f0530*/  STL [R1+0x7034], R236 ;  /* 0x007034ec01007387 */ /* 0x000fea0000100800 */
[C---:B------:R-:W-:Y:S01]  /*f0540*/  HMMA.1688.F32.TF32 R16, R132.reuse, R196, R32 ;  /* 0x000000c48410723c */ /* 0x040fe20000081020 */
[----:B------:R-:W-:Y:S07]  /*f0550*/  STL [R1+0x7030], R237 ;  /* 0x007030ed01007387 */ /* 0x000fee0000100800 */
[C---:B------:R-:W-:Y:S07]  /*f0560*/  HMMA.1688.F32.TF32 R12, R132.reuse, R204, R36 ;  /* 0x000000cc840c723c */ /* 0x040fee0000081024 */
[----:B------:R-:W-:Y:S01]  /*f0570*/  STL.64 [R1+0x1760], R8 ;  /* 0x0017600801007387 */ /* 0x000fe20000100a00 */
[----:B------:R1:W-:Y:S02]  /*f0580*/  STL.64 [R1+0x1768], R10 ;  /* 0x0017680a01007387 */ /* 0x0003e40000100a00 */
[----:B-1----:R-:W-:Y:S05]  /*f0590*/  HMMA.1688.F32.TF32 R8, R132, R212, R40 ;  /* 0x000000d48408723c */ /* 0x002fea0000081028 */
[----:B------:R-:W-:Y:S01]  /*f05a0*/  STL.64 [R1+0x1750], R16 ;  /* 0x0017501001007387 */ /* 0x000fe20000100a00 */
[----:B------:R1:W-:Y:S07]  /*f05b0*/  STL.64 [R1+0x1758], R18 ;  /* 0x0017581201007387 */ /* 0x0003ee0000100a00 */
[----:B------:R-:W-:Y:S01]  /*f05c0*/  STL.64 [R1+0x1740], R12 ;  /* 0x0017400c01007387 */ /* 0x000fe20000100a00 */
[C---:B------:R-:W-:Y:S01]  /*f05d0*/  HMMA.1688.F32.TF32 R56, R4.reuse, R214, R56 ;  /* 0x000000d60438723c */ /* 0x040fe20000081038 */
[----:B------:R1:W-:Y:S07]  /*f05e0*/  STL.64 [R1+0x1748], R14 ;  /* 0x0017480e01007387 */ /* 0x0003ee0000100a00 */
[C---:B------:R-:W-:Y:S08]  /*f05f0*/  HMMA.1688.F32.TF32 R60, R4.reuse, R206, R60 ;  /* 0x000000ce043c723c */ /* 0x040ff0000008103c */
[----:B------:R-:W-:Y:S08]  /*f0600*/  HMMA.1688.F32.TF32 R64, R4, R198, R64 ;  /* 0x000000c60440723c */ /* 0x000ff00000081040 */
[C---:B-1----:R-:W-:Y:S08]  /*f0610*/  HMMA.1688.F32.TF32 R16, R132.reuse, R220, R44 ;  /* 0x000000dc8410723c */ /* 0x042ff0000008102c */
[C---:B------:R-:W-:Y:S01]  /*f0620*/  HMMA.1688.F32.TF32 R12, R132.reuse, R228, R48 ;  /* 0x000000e4840c723c */ /* 0x040fe20000081030 */
[----:B------:R-:W-:Y:S01]  /*f0630*/  STL.64 [R1+0x1730], R8 ;  /* 0x0017300801007387 */ /* 0x000fe20000100a00 */
[----:B------:R1:W-:Y:S06]  /*f0640*/  STL.64 [R1+0x1738], R10 ;  /* 0x0017380a01007387 */ /* 0x0003ec0000100a00 */
[----:B-1----:R-:W-:Y:S07]  /*f0650*/  HMMA.1688.F32.TF32 R8, R132, R168, R52 ;  /* 0x000000a88408723c */ /* 0x002fee0000081034 */
[----:B------:R-:W-:Y:S01]  /*f0660*/  STL.64 [R1+0x1720], R16 ;  /* 0x0017201001007387 */ /* 0x000fe20000100a00 */
[----:B------:R1:W-:Y:S07]  /*f0670*/  STL.64 [R1+0x1728], R18 ;  /* 0x0017281201007387 */ /* 0x0003ee0000100a00 */
[----:B------:R-:W-:Y:S02]  /*f0680*/  STL.64 [R1+0x1110], R12 ;  /* 0x0011100c01007387 */ /* 0x000fe40000100a00 */
[----:B------:R1:W-:Y:S01]  /*f0690*/  STL.64 [R1+0x1118], R14 ;  /* 0x0011180e01007387 */ /* 0x0003e20000100a00 */
[----:B------:R-:W-:Y:S08]  /*f06a0*/  HMMA.1688.F32.TF32 R68, R4, R190, R68 ;  /* 0x000000be0444723c */ /* 0x000ff00000081044 */
[C---:B-1----:R-:W-:Y:S08]  /*f06b0*/  HMMA.1688.F32.TF32 R16, R132.reuse, R176, R56 ;  /* 0x000000b08410723c */ /* 0x042ff00000081038 */
[C---:B------:R-:W-:Y:S01]  /*f06c0*/  HMMA.1688.F32.TF32 R12, R132.reuse, R184, R60 ;  /* 0x000000b8840c723c */ /* 0x040fe2000008103c */
[----:B------:R-:W-:Y:S01]  /*f06d0*/  STL.64 [R1+0x1100], R8 ;  /* 0x0011000801007387 */ /* 0x000fe20000100a00 */
[----:B------:R1:W-:Y:S06]  /*f06e0*/  STL.64 [R1+0x1108], R10 ;  /* 0x0011080a01007387 */ /* 0x0003ec0000100a00 */
[----:B-1----:R-:W-:Y:S07]  /*f06f0*/  HMMA.1688.F32.TF32 R8, R132, R192, R64 ;  /* 0x000000c08408723c */ /* 0x002fee0000081040 */
[----:B------:R-:W-:Y:S01]  /*f0700*/  STL.64 [R1+0x10f0], R16 ;  /* 0x0010f01001007387 */ /* 0x000fe20000100a00 */
[----:B------:R-:W-:Y:S07]  /*f0710*/  STL.64 [R1+0x10f8], R18 ;  /* 0x0010f81201007387 */ /* 0x000fee0000100a00 */
[----:B------:R-:W-:Y:S02]  /*f0720*/  STL.64 [R1+0x10e0], R12 ;  /* 0x0010e00c01007387 */ /* 0x000fe40000100a00 */
[----:B------:R-:W-:Y:S01]  /*f0730*/  STL.64 [R1+0x10e8], R14 ;  /* 0x0010e80e01007387 */ /* 0x000fe20000100a00 */
[----:B------:R-:W-:Y:S05]  /*f0740*/  HMMA.1688.F32.TF32 R72, R4, R182, R72 ;  /* 0x000000b60448723c */ /* 0x000fea0000081048 */
[----:B------:R-:W-:Y:S01]  /*f0750*/  STL.64 [R1+0x10d0], R8 ;  /* 0x0010d00801007387 */ /* 0x000fe20000100a00 */
[----:B------:R1:W-:Y:S02]  /*f0760*/  STL.64 [R1+0x10d8], R10 ;  /* 0x0010d80a01007387 */ /* 0x0003e40000100a00 */
[----:B-1----:R-:W-:Y:S01]  /*f0770*/  HMMA.1688.F32.TF32 R8, R132, R200, R68 ;  /* 0x000000c88408723c */ /* 0x002fe20000081044 */
[----:B------:R-:W-:-:S02]  /*f0780*/  IMAD.MOV.U32 R237, RZ, RZ, R193 ;  /* 0x000000ffffed7224 */ /* 0x000fc400078e00c1 */
[----:B------:R-:W-:-:S03]  /*f0790*/  IMAD.MOV.U32 R236, RZ, RZ, R192 ;  /* 0x000000ffffec7224 */ /* 0x000fc600078e00c0 */
[----:B------:R-:W-:Y:S02]  /*f07a0*/  STL [R1+0x703c], R237 ;  /* 0x00703ced01007387 */ /* 0x000fe40000100800 */
[----:B------:R-:W-:Y:S01]  /*f07b0*/  STL [R1+0x7038], R236 ;  /* 0x007038ec01007387 */ /* 0x000fe20000100800 */
[C---:B------:R-:W-:Y:S11]  /*f07c0*/  HMMA.1688.F32.TF32 R76, R4.reuse, R174, R76 ;  /* 0x000000ae044c723c */ /* 0x040ff6000008104c */
[----:B------:R-:W-:Y:S03]  /*f07d0*/  @!UPT UIADD3 URZ, URZ, URZ, URZ ;  /* 0x0000003f3f3ff290 */ /* 0x000fe6000fffe03f */
[----:B------:R-:W-:Y:S01]  /*f07e0*/  STL.64 [R1+0x10c0], R8 ;  /* 0x0010c00801007387 */ /* 0x000fe20000100a00 */
[----:B------:R2:W-:Y:S02]  /*f07f0*/  STL.64 [R1+0x10c8], R10 ;  /* 0x0010c80a01007387 */ /* 0x0005e40000100a00 */
[----:B------:R-:W-:Y:S01]  /*f0800*/  IMAD.MOV.U32 R238, RZ, RZ, R201 ;  /* 0x000000ffffee7224 */ /* 0x000fe200078e00c9 */
[----:B------:R-:W-:Y:S01]  /*f0810*/  MOV R239, R200 ;  /* 0x000000c800ef7202 */ /* 0x000fe20000000f00 */
[C---:B------:R-:W-:Y:S03]  /*f0820*/  HMMA.1688.F32.TF32 R80, R4.reuse, R166, R80 ;  /* 0x000000a60450723c */ /* 0x040fe60000081050 */
[----:B------:R-:W-:Y:S01]  /*f0830*/  STL [R1+0x7044], R238 ;  /* 0x007044ee01007387 */ /* 0x000fe20000100800 */
[----:B------:R-:W-:Y:S04]  /*f0840*/  STL [R1+0x7040], R239 ;  /* 0x007040ef01007387 */ /* 0x000fe80000100800 */
[----:B------:R-:W-:Y:S08]  /*f0850*/  HMMA.1688.F32.TF32 R84, R4, R158, R84 ;  /* 0x0000009e0454723c */ /* 0x000ff00000081054 */
[C---:B--2---:R-:W-:Y:S11]  /*f0860*/  HMMA.1688.F32.TF32 R8, R132.reuse, R208, R72 ;  /* 0x000000d08408723c */ /* 0x044ff60000081048 */
[----:B------:R-:W-:Y:S11]  /*f0870*/  @!UPT UIADD3 URZ, URZ, URZ, URZ ;  /* 0x0000003f3f3ff290 */ /* 0x000ff6000fffe03f */
[----:B------:R-:W-:Y:S01]  /*f0880*/  @!UPT UIADD3 URZ, URZ, URZ, URZ ;  /* 0x0000003f3f3ff290 */ /* 0x000fe2000fffe03f */
[----:B------:R-:W-:Y:S01]  /*f0890*/  STL.64 [R1+0x10b0], R8 ;  /* 0x0010b00801007387 */ /* 0x000fe20000100a00 */
[----:B------:R3:W-:Y:S02]  /*f08a0*/  STL.64 [R1+0x10b8], R10 ;  /* 0x0010b80a01007387 */ /* 0x0007e40000100a00 */
[C---:B---3--:R-:W-:Y:S01]  /*f08b0*/  HMMA.1688.F32.TF32 R8, R132.reuse, R216, R76 ;  /* 0x000000d88408723c */ /* 0x048fe2000008104c */
[----:B------:R-:W-:Y:S02]  /*f08c0*/  IMAD.MOV.U32 R238, RZ, RZ, R216 ;  /* 0x000000ffffee7224 */ /* 0x000fe400078e00d8 */
[----:B------:R-:W-:Y:S02]  /*f08d0*/  IMAD.MOV.U32 R239, RZ, RZ, R217 ;  /* 0x000000ffffef7224 */ /* 0x000fe400078e00d9 */
[----:B------:R-:W-:Y:S01]  /*f08e0*/  IMAD.MOV.U32 R237, RZ, RZ, R208 ;  /* 0x000000ffffed7224 */ /* 0x000fe200078e00d0 */
[----:B------:R-:W-:Y:S11]  /*f08f0*/  MOV R236, R209 ;  /* 0x000000d100ec7202 */ /* 0x000ff60000000f00 */
[----:B------:R-:W-:Y:S06]  /*f0900*/  @!UPT UIADD3 URZ, URZ, URZ, URZ ;  /* 0x0000003f3f3ff290 */ /* 0x000fec000fffe03f */
[----:B------:R-:W-:Y:S01]  /*f0910*/  STL.64 [R1+0x10a0], R8 ;  /* 0x0010a00801007387 */ /* 0x000fe20000100a00 */
[----:B------:R1:W-:Y:S01]  /*f0920*/  STL.64 [R1+0x10a8], R10 ;  /* 0x0010a80a01007387 */ /* 0x0003e20000100a00 */
[C---:B----4-:R-:W-:Y:S08]  /*f0930*/  HMMA.1688.F32.TF32 R12, R132.reuse, R224, R80 ;  /* 0x000000e0840c723c */ /* 0x050ff00000081050 */
[----:B-1----:R-:W-:Y:S01]  /*f0940*/  HMMA.1688.F32.TF32 R8, R132, R232, R84 ;  /* 0x000000e88408723c */ /* 0x002fe20000081054 */
[----:B------:R-:W-:Y:S01]  /*f0950*/  STL.64 [R1+0x7050], R238 ;  /* 0x007050ee01007387 */ /* 0x000fe20000100a00 */
[----:B------:R-:W-:Y:S02]  /*f0960*/  STL.64 [R1+0x7048], R236 ;  /* 0x007048ec01007387 */ /* 0x000fe40000100a00 */
[----:B------:R-:W2:Y:S11]  /*f0970*/  LDL R234, [R1+0x1568] ;  /* 0x0015680001ea7983 */ /* 0x000eb60000100800 */
[----:B------:R-:W-:Y:S01]  /*f0980*/  STL.64 [R1+0x1090], R12 ;  /* 0x0010900c01007387 */ /* 0x000fe20000100a00 */
[----:B------:R1:W-:Y:S07]  /*f0990*/  STL.64 [R1+0x1098], R14 ;  /* 0x0010980e01007387 */ /* 0x0003ee0000100a00 */
[----:B------:R-:W-:Y:S02]  /*f09a0*/  STL.64 [R1+0x1080], R8 ;  /* 0x0010800801007387 */ /* 0x000fe40000100a00 */
[----:B------:R3:W-:Y:S01]  /*f09b0*/  STL.64 [R1+0x1088], R10 ;  /* 0x0010880a01007387 */ /* 0x0007e20000100a00 */
[----:B------:R-:W2:Y:S04]  /*f09c0*/  LDL R235, [R1+0x156c] ;  /* 0x00156c0001eb7983 */ /* 0x000ea80000100800 */
[----:B------:R-:W4:Y:S04]  /*f09d0*/  LDL R218, [R1+0x1558] ;  /* 0x0015580001da7983 */ /* 0x000f280000100800 */
[----:B------:R-:W4:Y:S01]  /*f09e0*/  LDL R219, [R1+0x155c] ;  /* 0x00155c0001db7983 */ /* 0x000f220000100800 */
[----:B------:R-:W4:Y:S02]  /*f09f0*/  LDL.LU R208, [R1+0x1ea0] ;  /* 0x001ea00001d07983 */ /* 0x000f240000300800 */
[----:B------:R-:W4:Y:S02]  /*f0a00*/  LDL.LU R209, [R1+0x1ea4] ;  /* 0x001ea40001d17983 */ /* 0x000f240000300800 */
[----:B------:R-:W4:Y:S01]  /*f0a10*/  LDL.LU R210, [R1+0x1ea8] ;  /* 0x001ea80001d27983 */ /* 0x000f220000300800 */
[----:B------:R-:W4:Y:S01]  /*f0a20*/  LDL.LU R211, [R1+0x1eac] ;  /* 0x001eac0001d37983 */ /* 0x000f220000300800 */
        /* <DEDUP_REMOVED lines=36> */
[----:B------:R-:W2:Y:S01]  /*f0c70*/  LDL.LU R148, [R1+0x1f30] ;  /* 0x001f300001947983 */ /* 0x000ea20000300800 */
[C---:B------:R-:W-:Y:S01]  /*f0c80*/  HMMA.1688.F32.TF32 R88, R4.reuse, R150, R88 ;  /* 0x000000960458723c */ /* 0x040fe20000081058 */
[----:B------:R-:W2:Y:S01]  /*f0c90*/  LDL.LU R149, [R1+0x1f34] ;  /* 0x001f340001957983 */ /* 0x000ea20000300800 */
[----:B------:R-:W2:Y:S06]  /*f0ca0*/  LDL.LU R150, [R1+0x1f38] ;  /* 0x001f380001967983 */ /* 0x000eac0000300800 */
[----:B------:R-:W-:Y:S01]  /*f0cb0*/  HMMA.1688.F32.TF32 R136, R4, R142, R136 ;  /* 0x0000008e0488723c */ /* 0x000fe20000081088 */
        /* <DEDUP_REMOVED lines=13> */
[----:B------:R-:W4:Y:S01]  /*f0d90*/  LDL R110, [R1+0x14a8] ;  /* 0x0014a800016e7983 */ /* 0x000f220000100800 */
[----:B------:R-:W4:Y:S04]  /*f0da0*/  LDL R111, [R1+0x14ac] ;  /* 0x0014ac00016f7983 */ /* 0x000f280000100800 */
[----:B------:R-:W4:Y:S04]  /*f0db0*/  LDL R102, [R1+0x1498] ;  /* 0x0014980001667983 */ /* 0x000f280000100800 */
[----:B------:R-:W4:Y:S01]  /*f0dc0*/  LDL R103, [R1+0x149c] ;  /* 0x00149c0001677983 */ /* 0x000f220000100800 */
[----:B------:R-:W4:Y:S02]  /*f0dd0*/  LDL.LU R32, [R1+0x1f70] ;  /* 0x001f700001207983 */ /* 0x000f240000300800 */
[----:B------:R-:W4:Y:S02]  /*f0de0*/  LDL.LU R33, [R1+0x1f74] ;  /* 0x001f740001217983 */ /* 0x000f240000300800 */
[----:B------:R-:W4:Y:S01]  /*f0df0*/  LDL.LU R34, [R1+0x1f78] ;  /* 0x001f780001227983 */ /* 0x000f220000300800 */
[----:B------:R-:W4:Y:S01]  /*f0e00*/  LDL.LU R35, [R1+0x1f7c] ;  /* 0x001f7c0001237983 */ /* 0x000f220000300800 */
[----:B------:R-:W4:Y:S02]  /*f0e10*/  LDL R98, [R1+0x1488] ;  /* 0x0014880001627983 */ /* 0x000f240000100800 */
[----:B------:R-:W4:Y:S02]  /*f0e20*/  LDL R99, [R1+0x148c] ;  /* 0x00148c0001637983 */ /* 0x000f240000100800 */
[----:B------:R-:W4:Y:S01]  /*f0e30*/  LDL.LU R36, [R1+0x1f80] ;  /* 0x001f800001247983 */ /* 0x000f220000300800 */
[----:B------:R-:W4:Y:S01]  /*f0e40*/  LDL.LU R37, [R1+0x1f84] ;  /* 0x001f840001257983 */ /* 0x000f220000300800 */
[----:B------:R-:W4:Y:S02]  /*f0e50*/  LDL.LU R38, [R1+0x1f88] ;  /* 0x001f880001267983 */ /* 0x000f240000300800 */
[----:B------:R-:W4:Y:S02]  /*f0e60*/  LDL.LU R39, [R1+0x1f8c] ;  /* 0x001f8c0001277983 */ /* 0x000f240000300800 */
[----:B------:R-:W4:Y:S01]  /*f0e70*/  LDL R18, [R1+0x1478] ;  /* 0x0014780001127983 */ /* 0x000f220000100800 */
[----:B------:R-:W4:Y:S04]  /*f0e80*/  LDL R19, [R1+0x147c] ;  /* 0x00147c0001137983 */ /* 0x000f280000100800 */
[----:B-1----:R-:W4:Y:S04]  /*f0e90*/  LDL R14, [R1+0x1468] ;  /* 0x00146800010e7983 */ /* 0x002f280000100800 */
[----:B------:R-:W4:Y:S04]  /*f0ea0*/  LDL R15, [R1+0x146c] ;  /* 0x00146c00010f7983 */ /* 0x000f280000100800 */
[----:B---3--:R-:W3:Y:S04]  /*f0eb0*/  LDL R10, [R1+0x1458] ;  /* 0x00145800010a7983 */ /* 0x008ee80000100800 */
        /* <DEDUP_REMOVED lines=40> */
[----:B------:R-:W3:Y:S04]  /*f1140*/  LDL R237, [R1+0x1304] ;  /* 0x0013040001ed7983 */ /* 0x000ee80000100800 */
        /* <DEDUP_REMOVED lines=33> */
[----:B------:R-:W3:Y:S04]  /*f1360*/  LDL.LU R227, [R1+0x1e9c] ;  /* 0x001e9c0001e37983 */ /* 0x000ee80000300800 */
[----:B------:R-:W-:Y:S04]  /*f1370*/  LDS R4, [R2+0x14480] ;  /* 0x0144800002047984 */ /* 0x000fe80000000800 */
[----:B------:R-:W-:Y:S04]  /*f1380*/  LDS R6, [R2+0x16480] ;  /* 0x0164800002067984 */ /* 0x000fe80000000800 */
[----:B------:R-:W-:Y:S04]  /*f1390*/  LDS R5, [R0+0x14480] ;  /* 0x0144800000057984 */ /* 0x000fe80000000800 */
[----:B------:R-:W2:Y:S01]  /*f13a0*/  LDS R7, [R0+0x16480] ;  /* 0x0164800000077984 */ /* 0x000ea20000000800 */
[----:B------:R-:W-:-:S02]  /*f13b0*/  IMAD.MOV.U32 R239, RZ, RZ, R248 ;  /* 0x000000ffffef7224 */ /* 0x000fc400078e00f8 */
[----:B------:R-:W-:Y:S01]  /*f13c0*/  IMAD.MOV.U32 R238, RZ, RZ, R249 ;  /* 0x000000ffffee7224 */ /* 0x000fe200078e00f9 */
[C---:B--2---:R-:W-:Y:S08]  /*f13d0*/  HMMA.1688.F32.TF32 R112, R4.reuse, R114, R120 ;  /* 0x000000720470723c */ /* 0x044ff00000081078 */
[C---:B------:R-:W-:Y:S08]  /*f13e0*/  HMMA.1688.F32.TF32 R120, R4.reuse, R142, R244 ;  /* 0x0000008e0478723c */ /* 0x040ff000000810f4 */
[C---:B----4-:R-:W-:Y:S08]  /*f13f0*/  HMMA.1688.F32.TF32 R96, R4.reuse, R98, R36 ;  /* 0x000000620460723c */ /* 0x050ff00000081024 */
[----:B------:R-:W-:Y:S08]  /*f1400*/  HMMA.1688.F32.TF32 R36, R4, R190, R180 ;  /* 0x000000be0424723c */ /* 0x000ff000000810b4 */
[C---:B---3--:R-:W-:Y:S08]  /*f1410*/  HMMA.1688.F32.TF32 R84, R132.reuse, R80, R88 ;  /* 0x000000508454723c */ /* 0x048ff00000081058 */
        /* <DEDUP_REMOVED lines=13> */
[----:B------:R1:W-:Y:S02]  /*f14f0*/  STL.64 [R1+0x1078], R86 ;  /* 0x0010785601007387 */ /* 0x0003e40000100a00 */
[----:B------:R-:W-:Y:S02]  /*f1500*/  STL.64 [R1+0x1060], R80 ;  /* 0x0010605001007387 */ /* 0x000fe40000100a00 */
[----:B------:R2:W-:Y:S01]  /*f1510*/  STL.64 [R1+0x1068], R82 ;  /* 0x0010685201007387 */ /* 0x0005e20000100a00 */
[----:B------:R-:W3:Y:S04]  /*f1520*/  LDL R220, [R1+0x100] ;  /* 0x0001000001dc7983 */ /* 0x000ee80000100800 */
[----:B------:R-:W3:Y:S04]  /*f1530*/  LDL R221, [R1+0x104] ;  /* 0x0001040001dd7983 */ /* 0x000ee80000100800 */
[----:B------:R-:W4:Y:S04]  /*f1540*/  LDL R222, [R1+0x108] ;  /* 0x0001080001de7983 */ /* 0x000f280000100800 */
[----:B------:R-:W4:Y:S04]  /*f1550*/  LDL R223, [R1+0x10c] ;  /* 0x00010c0001df7983 */ /* 0x000f280000100800 */
        /* <DEDUP_REMOVED lines=26> */
[----:B------:R-:W3:Y:S02]  /*f1700*/  LDL.LU R208, [R1+0x1a60] ;  /* 0x001a600001d07983 */ /* 0x000ee40000300800 */
[----:B------:R-:W3:Y:S02]  /*f1710*/  LDL.LU R209, [R1+0x1a64] ;  /* 0x001a640001d17983 */ /* 0x000ee40000300800 */
[----:B------:R-:W3:Y:S01]  /*f1720*/  LDL.LU R210, [R1+0x1a68] ;  /* 0x001a680001d27983 */ /* 0x000ee20000300800 */
[----:B------:R-:W3:Y:S01]  /*f1730*/  LDL.LU R211, [R1+0x1a6c] ;  /* 0x001a6c0001d37983 */ /* 0x000ee20000300800 */
[----:B-1----:R-:W4:Y:S02]  /*f1740*/  LDL R86, [R1+0x15b8] ;  /* 0x0015b80001567983 */ /* 0x002f240000100800 */
[----:B------:R-:W4:Y:S02]  /*f1750*/  LDL R87, [R1+0x15bc] ;  /* 0x0015bc0001577983 */ /* 0x000f240000100800 */
[----:B------:R-:W4:Y:S01]  /*f1760*/  LDL.LU R200, [R1+0x1a70] ;  /* 0x001a700001c87983 */ /* 0x000f220000300800 */
[----:B------:R-:W4:Y:S01]  /*f1770*/  LDL.LU R201, [R1+0x1a74] ;  /* 0x001a740001c97983 */ /* 0x000f220000300800 */
[----:B------:R-:W4:Y:S02]  /*f1780*/  LDL.LU R202, [R1+0x1a78] ;  /* 0x001a780001ca7983 */ /* 0x000f240000300800 */
[----:B------:R-:W4:Y:S02]  /*f1790*/  LDL.LU R203, [R1+0x1a7c] ;  /* 0x001a7c0001cb7983 */ /* 0x000f240000300800 */
[----:B--2---:R-:W2:Y:S01]  /*f17a0*/  LDL R82, [R1+0x15a8] ;  /* 0x0015a80001527983 */ /* 0x004ea20000100800 */
[----:B------:R-:W2:Y:S01]  /*f17b0*/  LDL R83, [R1+0x15ac] ;  /* 0x0015ac0001537983 */ /* 0x000ea20000100800 */
[----:B------:R-:W2:Y:S02]  /*f17c0*/  LDL.LU R192, [R1+0x1a80] ;  /* 0x001a800001c07983 */ /* 0x000ea40000300800 */
[----:B------:R-:W2:Y:S02]  /*f17d0*/  LDL.LU R193, [R1+0x1a84] ;  /* 0x001a840001c17983 */ /* 0x000ea40000300800 */
[----:B------:R-:W2:Y:S01]  /*f17e0*/  LDL.LU R194, [R1+0x1a88] ;  /* 0x001a880001c27983 */ /* 0x000ea20000300800 */
[----:B------:R-:W2:Y:S01]  /*f17f0*/  LDL.LU R195, [R1+0x1a8c] ;  /* 0x001a8c0001c37983 */ /* 0x000ea20000300800 */
[C---:B------:R-:W-:Y:S01]  /*f1800*/  HMMA.1688.F32.TF32 R52, R4.reuse, R186, R176 ;  /* 0x000000ba0434723c */ /* 0x040fe200000810b0 */
[----:B------:R-:W2:Y:S02]  /*f1810*/  LDL R78, [R1+0x1598] ;  /* 0x00159800014e7983 */ /* 0x000ea40000100800 */
[----:B------:R-:W2:Y:S01]  /*f1820*/  LDL R79, [R1+0x159c] ;  /* 0x00159c00014f7983 */ /* 0x000ea20000100800 */
[----:B------:R-:W2:Y:S04]  /*f1830*/  LDL R74, [R1+0x1588] ;  /* 0x00158800014a7983 */ /* 0x000ea80000100800 */
[----:B------:R-:W2:Y:S01]  /*f1840*/  LDL R75, [R1+0x158c] ;  /* 0x00158c00014b7983 */ /* 0x000ea20000100800 */
[----:B------:R-:W2:Y:S02]  /*f1850*/  LDL.LU R176, [R1+0x1e70] ;  /* 0x001e700001b07983 */ /* 0x000ea40000300800 */
[----:B------:R-:W2:Y:S02]  /*f1860*/  LDL.LU R177, [R1+0x1e74] ;  /* 0x001e740001b17983 */ /* 0x000ea40000300800 */
[----:B------:R-:W2:Y:S01]  /*f1870*/  LDL.LU R178, [R1+0x1e78] ;  /* 0x001e780001b27983 */ /* 0x000ea20000300800 */
[C---:B------:R-:W-:Y:S01]  /*f1880*/  HMMA.1688.F32.TF32 R24, R4.reuse, R26, R68 ;  /* 0x0000001a0418723c */ /* 0x040fe20000081044 */
[----:B------:R-:W2:Y:S01]  /*f1890*/  LDL.LU R179, [R1+0x1e7c] ;  /* 0x001e7c0001b37983 */ /* 0x000ea20000300800 */
[----:B------:R-:W2:Y:S02]  /*f18a0*/  LDL R70, [R1+0x1578] ;  /* 0x0015780001467983 */ /* 0x000ea40000100800 */
[----:B------:R-:W2:Y:S04]  /*f18b0*/  LDL R71, [R1+0x157c] ;  /* 0x00157c0001477983 */ /* 0x000ea80000100800 */
[C---:B------:R-:W-:Y:S01]  /*f18c0*/  HMMA.1688.F32.TF32 R8, R4.reuse, R10, R48 ;  /* 0x0000000a0408723c */ /* 0x040fe20000081030 */
[----:B------:R-:W2:Y:S07]  /*f18d0*/  LDL.LU R168, [R1+0x1e80] ;  /* 0x001e800001a87983 */ /* 0x000eae0000300800 */
[C---:B------:R-:W-:Y:S01]  /*f18e0*/  HMMA.1688.F32.TF32 R48, R4.reuse, R170, R228 ;  /* 0x000000aa0430723c */ /* 0x040fe200000810e4 */
[----:B------:R-:W2:Y:S02]  /*f18f0*/  LDL.LU R169, [R1+0x1e84] ;  /* 0x001e840001a97983 */ /* 0x000ea40000300800 */
[----:B------:R-:W2:Y:S01]  /*f1900*/  LDL.LU R170, [R1+0x1e88] ;  /* 0x001e880001aa7983 */ /* 0x000ea20000300800 */
[----:B------:R-:W2:Y:S01]  /*f1910*/  LDL.LU R171, [R1+0x1e8c] ;  /* 0x001e8c0001ab7983 */ /* 0x000ea20000300800 */
[----:B------:R-:W2:Y:S02]  /*f1920*/  LDL.LU R184, [R1+0x1e60] ;  /* 0x001e600001b87983 */ /* 0x000ea40000300800 */
[----:B------:R-:W2:Y:S02]  /*f1930*/  LDL.LU R185, [R1+0x1e64] ;  /* 0x001e640001b97983 */ /* 0x000ea40000300800 */
[----:B------:R-:W2:Y:S01]  /*f1940*/  LDL.LU R186, [R1+0x1e68] ;  /* 0x001e680001ba7983 */ /* 0x000ea20000300800 */
[----:B------:R-:W2:Y:S01]  /*f1950*/  LDL.LU R187, [R1+0x1e6c] ;  /* 0x001e6c0001bb7983 */ /* 0x000ea20000300800 */
[----:B------:R-:W2:Y:S01]  /*f1960*/  LDL.LU R248, [R1+0x1a50] ;  /* 0x001a500001f87983 */ /* 0x000ea20000300800 */
[----:B------:R-:W-:Y:S01]  /*f1970*/  MOV R247, R250 ;  /* 0x000000fa00f77202 */ /* 0x000fe20000000f00 */
[----:B------:R-:W2:Y:S01]  /*f1980*/  LDL.LU R249, [R1+0x1a54] ;  /* 0x001a540001f97983 */ /* 0x000ea20000300800 */
[C---:B------:R-:W-:Y:S01]  /*f1990*/  HMMA.1688.F32.TF32 R104, R4.reuse, R106, R64 ;  /* 0x0000006a0468723c */ /* 0x040fe20000081040 */
[----:B------:R-:W-:Y:S01]  /*f19a0*/  IMAD.MOV.U32 R246, RZ, RZ, R251 ;  /* 0x000000fffff67224 */ /* 0x000fe200078e00fb */
[----:B------:R-:W2:Y:S06]  /*f19b0*/  LDL.LU R250, [R1+0x1a58] ;  /* 0x001a580001fa7983 */ /* 0x000eac0000300800 */
[C---:B------:R-:W-:Y:S01]  /*f19c0*/  HMMA.1688.F32.TF32 R64, R4.reuse, R234, R224 ;  /* 0x000000ea0440723c */ /* 0x040fe200000810e0 */
[----:B------:R-:W2:Y:S02]  /*f19d0*/  LDL.LU R251, [R1+0x1a5c] ;  /* 0x001a5c0001fb7983 */ /* 0x000ea40000300800 */
[----:B------:R-:W2:Y:S01]  /*f19e0*/  LDL R224, [R1+0x10] ;  /* 0x0000100001e07983 */ /* 0x000ea20000100800 */
[----:B------:R-:W2:Y:S04]  /*f19f0*/  LDL R225, [R1+0x14] ;  /* 0x0000140001e17983 */ /* 0x000ea80000100800 */
[----:B------:R-:W2:Y:S04]  /*f1a00*/  LDL R216, [R1] ;  /* 0x0000000001d87983 */ /* 0x000ea80000100800 */
[----:B------:R-:W2:Y:S01]  /*f1a10*/  LDL R217, [R1+0x4] ;  /* 0x0000040001d97983 */ /* 0x000ea20000100800 */
[C---:B------:R-:W-:Y:S08]  /*f1a20*/  HMMA.1688.F32.TF32 R100, R4.reuse, R102, R32 ;  /* 0x000000660464723c */ /* 0x040ff00000081020 */
[----:B------:R-:W-:Y:S01]  /*f1a30*/  HMMA.1688.F32.TF32 R32, R4, R174, R164 ;  /* 0x000000ae0420723c */ /* 0x000fe200000810a4 */
[----:B------:R-:W2:Y:S04]  /*f1a40*/  LDL R232, [R1+0x20] ;  /* 0x0000200001e87983 */ /* 0x000ea80000100800 */
[----:B------:R-:W2:Y:S04]  /*f1a50*/  LDL R233, [R1+0x24] ;  /* 0x0000240001e97983 */ /* 0x000ea80000100800 */
[----:B------:R-:W-:Y:S04]  /*f1a60*/  LDS R132, [R2+0x18480] ;  /* 0x0184800002847984 */ /* 0x000fe80000000800 */
[----:B------:R-:W-:Y:S04]  /*f1a70*/  LDS R134, [R2+0x1a480] ;  /* 0x01a4800002867984 */ /* 0x000fe80000000800 */
[----:B------:R-:W-:Y:S04]  /*f1a80*/  LDS R133, [R0+0x18480] ;  /* 0x0184800000857984 */ /* 0x000fe80000000800 */
[----:B------:R-:W1:Y:S01]  /*f1a90*/  LDS R135, [R0+0x1a480] ;  /* 0x01a4800000877984 */ /* 0x000e620000000800 */
[----:B------:R-:W-:Y:S01]  /*f1aa0*/  MOV R174, R241 ;  /* 0x000000f100ae7202 */ /* 0x000fe20000000f00 */
[----:B------:R-:W-:-:S02]  /*f1ab0*/  IMAD.MOV.U32 R175, RZ, RZ, R240 ;  /* 0x000000ffffaf7224 */ /* 0x000fc400078e00f0 */
[----:B------:R-:W2:Y:S01]  /*f1ac0*/  LDL R241, [R1+0x34] ;  /* 0x0000340001f17983 */ /* 0x000ea20000100800 */
[----:B------:R-:W2:Y:S01]  /*f1ad0*/  LDL R240, [R1+0x30] ;  /* 0x0000300001f07983 */ /* 0x000ea20000100800 */
[C---:B------:R-:W-:Y:S08]  /*f1ae0*/  HMMA.1688.F32.TF32 R108, R4.reuse, R110, R124 ;  /* 0x0000006e046c723c */ /* 0x040ff0000008107c */
[C---:B------:R-:W-:Y:S01]  /*f1af0*/  HMMA.1688.F32.TF32 R124, R4.reuse, R158, R148 ;  /* 0x0000009e047c723c */ /* 0x040fe20000081094 */
[----:B------:R-:W2:Y:S01]  /*f1b00*/  LDL.64 R148, [R1+0x70] ;  /* 0x0000700001947983 */ /* 0x000ea20000100a00 */
[----:B------:R-:W2:Y:S04]  /*f1b10*/  LDL.64 R150, [R1+0x78] ;  /* 0x0000780001967983 */ /* 0x000ea80000100a00 */
[----:B------:R-:W2:Y:S04]  /*f1b20*/  LDL.64 R156, [R1+0x80] ;  /* 0x00008000019c7983 */ /* 0x000ea80000100a00 */
[----:B------:R-:W2:Y:S04]  /*f1b30*/  LDL.64 R158, [R1+0x88] ;  /* 0x00008800019e7983 */ /* 0x000ea80000100a00 */
[----:B------:R-:W2:Y:S04]  /*f1b40*/  LDL.64 R164, [R1+0x90] ;  /* 0x0000900001a47983 */ /* 0x000ea80000100a00 */
[----:B------:R-:W2:Y:S04]  /*f1b50*/  LDL.64 R166, [R1+0x98] ;  /* 0x0000980001a67983 */ /* 0x000ea80000100a00 */
[----:B------:R-:W2:Y:S04]  /*f1b60*/  LDL R180, [R1+0xb0] ;  /* 0x0000b00001b47983 */ /* 0x000ea80000100800 */
[----:B------:R-:W2:Y:S04]  /*f1b70*/  LDL R181, [R1+0xb4] ;  /* 0x0000b40001b57983 */ /* 0x000ea80000100800 */
[----:B------:R-:W2:Y:S04]  /*f1b80*/  LDL R182, [R1+0xb8] ;  /* 0x0000b80001b67983 */ /* 0x000ea80000100800 */
[----:B------:R-:W2:Y:S04]  /*f1b90*/  LDL R183, [R1+0xbc] ;  /* 0x0000bc0001b77983 */ /* 0x000ea80000100800 */
[----:B------:R-:W2:Y:S04]  /*f1ba0*/  LDL.64 R212, [R1+0xf0] ;  /* 0x0000f00001d47983 */ /* 0x000ea80000100a00 */
[----:B------:R-:W2:Y:S04]  /*f1bb0*/  LDL.64 R214, [R1+0xf8] ;  /* 0x0000f80001d67983 */ /* 0x000ea80000100a00 */
[----:B------:R-:W2:Y:S04]  /*f1bc0*/  LDL R228, [R1+0x110] ;  /* 0x0001100001e47983 */ /* 0x000ea80000100800 */
[----:B------:R-:W2:Y:S01]  /*f1bd0*/  LDL R229, [R1+0x114] ;  /* 0x0001140001e57983 */ /* 0x000ea20000100800 */
[----:B------:R-:W-:Y:S01]  /*f1be0*/  MOV R230, R243 ;  /* 0x000000f300e67202 */ /* 0x000fe20000000f00 */
[----:B------:R-:W-:Y:S01]  /*f1bf0*/  IMAD.MOV.U32 R231, RZ, RZ, R242 ;  /* 0x000000ffffe77224 */ /* 0x000fe200078e00f2 */
[C---:B---3--:R-:W-:Y:S08]  /*f1c00*/  HMMA.1688.F32.TF32 R88, R4.reuse, R90, R208 ;  /* 0x0000005a0458723c */ /* 0x048ff000000810d0 */
[C---:B----4-:R-:W-:Y:S08]  /*f1c10*/  HMMA.1688.F32.TF32 R84, R4.reuse, R86, R200 ;  /* 0x000000560454723c */ /* 0x050ff000000810c8 */
[C---:B--2---:R-:W-:Y:S08]  /*f1c20*/  HMMA.1688.F32.TF32 R80, R4.reuse, R82, R192 ;  /* 0x000000520450723c */ /* 0x044ff000000810c0 */
[C---:B------:R-:W-:Y:S08]  /*f1c30*/  HMMA.1688.F32.TF32 R72, R4.reuse, R74, R176 ;  /* 0x0000004a0448723c */ /* 0x040ff000000810b0 */
[C---:B------:R-:W-:Y:S01]  /*f1c40*/  HMMA.1688.F32.TF32 R68, R4.reuse, R70, R168 ;  /* 0x000000460444723c */ /* 0x040fe200000810a8 */
[----:B------:R-:W2:Y:S01]  /*f1c50*/  LDL.LU.64 R170, [R1+0x72b0] ;  /* 0x0072b00001aa7983 */ /* 0x000ea20000300a00 */
[----:B------:R-:W3:Y:S02]  /*f1c60*/  LDL.LU.64 R168, [R1+0x72a8] ;  /* 0x0072a80001a87983 */ /* 0x000ee40000300a00 */
[----:B------:R-:W4:Y:S02]  /*f1c70*/  LDL.LU.64 R178, [R1+0x72a0] ;  /* 0x0072a00001b27983 */ /* 0x000f240000300a00 */
[----:B------:R-:W2:Y:S02]  /*f1c80*/  LDL.LU.64 R176, [R1+0x7298] ;  /* 0x0072980001b07983 */ /* 0x000ea40000300a00 */
[----:B------:R-:W-:Y:S01]  /*f1c90*/  HMMA.1688.F32.TF32 R76, R4, R78, R184 ;  /* 0x0000004e044c723c */ /* 0x000fe200000810b8 */
        /* <DEDUP_REMOVED lines=8> */
[----:B-1----:R-:W-:Y:S08]  /*f1d20*/  HMMA.1688.F32.TF32 R24, R132, R224, R24 ;  /* 0x000000e08418723c */ /* 0x002ff00000081018 */
[----:B------:R-:W-:Y:S01]  /*f1d30*/  HMMA.1688.F32.TF32 R136, R4, R138, R248 ;  /* 0x0000008a0488723c */ /* 0x000fe200000810f8 */
[----:B------:R-:W2:Y:S01]  /*f1d40*/  LDL.LU.64 R250, [R1+0x7250] ;  /* 0x0072500001fa7983 */ /* 0x000ea20000300a00 */
[----:B------:R-:W2:Y:S06]  /*f1d50*/  LDL.LU.64 R248, [R1+0x7248] ;  /* 0x0072480001f87983 */ /* 0x000eac0000300a00 */
[C---:B------:R-:W-:Y:S01]  /*f1d60*/  HMMA.1688.F32.TF32 R92, R132.reuse, R216, R92 ;  /* 0x000000d8845c723c */ /* 0x040fe2000008105c */
[----:B------:R-:W3:Y:S01]  /*f1d70*/  LDL.LU.64 R218, [R1+0x7240] ;  /* 0x0072400001da7983 */ /* 0x000ee20000300a00 */
[----:B------:R-:W3:Y:S01]  /*f1d80*/  LDL.LU.64 R216, [R1+0x7238] ;  /* 0x0072380001d87983 */ /* 0x000ee20000300a00 */
[----:B------:R-:W4:Y:S02]  /*f1d90*/  LDL.LU.64 R226, [R1+0x7230] ;  /* 0x0072300001e27983 */ /* 0x000f240000300a00 */
[----:B------:R-:W3:Y:S03]  /*f1da0*/  LDL.LU.64 R224, [R1+0x7228] ;  /* 0x0072280001e07983 */ /* 0x000ee60000300a00 */
[C---:B------:R-:W-:Y:S08]  /*f1db0*/  HMMA.1688.F32.TF32 R104, R132.reuse, R232, R104 ;  /* 0x000000e88468723c */ /* 0x040ff00000081068 */
[C---:B------:R-:W-:Y:S01]  /*f1dc0*/  HMMA.1688.F32.TF32 R28, R132.reuse, R240, R28 ;  /* 0x000000f0841c723c */ /* 0x040fe2000008101c */
[----:B------:R-:W-:Y:S04]  /*f1dd0*/  LDS R4, [R2+0x1c480] ;  /* 0x01c4800002047984 */ /* 0x000fe80000000800 */
[----:B------:R-:W-:Y:S04]  /*f1de0*/  LDS R6, [R2+0x1e480] ;  /* 0x01e4800002067984 */ /* 0x000fe80000000800 */
[----:B------:R-:W-:Y:S04]  /*f1df0*/  LDS R5, [R0+0x1c480] ;  /* 0x01c4800000057984 */ /* 0x000fe80000000800 */
[----:B------:R-:W1:Y:S04]  /*f1e00*/  LDS R7, [R0+0x1e480] ;  /* 0x01e4800000077984 */ /* 0x000e680000000800 */
[----:B------:R1:W-:Y:S01]  /*f1e10*/  STL.64 [R1+0x7200], R26 ;  /* 0x0072001a01007387 */ /* 0x0003e20000100a00 */
[----:B------:R-:W-:Y:S03]  /*f1e20*/  STL.64 [R1+0x71f8], R24 ;  /* 0x0071f81801007387 */ /* 0x000fe60000100a00 */
[----:B-1----:R-:W4:Y:S04]  /*f1e30*/  LDL R26, [R1+0x8] ;  /* 0x00000800011a7983 */ /* 0x002f280000100800 */
[----:B------:R-:W4:Y:S01]  /*f1e40*/  LDL R27, [R1+0xc] ;  /* 0x00000c00011b7983 */ /* 0x000f220000100800 */
[----:B------:R-:W4:Y:S02]  /*f1e50*/  LDL.LU.64 R234, [R1+0x7220] ;  /* 0x0072200001ea7983 */ /* 0x000f240000300a00 */
[----:B------:R-:W4:Y:S02]  /*f1e60*/  LDL.LU.64 R232, [R1+0x7218] ;  /* 0x0072180001e87983 */ /* 0x000f240000300a00 */
[----:B------:R-:W4:Y:S01]  /*f1e70*/  LDL.LU.64 R242, [R1+0x7210] ;  /* 0x0072100001f27983 */ /* 0x000f220000300a00 */
        /* <DEDUP_REMOVED lines=26> */
[----:B------:R-:W-:Y:S08]  /*f2020*/  HMMA.1688.F32.TF32 R80, R132, R168, R80 ;  /* 0x000000a88450723c */ /* 0x000ff00000081050 */
[----:B----4-:R-:W-:Y:S08]  /*f2030*/  HMMA.1688.F32.TF32 R92, R4, R26, R92 ;  /* 0x0000001a045c723c */ /* 0x010ff0000008105c */
[C---:B------:R-:W-:Y:S08]  /*f2040*/  HMMA.1688.F32.TF32 R96, R132.reuse, R240, R96 ;  /* 0x000000f08460723c */ /* 0x040ff00000081060 */
[----:B------:R-:W-:Y:S01]  /*f2050*/  HMMA.1688.F32.TF32 R48, R132, R232, R48 ;  /* 0x000000e88430723c */ /* 0x000fe20000081030 */
[----:B------:R-:W2:Y:S04]  /*f2060*/  LDL R134, [R1+0x38] ;  /* 0x0000380001867983 */ /* 0x000ea80000100800 */
[----:B------:R-:W2:Y:S01]  /*f2070*/  LDL R135, [R1+0x3c] ;  /* 0x00003c0001877983 */ /* 0x000ea20000100800 */
[----:B------:R1:W-:Y:S02]  /*f2080*/  STL.64 [R1+0x6fc8], R250 ;  /* 0x006fc8fa01007387 */ /* 0x0003e40000100a00 */
[C---:B------:R-:W-:Y:S01]  /*f2090*/  HMMA.1688.F32.TF32 R20, R4.reuse, R250, R20 ;  /* 0x000000fa0414723c */ /* 0x040fe20000081014 */
[----:B------:R-:W-:Y:S07]  /*f20a0*/  STL.64 [R1+0x6fc0], R248 ;  /* 0x006fc0f801007387 */ /* 0x000fee0000100a00 */
        /* <DEDUP_REMOVED lines=45> */
[----:B-1----:R-:W-:Y:S01]  /*f2380*/  IMAD.MOV.U32 R243, RZ, RZ, R214 ;  /* 0x000000fffff37224 */ /* 0x002fe200078e00d6 */
[----:B------:R-:W-:-:S02]  /*f2390*/  MOV R242, R215 ;  /* 0x000000d700f27202 */ /* 0x000fc40000000f00 */
[----:B---3--:R-:W-:Y:S01]  /*f23a0*/  MOV R241, R166 ;  /* 0x000000a600f17202 */ /* 0x008fe20000000f00 */
[----:B------:R-:W-:Y:S02]  /*f23b0*/  IMAD.MOV.U32 R240, RZ, RZ, R167 ;  /* 0x000000fffff07224 */ /* 0x000fe400078e00a7 */
[----:B------:R-:W-:Y:S03]  /*f23c0*/  STL.64 [R1+0x7078], R242 ;  /* 0x007078f201007387 */ /* 0x000fe60000100a00 */
[----:B------:R1:W-:Y:S02]  /*f23d0*/  STL.64 [R1+0x7070], R240 ;  /* 0x007070f001007387 */ /* 0x0003e40000100a00 */
[----:B------:R-:W3:Y:S02]  /*f23e0*/  LDL R204, [R1+0x3d0] ;  /* 0x0003d00001cc7983 */ /* 0x000ee40000100800 */
[----:B------:R-:W3:Y:S01]  /*f23f0*/  LDL R205, [R1+0x3d4] ;  /* 0x0003d40001cd7983 */ /* 0x000ee20000100800 */
        /* <DEDUP_REMOVED lines=128> */
[----:B------:R1:W-:Y:S01]  /*f2c00*/  STL.64 [R1+0x7080], R160 ;  /* 0x007080a001007387 */ /* 0x0003e20000100a00 */
[----:B------:R-:W3:Y:S04]  /*f2c10*/  LDL R8, [R1+0x250] ;  /* 0x0002500001087983 */ /* 0x000ee80000100800 */
[----:B------:R-:W3:Y:S02]  /*f2c20*/  LDL R9, [R1+0x254] ;  /* 0x0002540001097983 */ /* 0x000ee40000100800 */
[C---:B------:R-:W-:Y:S08]  /*f2c30*/  HMMA.1688.F32.TF32 R88, R4.reuse, R154, R88 ;  /* 0x0000009a0458723c */ /* 0x040ff00000081058 */
[----:B------:R-:W-:Y:S01]  /*f2c40*/  HMMA.1688.F32.TF32 R136, R4, R146, R136 ;  /* 0x000000920488723c */ /* 0x000fe20000081088 */
[----:B------:R-:W-:Y:S01]  /*f2c50*/  LDS R4, [R2+0x24480] ;  /* 0x0244800002047984 */ /* 0x000fe20000000800 */
[----:B------:R-:W-:Y:S04]  /*f2c60*/  LDS R6, [R2+0x26480] ;  /* 0x0264800002067984 */ /* 0x000fe80000000800 */
[----:B------:R-:W-:Y:S04]  /*f2c70*/  LDS R5, [R0+0x24480] ;  /* 0x0244800000057984 */ /* 0x000fe80000000800 */
[----:B-1----:R-:W3:Y:S04]  /*f2c80*/  LDL R162, [R1+0x288] ;  /* 0x0002880001a27983 */ /* 0x002ee80000100800 */
[----:B------:R-:W3:Y:S04]  /*f2c90*/  LDL R163, [R1+0x28c] ;  /* 0x00028c0001a37983 */ /* 0x000ee80000100800 */
[----:B------:R-:W3:Y:S04]  /*f2ca0*/  LDL R160, [R1+0x280] ;  /* 0x0002800001a07983 */ /* 0x000ee80000100800 */
[----:B------:R-:W3:Y:S01]  /*f2cb0*/  LDL R161, [R1+0x284] ;  /* 0x0002840001a17983 */ /* 0x000ee20000100800 */
[----:B------:R1:W-:Y:S02]  /*f2cc0*/  STL.64 [R1+0x7098], R154 ;  /* 0x0070989a01007387 */ /* 0x0003e40000100a00 */
[----:B------:R1:W-:Y:S01]  /*f2cd0*/  STL.64 [R1+0x7090], R152 ;  /* 0x0070909801007387 */ /* 0x0003e20000100a00 */
        /* <DEDUP_REMOVED lines=31> */
[----:B-1----:R-:W4:Y:S04]  /*f2ed0*/  LDL R26, [R1+0x208] ;  /* 0x00020800011a7983 */ /* 0x002f280000100800 */
[----:B--2---:R-:W2:Y:S04]  /*f2ee0*/  LDL R246, [R1+0x218] ;  /* 0x0002180001f67983 */ /* 0x004ea80000100800 */
[----:B------:R-:W2:Y:S04]  /*f2ef0*/  LDL R247, [R1+0x21c] ;  /* 0x00021c0001f77983 */ /* 0x000ea80000100800 */
[----:B------:R-:W4:Y:S01]  /*f2f00*/  LDL R27, [R1+0x20c] ;  /* 0x00020c00011b7983 */ /* 0x000f220000100800 */
        /* <DEDUP_REMOVED lines=33> */
[----:B------:R-:W4:Y:S02]  /*f3120*/  LDL.LU.64 R94, [R1+0x71c0] ;  /* 0x0071c000015e7983 */ /* 0x000f240000300a00 */
[----:B------:R-:W4:Y:S01]  /*f3130*/  LDL.LU.64 R92, [R1+0x71b8] ;  /* 0x0071b800015c7983 */ /* 0x000f220000300a00 */
        /* <DEDUP_REMOVED lines=18> */
[----:B------:R-:W1:Y:S02]  /*f3260*/  LDL R220, [R1+0x400] ;  /* 0x0004000001dc7983 */ /* 0x000e640000100800 */
[----:B------:R-:W1:Y:S02]  /*f3270*/  LDL R221, [R1+0x404] ;  /* 0x0004040001dd7983 */ /* 0x000e640000100800 */
[----:B------:R-:W2:Y:S01]  /*f3280*/  LDL R212, [R1+0x3f0] ;  /* 0x0003f00001d47983 */ /* 0x000ea20000100800 */
        /* <DEDUP_REMOVED lines=120> */
[----:B------:R-:W-:Y:S01]  /*f3a10*/  STL.64 [R1+0x70c0], R26 ;  /* 0x0070c01a01007387 */ /* 0x000fe20000100a00 */
[----:B------:R-:W-:Y:S02]  /*f3a20*/  STL.64 [R1+0x70b8], R24 ;  /* 0x0070b81801007387 */ /* 0x000fe40000100a00 */
[----:B------:R2:W-:Y:S02]  /*f3a30*/  STL.64 [R1+0x70b0], R146 ;  /* 0x0070b09201007387 */ /* 0x0005e40000100a00 */
[----:B------:R-:W1:Y:S01]  /*f3a40*/  LDL R94, [R1+0x3f8] ;  /* 0x0003f800015e7983 */ /* 0x000e620000100800 */
[----:B------:R-:W1:Y:S04]  /*f3a50*/  LDL R95, [R1+0x3fc] ;  /* 0x0003fc00015f7983 */ /* 0x000e680000100800 */
[----:B--2---:R-:W2:Y:S04]  /*f3a60*/  LDL R146, [R1+0x418] ;  /* 0x0004180001927983 */ /* 0x004ea80000100800 */
[----:B------:R-:W2:Y:S01]  /*f3a70*/  LDL R147, [R1+0x41c] ;  /* 0x00041c0001937983 */ /* 0x000ea20000100800 */
[----:B------:R-:W3:Y:S02]  /*f3a80*/  LDL.LU.64 R230, [R1+0x70e0] ;  /* 0x0070e00001e67983 */ /* 0x000ee40000300a00 */
        /* <DEDUP_REMOVED lines=30> */
[----:B------:R-:W2:Y:S01]  /*f3c70*/  LDL.64 R134, [R1+0x1d8] ;  /* 0x0001d80001867983 */ /* 0x000ea20000100a00 */
        /* <DEDUP_REMOVED lines=13> */
[----:B------:R-:W4:Y:S01]  /*f3d50*/  LDL.LU.64 R26, [R1+0x70c0] ;  /* 0x0070c000011a7983 */ /* 0x000f220000300a00 */
[----:B------:R-:W4:Y:S06]  /*f3d60*/  LDL.LU.64 R24, [R1+0x70b8] ;  /* 0x0070b80001187983 */ /* 0x000f2c0000300a00 */
[----:B----4-:R-:W-:Y:S01]  /*f3d70*/  HMMA.1688.F32.TF32 R24, R4, R146, R24 ;  /* 0x000000920418723c */ /* 0x010fe20000081018 */
[----:B------:R-:W4:Y:S01]  /*f3d80*/  LDL.LU.64 R146, [R1+0x70b0] ;  /* 0x0070b00001927983 */ /* 0x000f220000300a00 */
[----:B------:R-:W-:Y:S01]  /*f3d90*/  IMAD.MOV.U32 R246, RZ, RZ, R250 ;  /* 0x000000fffff67224 */ /* 0x000fe200078e00fa */
[----:B------:R-:W-:-:S05]  /*f3da0*/  MOV R247, R251 ;  /* 0x000000fb00f77202 */ /* 0x000fca0000000f00 */
[C---:B--2---:R-:W-:Y:S01]  /*f3db0*/  HMMA.1688.F32.TF32 R12, R4.reuse, R134, R12 ;  /* 0x00000086040c723c */ /* 0x044fe2000008100c */
[----:B------:R-:W-:Y:S01]  /*f3dc0*/  MOV R252, R134 ;  /* 0x0000008600fc7202 */ /* 0x000fe20000000f00 */
[----:B------:R-:W-:Y:S01]  /*f3dd0*/  IMAD.MOV.U32 R3, RZ, RZ, R135 ;  /* 0x000000ffff037224 */ /* 0x000fe200078e0087 */
[----:B------:R-:W-:Y:S04]  /*f3de0*/  LDS R134, [R2+0x32480] ;  /* 0x0324800002867984 */ /* 0x000fe80000000800 */
[----:B------:R-:W1:Y:S01]  /*f3df0*/  LDS R135, [R0+0x32480] ;  /* 0x0324800000877984 */ /* 0x000e620000000800 */
[C---:B----4-:R-:W-:Y:S03]  /*f3e00*/  HMMA.1688.F32.TF32 R104, R4.reuse, R146, R104 ;  /* 0x000000920468723c */ /* 0x050fe60000081068 */
[----:B------:R-:W2:Y:S01]  /*f3e10*/  LDL.LU.64 R146, [R1+0x70a8] ;  /* 0x0070a80001927983 */ /* 0x000ea20000300a00 */
[----:B------:R-:W4:Y:S02]  /*f3e20*/  LDL.LU.64 R144, [R1+0x70a0] ;  /* 0x0070a00001907983 */ /* 0x000f240000300a00 */
[----:B------:R-:W2:Y:S02]  /*f3e30*/  LDL.LU.64 R154, [R1+0x7098] ;  /* 0x00709800019a7983 */ /* 0x000ea40000300a00 */
[----:B------:R-:W2:Y:S01]  /*f3e40*/  LDL.LU.64 R152, [R1+0x7090] ;  /* 0x0070900001987983 */ /* 0x000ea20000300a00 */
[----:B------:R-:W2:Y:S01]  /*f3e50*/  LDL.LU.64 R162, [R1+0x7088] ;  /* 0x0070880001a27983 */ /* 0x000ea20000300a00 */
[----:B------:R-:W2:Y:S02]  /*f3e60*/  LDL.LU.64 R160, [R1+0x7080] ;  /* 0x0070800001a07983 */ /* 0x000ea40000300a00 */
[----:B------:R-:W2:Y:S02]  /*f3e70*/  LDL.LU.64 R242, [R1+0x7078] ;  /* 0x0070780001f27983 */ /* 0x000ea40000300a00 */
[----:B------:R-:W2:Y:S01]  /*f3e80*/  LDL.LU.64 R240, [R1+0x7070] ;  /* 0x0070700001f07983 */ /* 0x000ea20000300a00 */
[----:B------:R-:W1:Y:S01]  /*f3e90*/  LDL.LU.64 R244, [R1+0x7068] ;  /* 0x0070680001f47983 */ /* 0x000e620000300a00 */
[----:B------:R-:W2:Y:S02]  /*f3ea0*/  LDL.LU.64 R250, [R1+0x7060] ;  /* 0x0070600001fa7983 */ /* 0x000ea40000300a00 */
[----:B------:R-:W2:Y:S02]  /*f3eb0*/  LDL.LU.64 R248, [R1+0x7058] ;  /* 0x0070580001f87983 */ /* 0x000ea40000300a00 */
[----:B------:R-:W2:Y:S01]  /*f3ec0*/  LDL.LU.64 R238, [R1+0x7050] ;  /* 0x0070500001ee7983 */ /* 0x000ea20000300a00 */
[----:B------:R-:W2:Y:S01]  /*f3ed0*/  LDL.LU.64 R236, [R1+0x7048] ;  /* 0x0070480001ec7983 */ /* 0x000ea20000300a00 */
[----:B------:R-:W2:Y:S02]  /*f3ee0*/  LDL.64 R216, [R1+0x1130] ;  /* 0x0011300001d87983 */ /* 0x000ea40000100a00 */
[----:B------:R-:W2:Y:S02]  /*f3ef0*/  LDL.64 R224, [R1+0x1140] ;  /* 0x0011400001e07983 */ /* 0x000ea40000100a00 */
[----:B------:R-:W2:Y:S01]  /*f3f00*/  LDL.64 R232, [R1+0x1150] ;  /* 0x0011500001e87983 */ /* 0x000ea20000100a00 */
[----:B---3--:R-:W-:Y:S01]  /*f3f10*/  STL [R1+0x6dbc], R231 ;  /* 0x006dbce701007387 */ /* 0x008fe20000100800 */
[----:B------:R-:W-:Y:S02]  /*f3f20*/  STL [R1+0x6db8], R223 ;  /* 0x006db8df01007387 */ /* 0x000fe40000100800 */
[----:B------:R-:W-:Y:S02]  /*f3f30*/  STL [R1+0x6db4], R214 ;  /* 0x006db4d601007387 */ /* 0x000fe40000100800 */
[----:B------:R-:W-:Y:S01]  /*f3f40*/  STL [R1+0x6db0], R215 ;  /* 0x006db0d701007387 */ /* 0x000fe20000100800 */
[----:B------:R-:W-:Y:S01]  /*f3f50*/  STL [R1+0x6dac], R207 ;  /* 0x006daccf01007387 */ /* 0x000fe20000100800 */
[----:B------:R-:W-:Y:S02]  /*f3f60*/  STL [R1+0x6da8], R199 ;  /* 0x006da8c701007387 */ /* 0x000fe40000100800 */
        /* <DEDUP_REMOVED lines=14> */
[C---:B------:R-:W-:Y:S08]  /*f4050*/  HMMA.1688.F32.TF32 R64, R4.reuse, R198, R64 ;  /* 0x000000c60440723c */ /* 0x040ff00000081040 */
[C---:B------:R-:W-:Y:S08]  /*f4060*/  HMMA.1688.F32.TF32 R60, R4.reuse, R206, R60 ;  /* 0x000000ce043c723c */ /* 0x040ff0000008103c */
[----:B------:R-:W-:Y:S08]  /*f4070*/  HMMA.1688.F32.TF32 R56, R4, R214, R56 ;  /* 0x000000d60438723c */ /* 0x000ff00000081038 */
[C---:B-1----:R-:W-:Y:S01]  /*f4080*/  HMMA.1688.F32.TF32 R20, R132.reuse, R244, R20 ;  /* 0x000000f48414723c */ /* 0x042fe20000081014 */
[----:B------:R-:W-:Y:S01]  /*f4090*/  STL.64 [R1+0x6dd0], R244 ;  /* 0x006dd0f401007387 */ /* 0x000fe20000100a00 */
[----:B------:R-:W-:Y:S11]  /*f40a0*/  STL.64 [R1+0x6ef0], R246 ;  /* 0x006ef0f601007387 */ /* 0x000ff60000100a00 */
[----:B------:R-:W-:Y:S10]  /*f40b0*/  @!UPT UIADD3 URZ, URZ, URZ, URZ ;  /* 0x0000003f3f3ff290 */ /* 0x000ff4000fffe03f */
[----:B------:R-:W-:Y:S01]  /*f40c0*/  STL.64 [R1+0xef0], R20 ;  /* 0x000ef01401007387 */ /* 0x000fe20000100a00 */
[----:B------:R2:W-:Y:S02]  /*f40d0*/  STL.64 [R1+0xef8], R22 ;  /* 0x000ef81601007387 */ /* 0x0005e40000100a00 */
[C---:B--2---:R-:W-:Y:S01]  /*f40e0*/  HMMA.1688.F32.TF32 R20, R132.reuse, R216, R92 ;  /* 0x000000d88414723c */ /* 0x044fe2000008105c */
[----:B------:R-:W-:Y:S02]  /*f40f0*/  IMAD.MOV.U32 R199, RZ, RZ, R217 ;  /* 0x000000ffffc77224 */ /* 0x000fe400078e00d9 */
[----:B------:R-:W-:Y:S11]  /*f4100*/  IMAD.MOV.U32 R207, RZ, RZ, R216 ;  /* 0x000000ffffcf7224 */ /* 0x000ff600078e00d8 */
[----:B------:R-:W-:Y:S09]  /*f4110*/  @!UPT UIADD3 URZ, URZ, URZ, URZ ;  /* 0x0000003f3f3ff290 */ /* 0x000ff2000fffe03f */
[----:B------:R-:W-:Y:S01]  /*f4120*/  STL.64 [R1+0xee0], R20 ;  /* 0x000ee01401007387 */ /* 0x000fe20000100a00 */
[----:B------:R1:W-:Y:S02]  /*f4130*/  STL.64 [R1+0xee8], R22 ;  /* 0x000ee81601007387 */ /* 0x0003e40000100a00 */
[C---:B-1----:R-:W-:Y:S01]  /*f4140*/  HMMA.1688.F32.TF32 R20, R132.reuse, R224, R24 ;  /* 0x000000e08414723c */ /* 0x042fe20000081018 */
[----:B------:R-:W-:Y:S01]  /*f4150*/  STL.64 [R1+0x6ed8], R198 ;  /* 0x006ed8c601007387 */ /* 0x000fe20000100a00 */
[----:B------:R-:W-:Y:S02]  /*f4160*/  STL.64 [R1+0x6ed0], R196 ;  /* 0x006ed0c401007387 */ /* 0x000fe40000100a00 */
[----:B------:R-:W-:Y:S02]  /*f4170*/  STL.64 [R1+0x6ec8], R206 ;  /* 0x006ec8ce01007387 */ /* 0x000fe40000100a00 */
[----:B------:R-:W-:Y:S01]  /*f4180*/  STL.64 [R1+0x6ec0], R204 ;  /* 0x006ec0cc01007387 */ /* 0x000fe20000100a00 */
[----:B------:R-:W-:Y:S11]  /*f4190*/  MOV R214, R224 ;  /* 0x000000e000d67202 */ /* 0x000ff60000000f00 */
[----:B------:R-:W-:Y:S05]  /*f41a0*/  @!UPT UIADD3 URZ, URZ, URZ, URZ ;  /* 0x0000003f3f3ff290 */ /* 0x000fea000fffe03f */
[----:B------:R-:W-:Y:S01]  /*f41b0*/  STL.64 [R1+0xed0], R20 ;  /* 0x000ed01401007387 */ /* 0x000fe20000100a00 */
[----:B------:R1:W-:Y:S02]  /*f41c0*/  STL.64 [R1+0xed8], R22 ;  /* 0x000ed81601007387 */ /* 0x0003e40000100a00 */
[----:B-1----:R-:W-:Y:S01]  /*f41d0*/  HMMA.1688.F32.TF32 R20, R132, R232, R104 ;  /* 0x000000e88414723c */ /* 0x002fe20000081068 */
[----:B------:R-:W-:Y:S02]  /*f41e0*/  IMAD.MOV.U32 R215, RZ, RZ, R225 ;  /* 0x000000ffffd77224 */ /* 0x000fe400078e00e1 */
[----:B------:R-:W-:-:S03]  /*f41f0*/  IMAD.MOV.U32 R216, RZ, RZ, R238 ;  /* 0x000000ffffd87224 */ /* 0x000fc600078e00ee */
[----:B------:R-:W-:Y:S01]  /*f4200*/  STL.64 [R1+0x6ee8], R214 ;  /* 0x006ee8d601007387 */ /* 0x000fe20000100a00 */
[----:B------:R1:W-:Y:S02]  /*f4210*/  STL.64 [R1+0x6ee0], R212 ;  /* 0x006ee0d401007387 */ /* 0x0003e40000100a00 */
[----:B------:R-:W-:Y:S01]  /*f4220*/  IMAD.MOV.U32 R217, RZ, RZ, R239 ;  /* 0x000000ffffd97224 */ /* 0x000fe200078e00ef */
[----:B------:R-:W-:Y:S01]  /*f4230*/  MOV R208, R237 ;  /* 0x000000ed00d07202 */ /* 0x000fe20000000f00 */
[----:B------:R-:W-:Y:S11]  /*f4240*/  IMAD.MOV.U32 R209, RZ, RZ, R236 ;  /* 0x000000ffffd17224 */ /* 0x000ff600078e00ec */
[----:B------:R-:W-:Y:S01]  /*f4250*/  @!UPT UIADD3 URZ, URZ, URZ, URZ ;  /* 0x0000003f3f3ff290 */ /* 0x000fe2000fffe03f */
[----:B------:R2:W-:Y:S01]  /*f4260*/  STL.64 [R1+0xec0], R20 ;  /* 0x000ec01401007387 */ /* 0x0005e20000100a00 */
[----:B------:R-:W-:Y:S02]  /*f4270*/  STL.64 [R1+0xec8], R22 ;  /* 0x000ec81601007387 */ /* 0x000fe40000100a00 */
[----:B------:R-:W3:Y:S02]  /*f4280*/  LDL R224, [R1+0x12e0] ;  /* 0x0012e00001e07983 */ /* 0x000ee40000100800 */
[----:B------:R-:W3:Y:S01]  /*f4290*/  LDL R225, [R1+0x12e4] ;  /* 0x0012e40001e17983 */ /* 0x000ee20000100800 */
[----:B------:R-:W3:Y:S01]  /*f42a0*/  LDL.LU R238, [R1+0x7044] ;  /* 0x0070440001ee7983 */ /* 0x000ee20000300800 */
[----:B------:R-:W3:Y:S02]  /*f42b0*/  LDL.LU R239, [R1+0x7040] ;  /* 0x0070400001ef7983 */ /* 0x000ee40000300800 */
[----:B------:R-:W3:Y:S02]  /*f42c0*/  LDL.LU R237, [R1+0x703c] ;  /* 0x00703c0001ed7983 */ /* 0x000ee40000300800 */
[----:B------:R-:W4:Y:S01]  /*f42d0*/  LDL.LU R236, [R1+0x7038] ;  /* 0x0070380001ec7983 */ /* 0x000f220000300800 */
[----:B------:R-:W-:Y:S01]  /*f42e0*/  HMMA.1688.F32.TF32 R52, R4, R222, R52 ;  /* 0x000000de0434723c */ /* 0x000fe20000081034 */
[----:B------:R-:W4:Y:S04]  /*f42f0*/  LDL R168, [R1+0x1270] ;  /* 0x0012700001a87983 */ /* 0x000f280000100800 */
[----:B------:R-:W4:Y:S04]  /*f4300*/  LDL R169, [R1+0x1274] ;  /* 0x0012740001a97983 */ /* 0x000f280000100800 */
[----:B------:R-:W4:Y:S04]  /*f4310*/  LDL R180, [R1+0x1250] ;  /* 0x0012500001b47983 */ /* 0x000f280000100800 */
[----:B------:R-:W4:Y:S04]  /*f4320*/  LDL R181, [R1+0x1254] ;  /* 0x0012540001b57983 */ /* 0x000f280000100800 */
[----:B------:R-:W4:Y:S04]  /*f4330*/  LDL R140, [R1+0x1200] ;  /* 0x00120000018c7983 */ /* 0x000f280000100800 */
[----:B------:R-:W4:Y:S01]  /*f4340*/  LDL R141, [R1+0x1204] ;  /* 0x00120400018d7983 */ /* 0x000f220000100800 */
[----:B------:R-:W-:-:S03]  /*f4350*/  MOV R223, R233 ;  /* 0x000000e900df7202 */ /* 0x000fc60000000f00 */
        /* <DEDUP_REMOVED lines=28> */
[----:B------:R-:W2:Y:S01]  /*f4520*/  LDL.64 R184, [R1+0x1290] ;  /* 0x0012900001b87983 */ /* 0x000ea20000100a00 */
[----:B------:R-:W-:Y:S07]  /*f4530*/  HMMA.1688.F32.TF32 R48, R4, R230, R48 ;  /* 0x000000e60430723c */ /* 0x000fee0000081030 */
[----:B------:R-:W-:Y:S01]  /*f4540*/  IMAD.MOV.U32 R231, RZ, RZ, R232 ;  /* 0x000000ffffe77224 */ /* 0x000fe200078e00e8 */
[----:B---3--:R-:W-:Y:S01]  /*f4550*/  MOV R193, R237 ;  /* 0x000000ed00c17202 */ /* 0x008fe20000000f00 */
[----:B----4-:R-:W-:-:S02]  /*f4560*/  IMAD.MOV.U32 R192, RZ, RZ, R236 ;  /* 0x000000ffffc07224 */ /* 0x010fc400078e00ec */
[----:B------:R-:W3:Y:S01]  /*f4570*/  LDL.LU R236, [R1+0x7034] ;  /* 0x0070340001ec7983 */ /* 0x000ee20000300800 */
[----:B------:R-:W3:Y:S02]  /*f4580*/  LDL.LU R237, [R1+0x7030] ;  /* 0x0070300001ed7983 */ /* 0x000ee40000300800 */
[----:B------:R-:W4:Y:S02]  /*f4590*/  LDL.64 R232, [R1+0x12f0] ;  /* 0x0012f00001e87983 */ /* 0x000f240000100a00 */
[----:B------:R-:W-:Y:S01]  /*f45a0*/  STL.64 [R1+0x6f10], R222 ;  /* 0x006f10de01007387 */ /* 0x000fe20000100a00 */
[----:B------:R1:W-:Y:S04]  /*f45b0*/  STL.64 [R1+0x6f08], R220 ;  /* 0x006f08dc01007387 */ /* 0x0003e80000100a00 */
[----:B-1----:R-:W2:Y:S04]  /*f45c0*/  LDL R220, [R1+0x1160] ;  /* 0x0011600001dc7983 */ /* 0x002ea80000100800 */
[----:B------:R-:W2:Y:S01]  /*f45d0*/  LDL R221, [R1+0x1164] ;  /* 0x0011640001dd7983 */ /* 0x000ea20000100800 */
[C---:B------:R-:W-:Y:S08]  /*f45e0*/  HMMA.1688.F32.TF32 R104, R132.reuse, R104, R116 ;  /* 0x000000688468723c */ /* 0x040ff00000081074 */
[C---:B------:R-:W-:Y:S08]  /*f45f0*/  HMMA.1688.F32.TF32 R24, R132.reuse, R24, R8 ;  /* 0x000000188418723c */ /* 0x040ff00000081008 */
[----:B------:R-:W-:Y:S08]  /*f4600*/  HMMA.1688.F32.TF32 R8, R132, R204, R12 ;  /* 0x000000cc8408723c */ /* 0x000ff0000008100c */
[----:B------:R-:W-:Y:S01]  /*f4610*/  HMMA.1688.F32.TF32 R100, R4, R170, R100 ;  /* 0x000000aa0464723c */ /* 0x000fe20000081064 */
[----:B------:R-:W-:Y:S01]  /*f4620*/  STL.64 [R1+0x6f00], R230 ;  /* 0x006f00e601007387 */ /* 0x000fe20000100a00 */
[----:B------:R-:W-:Y:S06]  /*f4630*/  STL.64 [R1+0x6ef8], R228 ;  /* 0x006ef8e401007387 */ /* 0x000fec0000100a00 */
[----:B------:R-:W-:Y:S08]  /*f4640*/  HMMA.1688.F32.TF32 R16, R132, R196, R16 ;  /* 0x000000c48410723c */ /* 0x000ff00000081010 */
        /* <DEDUP_REMOVED lines=11> */
[----:B------:R-:W-:-:S02]  /*f4700*/  IMAD.MOV.U32 R200, RZ, RZ, R239 ;  /* 0x000000ffffc87224 */ /* 0x000fc400078e00ef */
[----:B------:R-:W-:-:S05]  /*f4710*/  IMAD.MOV.U32 R201, RZ, RZ, R238 ;  /* 0x000000ffffc97224 */ /* 0x000fca00078e00ee */
        /* <DEDUP_REMOVED lines=9> */
[C---:B--2---:R-:W-:Y:S08]  /*f47b0*/  HMMA.1688.F32.TF32 R220, R132.reuse, R220, R28 ;  /* 0x000000dc84dc723c */ /* 0x044ff0000008101c */
[C---:B------:R-:W-:Y:S11]  /*f47c0*/  HMMA.1688.F32.TF32 R28, R132.reuse, R212, R128 ;  /* 0x000000d4841c723c */ /* 0x040ff60000081080 */
[----:B------:R-:W-:Y:S04]  /*f47d0*/  @!UPT UIADD3 URZ, URZ, URZ, URZ ;  /* 0x0000003f3f3ff290 */ /* 0x000fe8000fffe03f */
[----:B------:R-:W-:Y:S01]  /*f47e0*/  STL.64 [R1+0xeb0], R220 ;  /* 0x000eb0dc01007387 */ /* 0x000fe20000100a00 */
[----:B------:R-:W-:Y:S02]  /*f47f0*/  STL.64 [R1+0xeb8], R222 ;  /* 0x000eb8de01007387 */ /* 0x000fe40000100a00 */
[----:B------:R-:W-:Y:S02]  /*f4800*/  STL.64 [R1+0xea0], R104 ;  /* 0x000ea06801007387 */ /* 0x000fe40000100a00 */
[----:B------:R-:W-:Y:S03]  /*f4810*/  STL.64 [R1+0xea8], R106 ;  /* 0x000ea86a01007387 */ /* 0x000fe60000100a00 */
[----:B------:R-:W-:Y:S01]  /*f4820*/  STL.64 [R1+0xe90], R28 ;  /* 0x000e901c01007387 */ /* 0x000fe20000100a00 */
[----:B------:R-:W-:Y:S02]  /*f4830*/  STL.64 [R1+0xe98], R30 ;  /* 0x000e981e01007387 */ /* 0x000fe40000100a00 */
[----:B------:R-:W-:Y:S02]  /*f4840*/  STL.64 [R1+0xe80], R24 ;  /* 0x000e801801007387 */ /* 0x000fe40000100a00 */
[----:B------:R-:W-:Y:S01]  /*f4850*/  STL.64 [R1+0xe88], R26 ;  /* 0x000e881a01007387 */ /* 0x000fe20000100a00 */
[----:B------:R-:W-:Y:S01]  /*f4860*/  STL.64 [R1+0xe70], R8 ;  /* 0x000e700801007387 */ /* 0x000fe20000100a00 */
[----:B------:R2:W-:Y:S02]  /*f4870*/  STL.64 [R1+0xe78], R10 ;  /* 0x000e780a01007387 */ /* 0x0005e40000100a00 */
[C---:B--2---:R-:W-:Y:S01]  /*f4880*/  HMMA.1688.F32.TF32 R8, R132.reuse, R244, R100 ;  /* 0x000000f48408723c */ /* 0x044fe20000081064 */
[----:B------:R-:W-:Y:S01]  /*f4890*/  STL.64 [R1+0x1050], R16 ;  /* 0x0010501001007387 */ /* 0x000fe20000100a00 */
[----:B------:R2:W-:Y:S02]  /*f48a0*/  STL.64 [R1+0x1058], R18 ;  /* 0x0010581201007387 */ /* 0x0005e40000100a00 */
[----:B------:R-:W-:Y:S02]  /*f48b0*/  STL.64 [R1+0x1040], R12 ;  /* 0x0010400c01007387 */ /* 0x000fe40000100a00 */
[----:B------:R1:W-:Y:S02]  /*f48c0*/  STL.64 [R1+0x1048], R14 ;  /* 0x0010480e01007387 */ /* 0x0003e40000100a00 */
[C---:B--2---:R-:W-:Y:S08]  /*f48d0*/  HMMA.1688.F32.TF32 R16, R132.reuse, R20, R108 ;  /* 0x000000148410723c */ /* 0x044ff0000008106c */
[C---:B-1----:R-:W-:Y:S07]  /*f48e0*/  HMMA.1688.F32.TF32 R12, R132.reuse, R140, R112 ;  /* 0x0000008c840c723c */ /* 0x042fee0000081070 */
[----:B------:R-:W-:Y:S01]  /*f48f0*/  STL.64 [R1+0x1030], R8 ;  /* 0x0010300801007387 */ /* 0x000fe20000100a00 */
[----:B------:R3:W-:Y:S02]  /*f4900*/  STL.64 [R1+0x1038], R10 ;  /* 0x0010380a01007387 */ /* 0x0007e40000100a00 */
[C---:B---3--:R-:W-:Y:S05]  /*f4910*/  HMMA.1688.F32.TF32 R8, R132.reuse, R236, R120 ;  /* 0x000000ec8408723c */ /* 0x048fea0000081078 */
[----:B------:R-:W-:Y:S01]  /*f4920*/  STL.64 [R1+0x1020], R16 ;  /* 0x0010201001007387 */ /* 0x000fe20000100a00 */
[----:B------:R1:W-:Y:S02]  /*f4930*/  STL.64 [R1+0x1028], R18 ;  /* 0x0010281201007387 */ /* 0x0003e40000100a00 */
[----:B------:R-:W-:Y:S05]  /*f4940*/  STL [R1+0x6da4], R236 ;  /* 0x006da4ec01007387 */ /* 0x000fea0000100800 */
[----:B------:R-:W-:Y:S01]  /*f4950*/  STL.64 [R1+0x1010], R12 ;  /* 0x0010100c01007387 */ /* 0x000fe20000100a00 */
[----:B------:R2:W-:Y:S01]  /*f4960*/  STL.64 [R1+0x1018], R14 ;  /* 0x0010180e01007387 */ /* 0x0005e20000100a00 */
[----:B------:R-:W-:Y:S01]  /*f4970*/  STL [R1+0x6da0], R237 ;  /* 0x006da0ed01007387 */ /* 0x000fe20000100800 */
        /* <DEDUP_REMOVED lines=40> */
[----:B----4-:R-:W-:Y:S07]  /*f4c00*/  HMMA.1688.F32.TF32 R8, R132, R232, R84 ;  /* 0x000000e88408723c */ /* 0x010fee0000081054 */
[----:B------:R-:W-:Y:S01]  /*f4c10*/  STL.64 [R1+0xf30], R16 ;  /* 0x000f301001007387 */ /* 0x000fe20000100a00 */
[----:B------:R1:W-:Y:S07]  /*f4c20*/  STL.64 [R1+0xf38], R18 ;  /* 0x000f381201007387 */ /* 0x0003ee0000100a00 */
[----:B------:R-:W-:Y:S02]  /*f4c30*/  STL.64 [R1+0xf20], R12 ;  /* 0x000f200c01007387 */ /* 0x000fe40000100a00 */
[----:B------:R2:W-:Y:S06]  /*f4c40*/  STL.64 [R1+0xf28], R14 ;  /* 0x000f280e01007387 */ /* 0x0005ec0000100a00 */
[----:B------:R-:W-:Y:S01]  /*f4c50*/  STL.64 [R1+0xf10], R8 ;  /* 0x000f100801007387 */ /* 0x000fe20000100a00 */
[----:B------:R3:W-:Y:S02]  /*f4c60*/  STL.64 [R1+0xf18], R10 ;  /* 0x000f180a01007387 */ /* 0x0007e40000100a00 */
[----:B------:R-:W4:Y:S02]  /*f4c70*/  LDL R234, [R1+0x1568] ;  /* 0x0015680001ea7983 */ /* 0x000f240000100800 */
[----:B------:R-:W4:Y:S01]  /*f4c80*/  LDL R235, [R1+0x156c] ;  /* 0x00156c0001eb7983 */ /* 0x000f220000100800 */
[----:B------:R-:W4:Y:S01]  /*f4c90*/  LDL.LU R224, [R1+0x20a0] ;  /* 0x0020a00001e07983 */ /* 0x000f220000300800 */
[----:B------:R-:W4:Y:S02]  /*f4ca0*/  LDL.LU R225, [R1+0x20a4] ;  /* 0x0020a40001e17983 */ /* 0x000f240000300800 */
[----:B------:R-:W4:Y:S02]  /*f4cb0*/  LDL.LU R226, [R1+0x20a8] ;  /* 0x0020a80001e27983 */ /* 0x000f240000300800 */
[----:B------:R-:W4:Y:S01]  /*f4cc0*/  LDL.LU R227, [R1+0x20ac] ;  /* 0x0020ac0001e37983 */ /* 0x000f220000300800 */
        /* <DEDUP_REMOVED lines=8> */
[----:B------:R-:W4:Y:S01]  /*f4d50*/  LDL R186, [R1+0x1538] ;  /* 0x0015380001ba7983 */ /* 0x000f220000100800 */
        /* <DEDUP_REMOVED lines=59> */
[----:B-1----:R-:W4:Y:S01]  /*f5110*/  LDL R18, [R1+0x1478] ;  /* 0x0014780001127983 */ /* 0x002f220000100800 */
[----:B------:R-:W4:Y:S04]  /*f5120*/  LDL R19, [R1+0x147c] ;  /* 0x00147c0001137983 */ /* 0x000f280000100800 */
[----:B--2---:R-:W2:Y:S04]  /*f5130*/  LDL R14, [R1+0x1468] ;  /* 0x00146800010e7983 */ /* 0x004ea80000100800 */
[----:B------:R-:W2:Y:S01]  /*f5140*/  LDL R15, [R1+0x146c] ;  /* 0x00146c00010f7983 */ /* 0x000ea20000100800 */
[----:B------:R-:W2:Y:S02]  /*f5150*/  LDL.LU R44, [R1+0x1fb0] ;  /* 0x001fb000012c7983 */ /* 0x000ea40000300800 */
[----:B------:R-:W2:Y:S02]  /*f5160*/  LDL.LU R45, [R1+0x1fb4] ;  /* 0x001fb400012d7983 */ /* 0x000ea40000300800 */
[----:B------:R-:W2:Y:S01]  /*f5170*/  LDL.LU R46, [R1+0x1fb8] ;  /* 0x001fb800012e7983 */ /* 0x000ea20000300800 */
[----:B------:R-:W2:Y:S01]  /*f5180*/  LDL.LU R47, [R1+0x1fbc] ;  /* 0x001fbc00012f7983 */ /* 0x000ea20000300800 */
[----:B---3--:R-:W3:Y:S02]  /*f5190*/  LDL R10, [R1+0x1458] ;  /* 0x00145800010a7983 */ /* 0x008ee40000100800 */
[----:B------:R-:W3:Y:S02]  /*f51a0*/  LDL R11, [R1+0x145c] ;  /* 0x00145c00010b7983 */ /* 0x000ee40000100800 */
[----:B------:R-:W3:Y:S01]  /*f51b0*/  LDL.LU R48, [R1+0x1fc0] ;  /* 0x001fc00001307983 */ /* 0x000ee20000300800 */
[----:B------:R-:W3:Y:S01]  /*f51c0*/  LDL.LU R49, [R1+0x1fc4] ;  /* 0x001fc40001317983 */ /* 0x000ee20000300800 */
[----:B------:R-:W3:Y:S02]  /*f51d0*/  LDL.LU R50, [R1+0x1fc8] ;  /* 0x001fc80001327983 */ /* 0x000ee40000300800 */
[----:B------:R-:W3:Y:S02]  /*f51e0*/  LDL.LU R51, [R1+0x1fcc] ;  /* 0x001fcc0001337983 */ /* 0x000ee40000300800 */
        /* <DEDUP_REMOVED lines=66> */
[----:B------:R-:W-:Y:S01]  /*f5610*/  IMAD.MOV.U32 R239, RZ, RZ, R232 ;  /* 0x000000ffffef7224 */ /* 0x000fe200078e00e8 */
[----:B------:R-:W-:-:S02]  /*f5620*/  MOV R238, R233 ;  /* 0x000000e900ee7202 */ /* 0x000fc40000000f00 */
[----:B------:R-:W-:Y:S01]  /*f5630*/  MOV R236, R184 ;  /* 0x000000b800ec7202 */ /* 0x000fe20000000f00 */
[----:B------:R-:W-:Y:S02]  /*f5640*/  IMAD.MOV.U32 R237, RZ, RZ, R185 ;  /* 0x000000ffffed7224 */ /* 0x000fe400078e00b9 */
[----:B------:R-:W-:Y:S03]  /*f5650*/  STL.64 [R1+0x6dc8], R238 ;  /* 0x006dc8ee01007387 */ /* 0x000fe60000100a00 */
[----:B------:R-:W-:Y:S01]  /*f5660*/  STL.64 [R1+0x6dc0], R236 ;  /* 0x006dc0ec01007387 */ /* 0x000fe20000100a00 */
[C---:B----4-:R-:W-:Y:S08]  /*f5670*/  HMMA.1688.F32.TF32 R108, R4.reuse, R110, R124 ;  /* 0x0000006e046c723c */ /* 0x050ff0000008107c */
[C---:B------:R-:W-:Y:S08]  /*f5680*/  HMMA.1688.F32.TF32 R100, R4.reuse, R102, R32 ;  /* 0x000000660464723c */ /* 0x040ff00000081020 */
[C---:B------:R-:W-:Y:S08]  /*f5690*/  HMMA.1688.F32.TF32 R124, R4.reuse, R206, R212 ;  /* 0x000000ce047c723c */ /* 0x040ff000000810d4 */
[C---:B------:R-:W-:Y:S08]  /*f56a0*/  HMMA.1688.F32.TF32 R32, R4.reuse, R246, R196 ;  /* 0x000000f60420723c */ /* 0x040ff000000810c4 */
[C---:B--2---:R-:W-:Y:S08]  /*f56b0*/  HMMA.1688.F32.TF32 R12, R4.reuse, R14, R44 ;  /* 0x0000000e040c723c */ /* 0x044ff0000008102c */
        /* <DEDUP_REMOVED lines=43> */
[----:B------:R-:W4:Y:S04]  /*f5970*/  LDL R216, [R1] ;  /* 0x0000000001d87983 */ /* 0x000f280000100800 */
        /* <DEDUP_REMOVED lines=9> */
[----:B-1----:R-:W4:Y:S02]  /*f5a10*/  LDL R86, [R1+0x15b8] ;  /* 0x0015b80001567983 */ /* 0x002f240000100800 */
[----:B------:R-:W4:Y:S02]  /*f5a20*/  LDL R87, [R1+0x15bc] ;  /* 0x0015bc0001577983 */ /* 0x000f240000100800 */
[----:B------:R-:W4:Y:S01]  /*f5a30*/  LDL.LU R200, [R1+0x2050] ;  /* 0x0020500001c87983 */ /* 0x000f220000300800 */
[C---:B------:R-:W-:Y:S01]  /*f5a40*/  HMMA.1688.F32.TF32 R56, R4.reuse, R202, R192 ;  /* 0x000000ca0438723c */ /* 0x040fe200000810c0 */
        /* <DEDUP_REMOVED lines=23> */
[----:B------:R-:W-:Y:S01]  /*f5bc0*/  HMMA.1688.F32.TF32 R48, R4, R170, R188 ;  /* 0x000000aa0430723c */ /* 0x000fe200000810bc */
[----:B------:R-:W2:Y:S02]  /*f5bd0*/  LDL.LU R169, [R1+0x2094] ;  /* 0x0020940001a97983 */ /* 0x000ea40000300800 */
[----:B------:R-:W2:Y:S01]  /*f5be0*/  LDL.LU R170, [R1+0x2098] ;  /* 0x0020980001aa7983 */ /* 0x000ea20000300800 */
[----:B------:R-:W2:Y:S01]  /*f5bf0*/  LDL.LU R171, [R1+0x209c] ;  /* 0x00209c0001ab7983 */ /* 0x000ea20000300800 */
[----:B------:R-:W2:Y:S02]  /*f5c00*/  LDL.LU R184, [R1+0x2070] ;  /* 0x0020700001b87983 */ /* 0x000ea40000300800 */
[----:B------:R-:W2:Y:S02]  /*f5c10*/  LDL.LU R185, [R1+0x2074] ;  /* 0x0020740001b97983 */ /* 0x000ea40000300800 */
[----:B------:R-:W2:Y:S01]  /*f5c20*/  LDL.LU R186, [R1+0x2078] ;  /* 0x0020780001ba7983 */ /* 0x000ea20000300800 */
[----:B------:R-:W2:Y:S01]  /*f5c30*/  LDL.LU R187, [R1+0x207c] ;  /* 0x00207c0001bb7983 */ /* 0x000ea20000300800 */
[----:B------:R-:W-:Y:S01]  /*f5c40*/  MOV R215, R248 ;  /* 0x000000f800d77202 */ /* 0x000fe20000000f00 */
[----:B------:R-:W-:-:S02]  /*f5c50*/  IMAD.MOV.U32 R214, RZ, RZ, R249 ;  /* 0x000000ffffd67224 */ /* 0x000fc400078e00f9 */
[----:B------:R-:W2:Y:S02]  /*f5c60*/  LDL.LU R248, [R1+0x1fa0] ;  /* 0x001fa00001f87983 */ /* 0x000ea40000300800 */
[----:B------:R-:W-:Y:S01]  /*f5c70*/  IMAD.MOV.U32 R207, RZ, RZ, R250 ;  /* 0x000000ffffcf7224 */ /* 0x000fe200078e00fa */
[----:B------:R-:W2:Y:S01]  /*f5c80*/  LDL.LU R249, [R1+0x1fa4] ;  /* 0x001fa40001f97983 */ /* 0x000ea20000300800 */
[----:B------:R-:W-:Y:S01]  /*f5c90*/  MOV R206, R251 ;  /* 0x000000fb00ce7202 */ /* 0x000fe20000000f00 */
[----:B------:R-:W2:Y:S02]  /*f5ca0*/  LDL.LU R250, [R1+0x1fa8] ;  /* 0x001fa80001fa7983 */ /* 0x000ea40000300800 */
[----:B------:R-:W2:Y:S01]  /*f5cb0*/  LDL.LU R251, [R1+0x1fac] ;  /* 0x001fac0001fb7983 */ /* 0x000ea20000300800 */
[----:B------:R-:W2:Y:S04]  /*f5cc0*/  LDL R232, [R1+0x20] ;  /* 0x0000200001e87983 */ /* 0x000ea80000100800 */
[----:B------:R-:W2:Y:S01]  /*f5cd0*/  LDL R233, [R1+0x24] ;  /* 0x0000240001e97983 */ /* 0x000ea20000100800 */
[----:B------:R-:W-:-:S02]  /*f5ce0*/  IMAD.MOV.U32 R198, RZ, RZ, R241 ;  /* 0x000000ffffc67224 */ /* 0x000fc400078e00f1 */
[----:B------:R-:W-:Y:S02]  /*f5cf0*/  IMAD.MOV.U32 R199, RZ, RZ, R240 ;  /* 0x000000ffffc77224 */ /* 0x000fe400078e00f0 */
[----:B------:R-:W2:Y:S01]  /*f5d00*/  LDL R241, [R1+0x34] ;  /* 0x0000340001f17983 */ /* 0x000ea20000100800 */
[----:B------:R-:W2:Y:S04]  /*f5d10*/  LDL R240, [R1+0x30] ;  /* 0x0000300001f07983 */ /* 0x000ea80000100800 */
[----:B------:R-:W-:Y:S04]  /*f5d20*/  LDS R132, [R2+0x18500] ;  /* 0x0185000002847984 */ /* 0x000fe80000000800 */
[----:B------:R-:W-:Y:S04]  /*f5d30*/  LDS R134, [R2+0x1a500] ;  /* 0x01a5000002867984 */ /* 0x000fe80000000800 */
[----:B------:R-:W-:Y:S04]  /*f5d40*/  LDS R133, [R0+0x18500] ;  /* 0x0185000000857984 */ /* 0x000fe80000000800 */
[----:B------:R-:W3:Y:S01]  /*f5d50*/  LDS R135, [R0+0x1a500] ;  /* 0x01a5000000877984 */ /* 0x000ee20000000800 */
[C---:B------:R-:W-:Y:S08]  /*f5d60*/  HMMA.1688.F32.TF32 R112, R4.reuse, R114, R120 ;  /* 0x000000720470723c */ /* 0x040ff00000081078 */
[----:B------:R-:W-:Y:S01]  /*f5d70*/  HMMA.1688.F32.TF32 R120, R4, R222, R228 ;  /* 0x000000de0478723c */ /* 0x000fe200000810e4 */
[----:B------:R-:W2:Y:S04]  /*f5d80*/  LDL.64 R236, [R1+0x40] ;  /* 0x0000400001ec7983 */ /* 0x000ea80000100a00 */
[----:B------:R-:W2:Y:S01]  /*f5d90*/  LDL.64 R238, [R1+0x48] ;  /* 0x0000480001ee7983 */ /* 0x000ea20000100a00 */
[----:B------:R-:W2:Y:S02]  /*f5da0*/  LDL.64 R228, [R1+0x50] ;  /* 0x0000500001e47983 */ /* 0x000ea40000100a00 */
[----:B------:R-:W2:Y:S01]  /*f5db0*/  LDL.64 R230, [R1+0x58] ;  /* 0x0000580001e67983 */ /* 0x000ea20000100a00 */
[----:B------:R-:W2:Y:S04]  /*f5dc0*/  LDL R220, [R1+0x60] ;  /* 0x0000600001dc7983 */ /* 0x000ea80000100800 */
[----:B------:R-:W2:Y:S01]  /*f5dd0*/  LDL R221, [R1+0x64] ;  /* 0x0000640001dd7983 */ /* 0x000ea20000100800 */
[----:B------:R-:W2:Y:S02]  /*f5de0*/  LDL R222, [R1+0x68] ;  /* 0x0000680001de7983 */ /* 0x000ea40000100800 */
[----:B------:R-:W2:Y:S01]  /*f5df0*/  LDL R223, [R1+0x6c] ;  /* 0x00006c0001df7983 */ /* 0x000ea20000100800 */
        /* <DEDUP_REMOVED lines=10> */
[----:B------:R-:W-:-:S02]  /*f5ea0*/  IMAD.MOV.U32 R174, RZ, RZ, R243 ;  /* 0x000000ffffae7224 */ /* 0x000fc400078e00f3 */
[----:B------:R-:W-:Y:S01]  /*f5eb0*/  IMAD.MOV.U32 R175, RZ, RZ, R242 ;  /* 0x000000ffffaf7224 */ /* 0x000fe200078e00f2 */
[C---:B---3--:R-:W-:Y:S08]  /*f5ec0*/  HMMA.1688.F32.TF32 R24, R132.reuse, R224, R24 ;  /* 0x000000e08418723c */ /* 0x048ff00000081018 */
[----:B----4-:R-:W-:Y:S08]  /*f5ed0*/  HMMA.1688.F32.TF32 R92, R132, R216, R92 ;  /* 0x000000d8845c723c */ /* 0x010ff0000008105c */
[C---:B------:R-:W-:Y:S08]  /*f5ee0*/  HMMA.1688.F32.TF32 R88, R4.reuse, R90, R208 ;  /* 0x0000005a0458723c */ /* 0x040ff000000810d0 */
[C---:B------:R-:W-:Y:S08]  /*f5ef0*/  HMMA.1688.F32.TF32 R84, R4.reuse, R86, R200 ;  /* 0x000000560454723c */ /* 0x040ff000000810c8 */
[C---:B--2---:R-:W-:Y:S08]  /*f5f00*/  HMMA.1688.F32.TF32 R80, R4.reuse, R82, R192 ;  /* 0x000000520450723c */ /* 0x044ff000000810c0 */
[C---:B------:R-:W-:Y:S08]  /*f5f10*/  HMMA.1688.F32.TF32 R72, R4.reuse, R74, R176 ;  /* 0x0000004a0448723c */ /* 0x040ff000000810b0 */
[C---:B------:R-:W-:Y:S01]  /*f5f20*/  HMMA.1688.F32.TF32 R68, R4.reuse, R70, R168 ;  /* 0x000000460444723c */ /* 0x040fe200000810a8 */
[----:B------:R-:W2:Y:S01]  /*f5f30*/  LDL.LU.64 R170, [R1+0x7028] ;  /* 0x0070280001aa7983 */ /* 0x000ea20000300a00 */
[----:B------:R-:W3:Y:S02]  /*f5f40*/  LDL.LU.64 R168, [R1+0x7020] ;  /* 0x0070200001a87983 */ /* 0x000ee40000300a00 */
[----:B------:R-:W4:Y:S02]  /*f5f50*/  LDL.LU.64 R178, [R1+0x7018] ;  /* 0x0070180001b27983 */ /* 0x000f240000300a00 */
[----:B------:R-:W2:Y:S02]  /*f5f60*/  LDL.LU.64 R176, [R1+0x7010] ;  /* 0x0070100001b07983 */ /* 0x000ea40000300a00 */
[C---:B------:R-:W-:Y:S01]  /*f5f70*/  HMMA.1688.F32.TF32 R76, R4.reuse, R78, R184 ;  /* 0x0000004e044c723c */ /* 0x040fe200000810b8 */
        /* <DEDUP_REMOVED lines=8> */
[----:B------:R-:W-:Y:S01]  /*f6000*/  HMMA.1688.F32.TF32 R136, R4, R138, R248 ;  /* 0x0000008a0488723c */ /* 0x000fe200000810f8 */
[----:B------:R-:W2:Y:S01]  /*f6010*/  LDL.LU.64 R250, [R1+0x6fc8] ;  /* 0x006fc80001fa7983 */ /* 0x000ea20000300a00 */
[----:B------:R-:W2:Y:S02]  /*f6020*/  LDL.LU.64 R248, [R1+0x6fc0] ;  /* 0x006fc00001f87983 */ /* 0x000ea40000300a00 */
[----:B------:R-:W3:Y:S02]  /*f6030*/  LDL.LU.64 R218, [R1+0x6fb8] ;  /* 0x006fb80001da7983 */ /* 0x000ee40000300a00 */
[----:B------:R-:W3:Y:S01]  /*f6040*/  LDL.LU.64 R216, [R1+0x6fb0] ;  /* 0x006fb00001d87983 */ /* 0x000ee20000300a00 */
[----:B------:R-:W4:Y:S01]  /*f6050*/  LDL.LU.64 R226, [R1+0x6fa8] ;  /* 0x006fa80001e27983 */ /* 0x000f220000300a00 */
[----:B------:R-:W3:Y:S02]  /*f6060*/  LDL.LU.64 R224, [R1+0x6fa0] ;  /* 0x006fa00001e07983 */ /* 0x000ee40000300a00 */
[----:B------:R1:W-:Y:S02]  /*f6070*/  STL.64 [R1+0x6f78], R26 ;  /* 0x006f781a01007387 */ /* 0x0003e40000100a00 */
[----:B------:R-:W-:Y:S01]  /*f6080*/  STL.64 [R1+0x6f70], R24 ;  /* 0x006f701801007387 */ /* 0x000fe20000100a00 */
[C---:B------:R-:W-:Y:S08]  /*f6090*/  HMMA.1688.F32.TF32 R104, R132.reuse, R232, R104 ;  /* 0x000000e88468723c */ /* 0x040ff00000081068 */
[C---:B------:R-:W-:Y:S01]  /*f60a0*/  HMMA.1688.F32.TF32 R28, R132.reuse, R240, R28 ;  /* 0x000000f0841c723c */ /* 0x040fe2000008101c */
[----:B------:R-:W-:Y:S04]  /*f60b0*/  LDS R4, [R2+0x1c500] ;  /* 0x01c5000002047984 */ /* 0x000fe80000000800 */
[----:B------:R-:W-:Y:S04]  /*f60c0*/  LDS R6, [R2+0x1e500] ;  /* 0x01e5000002067984 */ /* 0x000fe80000000800 */
[----:B------:R-:W-:Y:S04]  /*f60d0*/  LDS R5, [R0+0x1c500] ;  /* 0x01c5000000057984 */ /* 0x000fe80000000800 */
[----:B------:R-:W2:Y:S04]  /*f60e0*/  LDS R7, [R0+0x1e500] ;  /* 0x01e5000000077984 */ /* 0x000ea80000000800 */
        /* <DEDUP_REMOVED lines=25> */
[----:B------:R-:W-:Y:S08]  /*f6280*/  HMMA.1688.F32.TF32 R56, R132, R216, R56 ;  /* 0x000000d88438723c */ /* 0x000ff00000081038 */
[----:B----4-:R-:W-:Y:S08]  /*f6290*/  HMMA.1688.F32.TF32 R92, R4, R26, R92 ;  /* 0x0000001a045c723c */ /* 0x010ff0000008105c */
        /* <DEDUP_REMOVED lines=25> */
[----:B------:R-:W4:Y:S02]  /*f6430*/  LDL.LU.64 R24, [R1+0x6f70] ;  /* 0x006f700001187983 */ /* 0x000f240000300a00 */
[----:B------:R1:W-:Y:S01]  /*f6440*/  STL.64 [R1+0x6f68], R94 ;  /* 0x006f685e01007387 */ /* 0x0003e20000100a00 */
        /* <DEDUP_REMOVED lines=11> */
[----:B-1----:R-:W4:Y:S04]  /*f6500*/  LDL R94, [R1+0x18] ;  /* 0x00001800015e7983 */ /* 0x002f280000100800 */
[----:B------:R-:W4:Y:S01]  /*f6510*/  LDL R95, [R1+0x1c] ;  /* 0x00001c00015f7983 */ /* 0x000f220000100800 */
[----:B------:R-:W-:Y:S01]  /*f6520*/  MOV R249, R238 ;  /* 0x000000ee00f97202 */ /* 0x000fe20000000f00 */
[----:B------:R-:W-:Y:S01]  /*f6530*/  IMAD.MOV.U32 R248, RZ, RZ, R239 ;  /* 0x000000fffff87224 */ /* 0x000fe200078e00ef */
[C---:B------:R-:W-:Y:S08]  /*f6540*/  HMMA.1688.F32.TF32 R72, R4.reuse, R186, R72 ;  /* 0x000000ba0448723c */ /* 0x040ff00000081048 */
[C---:B------:R-:W-:Y:S01]  /*f6550*/  HMMA.1688.F32.TF32 R76, R4.reuse, R178, R76 ;  /* 0x000000b2044c723c */ /* 0x040fe2000008104c */
[----:B------:R-:W-:Y:S04]  /*f6560*/  LDS R132, [R2+0x20500] ;  /* 0x0205000002847984 */ /* 0x000fe80000000800 */
[----:B------:R-:W-:Y:S03]  /*f6570*/  LDS R133, [R0+0x20500] ;  /* 0x0205000000857984 */ /* 0x000fe60000000800 */
[C---:B----4-:R-:W-:Y:S08]  /*f6580*/  HMMA.1688.F32.TF32 R24, R4.reuse, R94, R24 ;  /* 0x0000005e0418723c */ /* 0x050ff00000081018 */
[----:B---3--:R-:W-:Y:S07]  /*f6590*/  HMMA.1688.F32.TF32 R104, R4, R250, R104 ;  /* 0x000000fa0468723c */ /* 0x008fee0000081068 */
        /* <DEDUP_REMOVED lines=20> */
[----:B-1----:R-:W-:Y:S01]  /*f66e0*/  MOV R243, R190 ;  /* 0x000000be00f37202 */ /* 0x002fe20000000f00 */
[----:B------:R-:W-:-:S02]  /*f66f0*/  IMAD.MOV.U32 R242, RZ, RZ, R191 ;  /* 0x000000fffff27224 */ /* 0x000fc400078e00bf */
[----:B---3--:R-:W-:Y:S02]  /*f6700*/  IMAD.MOV.U32 R241, RZ, RZ, R246 ;  /* 0x000000fffff17224 */ /* 0x008fe400078e00f6 */
        /* <DEDUP_REMOVED lines=344> */
[C---:B--2---:R-:W-:Y:S11]  /*f7c90*/  HMMA.1688.F32.TF32 R24, R132.reuse, R92, R24 ;  /* 0x0000005c8418723c */ /* 0x044ff60000081018 */
[----:B------:R-:W-:Y:S11]  /*f7ca0*/  @!UPT UIADD3 URZ, URZ, URZ, URZ ;  /* 0x0000003f3f3ff290 */ /* 0x000ff6000fffe03f */
[----:B------:R-:W-:Y:S01]  /*f7cb0*/  @!UPT UIADD3 URZ, URZ, URZ, URZ ;  /* 0x0000003f3f3ff290 */ /* 0x000fe2000fffe03f */
[----:B------:R2:W-:Y:S01]  /*f7cc0*/  STL.64 [R1+0x6e38], R26 ;  /* 0x006e381a01007387 */ /* 0x0005e20000100a00 */
[----:B------:R-:W-:Y:S02]  /*f7cd0*/  STL.64 [R1+0x6e30], R24 ;  /* 0x006e301801007387 */ /* 0x000fe40000100a00 */
[----:B---3--:R3:W-:Y:S02]  /*f7ce0*/  STL.64 [R1+0x6e28], R146 ;  /* 0x006e289201007387 */ /* 0x0087e40000100a00 */
[----:B------:R-:W1:Y:S01]  /*f7cf0*/  LDL R94, [R1+0x3f8] ;  /* 0x0003f800015e7983 */ /* 0x000e620000100800 */
[----:B------:R-:W1:Y:S01]  /*f7d00*/  LDL R95, [R1+0x3fc] ;  /* 0x0003fc00015f7983 */ /* 0x000e620000100800 */
[----:B------:R-:W-:Y:S03]  /*f7d10*/  HMMA.1688.F32.TF32 R12, R132, R188, R12 ;  /* 0x000000bc840c723c */ /* 0x000fe6000008100c */
[----:B--2---:R-:W2:Y:S04]  /*f7d20*/  LDL.64 R26, [R1+0x408] ;  /* 0x00040800011a7983 */ /* 0x004ea80000100a00 */
[----:B---3--:R-:W3:Y:S04]  /*f7d30*/  LDL R146, [R1+0x418] ;  /* 0x0004180001927983 */ /* 0x008ee80000100800 */
[----:B------:R-:W3:Y:S01]  /*f7d40*/  LDL R147, [R1+0x41c] ;  /* 0x00041c0001937983 */ /* 0x000ee20000100800 */
[----:B------:R-:W2:Y:S02]  /*f7d50*/  LDL.LU.64 R190, [R1+0x6e58] ;  /* 0x006e580001be7983 */ /* 0x000ea40000300a00 */
[----:B------:R-:W2:Y:S01]  /*f7d60*/  LDL.LU.64 R188, [R1+0x6e50] ;  /* 0x006e500001bc7983 */ /* 0x000ea20000300a00 */
[----:B-1----:R-:W-:Y:S01]  /*f7d70*/  HMMA.1688.F32.TF32 R20, R4, R94, R20 ;  /* 0x0000005e0414723c */ /* 0x002fe20000081014 */
[----:B------:R-:W3:Y:S01]  /*f7d80*/  LDL.LU.64 R94, [R1+0x6e48] ;  /* 0x006e4800015e7983 */ /* 0x000ee20000300a00 */
        /* <DEDUP_REMOVED lines=27> */
[C---:B------:R-:W-:Y:S08]  /*f7f40*/  HMMA.1688.F32.TF32 R88, R132.reuse, R148, R88 ;  /* 0x000000948458723c */ /* 0x040ff00000081058 */
[----:B------:R-:W-:Y:S08]  /*f7f50*/  HMMA.1688.F32.TF32 R136, R132, R140, R136 ;  /* 0x0000008c8488723c */ /* 0x000ff00000081088 */
[----:B---3--:R-:W-:Y:S01]  /*f7f60*/  HMMA.1688.F32.TF32 R92, R4, R26, R92 ;  /* 0x0000001a045c723c */ /* 0x008fe2000008105c */
[----:B------:R-:W-:Y:S01]  /*f7f70*/  IMAD.MOV.U32 R134, RZ, RZ, R252 ;  /* 0x000000ffff867224 */ /* 0x000fe200078e00fc */
[----:B------:R-:W-:Y:S01]  /*f7f80*/  MOV R135, R3 ;  /* 0x0000000300877202 */ /* 0x000fe20000000f00 */
[----:B------:R-:W-:-:S02]  /*f7f90*/  IMAD.MOV.U32 R252, RZ, RZ, R26 ;  /* 0x000000fffffc7224 */ /* 0x000fc400078e001a */
[----:B------:R-:W-:-:S03]  /*f7fa0*/  IMAD.MOV.U32 R3, RZ, RZ, R27 ;  /* 0x000000ffff037224 */ /* 0x000fc600078e001b */
[C---:B------:R-:W-:Y:S01]  /*f7fb0*/  HMMA.1688.F32.TF32 R28, R4.reuse, R154, R28 ;  /* 0x0000009a041c723c */ /* 0x040fe2000008101c */
[----:B------:R-:W2:Y:S01]  /*f7fc0*/  LDL.LU.64 R26, [R1+0x6e38] ;  /* 0x006e3800011a7983 */ /* 0x000ea20000300a00 */
[----:B------:R-:W2:Y:S06]  /*f7fd0*/  LDL.LU.64 R24, [R1+0x6e30] ;  /* 0x006e300001187983 */ /* 0x000eac0000300a00 */
[C---:B------:R-:W-:Y:S08]  /*f7fe0*/  HMMA.1688.F32.TF32 R116, R4.reuse, R162, R116 ;  /* 0x000000a20474723c */ /* 0x040ff00000081074 */
[C---:B------:R-:W-:Y:S08]  /*f7ff0*/  HMMA.1688.F32.TF32 R128, R4.reuse, R242, R128 ;  /* 0x000000f20480723c */ /* 0x040ff00000081080 */
[C---:B------:R-:W-:Y:S08]  /*f8000*/  HMMA.1688.F32.TF32 R8, R4.reuse, R250, R8 ;  /* 0x000000fa0408723c */ /* 0x040ff00000081008 */
[C---:B------:R-:W-:Y:S08]  /*f8010*/  HMMA.1688.F32.TF32 R16, R4.reuse, R246, R16 ;  /* 0x000000f60410723c */ /* 0x040ff00000081010 */
[----:B------:R-:W-:Y:S01]  /*f8020*/  HMMA.1688.F32.TF32 R96, R4, R238, R96 ;  /* 0x000000ee0460723c */ /* 0x000fe20000081060 */
[----:B----4-:R-:W-:Y:S01]  /*f8030*/  IMAD.MOV.U32 R232, RZ, RZ, R231 ;  /* 0x000000ffffe87224 */ /* 0x010fe200078e00e7 */
[----:B------:R-:W-:Y:S01]  /*f8040*/  MOV R233, R223 ;  /* 0x000000df00e97202 */ /* 0x000fe20000000f00 */
[----:B------:R-:W-:-:S02]  /*f8050*/  IMAD.MOV.U32 R176, RZ, RZ, R214 ;  /* 0x000000ffffb07224 */ /* 0x000fc400078e00d6 */
[----:B------:R-:W-:Y:S01]  /*f8060*/  IMAD.MOV.U32 R177, RZ, RZ, R215 ;  /* 0x000000ffffb17224 */ /* 0x000fe200078e00d7 */
[----:B------:R-:W-:Y:S01]  /*f8070*/  MOV R224, R207 ;  /* 0x000000cf00e07202 */ /* 0x000fe20000000f00 */
[----:B------:R-:W-:Y:S01]  /*f8080*/  IMAD.MOV.U32 R225, RZ, RZ, R199 ;  /* 0x000000ffffe17224 */ /* 0x000fe200078e00c7 */
[----:B------:R-:W-:Y:S04]  /*f8090*/  LDS R132, [R2+0x30500] ;  /* 0x0305000002847984 */ /* 0x000fe80000000800 */
[----:B------:R-:W-:Y:S01]  /*f80a0*/  LDS R133, [R0+0x30500] ;  /* 0x0305000000857984 */ /* 0x000fe20000000800 */
[----:B--2---:R-:W-:Y:S03]  /*f80b0*/  HMMA.1688.F32.TF32 R24, R4, R146, R24 ;  /* 0x000000920418723c */ /* 0x004fe60000081018 */
[----:B------:R-:W2:Y:S01]  /*f80c0*/  LDL.LU.64 R146, [R1+0x6e28] ;  /* 0x006e280001927983 */ /* 0x000ea20000300a00 */
[----:B------:R-:W-:Y:S01]  /*f80d0*/  MOV R246, R238 ;  /* 0x000000ee00f67202 */ /* 0x000fe20000000f00 */
[----:B------:R-:W-:-:S03]  /*f80e0*/  IMAD.MOV.U32 R247, RZ, RZ, R239 ;  /* 0x000000fffff77224 */ /* 0x000fc600078e00ef */
[C---:B------:R-:W-:Y:S01]  /*f80f0*/  HMMA.1688.F32.TF32 R12, R4.reuse, R134, R12 ;  /* 0x00000086040c723c */ /* 0x040fe2000008100c */
[----:B------:R-:W-:Y:S04]  /*f8100*/  LDS R134, [R2+0x32500] ;  /* 0x0325000002867984 */ /* 0x000fe80000000800 */
[----:B------:R-:W1:Y:S03]  /*f8110*/  LDS R135, [R0+0x32500] ;  /* 0x0325000000877984 */ /* 0x000e660000000800 */
        /* <DEDUP_REMOVED lines=11> */
[----:B------:R-:W1:Y:S02]  /*f81d0*/  LDL.LU.64 R244, [R1+0x6dd0] ;  /* 0x006dd00001f47983 */ /* 0x000e640000300a00 */
[----:B------:R-:W2:Y:S01]  /*f81e0*/  LDL.LU.64 R238, [R1+0x6dc8] ;  /* 0x006dc80001ee7983 */ /* 0x000ea20000300a00 */
[----:B------:R-:W2:Y:S01]  /*f81f0*/  LDL.LU.64 R236, [R1+0x6dc0] ;  /* 0x006dc00001ec7983 */ /* 0x000ea20000300a00 */
[----:B------:R-:W2:Y:S02]  /*f8200*/  LDL.LU R231, [R1+0x6dbc] ;  /* 0x006dbc0001e77983 */ /* 0x000ea40000300800 */
[----:B------:R-:W3:Y:S02]  /*f8210*/  LDL.LU R223, [R1+0x6db8] ;  /* 0x006db80001df7983 */ /* 0x000ee40000300800 */
[----:B------:R-:W3:Y:S01]  /*f8220*/  LDL.LU R214, [R1+0x6db4] ;  /* 0x006db40001d67983 */ /* 0x000ee20000300800 */
[----:B------:R-:W4:Y:S01]  /*f8230*/  LDL.LU R215, [R1+0x6db0] ;  /* 0x006db00001d77983 */ /* 0x000f220000300800 */
[----:B------:R-:W4:Y:S02]  /*f8240*/  LDL.LU R207, [R1+0x6dac] ;  /* 0x006dac0001cf7983 */ /* 0x000f240000300800 */
[----:B------:R-:W4:Y:S01]  /*f8250*/  LDL.LU R199, [R1+0x6da8] ;  /* 0x006da80001c77983 */ /* 0x000f220000300800 */
[C---:B-1----:R-:W-:Y:S01]  /*f8260*/  HMMA.1688.F32.TF32 R20, R132.reuse, R244, R20 ;  /* 0x000000f48414723c */ /* 0x042fe20000081014 */
[----:B--2---:R-:W-:Y:S01]  /*f8270*/  STL.64 [R1+0x6bc8], R230 ;  /* 0x006bc8e601007387 */ /* 0x004fe20000100a00 */
[----:B------:R-:W-:Y:S02]  /*f8280*/  STL.64 [R1+0x6bc0], R228 ;  /* 0x006bc0e401007387 */ /* 0x000fe40000100a00 */
[----:B---3--:R-:W-:Y:S02]  /*f8290*/  STL.64 [R1+0x6bd8], R222 ;  /* 0x006bd8de01007387 */ /* 0x008fe40000100a00 */
[----:B------:R-:W-:Y:S01]  /*f82a0*/  STL.64 [R1+0x6bd0], R220 ;  /* 0x006bd0dc01007387 */ /* 0x000fe20000100a00 */
[----:B----4-:R-:W-:Y:S01]  /*f82b0*/  STL.64 [R1+0x6be8], R214 ;  /* 0x006be8d601007387 */ /* 0x010fe20000100a00 */
        /* <DEDUP_REMOVED lines=22> */
[----:B------:R1:W-:Y:S01]  /*f8420*/  STL.64 [R1+0xe58], R22 ;  /* 0x000e581601007387 */ /* 0x0003e20000100a00 */
[----:B------:R-:W2:Y:S01]  /*f8430*/  LDL R216, [R1+0x11e0] ;  /* 0x0011e00001d87983 */ /* 0x000ea20000100800 */
[C---:B-1----:R-:W-:Y:S11]  /*f8440*/  HMMA.1688.F32.TF32 R20, R132.reuse, R224, R92 ;  /* 0x000000e08414723c */ /* 0x042ff6000008105c */
[----:B------:R-:W-:Y:S11]  /*f8450*/  @!UPT UIADD3 URZ, URZ, URZ, URZ ;  /* 0x0000003f3f3ff290 */ /* 0x000ff6000fffe03f */
[----:B------:R-:W-:Y:S01]  /*f8460*/  @!UPT UIADD3 URZ, URZ, URZ, URZ ;  /* 0x0000003f3f3ff290 */ /* 0x000fe2000fffe03f */
[----:B------:R-:W-:Y:S01]  /*f8470*/  STL.64 [R1+0xe40], R20 ;  /* 0x000e401401007387 */ /* 0x000fe20000100a00 */
[----:B------:R1:W-:Y:S02]  /*f8480*/  STL.64 [R1+0xe48], R22 ;  /* 0x000e481601007387 */ /* 0x0003e40000100a00 */
[----:B------:R-:W3:Y:S02]  /*f8490*/  LDL R164, [R1+0x1160] ;  /* 0x0011600001a47983 */ /* 0x000ee40000100800 */
[----:B------:R-:W3:Y:S01]  /*f84a0*/  LDL R165, [R1+0x1164] ;  /* 0x0011640001a57983 */ /* 0x000ee20000100800 */
[----:B------:R-:W4:Y:S04]  /*f84b0*/  LDL R184, [R1+0x1170] ;  /* 0x0011700001b87983 */ /* 0x000f280000100800 */
[----:B------:R-:W4:Y:S04]  /*f84c0*/  LDL R185, [R1+0x1174] ;  /* 0x0011740001b97983 */ /* 0x000f280000100800 */
        /* <DEDUP_REMOVED lines=8> */
[----:B------:R-:W2:Y:S01]  /*f8550*/  LDL R189, [R1+0x11c4] ;  /* 0x0011c40001bd7983 */ /* 0x000ea20000100800 */
[C---:B-1----:R-:W-:Y:S03]  /*f8560*/  HMMA.1688.F32.TF32 R20, R132.reuse, R232, R104 ;  /* 0x000000e88414723c */ /* 0x042fe60000081068 */
        /* <DEDUP_REMOVED lines=8> */
[----:B------:R-:W-:Y:S01]  /*f85f0*/  STL.64 [R1+0xe30], R24 ;  /* 0x000e301801007387 */ /* 0x000fe20000100a00 */
[----:B------:R4:W-:Y:S02]  /*f8600*/  STL.64 [R1+0xe38], R26 ;  /* 0x000e381a01007387 */ /* 0x0009e40000100a00 */
[----:B------:R-:W-:Y:S02]  /*f8610*/  STL.64 [R1+0xe20], R20 ;  /* 0x000e201401007387 */ /* 0x000fe40000100a00 */
[----:B------:R2:W-:Y:S01]  /*f8620*/  STL.64 [R1+0xe28], R22 ;  /* 0x000e281601007387 */ /* 0x0005e20000100a00 */
        /* <DEDUP_REMOVED lines=14> */
[C---:B---3--:R-:W-:Y:S08]  /*f8710*/  HMMA.1688.F32.TF32 R28, R132.reuse, R164, R28 ;  /* 0x000000a4841c723c */ /* 0x048ff0000008101c */
[C---:B----4-:R-:W-:Y:S08]  /*f8720*/  HMMA.1688.F32.TF32 R24, R132.reuse, R184, R116 ;  /* 0x000000b88418723c */ /* 0x050ff00000081074 */
[----:B--2---:R-:W-:Y:S01]  /*f8730*/  HMMA.1688.F32.TF32 R20, R132, R192, R128 ;  /* 0x000000c08414723c */ /* 0x004fe20000081080 */
[----:B------:R-:W-:Y:S01]  /*f8740*/  IMAD.MOV.U32 R184, RZ, RZ, R236 ;  /* 0x000000ffffb87224 */ /* 0x000fe200078e00ec */
[----:B------:R-:W-:-:S05]  /*f8750*/  MOV R185, R237 ;  /* 0x000000ed00b97202 */ /* 0x000fca0000000f00 */
[----:B------:R-:W-:Y:S01]  /*f8760*/  STL.64 [R1+0xe10], R28 ;  /* 0x000e101c01007387 */ /* 0x000fe20000100a00 */
[----:B------:R-:W-:Y:S07]  /*f8770*/  STL.64 [R1+0xe18], R30 ;  /* 0x000e181e01007387 */ /* 0x000fee0000100a00 */
[----:B------:R-:W-:Y:S02]  /*f8780*/  STL.64 [R1+0xe00], R24 ;  /* 0x000e001801007387 */ /* 0x000fe40000100a00 */
[----:B------:R1:W-:Y:S01]  /*f8790*/  STL.64 [R1+0xe08], R26 ;  /* 0x000e081a01007387 */ /* 0x0003e20000100a00 */
[----:B------:R-:W2:Y:S05]  /*f87a0*/  LDL.LU R236, [R1+0x6da4] ;  /* 0x006da40001ec7983 */ /* 0x000eaa0000300800 */
[----:B------:R-:W-:Y:S01]  /*f87b0*/  STL.64 [R1+0xdf0], R20 ;  /* 0x000df01401007387 */ /* 0x000fe20000100a00 */
[----:B------:R3:W-:Y:S02]  /*f87c0*/  STL.64 [R1+0xdf8], R22 ;  /* 0x000df81601007387 */ /* 0x0007e40000100a00 */
[----:B------:R-:W2:Y:S01]  /*f87d0*/  LDL.LU R237, [R1+0x6da0] ;  /* 0x006da00001ed7983 */ /* 0x000ea20000300800 */
[----:B------:R-:W-:Y:S08]  /*f87e0*/  HMMA.1688.F32.TF32 R100, R4, R170, R100 ;  /* 0x000000aa0464723c */ /* 0x000ff00000081064 */
[C---:B-1----:R-:W-:Y:S08]  /*f87f0*/  HMMA.1688.F32.TF32 R24, R132.reuse, R172, R8 ;  /* 0x000000ac8418723c */ /* 0x042ff00000081008 */
[----:B------:R-:W-:Y:S01]  /*f8800*/  HMMA.1688.F32.TF32 R8, R132, R188, R16 ;  /* 0x000000bc8408723c */ /* 0x000fe20000081010 */
[----:B------:R-:W4:Y:S07]  /*f8810*/  LDL.64 R192, [R1+0x12a0] ;  /* 0x0012a00001c07983 */ /* 0x000f2e0000100a00 */
[----:B------:R-:W-:Y:S08]  /*f8820*/  HMMA.1688.F32.TF32 R108, R4, R178, R108 ;  /* 0x000000b2046c723c */ /* 0x000ff0000008106c */
[C---:B---3--:R-:W-:Y:S08]  /*f8830*/  HMMA.1688.F32.TF32 R20, R132.reuse, R180, R12 ;  /* 0x000000b48414723c */ /* 0x048ff0000008100c */
[----:B------:R-:W-:Y:S08]  /*f8840*/  HMMA.1688.F32.TF32 R12, R132, R200, R96 ;  /* 0x000000c8840c723c */ /* 0x000ff00000081060 */
[C---:B------:R-:W-:Y:S08]  /*f8850*/  HMMA.1688.F32.TF32 R112, R4.reuse, R186, R112 ;  /* 0x000000ba0470723c */ /* 0x040ff00000081070 */
[----:B------:R-:W-:Y:S01]  /*f8860*/  HMMA.1688.F32.TF32 R120, R4, R194, R120 ;  /* 0x000000c20478723c */ /* 0x000fe20000081078 */
[----:B------:R-:W-:Y:S01]  /*f8870*/  STL.64 [R1+0xde0], R24 ;  /* 0x000de01801007387 */ /* 0x000fe20000100a00 */
[----:B------:R-:W-:Y:S03]  /*f8880*/  STL.64 [R1+0xde8], R26 ;  /* 0x000de81a01007387 */ /* 0x000fe60000100a00 */
[----:B------:R-:W-:Y:S01]  /*f8890*/  STL.64 [R1+0xdd0], R20 ;  /* 0x000dd01401007387 */ /* 0x000fe20000100a00 */
[----:B------:R-:W-:Y:S02]  /*f88a0*/  STL.64 [R1+0xdd8], R22 ;  /* 0x000dd81601007387 */ /* 0x000fe40000100a00 */
[----:B------:R-:W3:Y:S02]  /*f88b0*/  LDL.64 R200, [R1+0x12b0] ;  /* 0x0012b00001c87983 */ /* 0x000ee40000100a00 */
[----:B------:R-:W-:Y:S01]  /*f88c0*/  STL.64 [R1+0xdc0], R8 ;  /* 0x000dc00801007387 */ /* 0x000fe20000100a00 */
[----:B------:R1:W-:Y:S01]  /*f88d0*/  STL.64 [R1+0xdc8], R10 ;  /* 0x000dc80a01007387 */ /* 0x0003e20000100a00 */
[C---:B------:R-:W-:Y:S08]  /*f88e0*/  HMMA.1688.F32.TF32 R16, R132.reuse, R216, R108 ;  /* 0x000000d88410723c */ /* 0x040ff0000008106c */
[C---:B-1----:R-:W-:Y:S01]  /*f88f0*/  HMMA.1688.F32.TF32 R8, R132.reuse, R208, R100 ;  /* 0x000000d08408723c */ /* 0x042fe20000081064 */
[----:B------:R-:W-:Y:S01]  /*f8900*/  STL.64 [R1+0xdb0], R12 ;  /* 0x000db00c01007387 */ /* 0x000fe20000100a00 */
[----:B------:R1:W-:Y:S06]  /*f8910*/  STL.64 [R1+0xdb8], R14 ;  /* 0x000db80e01007387 */ /* 0x0003ec0000100a00 */
[----:B-1----:R-:W-:Y:S11]  /*f8920*/  HMMA.1688.F32.TF32 R12, R132, R224, R112 ;  /* 0x000000e0840c723c */ /* 0x002ff60000081070 */
[----:B------:R-:W-:Y:S04]  /*f8930*/  @!UPT UIADD3 URZ, URZ, URZ, URZ ;  /* 0x0000003f3f3ff290 */ /* 0x000fe8000fffe03f */
[----:B------:R-:W-:Y:S01]  /*f8940*/  STL.64 [R1+0xda0], R8 ;  /* 0x000da00801007387 */ /* 0x000fe20000100a00 */
[----:B------:R-:W-:Y:S02]  /*f8950*/  STL.64 [R1+0xda8], R10 ;  /* 0x000da80a01007387 */ /* 0x000fe40000100a00 */
[----:B------:R-:W-:Y:S02]  /*f8960*/  STL.64 [R1+0xd90], R16 ;  /* 0x000d901001007387 */ /* 0x000fe40000100a00 */
[----:B------:R-:W-:Y:S01]  /*f8970*/  STL.64 [R1+0xd98], R18 ;  /* 0x000d981201007387 */ /* 0x000fe20000100a00 */
[----:B------:R-:W3:Y:S04]  /*f8980*/  LDL.64 R208, [R1+0x12c0] ;  /* 0x0012c00001d07983 */ /* 0x000ee80000100a00 */
[----:B------:R-:W-:Y:S01]  /*f8990*/  STL.64 [R1+0xd80], R12 ;  /* 0x000d800c01007387 */ /* 0x000fe20000100a00 */
[----:B------:R1:W-:Y:S02]  /*f89a0*/  STL.64 [R1+0xd88], R14 ;  /* 0x000d880e01007387 */ /* 0x0003e40000100a00 */
[----:B------:R-:W3:Y:S01]  /*f89b0*/  LDL R216, [R1+0x12d0] ;  /* 0x0012d00001d87983 */ /* 0x000ee20000100800 */
[C---:B------:R-:W-:Y:S08]  /*f89c0*/  HMMA.1688.F32.TF32 R124, R4.reuse, R202, R124 ;  /* 0x000000ca047c723c */ /* 0x040ff0000008107c */
[C---:B------:R-:W-:Y:S08]  /*f89d0*/  HMMA.1688.F32.TF32 R32, R4.reuse, R210, R32 ;  /* 0x000000d20420723c */ /* 0x040ff00000081020 */
[C---:B------:R-:W-:Y:S08]  /*f89e0*/  HMMA.1688.F32.TF32 R36, R4.reuse, R218, R36 ;  /* 0x000000da0424723c */ /* 0x040ff00000081024 */
[C---:B------:R-:W-:Y:S08]  /*f89f0*/  HMMA.1688.F32.TF32 R40, R4.reuse, R226, R40 ;  /* 0x000000e20428723c */ /* 0x040ff00000081028 */
[----:B------:R-:W-:Y:S08]  /*f8a00*/  HMMA.1688.F32.TF32 R44, R4, R234, R44 ;  /* 0x000000ea042c723c */ /* 0x000ff0000008102c */
[C---:B-1----:R-:W-:Y:S08]  /*f8a10*/  HMMA.1688.F32.TF32 R12, R132.reuse, R196, R124 ;  /* 0x000000c4840c723c */ /* 0x042ff0000008107c */
[C---:B--2---:R-:W-:Y:S11]  /*f8a20*/  HMMA.1688.F32.TF32 R8, R132.reuse, R236, R120 ;  /* 0x000000ec8408723c */ /* 0x044ff60000081078 */
[----:B------:R-:W-:Y:S11]  /*f8a30*/  @!UPT UIADD3 URZ, URZ, URZ, URZ ;  /* 0x0000003f3f3ff290 */ /* 0x000ff6000fffe03f */
[----:B------:R-:W-:Y:S01]  /*f8a40*/  @!UPT UIADD3 URZ, URZ, URZ, URZ ;  /* 0x0000003f3f3ff290 */ /* 0x000fe2000fffe03f */
[----:B------:R-:W-:Y:S01]  /*f8a50*/  STL.64 [R1+0xd70], R8 ;  /* 0x000d700801007387 */ /* 0x000fe20000100a00 */
[----:B------:R1:W-:Y:S02]  /*f8a60*/  STL.64 [R1+0xd78], R10 ;  /* 0x000d780a01007387 */ /* 0x0003e40000100a00 */
[----:B------:R-:W2:Y:S02]  /*f8a70*/  LDL R217, [R1+0x12d4] ;  /* 0x0012d40001d97983 */ /* 0x000ea40000100800 */
[----:B------:R-:W2:Y:S01]  /*f8a80*/  LDL.64 R224, [R1+0x12e0] ;  /* 0x0012e00001e07983 */ /* 0x000ea20000100a00 */
[C---:B-1----:R-:W-:Y:S01]  /*f8a90*/  HMMA.1688.F32.TF32 R8, R132.reuse, R232, R32 ;  /* 0x000000e88408723c */ /* 0x042fe20000081020 */
[----:B------:R-:W-:Y:S01]  /*f8aa0*/  STL [R1+0x6b14], R236 ;  /* 0x006b14ec01007387 */ /* 0x000fe20000100800 */
[----:B------:R-:W-:Y:S02]  /*f8ab0*/  STL [R1+0x6b10], R237 ;  /* 0x006b10ed01007387 */ /* 0x000fe40000100800 */
[----:B------:R-:W-:Y:S04]  /*f8ac0*/  STL.64 [R1+0xd60], R12 ;  /* 0x000d600c01007387 */ /* 0x000fe80000100a00 */
[----:B------:R-:W-:Y:S08]  /*f8ad0*/  HMMA.1688.F32.TF32 R16, R132, R204, R36 ;  /* 0x000000cc8410723c */ /* 0x000ff00000081024 */
[C---:B------:R-:W-:Y:S01]  /*f8ae0*/  HMMA.1688.F32.TF32 R48, R4.reuse, R230, R48 ;  /* 0x000000e60430723c */ /* 0x040fe20000081030 */
[----:B------:R1:W-:Y:S07]  /*f8af0*/  STL.64 [R1+0xd68], R14 ;  /* 0x000d680e01007387 */ /* 0x0003ee0000100a00 */
[C---:B------:R-:W-:Y:S08]  /*f8b00*/  HMMA.1688.F32.TF32 R52, R4.reuse, R222, R52 ;  /* 0x000000de0434723c */ /* 0x040ff00000081034 */
[----:B------:R-:W-:Y:S08]  /*f8b10*/  HMMA.1688.F32.TF32 R56, R4, R214, R56 ;  /* 0x000000d60438723c */ /* 0x000ff00000081038 */
[C---:B-1----:R-:W-:Y:S01]  /*f8b20*/  HMMA.1688.F32.TF32 R12, R132.reuse, R212, R40 ;  /* 0x000000d4840c723c */ /* 0x042fe20000081028 */
[----:B------:R-:W-:Y:S01]  /*f8b30*/  STL.64 [R1+0xd50], R8 ;  /* 0x000d500801007387 */ /* 0x000fe20000100a00 */
[----:B------:R1:W-:Y:S06]  /*f8b40*/  STL.64 [R1+0xd58], R10 ;  /* 0x000d580a01007387 */ /* 0x0003ec0000100a00 */
[----:B-1----:R-:W-:Y:S01]  /*f8b50*/  HMMA.1688.F32.TF32 R8, R132, R220, R44 ;  /* 0x000000dc8408723c */ /* 0x002fe2000008102c */
[----:B------:R-:W-:Y:S01]  /*f8b60*/  STL.64 [R1+0xd40], R16 ;  /* 0x000d401001007387 */ /* 0x000fe20000100a00 */
[----:B------:R1:W-:Y:S11]  /*f8b70*/  STL.64 [R1+0xd48], R18 ;  /* 0x000d481201007387 */ /* 0x0003f60000100a00 */
[----:B------:R-:W-:Y:S02]  /*f8b80*/  @!UPT UIADD3 URZ, URZ, URZ, URZ ;  /* 0x0000003f3f3ff290 */ /* 0x000fe4000fffe03f */
[----:B------:R-:W-:Y:S01]  /*f8b90*/  STL.64 [R1+0xd30], R12 ;  /* 0x000d300c01007387 */ /* 0x000fe20000100a00 */
[----:B------:R3:W-:Y:S01]  /*f8ba0*/  STL.64 [R1+0xd38], R14 ;  /* 0x000d380e01007387 */ /* 0x0007e20000100a00 */
[----:B------:R-:W-:Y:S08]  /*f8bb0*/  HMMA.1688.F32.TF32 R60, R4, R206, R60 ;  /* 0x000000ce043c723c */ /* 0x000ff0000008103c */
[----:B-1----:R-:W-:Y:S08]  /*f8bc0*/  HMMA.1688.F32.TF32 R16, R132, R228, R48 ;  /* 0x000000e48410723c */ /* 0x002ff00000081030 */
[----:B------:R-:W-:Y:S08]  /*f8bd0*/  HMMA.1688.F32.TF32 R64, R4, R198, R64 ;  /* 0x000000c60440723c */ /* 0x000ff00000081040 */
[C---:B---3--:R-:W-:Y:S01]  /*f8be0*/  HMMA.1688.F32.TF32 R12, R132.reuse, R168, R52 ;  /* 0x000000a8840c723c */ /* 0x048fe20000081034 */
[----:B------:R-:W-:Y:S01]  /*f8bf0*/  STL.64 [R1+0xd20], R8 ;  /* 0x000d200801007387 */ /* 0x000fe20000100a00 */
[----:B------:R1:W-:Y:S06]  /*f8c00*/  STL.64 [R1+0xd28], R10 ;  /* 0x000d280a01007387 */ /* 0x0003ec0000100a00 */
[----:B-1----:R-:W-:Y:S01]  /*f8c10*/  HMMA.1688.F32.TF32 R8, R132, R176, R56 ;  /* 0x000000b08408723c */ /* 0x002fe20000081038 */
[----:B------:R-:W-:Y:S01]  /*f8c20*/  STL.64 [R1+0xd10], R16 ;  /* 0x000d101001007387 */ /* 0x000fe20000100a00 */
[----:B------:R-:W-:Y:S11]  /*f8c30*/  STL.64 [R1+0xd18], R18 ;  /* 0x000d181201007387 */ /* 0x000ff60000100a00 */
[----:B------:R-:W-:Y:S02]  /*f8c40*/  @!UPT UIADD3 URZ, URZ, URZ, URZ ;  /* 0x0000003f3f3ff290 */ /* 0x000fe4000fffe03f */
[----:B------:R-:W-:Y:S01]  /*f8c50*/  STL.64 [R1+0xd00], R12 ;  /* 0x000d000c01007387 */ /* 0x000fe20000100a00 */
[----:B------:R1:W-:Y:S01]  /*f8c60*/  STL.64 [R1+0xd08], R14 ;  /* 0x000d080e01007387 */ /* 0x0003e20000100a00 */
[----:B------:R-:W-:Y:S08]  /*f8c70*/  HMMA.1688.F32.TF32 R68, R4, R190, R68 ;  /* 0x000000be0444723c */ /* 0x000ff00000081044 */
[C---:B-1----:R-:W-:Y:S01]  /*f8c80*/  HMMA.1688.F32.TF32 R12, R132.reuse, R184, R60 ;  /* 0x000000b8840c723c */ /* 0x042fe2000008103c */
[----:B------:R-:W-:Y:S01]  /*f8c90*/  STL.64 [R1+0xcf0], R8 ;  /* 0x000cf00801007387 */ /* 0x000fe20000100a00 */
[----:B------:R4:W-:Y:S06]  /*f8ca0*/  STL.64 [R1+0xcf8], R10 ;  /* 0x000cf80a01007387 */ /* 0x0009ec0000100a00 */
[----:B----4-:R-:W-:Y:S01]  /*f8cb0*/  HMMA.1688.F32.TF32 R8, R132, R192, R64 ;  /* 0x000000c08408723c */ /* 0x010fe20000081040 */
[----:B------:R-:W-:Y:S01]  /*f8cc0*/  IMAD.MOV.U32 R237, RZ, RZ, R177 ;  /* 0x000000ffffed7224 */ /* 0x000fe200078e00b1 */
[----:B------:R-:W-:-:S04]  /*f8cd0*/  MOV R236, R176 ;  /* 0x000000b000ec7202 */ /* 0x000fc80000000f00 */
[----:B------:R-:W-:Y:S01]  /*f8ce0*/  STL [R1+0x6b1c], R237 ;  /* 0x006b1ced01007387 */ /* 0x000fe20000100800 */
[----:B------:R-:W-:Y:S08]  /*f8cf0*/  STL [R1+0x6b18], R236 ;  /* 0x006b18ec01007387 */ /* 0x000ff00000100800 */
[----:B------:R-:W-:Y:S02]  /*f8d00*/  STL.64 [R1+0xce0], R12 ;  /* 0x000ce00c01007387 */ /* 0x000fe40000100a00 */
[----:B------:R-:W-:Y:S01]  /*f8d10*/  STL.64 [R1+0xce8], R14 ;  /* 0x000ce80e01007387 */ /* 0x000fe20000100a00 */
[----:B------:R-:W-:Y:S05]  /*f8d20*/  HMMA.1688.F32.TF32 R72, R4, R182, R72 ;  /* 0x000000b60448723c */ /* 0x000fea0000081048 */
[----:B------:R-:W-:Y:S01]  /*f8d30*/  STL.64 [R1+0xbf0], R8 ;  /* 0x000bf00801007387 */ /* 0x000fe20000100a00 */
[----:B------:R1:W-:Y:S02]  /*f8d40*/  STL.64 [R1+0xbf8], R10 ;  /* 0x000bf80a01007387 */ /* 0x0003e40000100a00 */
[----:B-1----:R-:W-:Y:S01]  /*f8d50*/  HMMA.1688.F32.TF32 R8, R132, R200, R68 ;  /* 0x000000c88408723c */ /* 0x002fe20000081044 */
[----:B------:R-:W-:-:S02]  /*f8d60*/  IMAD.MOV.U32 R233, RZ, RZ, R238 ;  /* 0x000000ffffe97224 */ /* 0x000fc400078e00ee */
[----:B------:R-:W-:Y:S01]  /*f8d70*/  IMAD.MOV.U32 R232, RZ, RZ, R239 ;  /* 0x000000ffffe87224 */ /* 0x000fe200078e00ef */
[----:B------:R-:W-:Y:S01]  /*f8d80*/  MOV R238, R193 ;  /* 0x000000c100ee7202 */ /* 0x000fe20000000f00 */
[----:B------:R-:W-:-:S03]  /*f8d90*/  IMAD.MOV.U32 R239, RZ, RZ, R192 ;  /* 0x000000ffffef7224 */ /* 0x000fc600078e00c0 */
[C---:B------:R-:W-:Y:S01]  /*f8da0*/  HMMA.1688.F32.TF32 R76, R4.reuse, R174, R76 ;  /* 0x000000ae044c723c */ /* 0x040fe2000008104c */
[----:B------:R-:W-:Y:S01]  /*f8db0*/  STL [R1+0x6b24], R238 ;  /* 0x006b24ee01007387 */ /* 0x000fe20000100800 */
[----:B------:R-:W-:Y:S06]  /*f8dc0*/  STL [R1+0x6b20], R239 ;  /* 0x006b20ef01007387 */ /* 0x000fec0000100800 */
[----:B------:R-:W-:Y:S07]  /*f8dd0*/  HMMA.1688.F32.TF32 R80, R4, R166, R80 ;  /* 0x000000a60450723c */ /* 0x000fee0000081050 */
[----:B------:R-:W-:Y:S01]  /*f8de0*/  STL.64 [R1+0xbd0], R8 ;  /* 0x000bd00801007387 */ /* 0x000fe20000100a00 */
[----:B------:R1:W-:Y:S02]  /*f8df0*/  STL.64 [R1+0xbd8], R10 ;  /* 0x000bd80a01007387 */ /* 0x0003e40000100a00 */
[----:B-1----:R-:W-:Y:S01]  /*f8e00*/  HMMA.1688.F32.TF32 R8, R132, R208, R72 ;  /* 0x000000d08408723c */ /* 0x002fe20000081048 */
[----:B------:R-:W-:-:S02]  /*f8e10*/  IMAD.MOV.U32 R236, RZ, RZ, R201 ;  /* 0x000000ffffec7224 */ /* 0x000fc400078e00c9 */
[----:B------:R-:W-:-:S03]  /*f8e20*/  IMAD.MOV.U32 R237, RZ, RZ, R200 ;  /* 0x000000ffffed7224 */ /* 0x000fc600078e00c8 */
[----:B------:R-:W-:Y:S02]  /*f8e30*/  STL [R1+0x6b2c], R236 ;  /* 0x006b2cec01007387 */ /* 0x000fe40000100800 */
[----:B------:R-:W-:Y:S01]  /*f8e40*/  STL [R1+0x6b28], R237 ;  /* 0x006b28ed01007387 */ /* 0x000fe20000100800 */
[----:B------:R-:W-:Y:S11]  /*f8e50*/  HMMA.1688.F32.TF32 R84, R4, R158, R84 ;  /* 0x0000009e0454723c */ /* 0x000ff60000081054 */
[----:B------:R-:W-:Y:S03]  /*f8e60*/  @!UPT UIADD3 URZ, URZ, URZ, URZ ;  /* 0x0000003f3f3ff290 */ /* 0x000fe6000fffe03f */
[----:B------:R-:W-:Y:S01]  /*f8e70*/  STL.64 [R1+0xbb0], R8 ;  /* 0x000bb00801007387 */ /* 0x000fe20000100a00 */
[----:B------:R1:W-:Y:S01]  /*f8e80*/  STL.64 [R1+0xbb8], R10 ;  /* 0x000bb80a01007387 */ /* 0x0003e20000100a00 */
[----:B------:R-:W-:Y:S01]  /*f8e90*/  MOV R238, R208 ;  /* 0x000000d000ee7202 */ /* 0x000fe20000000f00 */
[----:B------:R-:W-:Y:S01]  /*f8ea0*/  IMAD.MOV.U32 R239, RZ, RZ, R209 ;  /* 0x000000ffffef7224 */ /* 0x000fe200078e00d1 */
[C---:B--2---:R-:W-:Y:S08]  /*f8eb0*/  HMMA.1688.F32.TF32 R12, R132.reuse, R216, R76 ;  /* 0x000000d8840c723c */ /* 0x044ff0000008104c */
[C---:B-1----:R-:W-:Y:S01]  /*f8ec0*/  HMMA.1688.F32.TF32 R8, R132.reuse, R224, R80 ;  /* 0x000000e08408723c */ /* 0x042fe20000081050 */
[----:B------:R-:W-:Y:S01]  /*f8ed0*/  IMAD.MOV.U32 R236, RZ, RZ, R224 ;  /* 0x000000ffffec7224 */ /* 0x000fe200078e00e0 */
[----:B------:R-:W-:Y:S11]  /*f8ee0*/  MOV R237, R225 ;  /* 0x000000e100ed7202 */ /* 0x000ff60000000f00 */
[----:B------:R-:W-:Y:S02]  /*f8ef0*/  @!UPT UIADD3 URZ, URZ, URZ, URZ ;  /* 0x0000003f3f3ff290 */ /* 0x000fe4000fffe03f */
[----:B------:R-:W-:Y:S01]  /*f8f00*/  STL.64 [R1+0xb90], R12 ;  /* 0x000b900c01007387 */ /* 0x000fe20000100a00 */
[----:B------:R-:W-:Y:S07]  /*f8f10*/  STL.64 [R1+0xb98], R14 ;  /* 0x000b980e01007387 */ /* 0x000fee0000100a00 */
[----:B------:R-:W-:Y:S02]  /*f8f20*/  STL.64 [R1+0xb70], R8 ;  /* 0x000b700801007387 */ /* 0x000fe40000100a00 */
[----:B------:R1:W-:Y:S02]  /*f8f30*/  STL.64 [R1+0xb78], R10 ;  /* 0x000b780a01007387 */ /* 0x0003e40000100a00 */
[----:B-1----:R-:W-:Y:S01]  /*f8f40*/  HMMA.1688.F32.TF32 R8, R132, R232, R84 ;  /* 0x000000e88408723c */ /* 0x002fe20000081054 */
[----:B------:R-:W-:Y:S01]  /*f8f50*/  STL.64 [R1+0x6b40], R238 ;  /* 0x006b40ee01007387 */ /* 0x000fe20000100a00 */
[----:B------:R-:W-:Y:S02]  /*f8f60*/  STL.64 [R1+0x6b38], R236 ;  /* 0x006b38ec01007387 */ /* 0x000fe40000100a00 */
[----:B------:R-:W2:Y:S11]  /*f8f70*/  LDL R234, [R1+0x1568] ;  /* 0x0015680001ea7983 */ /* 0x000eb60000100800 */
[----:B------:R-:W-:Y:S08]  /*f8f80*/  @!UPT UIADD3 URZ, URZ, URZ, URZ ;  /* 0x0000003f3f3ff290 */ /* 0x000ff0000fffe03f */
[----:B------:R-:W-:Y:S01]  /*f8f90*/  STL.64 [R1+0xb50], R8 ;  /* 0x000b500801007387 */ /* 0x000fe20000100a00 */
[----:B------:R1:W-:Y:S02]  /*f8fa0*/  STL.64 [R1+0xb58], R10 ;  /* 0x000b580a01007387 */ /* 0x0003e40000100a00 */
[----:B------:R-:W2:Y:S02]  /*f8fb0*/  LDL R235, [R1+0x156c] ;  /* 0x00156c0001eb7983 */ /* 0x000ea40000100800 */
        /* <DEDUP_REMOVED lines=74> */
[----:B------:R-:W4:Y:S01]  /*f9460*/  LDL R18, [R1+0x1478] ;  /* 0x0014780001127983 */ /* 0x000f220000100800 */
[----:B------:R-:W4:Y:S04]  /*f9470*/  LDL R19, [R1+0x147c] ;  /* 0x00147c0001137983 */ /* 0x000f280000100800 */
[----:B------:R-:W4:Y:S04]  /*f9480*/  LDL R14, [R1+0x1468] ;  /* 0x00146800010e7983 */ /* 0x000f280000100800 */
[----:B------:R-:W4:Y:S04]  /*f9490*/  LDL R15, [R1+0x146c] ;  /* 0x00146c00010f7983 */ /* 0x000f280000100800 */
[----:B-1----:R-:W4:Y:S04]  /*f94a0*/  LDL R10, [R1+0x1458] ;  /* 0x00145800010a7983 */ /* 0x002f280000100800 */
        /* <DEDUP_REMOVED lines=74> */
[----:B------:R-:W4:Y:S04]  /*f9950*/  LDL.LU R227, [R1+0x288c] ;  /* 0x00288c0001e37983 */ /* 0x000f280000300800 */
[----:B------:R-:W-:Y:S04]  /*f9960*/  LDS R4, [R2+0x14580] ;  /* 0x0145800002047984 */ /* 0x000fe80000000800 */
[----:B------:R-:W-:Y:S04]  /*f9970*/  LDS R6, [R2+0x16580] ;  /* 0x0165800002067984 */ /* 0x000fe80000000800 */
[----:B------:R-:W-:Y:S04]  /*f9980*/  LDS R5, [R0+0x14580] ;  /* 0x0145800000057984 */ /* 0x000fe80000000800 */
[----:B------:R-:W2:Y:S01]  /*f9990*/  LDS R7, [R0+0x16580] ;  /* 0x0165800000077984 */ /* 0x000ea20000000800 */
[----:B------:R-:W-:Y:S01]  /*f99a0*/  MOV R239, R248 ;  /* 0x000000f800ef7202 */ /* 0x000fe20000000f00 */
[----:B------:R-:W-:Y:S01]  /*f99b0*/  IMAD.MOV.U32 R238, RZ, RZ, R249 ;  /* 0x000000ffffee7224 */ /* 0x000fe200078e00f9 */
[C---:B--2---:R-:W-:Y:S08]  /*f99c0*/  HMMA.1688.F32.TF32 R112, R4.reuse, R114, R120 ;  /* 0x000000720470723c */ /* 0x044ff00000081078 */
[C---:B------:R-:W-:Y:S08]  /*f99d0*/  HMMA.1688.F32.TF32 R120, R4.reuse, R142, R244 ;  /* 0x0000008e0478723c */ /* 0x040ff000000810f4 */
[C---:B---3--:R-:W-:Y:S08]  /*f99e0*/  HMMA.1688.F32.TF32 R96, R4.reuse, R98, R36 ;  /* 0x000000620460723c */ /* 0x048ff00000081024 */
[----:B------:R-:W-:Y:S08]  /*f99f0*/  HMMA.1688.F32.TF32 R36, R4, R190, R180 ;  /* 0x000000be0424723c */ /* 0x000ff000000810b4 */
[C---:B----4-:R-:W-:Y:S08]  /*f9a00*/  HMMA.1688.F32.TF32 R84, R132.reuse, R236, R88 ;  /* 0x000000ec8454723c */ /* 0x050ff00000081058 */
        /* <DEDUP_REMOVED lines=85> */
[----:B------:R-:W-:-:S02]  /*f9f60*/  IMAD.MOV.U32 R247, RZ, RZ, R250 ;  /* 0x000000fffff77224 */ /* 0x000fc400078e00fa */
[----:B------:R-:W2:Y:S01]  /*f9f70*/  LDL.LU R249, [R1+0x2784] ;  /* 0x0027840001f97983 */ /* 0x000ea20000300800 */
[C---:B------:R-:W-:Y:S01]  /*f9f80*/  HMMA.1688.F32.TF32 R104, R4.reuse, R106, R64 ;  /* 0x0000006a0468723c */ /* 0x040fe20000081040 */
[----:B------:R-:W-:Y:S01]  /*f9f90*/  MOV R246, R251 ;  /* 0x000000fb00f67202 */ /* 0x000fe20000000f00 */
        /* <DEDUP_REMOVED lines=15> */
[----:B------:R-:W-:-:S02]  /*fa090*/  IMAD.MOV.U32 R174, RZ, RZ, R241 ;  /* 0x000000ffffae7224 */ /* 0x000fc400078e00f1 */
[----:B------:R-:W-:Y:S02]  /*fa0a0*/  IMAD.MOV.U32 R175, RZ, RZ, R240 ;  /* 0x000000ffffaf7224 */ /* 0x000fe400078e00f0 */
[----:B------:R-:W2:Y:S01]  /*fa0b0*/  LDL R241, [R1+0x34] ;  /* 0x0000340001f17983 */ /* 0x000ea20000100800 */
[----:B------:R-:W2:Y:S01]  /*fa0c0*/  LDL R240, [R1+0x30] ;  /* 0x0000300001f07983 */ /* 0x000ea20000100800 */
[C---:B------:R-:W-:Y:S08]  /*fa0d0*/  HMMA.1688.F32.TF32 R108, R4.reuse, R110, R124 ;  /* 0x0000006e046c723c */ /* 0x040ff0000008107c */
[----:B------:R-:W-:Y:S01]  /*fa0e0*/  HMMA.1688.F32.TF32 R124, R4, R158, R148 ;  /* 0x0000009e047c723c */ /* 0x000fe20000081094 */
        /* <DEDUP_REMOVED lines=14> */
[----:B------:R-:W-:-:S02]  /*fa1d0*/  IMAD.MOV.U32 R230, RZ, RZ, R243 ;  /* 0x000000ffffe67224 */ /* 0x000fc400078e00f3 */
        /* <DEDUP_REMOVED lines=105> */
[----:B------:R-:W-:Y:S01]  /*fa870*/  MOV R249, R150 ;  /* 0x0000009600f97202 */ /* 0x000fe20000000f00 */
[----:B------:R-:W-:Y:S01]  /*fa880*/  IMAD.MOV.U32 R248, RZ, RZ, R151 ;  /* 0x000000fffff87224 */ /* 0x000fe200078e0097 */
[C---:B------:R-:W-:Y:S01]  /*fa890*/  HMMA.1688.F32.TF32 R48, R4.reuse, R234, R48 ;  /* 0x000000ea0430723c */ /* 0x040fe20000081030 */
[----:B------:R-:W-:Y:S07]  /*fa8a0*/  LDS R133, [R0+0x20580] ;  /* 0x0205800000857984 */ /* 0x000fee0000000800 */
        /* <DEDUP_REMOVED lines=13> */
[----:B------:R-:W-:-:S02]  /*fa980*/  IMAD.MOV.U32 R242, RZ, RZ, R215 ;  /* 0x000000fffff27224 */ /* 0x000fc400078e00d7 */
[----:B---3--:R-:W-:Y:S02]  /*fa990*/  IMAD.MOV.U32 R241, RZ, RZ, R166 ;  /* 0x000000fffff17224 */ /* 0x008fe400078e00a6 */
[----:B------:R-:W-:Y:S01]  /*fa9a0*/  IMAD.MOV.U32 R240, RZ, RZ, R167 ;  /* 0x000000fffff07224 */ /* 0x000fe200078e00a7 */
[----:B------:R-:W-:Y:S04]  /*fa9b0*/  STL.64 [R1+0x6b60], R242 ;  /* 0x006b60f201007387 */ /* 0x000fe80000100a00 */
        /* <DEDUP_REMOVED lines=399> */
[----:B------:R-:W-:Y:S01]  /*fc2b0*/  IMAD.MOV.U32 R26, RZ, RZ, R252 ;  /* 0x000000ffff1a7224 */ /* 0x000fe200078e00fc */
[----:B------:R-:W-:Y:S01]  /*fc2c0*/  MOV R27, R3 ;  /* 0x00000003001b7202 */ /* 0x000fe20000000f00 */
        /* <DEDUP_REMOVED lines=10> */
[C---:B----4-:R-:W-:Y:S01]  /*fc370*/  HMMA.1688.F32.TF32 R24, R4.reuse, R146, R24 ;  /* 0x000000920418723c */ /* 0x050fe20000081018 */
[----:B------:R-:W4:Y:S07]  /*fc380*/  LDL.LU.64 R146, [R1+0x6b98] ;  /* 0x006b980001927983 */ /* 0x000f2e0000300a00 */
[----:B--2---:R-:W-:Y:S01]  /*fc390*/  HMMA.1688.F32.TF32 R12, R4, R134, R12 ;  /* 0x00000086040c723c */ /* 0x004fe2000008100c */
[----:B------:R-:W-:-:S02]  /*fc3a0*/  IMAD.MOV.U32 R3, RZ, RZ, R135 ;  /* 0x000000ffff037224 */ /* 0x000fc400078e0087 */
[----:B------:R-:W-:Y:S01]  /*fc3b0*/  LDS R134, [R2+0x32580] ;  /* 0x0325800002867984 */ /* 0x000fe20000000800 */
[----:B------:R-:W1:Y:S04]  /*fc3c0*/  LDS R135, [R0+0x32580] ;  /* 0x0325800000877984 */ /* 0x000e680000000800 */
[C---:B----4-:R-:W-:Y:S01]  /*fc3d0*/  HMMA.1688.F32.TF32 R104, R4.reuse, R146, R104 ;  /* 0x000000920468723c */ /* 0x050fe20000081068 */
        /* <DEDUP_REMOVED lines=12> */
[----:B------:R-:W1:Y:S01]  /*fc4a0*/  LDL.LU.64 R244, [R1+0x6b30] ;  /* 0x006b300001f47983 */ /* 0x000e620000300a00 */
[----:B------:R-:W2:Y:S02]  /*fc4b0*/  LDL.64 R216, [R1+0x1130] ;  /* 0x0011300001d87983 */ /* 0x000ea40000100a00 */
[----:B------:R-:W4:Y:S02]  /*fc4c0*/  LDL.64 R224, [R1+0x1140] ;  /* 0x0011400001e07983 */ /* 0x000f240000100a00 */
[----:B------:R-:W4:Y:S01]  /*fc4d0*/  LDL.64 R232, [R1+0x1150] ;  /* 0x0011500001e87983 */ /* 0x000f220000100a00 */
[----:B------:R-:W4:Y:S04]  /*fc4e0*/  LDL.64 R184, [R1+0x1160] ;  /* 0x0011600001b87983 */ /* 0x000f280000100a00 */
[----:B------:R-:W4:Y:S04]  /*fc4f0*/  LDL.64 R192, [R1+0x1170] ;  /* 0x0011700001c07983 */ /* 0x000f280000100a00 */
[----:B------:R-:W4:Y:S01]  /*fc500*/  LDL.64 R200, [R1+0x1190] ;  /* 0x0011900001c87983 */ /* 0x000f220000100a00 */
        /* <DEDUP_REMOVED lines=20> */
[C---:B------:R-:W-:Y:S01]  /*fc650*/  HMMA.1688.F32.TF32 R100, R4.reuse, R170, R100 ;  /* 0x000000aa0464723c */ /* 0x040fe20000081064 */
[----:B------:R-:W-:Y:S02]  /*fc660*/  STL [R1+0x6894], R150 ;  /* 0x0068949601007387 */ /* 0x000fe40000100800 */
[----:B------:R-:W-:Y:S01]  /*fc670*/  STL [R1+0x6890], R151 ;  /* 0x0068909701007387 */ /* 0x000fe20000100800 */
[----:B------:R-:W-:Y:S01]  /*fc680*/  STL [R1+0x6898], R143 ;  /* 0x0068988f01007387 */ /* 0x000fe20000100800 */
[----:B------:R-:W3:Y:S03]  /*fc690*/  LDL.64 R208, [R1+0x1180] ;  /* 0x0011800001d07983 */ /* 0x000ee60000100a00 */
[C---:B------:R-:W-:Y:S08]  /*fc6a0*/  HMMA.1688.F32.TF32 R96, R4.reuse, R246, R96 ;  /* 0x000000f60460723c */ /* 0x040ff00000081060 */
[C---:B------:R-:W-:Y:S08]  /*fc6b0*/  HMMA.1688.F32.TF32 R80, R4.reuse, R166, R80 ;  /* 0x000000a60450723c */ /* 0x040ff00000081050 */
[----:B------:R-:W-:Y:S08]  /*fc6c0*/  HMMA.1688.F32.TF32 R72, R4, R182, R72 ;  /* 0x000000b60448723c */ /* 0x000ff00000081048 */
[C---:B-1----:R-:W-:Y:S08]  /*fc6d0*/  HMMA.1688.F32.TF32 R168, R132.reuse, R244, R20 ;  /* 0x000000f484a8723c */ /* 0x042ff00000081014 */
[C---:B--2---:R-:W-:Y:S01]  /*fc6e0*/  HMMA.1688.F32.TF32 R20, R132.reuse, R216, R92 ;  /* 0x000000d88414723c */ /* 0x044fe2000008105c */
[----:B------:R-:W-:Y:S01]  /*fc6f0*/  IMAD.MOV.U32 R247, RZ, RZ, R216 ;  /* 0x000000fffff77224 */ /* 0x000fe200078e00d8 */
[----:B------:R-:W-:Y:S11]  /*fc700*/  MOV R246, R217 ;  /* 0x000000d900f67202 */ /* 0x000ff60000000f00 */
[----:B------:R-:W-:Y:S02]  /*fc710*/  @!UPT UIADD3 URZ, URZ, URZ, URZ ;  /* 0x0000003f3f3ff290 */ /* 0x000fe4000fffe03f */
[----:B------:R-:W-:Y:S01]  /*fc720*/  STL.64 [R1+0x4f0], R168 ;  /* 0x0004f0a801007387 */ /* 0x000fe20000100a00 */
[----:B------:R-:W-:Y:S07]  /*fc730*/  STL.64 [R1+0x4f8], R170 ;  /* 0x0004f8aa01007387 */ /* 0x000fee0000100a00 */
[----:B------:R-:W-:Y:S02]  /*fc740*/  STL.64 [R1+0x470], R20 ;  /* 0x0004701401007387 */ /* 0x000fe40000100a00 */
[----:B------:R4:W-:Y:S01]  /*fc750*/  STL.64 [R1+0x478], R22 ;  /* 0x0004781601007387 */ /* 0x0009e20000100a00 */
[----:B------:R-:W2:Y:S01]  /*fc760*/  LDL.64 R216, [R1+0x11a0] ;  /* 0x0011a00001d87983 */ /* 0x000ea20000100a00 */
[----:B----4-:R-:W-:Y:S03]  /*fc770*/  HMMA.1688.F32.TF32 R20, R132, R224, R24 ;  /* 0x000000e08414723c */ /* 0x010fe60000081018 */
[----:B------:R-:W-:Y:S01]  /*fc780*/  STL.64 [R1+0x68a8], R246 ;  /* 0x0068a8f601007387 */ /* 0x000fe20000100a00 */
[----:B------:R-:W-:Y:S02]  /*fc790*/  STL.64 [R1+0x68a0], R244 ;  /* 0x0068a0f401007387 */ /* 0x000fe40000100a00 */
[----:B------:R-:W-:-:S02]  /*fc7a0*/  IMAD.MOV.U32 R167, RZ, RZ, R224 ;  /* 0x000000ffffa77224 */ /* 0x000fc400078e00e0 */
[----:B------:R-:W-:Y:S11]  /*fc7b0*/  IMAD.MOV.U32 R252, RZ, RZ, R225 ;  /* 0x000000fffffc7224 */ /* 0x000ff600078e00e1 */
[----:B------:R-:W-:Y:S04]  /*fc7c0*/  @!UPT UIADD3 URZ, URZ, URZ, URZ ;  /* 0x0000003f3f3ff290 */ /* 0x000fe8000fffe03f */
[----:B------:R-:W-:Y:S01]  /*fc7d0*/  STL.64 [R1+0x480], R20 ;  /* 0x0004801401007387 */ /* 0x000fe20000100a00 */
[----:B------:R1:W-:Y:S02]  /*fc7e0*/  STL.64 [R1+0x488], R22 ;  /* 0x0004881601007387 */ /* 0x0003e40000100a00 */
[----:B------:R-:W4:Y:S01]  /*fc7f0*/  LDL.64 R224, [R1+0x11c0] ;  /* 0x0011c00001e07983 */ /* 0x000f220000100a00 */
[C---:B-1----:R-:W-:Y:S01]  /*fc800*/  HMMA.1688.F32.TF32 R20, R132.reuse, R232, R104 ;  /* 0x000000e88414723c */ /* 0x042fe20000081068 */
[----:B------:R-:W-:Y:S01]  /*fc810*/  MOV R182, R232 ;  /* 0x000000e800b67202 */ /* 0x000fe20000000f00 */
[----:B------:R-:W-:Y:S11]  /*fc820*/  IMAD.MOV.U32 R183, RZ, RZ, R233 ;  /* 0x000000ffffb77224 */ /* 0x000ff600078e00e9 */
[----:B------:R-:W-:Y:S10]  /*fc830*/  @!UPT UIADD3 URZ, URZ, URZ, URZ ;  /* 0x0000003f3f3ff290 */ /* 0x000ff4000fffe03f */
[----:B------:R-:W-:Y:S01]  /*fc840*/  STL.64 [R1+0x490], R20 ;  /* 0x0004901401007387 */ /* 0x000fe20000100a00 */
[----:B------:R1:W-:Y:S02]  /*fc850*/  STL.64 [R1+0x498], R22 ;  /* 0x0004981601007387 */ /* 0x0003e40000100a00 */
[----:B------:R-:W4:Y:S01]  /*fc860*/  LDL.64 R232, [R1+0x11b0] ;  /* 0x0011b00001e87983 */ /* 0x000f220000100a00 */
[----:B-1----:R-:W-:Y:S01]  /*fc870*/  HMMA.1688.F32.TF32 R20, R132, R184, R28 ;  /* 0x000000b88414723c */ /* 0x002fe2000008101c */
[----:B------:R-:W-:Y:S01]  /*fc880*/  STL.64 [R1+0x6940], R182 ;  /* 0x006940b601007387 */ /* 0x000fe20000100a00 */
[----:B------:R-:W-:Y:S06]  /*fc890*/  STL.64 [R1+0x6938], R180 ;  /* 0x006938b401007387 */ /* 0x000fec0000100a00 */
[----:B------:R-:W-:Y:S11]  /*fc8a0*/  HMMA.1688.F32.TF32 R68, R4, R190, R68 ;  /* 0x000000be0444723c */ /* 0x000ff60000081044 */
[----:B------:R-:W-:Y:S04]  /*fc8b0*/  @!UPT UIADD3 URZ, URZ, URZ, URZ ;  /* 0x0000003f3f3ff290 */ /* 0x000fe8000fffe03f */
[----:B------:R-:W-:Y:S01]  /*fc8c0*/  STL.64 [R1+0x4a0], R20 ;  /* 0x0004a01401007387 */ /* 0x000fe20000100a00 */
[----:B------:R1:W-:Y:S02]  /*fc8d0*/  STL.64 [R1+0x4a8], R22 ;  /* 0x0004a81601007387 */ /* 0x0003e40000100a00 */
[----:B-1----:R-:W-:Y:S01]  /*fc8e0*/  HMMA.1688.F32.TF32 R20, R132, R192, R116 ;  /* 0x000000c08414723c */ /* 0x002fe20000081074 */
[----:B------:R-:W-:Y:S01]  /*fc8f0*/  IMAD.MOV.U32 R190, RZ, RZ, R184 ;  /* 0x000000ffffbe7224 */ /* 0x000fe200078e00b8 */
[----:B------:R-:W-:-:S05]  /*fc900*/  MOV R191, R185 ;  /* 0x000000b900bf7202 */ /* 0x000fca0000000f00 */
[----:B------:R-:W-:Y:S01]  /*fc910*/  STL.64 [R1+0x6950], R190 ;  /* 0x006950be01007387 */ /* 0x000fe20000100a00 */
[----:B------:R-:W-:Y:S01]  /*fc920*/  STL.64 [R1+0x6948], R188 ;  /* 0x006948bc01007387 */ /* 0x000fe20000100a00 */
[C---:B---3--:R-:W-:Y:S11]  /*fc930*/  HMMA.1688.F32.TF32 R8, R132.reuse, R208, R8 ;  /* 0x000000d08408723c */ /* 0x048ff60000081008 */
[----:B------:R-:W-:Y:S03]  /*fc940*/  @!UPT UIADD3 URZ, URZ, URZ, URZ ;  /* 0x0000003f3f3ff290 */ /* 0x000fe6000fffe03f */
[----:B------:R-:W-:Y:S01]  /*fc950*/  STL.64 [R1+0x4b0], R20 ;  /* 0x0004b01401007387 */ /* 0x000fe20000100a00 */
[----:B------:R1:W-:Y:S02]  /*fc960*/  STL.64 [R1+0x4b8], R22 ;  /* 0x0004b81601007387 */ /* 0x0003e40000100a00 */
[----:B-1----:R-:W-:Y:S08]  /*fc970*/  HMMA.1688.F32.TF32 R20, R132, R200, R128 ;  /* 0x000000c88414723c */ /* 0x002ff00000081080 */
[C---:B------:R-:W-:Y:S08]  /*fc980*/  HMMA.1688.F32.TF32 R64, R4.reuse, R198, R64 ;  /* 0x000000c60440723c */ /* 0x040ff00000081040 */
[----:B------:R-:W-:Y:S01]  /*fc990*/  HMMA.1688.F32.TF32 R60, R4, R206, R60 ;  /* 0x000000ce043c723c */ /* 0x000fe2000008103c */
[----:B------:R-:W-:-:S02]  /*fc9a0*/  IMAD.MOV.U32 R198, RZ, RZ, R192 ;  /* 0x000000ffffc67224 */ /* 0x000fc400078e00c0 */
[----:B------:R-:W-:-:S04]  /*fc9b0*/  IMAD.MOV.U32 R199, RZ, RZ, R193 ;  /* 0x000000ffffc77224 */ /* 0x000fc800078e00c1 */
[----:B------:R-:W-:Y:S01]  /*fc9c0*/  MOV R206, R200 ;  /* 0x000000c800ce7202 */ /* 0x000fe20000000f00 */
[----:B------:R-:W-:Y:S01]  /*fc9d0*/  IMAD.MOV.U32 R207, RZ, RZ, R201 ;  /* 0x000000ffffcf7224 */ /* 0x000fe200078e00c9 */
[----:B------:R-:W-:Y:S01]  /*fc9e0*/  STL.64 [R1+0x6960], R198 ;  /* 0x006960c601007387 */ /* 0x000fe20000100a00 */
[----:B------:R-:W-:Y:S03]  /*fc9f0*/  STL.64 [R1+0x6958], R196 ;  /* 0x006958c401007387 */ /* 0x000fe60000100a00 */
[----:B------:R-:W-:Y:S01]  /*fca00*/  STL.64 [R1+0x4c0], R20 ;  /* 0x0004c01401007387 */ /* 0x000fe20000100a00 */
[----:B------:R-:W-:Y:S02]  /*fca10*/  STL.64 [R1+0x4c8], R22 ;  /* 0x0004c81601007387 */ /* 0x000fe40000100a00 */
[----:B------:R-:W-:Y:S02]  /*fca20*/  STL.64 [R1+0x6970], R206 ;  /* 0x006970ce01007387 */ /* 0x000fe40000100a00 */
[----:B------:R-:W-:Y:S01]  /*fca30*/  STL.64 [R1+0x6968], R204 ;  /* 0x006968cc01007387 */ /* 0x000fe20000100a00 */
[----:B------:R-:W-:Y:S01]  /*fca40*/  STL.64 [R1+0x4d0], R8 ;  /* 0x0004d00801007387 */ /* 0x000fe20000100a00 */
[----:B------:R2:W-:Y:S01]  /*fca50*/  STL.64 [R1+0x4d8], R10 ;  /* 0x0004d80a01007387 */ /* 0x0005e20000100a00 */
[C---:B------:R-:W-:Y:S08]  /*fca60*/  HMMA.1688.F32.TF32 R52, R4.reuse, R222, R52 ;  /* 0x000000de0434723c */ /* 0x040ff00000081034 */
[----:B------:R-:W-:Y:S01]  /*fca70*/  HMMA.1688.F32.TF32 R56, R4, R214, R56 ;  /* 0x000000d60438723c */ /* 0x000fe20000081038 */
[----:B------:R-:W-:-:S06]  /*fca80*/  IMAD.MOV.U32 R223, RZ, RZ, R208 ;  /* 0x000000ffffdf7224 */ /* 0x000fcc00078e00d0 */
[----:B------:R-:W-:Y:S01]  /*fca90*/  MOV R215, R209 ;  /* 0x000000d100d77202 */ /* 0x000fe20000000f00 */
[----:B------:R-:W-:Y:S08]  /*fcaa0*/  HMMA.1688.F32.TF32 R48, R4, R230, R48 ;  /* 0x000000e60430723c */ /* 0x000ff00000081030 */
[----:B--2---:R-:W-:Y:S01]  /*fcab0*/  HMMA.1688.F32.TF32 R8, R132, R216, R12 ;  /* 0x000000d88408723c */ /* 0x004fe2000008100c */
[----:B------:R-:W-:-:S02]  /*fcac0*/  IMAD.MOV.U32 R222, RZ, RZ, R217 ;  /* 0x000000ffffde7224 */ /* 0x000fc400078e00d9 */
[----:B------:R-:W-:Y:S11]  /*fcad0*/  IMAD.MOV.U32 R214, RZ, RZ, R216 ;  /* 0x000000ffffd67224 */ /* 0x000ff600078e00d8 */
[----:B------:R-:W-:Y:S09]  /*fcae0*/  @!UPT UIADD3 URZ, URZ, URZ, URZ ;  /* 0x0000003f3f3ff290 */ /* 0x000ff2000fffe03f */
[----:B------:R-:W-:Y:S01]  /*fcaf0*/  STL.64 [R1+0x4e0], R8 ;  /* 0x0004e00801007387 */ /* 0x000fe20000100a00 */
[----:B------:R4:W-:Y:S02]  /*fcb00*/  STL.64 [R1+0x4e8], R10 ;  /* 0x0004e80a01007387 */ /* 0x0009e40000100a00 */
[C---:B----4-:R-:W-:Y:S01]  /*fcb10*/  HMMA.1688.F32.TF32 R8, R132.reuse, R224, R16 ;  /* 0x000000e08408723c */ /* 0x050fe20000081010 */
        /* <DEDUP_REMOVED lines=12> */
[----:B------:R-:W-:Y:S02]  /*fcbe0*/  STL.64 [R1+0x6998], R228 ;  /* 0x006998e401007387 */ /* 0x000fe40000100a00 */
[----:B------:R-:W-:Y:S11]  /*fcbf0*/  IMAD.MOV.U32 R225, RZ, RZ, R237 ;  /* 0x000000ffffe17224 */ /* 0x000ff600078e00ed */
[----:B------:R-:W-:Y:S03]  /*fcc00*/  @!UPT UIADD3 URZ, URZ, URZ, URZ ;  /* 0x0000003f3f3ff290 */ /* 0x000fe6000fffe03f */
[----:B------:R-:W-:Y:S01]  /*fcc10*/  STL.64 [R1+0x500], R8 ;  /* 0x0005000801007387 */ /* 0x000fe20000100a00 */
[----:B------:R1:W-:Y:S02]  /*fcc20*/  STL.64 [R1+0x508], R10 ;  /* 0x0005080a01007387 */ /* 0x0003e40000100a00 */
[----:B------:R-:W2:Y:S02]  /*fcc30*/  LDL.LU R236, [R1+0x6b2c] ;  /* 0x006b2c0001ec7983 */ /* 0x000ea40000300800 */
[----:B------:R-:W3:Y:S01]  /*fcc40*/  LDL.LU R237, [R1+0x6b28] ;  /* 0x006b280001ed7983 */ /* 0x000ee20000300800 */
[----:B------:R-:W1:Y:S04]  /*fcc50*/  LDL.64 R116, [R1+0x11d0] ;  /* 0x0011d00001747983 */ /* 0x000e680000100a00 */
[----:B------:R-:W4:Y:S04]  /*fcc60*/  LDL R216, [R1+0x12d0] ;  /* 0x0012d00001d87983 */ /* 0x000f280000100800 */
[----:B------:R-:W4:Y:S01]  /*fcc70*/  LDL R217, [R1+0x12d4] ;  /* 0x0012d40001d97983 */ /* 0x000f220000100800 */
[----:B------:R-:W-:-:S02]  /*fcc80*/  MOV R208, R238 ;  /* 0x000000ee00d07202 */ /* 0x000fc40000000f00 */
[----:B------:R-:W4:Y:S02]  /*fcc90*/  LDL.LU R238, [R1+0x6b24] ;  /* 0x006b240001ee7983 */ /* 0x000f240000300800 */
[----:B------:R-:W-:Y:S02]  /*fcca0*/  IMAD.MOV.U32 R209, RZ, RZ, R239 ;  /* 0x000000ffffd17224 */ /* 0x000fe400078e00ef */
[----:B------:R-:W4:Y:S01]  /*fccb0*/  LDL.LU R239, [R1+0x6b20] ;  /* 0x006b200001ef7983 */ /* 0x000f220000300800 */
[----:B------:R-:W4:Y:S01]  /*fccc0*/  LDL.64 R188, [R1+0x11e0] ;  /* 0x0011e00001bc7983 */ /* 0x000f220000100a00 */
[----:B--2---:R-:W-:Y:S01]  /*fccd0*/  MOV R201, R236 ;  /* 0x000000ec00c97202 */ /* 0x004fe20000000f00 */
[----:B---3--:R-:W-:Y:S02]  /*fcce0*/  IMAD.MOV.U32 R200, RZ, RZ, R237 ;  /* 0x000000ffffc87224 */ /* 0x008fe400078e00ed */
[----:B------:R-:W2:Y:S01]  /*fccf0*/  LDL.LU R237, [R1+0x6b1c] ;  /* 0x006b1c0001ed7983 */ /* 0x000ea20000300800 */
[----:B------:R-:W3:Y:S02]  /*fcd00*/  LDL.LU R236, [R1+0x6b18] ;  /* 0x006b180001ec7983 */ /* 0x000ee40000300800 */
[----:B------:R-:W4:Y:S02]  /*fcd10*/  LDL.64 R28, [R1+0x1200] ;  /* 0x00120000011c7983 */ /* 0x000f240000100a00 */
        /* <DEDUP_REMOVED lines=16> */
[----:B------:R-:W-:Y:S07]  /*fce20*/  HMMA.1688.F32.TF32 R76, R4, R174, R76 ;  /* 0x000000ae044c723c */ /* 0x000fee000008104c */
[----:B------:R-:W-:Y:S01]  /*fce30*/  IMAD.MOV.U32 R174, RZ, RZ, R232 ;  /* 0x000000ffffae7224 */ /* 0x000fe200078e00e8 */
[----:B------:R-:W-:Y:S01]  /*fce40*/  MOV R175, R233 ;  /* 0x000000e900af7202 */ /* 0x000fe20000000f00 */
[----:B-1----:R-:W-:Y:S08]  /*fce50*/  HMMA.1688.F32.TF32 R8, R132, R116, R100 ;  /* 0x000000748408723c */ /* 0x002ff00000081064 */
[C---:B------:R-:W-:Y:S08]  /*fce60*/  HMMA.1688.F32.TF32 R108, R4.reuse, R178, R108 ;  /* 0x000000b2046c723c */ /* 0x040ff0000008106c */
[----:B------:R-:W-:Y:S01]  /*fce70*/  HMMA.1688.F32.TF32 R112, R4, R186, R112 ;  /* 0x000000ba0470723c */ /* 0x000fe20000081070 */
[----:B------:R-:W-:Y:S01]  /*fce80*/  MOV R166, R117 ;  /* 0x0000007500a67202 */ /* 0x000fe20000000f00 */
[----:B--2---:R-:W-:-:S02]  /*fce90*/  IMAD.MOV.U32 R177, RZ, RZ, R237 ;  /* 0x000000ffffb17224 */ /* 0x004fc400078e00ed */
[----:B---3--:R-:W-:Y:S02]  /*fcea0*/  IMAD.MOV.U32 R176, RZ, RZ, R236 ;  /* 0x000000ffffb07224 */ /* 0x008fe400078e00ec */
[----:B------:R-:W2:Y:S01]  /*fceb0*/  LDL.LU R236, [R1+0x6b14] ;  /* 0x006b140001ec7983 */ /* 0x000ea20000300800 */
[----:B------:R-:W2:Y:S02]  /*fcec0*/  LDL.LU R237, [R1+0x6b10] ;  /* 0x006b100001ed7983 */ /* 0x000ea40000300800 */
[----:B------:R-:W3:Y:S02]  /*fced0*/  LDL.64 R232, [R1+0x12f0] ;  /* 0x0012f00001e87983 */ /* 0x000ee40000100a00 */
[----:B------:R-:W-:Y:S01]  /*fcee0*/  STL.64 [R1+0x69b0], R174 ;  /* 0x0069b0ae01007387 */ /* 0x000fe20000100a00 */
[----:B------:R-:W-:Y:S01]  /*fcef0*/  STL.64 [R1+0x69a8], R172 ;  /* 0x0069a8ac01007387 */ /* 0x000fe20000100a00 */
[----:B------:R-:W-:Y:S02]  /*fcf00*/  STL.64 [R1+0x510], R8 ;  /* 0x0005100801007387 */ /* 0x000fe40000100a00 */
[----:B------:R4:W-:Y:S02]  /*fcf10*/  STL.64 [R1+0x518], R10 ;  /* 0x0005180a01007387 */ /* 0x0009e40000100a00 */
[----:B----4-:R-:W-:Y:S01]  /*fcf20*/  HMMA.1688.F32.TF32 R8, R132, R188, R108 ;  /* 0x000000bc8408723c */ /* 0x010fe2000008106c */
[----:B------:R-:W-:Y:S01]  /*fcf30*/  STL.64 [R1+0x69c0], R166 ;  /* 0x0069c0a601007387 */ /* 0x000fe20000100a00 */
[----:B------:R-:W-:Y:S06]  /*fcf40*/  STL.64 [R1+0x69b8], R164 ;  /* 0x0069b8a401007387 */ /* 0x000fec0000100a00 */
[C---:B------:R-:W-:Y:S08]  /*fcf50*/  HMMA.1688.F32.TF32 R120, R4.reuse, R194, R120 ;  /* 0x000000c20478723c */ /* 0x040ff00000081078 */
[----:B------:R-:W-:Y:S07]  /*fcf60*/  HMMA.1688.F32.TF32 R84, R4, R158, R84 ;  /* 0x0000009e0454723c */ /* 0x000fee0000081054 */
[----:B------:R-:W-:Y:S01]  /*fcf70*/  STL.64 [R1+0x520], R8 ;  /* 0x0005200801007387 */ /* 0x000fe20000100a00 */
[----:B------:R1:W-:Y:S02]  /*fcf80*/  STL.64 [R1+0x528], R10 ;  /* 0x0005280a01007387 */ /* 0x0003e40000100a00 */
[----:B-1----:R-:W-:Y:S01]  /*fcf90*/  HMMA.1688.F32.TF32 R8, R132, R28, R112 ;  /* 0x0000001c8408723c */ /* 0x002fe20000081070 */
[----:B------:R-:W-:-:S02]  /*fcfa0*/  IMAD.MOV.U32 R159, RZ, RZ, R116 ;  /* 0x000000ffff9f7224 */ /* 0x000fc400078e0074 */
[----:B------:R-:W-:-:S05]  /*fcfb0*/  IMAD.MOV.U32 R158, RZ, RZ, R189 ;  /* 0x000000ffff9e7224 */ /* 0x000fca00078e00bd */
[C---:B------:R-:W-:Y:S08]  /*fcfc0*/  HMMA.1688.F32.TF32 R124, R4.reuse, R202, R124 ;  /* 0x000000ca047c723c */ /* 0x040ff0000008107c */
[C---:B------:R-:W-:Y:S01]  /*fcfd0*/  HMMA.1688.F32.TF32 R32, R4.reuse, R210, R32 ;  /* 0x000000d20420723c */ /* 0x040fe20000081020 */
[----:B------:R-:W-:Y:S01]  /*fcfe0*/  STL.64 [R1+0x69d0], R158 ;  /* 0x0069d09e01007387 */ /* 0x000fe20000100a00 */
[----:B------:R-:W-:Y:S06]  /*fcff0*/  STL.64 [R1+0x69c8], R156 ;  /* 0x0069c89c01007387 */ /* 0x000fec0000100a00 */
[C---:B------:R-:W-:Y:S01]  /*fd000*/  HMMA.1688.F32.TF32 R36, R4.reuse, R218, R36 ;  /* 0x000000da0424723c */ /* 0x040fe20000081024 */
[----:B------:R-:W-:Y:S01]  /*fd010*/  STL.64 [R1+0x530], R8 ;  /* 0x0005300801007387 */ /* 0x000fe20000100a00 */
[----:B------:R2:W-:Y:S06]  /*fd020*/  STL.64 [R1+0x538], R10 ;  /* 0x0005380a01007387 */ /* 0x0005ec0000100a00 */
[C---:B------:R-:W-:Y:S08]  /*fd030*/  HMMA.1688.F32.TF32 R88, R4.reuse, R150, R88 ;  /* 0x000000960458723c */ /* 0x040ff00000081058 */
[----:B------:R-:W-:Y:S01]  /*fd040*/  HMMA.1688.F32.TF32 R136, R4, R142, R136 ;  /* 0x0000008e0488723c */ /* 0x000fe20000081088 */
[----:B------:R-:W-:-:S02]  /*fd050*/  IMAD.MOV.U32 R151, RZ, RZ, R188 ;  /* 0x000000ffff977224 */ /* 0x000fc400078e00bc */
[----:B------:R-:W-:-:S04]  /*fd060*/  IMAD.MOV.U32 R150, RZ, RZ, R29 ;  /* 0x000000ffff967224 */ /* 0x000fc800078e001d */
[----:B------:R-:W-:Y:S01]  /*fd070*/  MOV R143, R28 ;  /* 0x0000001c008f7202 */ /* 0x000fe20000000f00 */
[----:B------:R-:W-:Y:S01]  /*fd080*/  HMMA.1688.F32.TF32 R16, R132, R180, R124 ;  /* 0x000000b48410723c */ /* 0x000fe2000008107c */
[----:B------:R-:W-:Y:S01]  /*fd090*/  STL.64 [R1+0x69f0], R150 ;  /* 0x0069f09601007387 */ /* 0x000fe20000100a00 */
[----:B------:R-:W-:Y:S02]  /*fd0a0*/  STL.64 [R1+0x69e8], R148 ;  /* 0x0069e89401007387 */ /* 0x000fe40000100a00 */
[----:B------:R-:W-:Y:S04]  /*fd0b0*/  STL.64 [R1+0x69e0], R142 ;  /* 0x0069e08e01007387 */ /* 0x000fe80000100a00 */
[----:B------:R-:W-:Y:S01]  /*fd0c0*/  HMMA.1688.F32.TF32 R40, R4, R226, R40 ;  /* 0x000000e20428723c */ /* 0x000fe20000081028 */
[----:B------:R-:W-:Y:S07]  /*fd0d0*/  STL.64 [R1+0x69d8], R140 ;  /* 0x0069d88c01007387 */ /* 0x000fee0000100a00 */
[----:B------:R-:W-:Y:S08]  /*fd0e0*/  HMMA.1688.F32.TF32 R12, R132, R104, R32 ;  /* 0x00000068840c723c */ /* 0x000ff00000081020 */
[----:B------:R-:W-:Y:S01]  /*fd0f0*/  HMMA.1688.F32.TF32 R44, R4, R234, R44 ;  /* 0x000000ea042c723c */ /* 0x000fe2000008102c */
[----:B------:R-:W-:Y:S01]  /*fd100*/  MOV R192, R239 ;  /* 0x000000ef00c07202 */ /* 0x000fe20000000f00 */
[----:B------:R-:W-:Y:S01]  /*fd110*/  IMAD.MOV.U32 R193, RZ, RZ, R238 ;  /* 0x000000ffffc17224 */ /* 0x000fe200078e00ee */
[----:B------:R-:W-:Y:S04]  /*fd120*/  LDS R4, [R2+0x14600] ;  /* 0x0146000002047984 */ /* 0x000fe80000000800 */
[----:B------:R-:W-:Y:S04]  /*fd130*/  LDS R6, [R2+0x16600] ;  /* 0x0166000002067984 */ /* 0x000fe80000000800 */
[----:B------:R-:W-:Y:S04]  /*fd140*/  LDS R5, [R0+0x14600] ;  /* 0x0146000000057984 */ /* 0x000fe80000000800 */
[----:B------:R-:W1:Y:S01]  /*fd150*/  LDS R7, [R0+0x16600] ;  /* 0x0166000000077984 */ /* 0x000e620000000800 */
[C---:B--2---:R-:W-:Y:S11]  /*fd160*/  HMMA.1688.F32.TF32 R8, R132.reuse, R236, R120 ;  /* 0x000000ec8408723c */ /* 0x044ff60000081078 */
[----:B------:R-:W-:Y:S11]  /*fd170*/  @!UPT UIADD3 URZ, URZ, URZ, URZ ;  /* 0x0000003f3f3ff290 */ /* 0x000ff6000fffe03f */
[----:B------:R-:W-:Y:S01]  /*fd180*/  @!UPT UIADD3 URZ, URZ, URZ, URZ ;  /* 0x0000003f3f3ff290 */ /* 0x000fe2000fffe03f */
        /* <DEDUP_REMOVED lines=8> */
[C---:B----4-:R-:W-:Y:S07]  /*fd210*/  HMMA.1688.F32.TF32 R12, R132.reuse, R92, R44 ;  /* 0x0000005c840c723c */ /* 0x050fee000008102c */
        /* <DEDUP_REMOVED lines=8> */
[C---:B----4-:R-:W-:Y:S01]  /*fd2a0*/  HMMA.1688.F32.TF32 R12, R132.reuse, R176, R56 ;  /* 0x000000b0840c723c */ /* 0x050fe20000081038 */
        /* <DEDUP_REMOVED lines=20> */
[----:B---3--:R-:W-:Y:S07]  /*fd3f0*/  HMMA.1688.F32.TF32 R8, R132, R232, R84 ;  /* 0x000000e88408723c */ /* 0x008fee0000081054 */
        /* <DEDUP_REMOVED lines=66> */
[----:B------:R-:W1:Y:S02]  /*fd820*/  LDL R110, [R1+0x14a8] ;  /* 0x0014a800016e7983 */ /* 0x000e640000100800 */
[----:B------:R-:W1:Y:S02]  /*fd830*/  LDL R111, [R1+0x14ac] ;  /* 0x0014ac00016f7983 */ /* 0x000e640000100800 */
[----:B------:R-:W1:Y:S01]  /*fd840*/  LDL.LU R124, [R1+0x2d40] ;  /* 0x002d4000017c7983 */ /* 0x000e620000300800 */
[----:B------:R-:W1:Y:S01]  /*fd850*/  LDL.LU R125, [R1+0x2d44] ;  /* 0x002d4400017d7983 */ /* 0x000e620000300800 */
[----:B------:R-:W1:Y:S02]  /*fd860*/  LDL.LU R126, [R1+0x2d48] ;  /* 0x002d4800017e7983 */ /* 0x000e640000300800 */
[----:B------:R-:W1:Y:S02]  /*fd870*/  LDL.LU R127, [R1+0x2d4c] ;  /* 0x002d4c00017f7983 */ /* 0x000e640000300800 */
        /* <DEDUP_REMOVED lines=8> */
[----:B--2---:R-:W2:Y:S01]  /*fd900*/  LDL R18, [R1+0x1478] ;  /* 0x0014780001127983 */ /* 0x004ea20000100800 */
[----:B------:R-:W2:Y:S04]  /*fd910*/  LDL R19, [R1+0x147c] ;  /* 0x00147c0001137983 */ /* 0x000ea80000100800 */
[----:B---3--:R-:W3:Y:S04]  /*fd920*/  LDL R14, [R1+0x1468] ;  /* 0x00146800010e7983 */ /* 0x008ee80000100800 */
[----:B------:R-:W3:Y:S01]  /*fd930*/  LDL R15, [R1+0x146c] ;  /* 0x00146c00010f7983 */ /* 0x000ee20000100800 */
[----:B------:R-:W3:Y:S02]  /*fd940*/  LDL.LU R44, [R1+0x2b90] ;  /* 0x002b9000012c7983 */ /* 0x000ee40000300800 */
[----:B------:R-:W3:Y:S02]  /*fd950*/  LDL.LU R45, [R1+0x2b94] ;  /* 0x002b9400012d7983 */ /* 0x000ee40000300800 */
[----:B------:R-:W3:Y:S01]  /*fd960*/  LDL.LU R46, [R1+0x2b98] ;  /* 0x002b9800012e7983 */ /* 0x000ee20000300800 */
[----:B------:R-:W3:Y:S01]  /*fd970*/  LDL.LU R47, [R1+0x2b9c] ;  /* 0x002b9c00012f7983 */ /* 0x000ee20000300800 */
        /* <DEDUP_REMOVED lines=72> */
[----:B------:R-:W-:Y:S01]  /*fde00*/  IMAD.MOV.U32 R239, RZ, RZ, R232 ;  /* 0x000000ffffef7224 */ /* 0x000fe200078e00e8 */
[----:B------:R-:W-:-:S05]  /*fde10*/  MOV R238, R233 ;  /* 0x000000e900ee7202 */ /* 0x000fca0000000f00 */
[----:B------:R-:W-:Y:S01]  /*fde20*/  STL.64 [R1+0x68b8], R238 ;  /* 0x0068b8ee01007387 */ /* 0x000fe20000100a00 */
[----:B------:R-:W-:Y:S01]  /*fde30*/  STL.64 [R1+0x68b0], R236 ;  /* 0x0068b0ec01007387 */ /* 0x000fe20000100a00 */
[C---:B-1----:R-:W-:Y:S08]  /*fde40*/  HMMA.1688.F32.TF32 R108, R4.reuse, R110, R124 ;  /* 0x0000006e046c723c */ /* 0x042ff0000008107c */
[C---:B----4-:R-:W-:Y:S08]  /*fde50*/  HMMA.1688.F32.TF32 R100, R4.reuse, R102, R32 ;  /* 0x000000660464723c */ /* 0x050ff00000081020 */
[C---:B------:R-:W-:Y:S08]  /*fde60*/  HMMA.1688.F32.TF32 R124, R4.reuse, R166, R156 ;  /* 0x000000a6047c723c */ /* 0x040ff0000008109c */
[C---:B------:R-:W-:Y:S08]  /*fde70*/  HMMA.1688.F32.TF32 R32, R4.reuse, R230, R172 ;  /* 0x000000e60420723c */ /* 0x040ff000000810ac */
[C---:B---3--:R-:W-:Y:S08]  /*fde80*/  HMMA.1688.F32.TF32 R12, R4.reuse, R14, R44 ;  /* 0x0000000e040c723c */ /* 0x048ff0000008102c */
[----:B------:R-:W-:Y:S08]  /*fde90*/  HMMA.1688.F32.TF32 R44, R4, R182, R188 ;  /* 0x000000b6042c723c */ /* 0x000ff000000810bc */
[C---:B--2---:R-:W-:Y:S08]  /*fdea0*/  HMMA.1688.F32.TF32 R84, R132.reuse, R84, R88 ;  /* 0x000000548454723c */ /* 0x044ff00000081058 */
        /* <DEDUP_REMOVED lines=354> */
[C---:B------:R-:W-:Y:S01]  /*ff4d0*/  HMMA.1688.F32.TF32 R28, R4.reuse, R134, R28 ;  /* 0x00000086041c723c */ /* 0x040fe2000008101c */
[----:B------:R-:W-:Y:S04]  /*ff4e0*/  LDS R134, [R2+0x22600] ;  /* 0x0226000002867984 */ /* 0x000fe80000000800 */
[----:B------:R-:W2:Y:S03]  /*ff4f0*/  LDS R135, [R0+0x22600] ;  /* 0x0226000000877984 */ /* 0x000ea60000000800 */
        /* <DEDUP_REMOVED lines=292> */
[----:B------:R-:W2:Y:S01]  /*100740*/  LDL R134, [R1+0x1d8] ;  /* 0x0001d80001867983 */ /* 0x000ea20000100800 */
[----:B------:R-:W4:Y:S02]  /*100750*/  LDL.LU.64 R94, [R1+0x6930] ;  /* 0x00693000015e7983 */ /* 0x000f240000300a00 */
[----:B------:R-:W4:Y:S04]  /*100760*/  LDL.LU.64 R92, [R1+0x6928] ;  /* 0x00692800015c7983 */ /* 0x000f280000300a00 */
[C---:B------:R-:W-:Y:S08]  /*100770*/  HMMA.1688.F32.TF32 R28, R4.reuse, R154, R28 ;  /* 0x0000009a041c723c */ /* 0x040ff0000008101c */
[C---:B------:R-:W-:Y:S08]  /*100780*/  HMMA.1688.F32.TF32 R116, R4.reuse, R162, R116 ;  /* 0x000000a20474723c */ /* 0x040ff00000081074 */
[----:B------:R-:W-:Y:S01]  /*100790*/  HMMA.1688.F32.TF32 R128, R4, R242, R128 ;  /* 0x000000f20480723c */ /* 0x000fe20000081080 */
[----:B------:R-:W-:Y:S01]  /*1007a0*/  IMAD.MOV.U32 R135, RZ, RZ, R3 ;  /* 0x000000ffff877224 */ /* 0x000fe200078e0003 */
[----:B------:R-:W-:-:S06]  /*1007b0*/  MOV R3, R27 ;  /* 0x0000001b00037202 */ /* 0x000fcc0000000f00 */
[C---:B------:R-:W-:Y:S08]  /*1007c0*/  HMMA.1688.F32.TF32 R8, R4.reuse, R250, R8 ;  /* 0x000000fa0408723c */ /* 0x040ff00000081008 */
[C---:B------:R-:W-:Y:S08]  /*1007d0*/  HMMA.1688.F32.TF32 R16, R4.reuse, R238, R16 ;  /* 0x000000ee0410723c */ /* 0x040ff00000081010 */
[----:B------:R-:W-:Y:S01]  /*1007e0*/  HMMA.1688.F32.TF32 R96, R4, R246, R96 ;  /* 0x000000f60460723c */ /* 0x000fe20000081060 */
        /* <DEDUP_REMOVED lines=14> */
[----:B------:R-:W-:Y:S04]  /*1008d0*/  LDS R132, [R2+0x30600] ;  /* 0x0306000002847984 */ /* 0x000fe80000000800 */
[----:B------:R-:W-:Y:S01]  /*1008e0*/  LDS R133, [R0+0x30600] ;  /* 0x0306000000857984 */ /* 0x000fe20000000800 */
[C---:B----4-:R-:W-:Y:S03]  /*1008f0*/  HMMA.1688.F32.TF32 R92, R4.reuse, R26, R92 ;  /* 0x0000001a045c723c */ /* 0x050fe6000008105c */
[----:B------:R-:W3:Y:S01]  /*100900*/  LDL.LU.64 R26, [R1+0x6920] ;  /* 0x00692000011a7983 */ /* 0x000ee20000300a00 */
[----:B------:R-:W3:Y:S04]  /*100910*/  LDL.LU.64 R24, [R1+0x6918] ;  /* 0x0069180001187983 */ /* 0x000ee80000300a00 */
[C---:B---3--:R-:W-:Y:S01]  /*100920*/  HMMA.1688.F32.TF32 R24, R4.reuse, R146, R24 ;  /* 0x000000920418723c */ /* 0x048fe20000081018 */
[----:B------:R-:W3:Y:S07]  /*100930*/  LDL.LU.64 R146, [R1+0x6910] ;  /* 0x0069100001927983 */ /* 0x000eee0000300a00 */
[----:B---3--:R-:W-:Y:S01]  /*100940*/  HMMA.1688.F32.TF32 R104, R4, R146, R104 ;  /* 0x000000920468723c */ /* 0x008fe20000081068 */
        /* <DEDUP_REMOVED lines=28> */
[----:B------:R-:W3:Y:S04]  /*100b10*/  LDL.64 R224, [R1+0x1210] ;  /* 0x0012100001e07983 */ /* 0x000ee80000100a00 */
[----:B------:R-:W3:Y:S04]  /*100b20*/  LDL.64 R232, [R1+0x1220] ;  /* 0x0012200001e87983 */ /* 0x000ee80000100a00 */
[----:B--2---:R-:W-:Y:S01]  /*100b30*/  STL.64 [R1+0x6670], R230 ;  /* 0x006670e601007387 */ /* 0x004fe20000100a00 */
[----:B------:R1:W-:Y:S02]  /*100b40*/  STL.64 [R1+0x6668], R228 ;  /* 0x006668e401007387 */ /* 0x0003e40000100a00 */
[----:B-1----:R-:W-:Y:S01]  /*100b50*/  MOV R228, R206 ;  /* 0x000000ce00e47202 */ /* 0x002fe20000000f00 */
[----:B------:R-:W-:Y:S01]  /*100b60*/  IMAD.MOV.U32 R229, RZ, RZ, R207 ;  /* 0x000000ffffe57224 */ /* 0x000fe200078e00cf */
[----:B------:R-:W2:Y:S01]  /*100b70*/  LDL.LU R206, [R1+0x6860] ;  /* 0x0068600001ce7983 */ /* 0x000ea20000300800 */
[----:B------:R-:W2:Y:S02]  /*100b80*/  LDL.LU R207, [R1+0x685c] ;  /* 0x00685c0001cf7983 */ /* 0x000ea40000300800 */
[----:B---3--:R-:W-:Y:S02]  /*100b90*/  STL.64 [R1+0x6680], R222 ;  /* 0x006680de01007387 */ /* 0x008fe40000100a00 */
[----:B------:R1:W-:Y:S02]  /*100ba0*/  STL.64 [R1+0x6678], R220 ;  /* 0x006678dc01007387 */ /* 0x0003e40000100a00 */
[----:B-1----:R-:W-:Y:S01]  /*100bb0*/  IMAD.MOV.U32 R220, RZ, RZ, R198 ;  /* 0x000000ffffdc7224 */ /* 0x002fe200078e00c6 */
[----:B------:R-:W-:Y:S01]  /*100bc0*/  MOV R221, R199 ;  /* 0x000000c700dd7202 */ /* 0x000fe20000000f00 */
[----:B------:R-:W3:Y:S01]  /*100bd0*/  LDL.LU R198, [R1+0x6858] ;  /* 0x0068580001c67983 */ /* 0x000ee20000300800 */
[----:B------:R-:W3:Y:S02]  /*100be0*/  LDL.LU R199, [R1+0x6854] ;  /* 0x0068540001c77983 */ /* 0x000ee40000300800 */
[----:B------:R-:W-:Y:S02]  /*100bf0*/  STL.64 [R1+0x6690], R214 ;  /* 0x006690d601007387 */ /* 0x000fe40000100a00 */
[----:B------:R1:W-:Y:S02]  /*100c00*/  STL.64 [R1+0x6688], R212 ;  /* 0x006688d401007387 */ /* 0x0003e40000100a00 */
[----:B-1----:R-:W-:-:S02]  /*100c10*/  IMAD.MOV.U32 R212, RZ, RZ, R190 ;  /* 0x000000ffffd47224 */ /* 0x002fc400078e00be */
[----:B------:R-:W-:Y:S01]  /*100c20*/  IMAD.MOV.U32 R213, RZ, RZ, R191 ;  /* 0x000000ffffd57224 */ /* 0x000fe200078e00bf */
[----:B------:R-:W4:Y:S01]  /*100c30*/  LDL.LU R190, [R1+0x6850] ;  /* 0x0068500001be7983 */ /* 0x000f220000300800 */
[----:B------:R-:W4:Y:S03]  /*100c40*/  LDL.LU R191, [R1+0x684c] ;  /* 0x00684c0001bf7983 */ /* 0x000f260000300800 */
        /* <DEDUP_REMOVED lines=8> */
[----:B-1----:R-:W-:-:S02]  /*100cd0*/  IMAD.MOV.U32 R196, RZ, RZ, R167 ;  /* 0x000000ffffc47224 */ /* 0x002fc400078e00a7 */
[----:B------:R-:W3:Y:S01]  /*100ce0*/  LDL.LU R167, [R1+0x6840] ;  /* 0x0068400001a77983 */ /* 0x000ee20000300800 */
[C---:B------:R-:W-:Y:S01]  /*100cf0*/  HMMA.1688.F32.TF32 R12, R4.reuse, R134, R12 ;  /* 0x00000086040c723c */ /* 0x040fe2000008100c */
[----:B------:R-:W-:Y:S04]  /*100d00*/  LDS R134, [R2+0x32600] ;  /* 0x0326000002867984 */ /* 0x000fe80000000800 */
[----:B------:R-:W1:Y:S01]  /*100d10*/  LDS R135, [R0+0x32600] ;  /* 0x0326000000877984 */ /* 0x000e620000000800 */
[----:B----4-:R-:W-:Y:S03]  /*100d20*/  STL.64 [R1+0x66c0], R190 ;  /* 0x0066c0be01007387 */ /* 0x010fe60000100a00 */
[----:B------:R4:W-:Y:S01]  /*100d30*/  STL.64 [R1+0x66b8], R188 ;  /* 0x0066b8bc01007387 */ /* 0x0009e20000100a00 */
[----:B------:R-:W-:Y:S01]  /*100d40*/  HMMA.1688.F32.TF32 R136, R4, R142, R136 ;  /* 0x0000008e0488723c */ /* 0x000fe20000081088 */
[----:B----4-:R-:W-:-:S02]  /*100d50*/  IMAD.MOV.U32 R188, RZ, RZ, R247 ;  /* 0x000000ffffbc7224 */ /* 0x010fc400078e00f7 */
[----:B------:R-:W-:Y:S01]  /*100d60*/  IMAD.MOV.U32 R189, RZ, RZ, R246 ;  /* 0x000000ffffbd7224 */ /* 0x000fe200078e00f6 */
[----:B------:R-:W-:-:S04]  /*100d70*/  MOV R197, R252 ;  /* 0x000000fc00c57202 */ /* 0x000fc80000000f00 */
[C---:B------:R-:W-:Y:S08]  /*100d80*/  HMMA.1688.F32.TF32 R100, R4.reuse, R170, R100 ;  /* 0x000000aa0464723c */ /* 0x040ff00000081064 */
[C---:B------:R-:W-:Y:S08]  /*100d90*/  HMMA.1688.F32.TF32 R108, R4.reuse, R178, R108 ;  /* 0x000000b2046c723c */ /* 0x040ff0000008106c */
[C---:B------:R-:W-:Y:S08]  /*100da0*/  HMMA.1688.F32.TF32 R112, R4.reuse, R186, R112 ;  /* 0x000000ba0470723c */ /* 0x040ff00000081070 */
[----:B------:R-:W-:Y:S08]  /*100db0*/  HMMA.1688.F32.TF32 R120, R4, R194, R120 ;  /* 0x000000c20478723c */ /* 0x000ff00000081078 */
[----:B-1----:R-:W-:Y:S08]  /*100dc0*/  HMMA.1688.F32.TF32 R16, R132, R184, R16 ;  /* 0x000000b88410723c */ /* 0x002ff00000081010 */
[C---:B------:R-:W-:Y:S08]  /*100dd0*/  HMMA.1688.F32.TF32 R124, R4.reuse, R202, R124 ;  /* 0x000000ca047c723c */ /* 0x040ff0000008107c */
[----:B------:R-:W-:Y:S01]  /*100de0*/  HMMA.1688.F32.TF32 R32, R4, R210, R32 ;  /* 0x000000d20420723c */ /* 0x000fe20000081020 */
[----:B------:R-:W-:Y:S01]  /*100df0*/  MOV R246, R224 ;  /* 0x000000e000f67202 */ /* 0x000fe20000000f00 */
[----:B--2---:R-:W-:Y:S01]  /*100e00*/  STL.64 [R1+0x66d0], R182 ;  /* 0x0066d0b601007387 */ /* 0x004fe20000100a00 */
[----:B------:R-:W-:Y:S02]  /*100e10*/  STL.64 [R1+0x66c8], R180 ;  /* 0x0066c8b401007387 */ /* 0x000fe40000100a00 */
[----:B------:R-:W-:Y:S02]  /*100e20*/  STL.64 [R1+0x66e0], R174 ;  /* 0x0066e0ae01007387 */ /* 0x000fe40000100a00 */
[----:B------:R-:W-:Y:S01]  /*100e30*/  STL.64 [R1+0x66d8], R172 ;  /* 0x0066d8ac01007387 */ /* 0x000fe20000100a00 */
[----:B---3--:R-:W-:Y:S01]  /*100e40*/  STL.64 [R1+0x66f0], R166 ;  /* 0x0066f0a601007387 */ /* 0x008fe20000100a00 */
[----:B------:R-:W-:Y:S02]  /*100e50*/  STL.64 [R1+0x66e8], R164 ;  /* 0x0066e8a401007387 */ /* 0x000fe40000100a00 */
[----:B------:R-:W-:Y:S02]  /*100e60*/  STL.64 [R1+0x6700], R158 ;  /* 0x0067009e01007387 */ /* 0x000fe40000100a00 */
[----:B------:R-:W-:Y:S01]  /*100e70*/  STL.64 [R1+0x66f8], R156 ;  /* 0x0066f89c01007387 */ /* 0x000fe20000100a00 */
[----:B------:R-:W-:Y:S01]  /*100e80*/  STL.64 [R1+0x6710], R150 ;  /* 0x0067109601007387 */ /* 0x000fe20000100a00 */
[----:B------:R-:W-:Y:S02]  /*100e90*/  STL.64 [R1+0x6708], R148 ;  /* 0x0067089401007387 */ /* 0x000fe40000100a00 */
[----:B------:R-:W-:Y:S02]  /*100ea0*/  STL.64 [R1+0x6720], R142 ;  /* 0x0067208e01007387 */ /* 0x000fe40000100a00 */
[----:B------:R1:W-:Y:S02]  /*100eb0*/  STL.64 [R1+0x6718], R140 ;  /* 0x0067188c01007387 */ /* 0x0003e40000100a00 */
[C---:B-1----:R-:W-:Y:S08]  /*100ec0*/  HMMA.1688.F32.TF32 R140, R132.reuse, R244, R20 ;  /* 0x000000f4848c723c */ /* 0x042ff00000081014 */
[C---:B------:R-:W-:Y:S08]  /*100ed0*/  HMMA.1688.F32.TF32 R20, R132.reuse, R188, R92 ;  /* 0x000000bc8414723c */ /* 0x040ff0000008105c */
[C---:B------:R-:W-:Y:S08]  /*100ee0*/  HMMA.1688.F32.TF32 R92, R132.reuse, R196, R24 ;  /* 0x000000c4845c723c */ /* 0x040ff00000081018 */
[C---:B------:R-:W-:Y:S01]  /*100ef0*/  HMMA.1688.F32.TF32 R24, R132.reuse, R204, R104 ;  /* 0x000000cc8418723c */ /* 0x040fe20000081068 */
[----:B------:R-:W-:Y:S01]  /*100f00*/  STL.64 [R1+0x6e0], R140 ;  /* 0x0006e08c01007387 */ /* 0x000fe20000100a00 */
[----:B------:R-:W-:Y:S05]  /*100f10*/  STL.64 [R1+0x6e8], R142 ;  /* 0x0006e88e01007387 */ /* 0x000fea0000100a00 */
[----:B------:R-:W-:Y:S02]  /*100f20*/  STL.64 [R1+0x700], R20 ;  /* 0x0007001401007387 */ /* 0x000fe40000100a00 */
[----:B------:R1:W-:Y:S02]  /*100f30*/  STL.64 [R1+0x708], R22 ;  /* 0x0007081601007387 */ /* 0x0003e40000100a00 */
[C---:B-1----:R-:W-:Y:S04]  /*100f40*/  HMMA.1688.F32.TF32 R20, R132.reuse, R212, R28 ;  /* 0x000000d48414723c */ /* 0x042fe8000008101c */
[----:B------:R-:W-:Y:S01]  /*100f50*/  STL.64 [R1+0x720], R92 ;  /* 0x0007205c01007387 */ /* 0x000fe20000100a00 */
[----:B------:R-:W-:Y:S03]  /*100f60*/  STL.64 [R1+0x728], R94 ;  /* 0x0007285e01007387 */ /* 0x000fe60000100a00 */
[C---:B------:R-:W-:Y:S04]  /*100f70*/  HMMA.1688.F32.TF32 R28, R132.reuse, R220, R116 ;  /* 0x000000dc841c723c */ /* 0x040fe80000081074 */
[----:B------:R-:W-:Y:S01]  /*100f80*/  STL.64 [R1+0x740], R24 ;  /* 0x0007401801007387 */ /* 0x000fe20000100a00 */
[----:B------:R1:W-:Y:S03]  /*100f90*/  STL.64 [R1+0x748], R26 ;  /* 0x0007481a01007387 */ /* 0x0003e60000100a00 */
[C---:B-1----:R-:W-:Y:S07]  /*100fa0*/  HMMA.1688.F32.TF32 R24, R132.reuse, R228, R128 ;  /* 0x000000e48418723c */ /* 0x042fee0000081080 */
[----:B------:R-:W-:Y:S01]  /*100fb0*/  STL.64 [R1+0x760], R20 ;  /* 0x0007601401007387 */ /* 0x000fe20000100a00 */
[----:B------:R1:W-:Y:S02]  /*100fc0*/  STL.64 [R1+0x768], R22 ;  /* 0x0007681601007387 */ /* 0x0003e40000100a00 */
[C---:B-1----:R-:W-:Y:S08]  /*100fd0*/  HMMA.1688.F32.TF32 R20, R132.reuse, R168, R8 ;  /* 0x000000a88414723c */ /* 0x042ff00000081008 */
[C---:B------:R-:W-:Y:S01]  /*100fe0*/  HMMA.1688.F32.TF32 R8, R132.reuse, R176, R12 ;  /* 0x000000b08408723c */ /* 0x040fe2000008100c */
[----:B------:R-:W-:Y:S01]  /*100ff0*/  STL.64 [R1+0x780], R28 ;  /* 0x0007801c01007387 */ /* 0x000fe20000100a00 */
[----:B------:R-:W-:Y:S03]  /*101000*/  STL.64 [R1+0x788], R30 ;  /* 0x0007881e01007387 */ /* 0x000fe60000100a00 */
[----:B------:R-:W-:Y:S02]  /*101010*/  STL.64 [R1+0x7a0], R24 ;  /* 0x0007a01801007387 */ /* 0x000fe40000100a00 */
[----:B------:R-:W-:Y:S01]  /*101020*/  STL.64 [R1+0x7a8], R26 ;  /* 0x0007a81a01007387 */ /* 0x000fe20000100a00 */
[C---:B------:R-:W-:Y:S07]  /*101030*/  HMMA.1688.F32.TF32 R12, R132.reuse, R192, R96 ;  /* 0x000000c0840c723c */ /* 0x040fee0000081060 */
[----:B------:R-:W-:Y:S01]  /*101040*/  STL.64 [R1+0x7c0], R20 ;  /* 0x0007c01401007387 */ /* 0x000fe20000100a00 */
[----:B------:R-:W-:Y:S07]  /*101050*/  STL.64 [R1+0x7c8], R22 ;  /* 0x0007c81601007387 */ /* 0x000fee0000100a00 */
[----:B------:R-:W-:Y:S02]  /*101060*/  STL.64 [R1+0x7e0], R8 ;  /* 0x0007e00801007387 */ /* 0x000fe40000100a00 */
[----:B------:R1:W-:Y:S02]  /*101070*/  STL.64 [R1+0x7e8], R10 ;  /* 0x0007e80a01007387 */ /* 0x0003e40000100a00 */
[C---:B-1----:R-:W-:Y:S01]  /*101080*/  HMMA.1688.F32.TF32 R8, R132.reuse, R200, R100 ;  /* 0x000000c88408723c */ /* 0x042fe20000081064 */
[----:B------:R-:W-:Y:S01]  /*101090*/  STL.64 [R1+0x810], R16 ;  /* 0x0008101001007387 */ /* 0x000fe20000100a00 */
[----:B------:R1:W-:Y:S02]  /*1010a0*/  STL.64 [R1+0x818], R18 ;  /* 0x0008181201007387 */ /* 0x0003e40000100a00 */
[----:B------:R-:W-:Y:S02]  /*1010b0*/  STL.64 [R1+0x830], R12 ;  /* 0x0008300c01007387 */ /* 0x000fe40000100a00 */
[----:B------:R2:W-:Y:S02]  /*1010c0*/  STL.64 [R1+0x838], R14 ;  /* 0x0008380e01007387 */ /* 0x0005e40000100a00 */
[C---:B-1----:R-:W-:Y:S08]  /*1010d0*/  HMMA.1688.F32.TF32 R16, R132.reuse, R208, R108 ;  /* 0x000000d08410723c */ /* 0x042ff0000008106c */
[C---:B--2---:R-:W-:Y:S07]  /*1010e0*/  HMMA.1688.F32.TF32 R12, R132.reuse, R216, R112 ;  /* 0x000000d8840c723c */ /* 0x044fee0000081070 */
[----:B------:R-:W-:Y:S01]  /*1010f0*/  STL.64 [R1+0x850], R8 ;  /* 0x0008500801007387 */ /* 0x000fe20000100a00 */
[----:B------:R1:W-:Y:S02]  /*101100*/  STL.64 [R1+0x858], R10 ;  /* 0x0008580a01007387 */ /* 0x0003e40000100a00 */
[C---:B-1----:R-:W-:Y:S05]  /*101110*/  HMMA.1688.F32.TF32 R8, R132.reuse, R236, R120 ;  /* 0x000000ec8408723c */ /* 0x042fea0000081078 */
[----:B------:R-:W-:Y:S01]  /*101120*/  STL.64 [R1+0x870], R16 ;  /* 0x0008701001007387 */ /* 0x000fe20000100a00 */
[----:B------:R-:W-:Y:S02]  /*101130*/  STL.64 [R1+0x878], R18 ;  /* 0x0008781201007387 */ /* 0x000fe40000100a00 */
[----:B------:R-:W2:Y:S05]  /*101140*/  LDL.64 R204, [R1+0x1230] ;  /* 0x0012300001cc7983 */ /* 0x000eaa0000100a00 */
[----:B------:R-:W-:Y:S01]  /*101150*/  STL.64 [R1+0x890], R12 ;  /* 0x0008900c01007387 */ /* 0x000fe20000100a00 */
[----:B------:R-:W-:Y:S01]  /*101160*/  STL.64 [R1+0x898], R14 ;  /* 0x0008980e01007387 */ /* 0x000fe20000100a00 */
[----:B------:R-:W-:Y:S08]  /*101170*/  STL [R1+0x65b4], R236 ;  /* 0x0065b4ec01007387 */ /* 0x000ff00000100800 */
[----:B------:R-:W-:Y:S01]  /*101180*/  STL.64 [R1+0x8b0], R8 ;  /* 0x0008b00801007387 */ /* 0x000fe20000100a00 */
[----:B------:R1:W-:Y:S02]  /*101190*/  STL.64 [R1+0x8b8], R10 ;  /* 0x0008b80a01007387 */ /* 0x0003e40000100a00 */
[C---:B-1----:R-:W-:Y:S01]  /*1011a0*/  HMMA.1688.F32.TF32 R8, R132.reuse, R224, R124 ;  /* 0x000000e08408723c */ /* 0x042fe2000008107c */
[----:B------:R-:W-:Y:S11]  /*1011b0*/  STL [R1+0x65b0], R237 ;  /* 0x0065b0ed01007387 */ /* 0x000ff60000100800 */
[----:B------:R-:W-:Y:S11]  /*1011c0*/  @!UPT UIADD3 URZ, URZ, URZ, URZ ;  /* 0x0000003f3f3ff290 */ /* 0x000ff6000fffe03f */
[----:B------:R-:W-:Y:S01]  /*1011d0*/  STL.64 [R1+0x8d0], R8 ;  /* 0x0008d00801007387 */ /* 0x000fe20000100a00 */
[----:B------:R1:W-:Y:S02]  /*1011e0*/  STL.64 [R1+0x8d8], R10 ;  /* 0x0008d80a01007387 */ /* 0x0003e40000100a00 */
[----:B------:R-:W3:Y:S02]  /*1011f0*/  LDL.64 R212, [R1+0x1240] ;  /* 0x0012400001d47983 */ /* 0x000ee40000100a00 */
[----:B------:R-:W4:Y:S01]  /*101200*/  LDL.64 R220, [R1+0x1250] ;  /* 0x0012500001dc7983 */ /* 0x000f220000100a00 */
[----:B-1----:R-:W-:Y:S01]  /*101210*/  HMMA.1688.F32.TF32 R8, R132, R232, R32 ;  /* 0x000000e88408723c */ /* 0x002fe20000081020 */
[----:B------:R-:W-:-:S05]  /*101220*/  IMAD.MOV.U32 R244, RZ, RZ, R225 ;  /* 0x000000fffff47224 */ /* 0x000fca00078e00e1 */
[----:B------:R-:W-:Y:S01]  /*101230*/  STL [R1+0x65bc], R244 ;  /* 0x0065bcf401007387 */ /* 0x000fe20000100800 */
[----:B------:R-:W-:Y:S11]  /*101240*/  STL [R1+0x65b8], R246 ;  /* 0x0065b8f601007387 */ /* 0x000ff60000100800 */
[----:B------:R-:W-:Y:S05]  /*101250*/  @!UPT UIADD3 URZ, URZ, URZ, URZ ;  /* 0x0000003f3f3ff290 */ /* 0x000fea000fffe03f */
[----:B------:R-:W-:Y:S01]  /*101260*/  STL.64 [R1+0x8f0], R8 ;  /* 0x0008f00801007387 */ /* 0x000fe20000100a00 */
[----:B------:R2:W-:Y:S02]  /*101270*/  STL.64 [R1+0x8f8], R10 ;  /* 0x0008f80a01007387 */ /* 0x0005e40000100a00 */
[----:B------:R-:W4:Y:S02]  /*101280*/  LDL.64 R228, [R1+0x1260] ;  /* 0x0012600001e47983 */ /* 0x000f240000100a00 */
[----:B------:R-:W4:Y:S01]  /*101290*/  LDL R168, [R1+0x1270] ;  /* 0x0012700001a87983 */ /* 0x000f220000100800 */
[----:B------:R-:W4:Y:S04]  /*1012a0*/  LDL R169, [R1+0x1274] ;  /* 0x0012740001a97983 */ /* 0x000f280000100800 */
[----:B------:R-:W4:Y:S04]  /*1012b0*/  LDL.64 R176, [R1+0x1280] ;  /* 0x0012800001b07983 */ /* 0x000f280000100a00 */
        /* <DEDUP_REMOVED lines=13> */
[----:B------:R-:W-:Y:S01]  /*101390*/  HMMA.1688.F32.TF32 R40, R4, R226, R40 ;  /* 0x000000e20428723c */ /* 0x000fe20000081028 */
[----:B------:R-:W-:Y:S01]  /*1013a0*/  MOV R247, R233 ;  /* 0x000000e900f77202 */ /* 0x000fe20000000f00 */
[----:B------:R-:W-:-:S04]  /*1013b0*/  IMAD.MOV.U32 R252, RZ, RZ, R232 ;  /* 0x000000fffffc7224 */ /* 0x000fc800078e00e8 */
        /* <DEDUP_REMOVED lines=14> */
[----:B------:R-:W-:Y:S08]  /*1014a0*/  HMMA.1688.F32.TF32 R84, R4, R158, R84 ;  /* 0x0000009e0454723c */ /* 0x000ff00000081054 */
[C---:B--2---:R-:W-:Y:S01]  /*1014b0*/  HMMA.1688.F32.TF32 R8, R132.reuse, R204, R36 ;  /* 0x000000cc8408723c */ /* 0x044fe20000081024 */
[----:B------:R-:W-:Y:S01]  /*1014c0*/  IMAD.MOV.U32 R237, RZ, RZ, R205 ;  /* 0x000000ffffed7224 */ /* 0x000fe200078e00cd */
[----:B------:R-:W-:Y:S11]  /*1014d0*/  MOV R236, R204 ;  /* 0x000000cc00ec7202 */ /* 0x000ff60000000f00 */
[----:B------:R-:W-:Y:S10]  /*1014e0*/  @!UPT UIADD3 URZ, URZ, URZ, URZ ;  /* 0x0000003f3f3ff290 */ /* 0x000ff4000fffe03f */
[----:B------:R-:W-:Y:S01]  /*1014f0*/  STL.64 [R1+0x910], R8 ;  /* 0x0009100801007387 */ /* 0x000fe20000100a00 */
[----:B------:R3:W-:Y:S02]  /*101500*/  STL.64 [R1+0x918], R10 ;  /* 0x0009180a01007387 */ /* 0x0007e40000100a00 */
[----:B------:R-:W-:Y:S02]  /*101510*/  STL [R1+0x65cc], R237 ;  /* 0x0065cced01007387 */ /* 0x000fe40000100800 */
[----:B------:R-:W-:Y:S01]  /*101520*/  STL [R1+0x65c8], R236 ;  /* 0x0065c8ec01007387 */ /* 0x000fe20000100800 */
[C---:B---3--:R-:W-:Y:S11]  /*101530*/  HMMA.1688.F32.TF32 R8, R132.reuse, R212, R40 ;  /* 0x000000d48408723c */ /* 0x048ff60000081028 */
[----:B------:R-:W-:Y:S11]  /*101540*/  @!UPT UIADD3 URZ, URZ, URZ, URZ ;  /* 0x0000003f3f3ff290 */ /* 0x000ff6000fffe03f */
[----:B------:R-:W-:Y:S01]  /*101550*/  @!UPT UIADD3 URZ, URZ, URZ, URZ ;  /* 0x0000003f3f3ff290 */ /* 0x000fe2000fffe03f */
[----:B------:R-:W-:Y:S01]  /*101560*/  STL.64 [R1+0x930], R8 ;  /* 0x0009300801007387 */ /* 0x000fe20000100a00 */
[----:B------:R4:W-:Y:S02]  /*101570*/  STL.64 [R1+0x938], R10 ;  /* 0x0009380a01007387 */ /* 0x0009e40000100a00 */
[C---:B----4-:R-:W-:Y:S01]  /*101580*/  HMMA.1688.F32.TF32 R8, R132.reuse, R220, R44 ;  /* 0x000000dc8408723c */ /* 0x050fe2000008102c */
[----:B------:R-:W-:Y:S01]  /*101590*/  MOV R246, R213 ;  /* 0x000000d500f67202 */ /* 0x000fe20000000f00 */
[----:B------:R-:W-:Y:S02]  /*1015a0*/  IMAD.MOV.U32 R247, RZ, RZ, R220 ;  /* 0x000000fffff77224 */ /* 0x000fe400078e00dc */
[----:B------:R-:W-:Y:S11]  /*1015b0*/  IMAD.MOV.U32 R244, RZ, RZ, R212 ;  /* 0x000000fffff47224 */ /* 0x000ff600078e00d4 */
[----:B------:R-:W-:Y:S08]  /*1015c0*/  @!UPT UIADD3 URZ, URZ, URZ, URZ ;  /* 0x0000003f3f3ff290 */ /* 0x000ff0000fffe03f */
[----:B------:R-:W-:Y:S01]  /*1015d0*/  STL.64 [R1+0x950], R8 ;  /* 0x0009500801007387 */ /* 0x000fe20000100a00 */
        /* <DEDUP_REMOVED lines=8> */
[C---:B-1----:R-:W-:Y:S05]  /*101660*/  HMMA.1688.F32.TF32 R8, R132.reuse, R176, R56 ;  /* 0x000000b08408723c */ /* 0x042fea0000081038 */
[----:B------:R-:W-:Y:S01]  /*101670*/  STL.64 [R1+0x9a0], R12 ;  /* 0x0009a00c01007387 */ /* 0x000fe20000100a00 */
[----:B------:R-:W-:Y:S02]  /*101680*/  STL.64 [R1+0x9a8], R14 ;  /* 0x0009a80e01007387 */ /* 0x000fe40000100a00 */
[----:B------:R-:W-:Y:S01]  /*101690*/  IMAD.MOV.U32 R239, RZ, RZ, R176 ;  /* 0x000000ffffef7224 */ /* 0x000fe200078e00b0 */
[----:B------:R-:W-:Y:S11]  /*1016a0*/  MOV R238, R177 ;  /* 0x000000b100ee7202 */ /* 0x000ff60000000f00 */
[----:B------:R-:W-:Y:S03]  /*1016b0*/  @!UPT UIADD3 URZ, URZ, URZ, URZ ;  /* 0x0000003f3f3ff290 */ /* 0x000fe6000fffe03f */
[----:B------:R-:W-:Y:S01]  /*1016c0*/  STL.64 [R1+0x9b0], R8 ;  /* 0x0009b00801007387 */ /* 0x000fe20000100a00 */
[----:B------:R1:W-:Y:S02]  /*1016d0*/  STL.64 [R1+0x9b8], R10 ;  /* 0x0009b80a01007387 */ /* 0x0003e40000100a00 */
[----:B-1----:R-:W-:Y:S01]  /*1016e0*/  HMMA.1688.F32.TF32 R8, R132, R184, R60 ;  /* 0x000000b88408723c */ /* 0x002fe2000008103c */
[----:B------:R-:W-:Y:S01]  /*1016f0*/  MOV R237, R228 ;  /* 0x000000e400ed7202 */ /* 0x000fe20000000f00 */
[----:B------:R-:W-:-:S06]  /*101700*/  IMAD.MOV.U32 R236, RZ, RZ, R229 ;  /* 0x000000ffffec7224 */ /* 0x000fcc00078e00e5 */
[C---:B------:R-:W-:Y:S01]  /*101710*/  HMMA.1688.F32.TF32 R16, R132.reuse, R192, R64 ;  /* 0x000000c08410723c */ /* 0x040fe20000081040 */
[----:B------:R-:W-:Y:S01]  /*101720*/  STL.64 [R1+0x65e8], R238 ;  /* 0x0065e8ee01007387 */ /* 0x000fe20000100a00 */
[----:B------:R-:W-:Y:S06]  /*101730*/  STL.64 [R1+0x65e0], R236 ;  /* 0x0065e0ec01007387 */ /* 0x000fec0000100a00 */
        /* <DEDUP_REMOVED lines=14> */
[----:B------:R1:W-:Y:S02]  /*101820*/  STL.64 [R1+0xa58], R18 ;  /* 0x000a581201007387 */ /* 0x0003e40000100a00 */
[----:B------:R-:W2:Y:S05]  /*101830*/  LDL R234, [R1+0x1568] ;  /* 0x0015680001ea7983 */ /* 0x000eaa0000100800 */
[----:B------:R-:W-:Y:S01]  /*101840*/  STL.64 [R1+0xa70], R12 ;  /* 0x000a700c01007387 */ /* 0x000fe20000100a00 */
[----:B------:R3:W-:Y:S07]  /*101850*/  STL.64 [R1+0xa78], R14 ;  /* 0x000a780e01007387 */ /* 0x0007ee0000100a00 */
[----:B------:R-:W-:Y:S01]  /*101860*/  STL.64 [R1+0xa90], R8 ;  /* 0x000a900801007387 */ /* 0x000fe20000100a00 */
[----:B------:R4:W-:Y:S02]  /*101870*/  STL.64 [R1+0xa98], R10 ;  /* 0x000a980a01007387 */ /* 0x0009e40000100a00 */
        /* <DEDUP_REMOVED lines=44> */
[----:B------:R-:W-:Y:S01]  /*101b40*/  HMMA.1688.F32.TF32 R88, R4, R150, R88 ;  /* 0x000000960458723c */ /* 0x000fe20000081058 */
[----:B------:R-:W2:Y:S01]  /*101b50*/  LDL.LU R149, [R1+0x3074] ;  /* 0x0030740001957983 */ /* 0x000ea20000300800 */
[----:B------:R-:W2:Y:S01]  /*101b60*/  LDL.LU R150, [R1+0x3078] ;  /* 0x0030780001967983 */ /* 0x000ea20000300800 */
[----:B------:R-:W2:Y:S02]  /*101b70*/  LDL.LU R151, [R1+0x307c] ;  /* 0x00307c0001977983 */ /* 0x000ea40000300800 */
[----:B------:R-:W2:Y:S02]  /*101b80*/  LDL R142, [R1+0x14c8] ;  /* 0x0014c800018e7983 */ /* 0x000ea40000100800 */
[----:B------:R-:W2:Y:S01]  /*101b90*/  LDL R143, [R1+0x14cc] ;  /* 0x0014cc00018f7983 */ /* 0x000ea20000100800 */
[----:B------:R-:W2:Y:S01]  /*101ba0*/  LDL.LU R120, [R1+0x3080] ;  /* 0x0030800001787983 */ /* 0x000ea20000300800 */
[----:B------:R-:W2:Y:S02]  /*101bb0*/  LDL.LU R121, [R1+0x3084] ;  /* 0x0030840001797983 */ /* 0x000ea40000300800 */
[----:B------:R-:W2:Y:S02]  /*101bc0*/  LDL.LU R122, [R1+0x3088] ;  /* 0x00308800017a7983 */ /* 0x000ea40000300800 */
[----:B------:R-:W2:Y:S01]  /*101bd0*/  LDL.LU R123, [R1+0x308c] ;  /* 0x00308c00017b7983 */ /* 0x000ea20000300800 */
        /* <DEDUP_REMOVED lines=20> */
[----:B-1----:R-:W2:Y:S01]  /*101d20*/  LDL R18, [R1+0x1478] ;  /* 0x0014780001127983 */ /* 0x002ea20000100800 */
[----:B------:R-:W2:Y:S04]  /*101d30*/  LDL R19, [R1+0x147c] ;  /* 0x00147c0001137983 */ /* 0x000ea80000100800 */
[----:B---3--:R-:W3:Y:S04]  /*101d40*/  LDL R14, [R1+0x1468] ;  /* 0x00146800010e7983 */ /* 0x008ee80000100800 */
[----:B------:R-:W3:Y:S04]  /*101d50*/  LDL R15, [R1+0x146c] ;  /* 0x00146c00010f7983 */ /* 0x000ee80000100800 */
[----:B----4-:R-:W4:Y:S04]  /*101d60*/  LDL R10, [R1+0x1458] ;  /* 0x00145800010a7983 */ /* 0x010f280000100800 */
[----:B------:R-:W4:Y:S01]  /*101d70*/  LDL R11, [R1+0x145c] ;  /* 0x00145c00010b7983 */ /* 0x000f220000100800 */
        /* <DEDUP_REMOVED lines=78> */
[----:B------:R-:W-:Y:S01]  /*102260*/  IMAD.MOV.U32 R252, RZ, RZ, R221 ;  /* 0x000000fffffc7224 */ /* 0x000fe200078e00dd */
[C---:B--2---:R-:W-:Y:S08]  /*102270*/  HMMA.1688.F32.TF32 R120, R4.reuse, R142, R120 ;  /* 0x0000008e0478723c */ /* 0x044ff00000081078 */
[C---:B------:R-:W-:Y:S08]  /*102280*/  HMMA.1688.F32.TF32 R100, R4.reuse, R102, R36 ;  /* 0x000000660464723c */ /* 0x040ff00000081024 */
[C---:B------:R-:W-:Y:S08]  /*102290*/  HMMA.1688.F32.TF32 R96, R4.reuse, R98, R40 ;  /* 0x000000620460723c */ /* 0x040ff00000081028 */
[C---:B------:R-:W-:Y:S08]  /*1022a0*/  HMMA.1688.F32.TF32 R36, R4.reuse, R190, R180 ;  /* 0x000000be0424723c */ /* 0x040ff000000810b4 */
[----:B------:R-:W-:Y:S08]  /*1022b0*/  HMMA.1688.F32.TF32 R40, R4, R206, R196 ;  /* 0x000000ce0428723c */ /* 0x000ff000000810c4 */
[C---:B---3--:R-:W-:Y:S08]  /*1022c0*/  HMMA.1688.F32.TF32 R80, R132.reuse, R80, R88 ;  /* 0x000000508450723c */ /* 0x048ff00000081058 */
[----:B----4-:R-:W-:Y:S08]  /*1022d0*/  HMMA.1688.F32.TF32 R76, R132, R76, R136 ;  /* 0x0000004c844c723c */ /* 0x010ff00000081088 */
        /* <DEDUP_REMOVED lines=8> */
[----:B------:R1:W-:Y:S03]  /*102360*/  STL.64 [R1+0xac8], R82 ;  /* 0x000ac85201007387 */ /* 0x0003e60000100a00 */
[----:B------:R-:W-:Y:S01]  /*102370*/  STL.64 [R1+0xab0], R76 ;  /* 0x000ab04c01007387 */ /* 0x000fe20000100a00 */
[----:B------:R2:W-:Y:S03]  /*102380*/  STL.64 [R1+0xab8], R78 ;  /* 0x000ab84e01007387 */ /* 0x0005e60000100a00 */
        /* <DEDUP_REMOVED lines=37> */
[C---:B------:R-:W-:Y:S01]  /*1025e0*/  HMMA.1688.F32.TF32 R56, R4.reuse, R202, R192 ;  /* 0x000000ca0438723c */ /* 0x040fe200000810c0 */
[----:B------:R-:W4:Y:S01]  /*1025f0*/  LDL.LU R201, [R1+0x2e34] ;  /* 0x002e340001c97983 */ /* 0x000f220000300800 */
[----:B------:R-:W4:Y:S02]  /*102600*/  LDL.LU R202, [R1+0x2e38] ;  /* 0x002e380001ca7983 */ /* 0x000f240000300800 */
[----:B------:R-:W4:Y:S02]  /*102610*/  LDL.LU R203, [R1+0x2e3c] ;  /* 0x002e3c0001cb7983 */ /* 0x000f240000300800 */
[----:B-1----:R-:W4:Y:S01]  /*102620*/  LDL R82, [R1+0x15a8] ;  /* 0x0015a80001527983 */ /* 0x002f220000100800 */
[----:B------:R-:W4:Y:S01]  /*102630*/  LDL R83, [R1+0x15ac] ;  /* 0x0015ac0001537983 */ /* 0x000f220000100800 */
[----:B------:R-:W4:Y:S02]  /*102640*/  LDL.LU R192, [R1+0x2e40] ;  /* 0x002e400001c07983 */ /* 0x000f240000300800 */
[----:B------:R-:W4:Y:S02]  /*102650*/  LDL.LU R193, [R1+0x2e44] ;  /* 0x002e440001c17983 */ /* 0x000f240000300800 */
[----:B------:R-:W4:Y:S01]  /*102660*/  LDL.LU R194, [R1+0x2e48] ;  /* 0x002e480001c27983 */ /* 0x000f220000300800 */
[C---:B------:R-:W-:Y:S08]  /*102670*/  HMMA.1688.F32.TF32 R20, R4.reuse, R22, R72 ;  /* 0x000000160414723c */ /* 0x040ff00000081048 */
[C---:B------:R-:W-:Y:S01]  /*102680*/  HMMA.1688.F32.TF32 R128, R4.reuse, R130, R52 ;  /* 0x000000820480723c */ /* 0x040fe20000081034 */
[----:B------:R-:W4:Y:S07]  /*102690*/  LDL.LU R195, [R1+0x2e4c] ;  /* 0x002e4c0001c37983 */ /* 0x000f2e0000300800 */
[C---:B------:R-:W-:Y:S01]  /*1026a0*/  HMMA.1688.F32.TF32 R52, R4.reuse, R186, R176 ;  /* 0x000000ba0434723c */ /* 0x040fe200000810b0 */
[----:B--2---:R-:W2:Y:S02]  /*1026b0*/  LDL R78, [R1+0x1598] ;  /* 0x00159800014e7983 */ /* 0x004ea40000100800 */
        /* <DEDUP_REMOVED lines=19> */
[----:B------:R-:W-:Y:S01]  /*1027f0*/  MOV R239, R248 ;  /* 0x000000f800ef7202 */ /* 0x000fe20000000f00 */
[----:B------:R-:W2:Y:S01]  /*102800*/  LDL.LU R187, [R1+0x2e5c] ;  /* 0x002e5c0001bb7983 */ /* 0x000ea20000300800 */
[----:B------:R-:W-:-:S02]  /*102810*/  IMAD.MOV.U32 R238, RZ, RZ, R249 ;  /* 0x000000ffffee7224 */ /* 0x000fc400078e00f9 */
[----:B------:R-:W2:Y:S02]  /*102820*/  LDL.LU R248, [R1+0x2d80] ;  /* 0x002d800001f87983 */ /* 0x000ea40000300800 */
[----:B------:R-:W-:Y:S01]  /*102830*/  IMAD.MOV.U32 R247, RZ, RZ, R250 ;  /* 0x000000fffff77224 */ /* 0x000fe200078e00fa */
[----:B------:R-:W2:Y:S01]  /*102840*/  LDL.LU R249, [R1+0x2d84] ;  /* 0x002d840001f97983 */ /* 0x000ea20000300800 */
[C---:B------:R-:W-:Y:S01]  /*102850*/  HMMA.1688.F32.TF32 R24, R4.reuse, R26, R64 ;  /* 0x0000001a0418723c */ /* 0x040fe20000081040 */
[----:B------:R-:W-:Y:S01]  /*102860*/  MOV R246, R251 ;  /* 0x000000fb00f67202 */ /* 0x000fe20000000f00 */
[----:B------:R-:W2:Y:S06]  /*102870*/  LDL.LU R250, [R1+0x2d88] ;  /* 0x002d880001fa7983 */ /* 0x000eac0000300800 */
[C---:B------:R-:W-:Y:S01]  /*102880*/  HMMA.1688.F32.TF32 R64, R4.reuse, R234, R224 ;  /* 0x000000ea0440723c */ /* 0x040fe200000810e0 */
[----:B------:R-:W2:Y:S01]  /*102890*/  LDL.LU R251, [R1+0x2d8c] ;  /* 0x002d8c0001fb7983 */ /* 0x000ea20000300800 */
[----:B------:R-:W2:Y:S02]  /*1028a0*/  LDL R224, [R1+0x10] ;  /* 0x0000100001e07983 */ /* 0x000ea40000100800 */
[----:B------:R-:W2:Y:S02]  /*1028b0*/  LDL R225, [R1+0x14] ;  /* 0x0000140001e17983 */ /* 0x000ea40000100800 */
[----:B------:R-:W2:Y:S01]  /*1028c0*/  LDL R216, [R1] ;  /* 0x0000000001d87983 */ /* 0x000ea20000100800 */
        /* <DEDUP_REMOVED lines=33> */
[C---:B------:R-:W-:Y:S08]  /*102ae0*/  HMMA.1688.F32.TF32 R80, R4.reuse, R82, R192 ;  /* 0x000000520450723c */ /* 0x040ff000000810c0 */
[C---:B--2---:R-:W-:Y:S08]  /*102af0*/  HMMA.1688.F32.TF32 R72, R4.reuse, R74, R176 ;  /* 0x0000004a0448723c */ /* 0x044ff000000810b0 */
        /* <DEDUP_REMOVED lines=537> */
[----:B------:R-:W-:Y:S01]  /*104c90*/  MOV R3, R135 ;  /* 0x0000008700037202 */ /* 0x000fe20000000f00 */
[----:B------:R-:W-:Y:S01]  /*104ca0*/  LDS R134, [R2+0x32680] ;  /* 0x0326800002867984 */ /* 0x000fe20000000800 */
[----:B------:R-:W1:Y:S05]  /*104cb0*/  LDS R135, [R0+0x32680] ;  /* 0x0326800000877984 */ /* 0x000e6a0000000800 */
[C---:B---3--:R-:W-:Y:S01]  /*104cc0*/  HMMA.1688.F32.TF32 R104, R4.reuse, R146, R104 ;  /* 0x000000920468723c */ /* 0x048fe20000081068 */
[----:B------:R-:W2:Y:S01]  /*104cd0*/  LDL.LU.64 R146, [R1+0x6638] ;  /* 0x0066380001927983 */ /* 0x000ea20000300a00 */
[----:B------:R-:W3:Y:S02]  /*104ce0*/  LDL.LU.64 R144, [R1+0x6630] ;  /* 0x0066300001907983 */ /* 0x000ee40000300a00 */
[----:B------:R-:W1:Y:S02]  /*104cf0*/  LDL.LU.64 R154, [R1+0x6628] ;  /* 0x00662800019a7983 */ /* 0x000e640000300a00 */
        /* <DEDUP_REMOVED lines=11> */
[----:B------:R-:W1:Y:S02]  /*104db0*/  LDL R208, [R1+0x1120] ;  /* 0x0011200001d07983 */ /* 0x000e640000100800 */
[----:B------:R-:W3:Y:S01]  /*104dc0*/  LDL.64 R216, [R1+0x1130] ;  /* 0x0011300001d87983 */ /* 0x000ee20000100a00 */
        /* <DEDUP_REMOVED lines=13> */
[----:B------:R4:W-:Y:S01]  /*104ea0*/  STL.64 [R1+0x63e8], R188 ;  /* 0x0063e8bc01007387 */ /* 0x0009e20000100a00 */
        /* <DEDUP_REMOVED lines=11> */
[C---:B------:R-:W-:Y:S01]  /*104f60*/  HMMA.1688.F32.TF32 R136, R4.reuse, R142, R136 ;  /* 0x0000008e0488723c */ /* 0x040fe20000081088 */
[----:B------:R1:W-:Y:S07]  /*104f70*/  STL.64 [R1+0x6448], R140 ;  /* 0x0064488c01007387 */ /* 0x0003ee0000100a00 */
[----:B------:R-:W-:Y:S01]  /*104f80*/  HMMA.1688.F32.TF32 R56, R4, R214, R56 ;  /* 0x000000d60438723c */ /* 0x000fe20000081038 */
[----:B----4-:R-:W-:Y:S01]  /*104f90*/  MOV R189, R252 ;  /* 0x000000fc00bd7202 */ /* 0x010fe20000000f00 */
[----:B--2---:R-:W-:-:S07]  /*104fa0*/  IMAD.MOV.U32 R209, RZ, RZ, R245 ;  /* 0x000000ffffd17224 */ /* 0x004fce00078e00f5 */
[C---:B-1----:R-:W-:Y:S08]  /*104fb0*/  HMMA.1688.F32.TF32 R140, R132.reuse, R208, R20 ;  /* 0x000000d0848c723c */ /* 0x042ff00000081014 */
[C---:B---3--:R-:W-:Y:S01]  /*104fc0*/  HMMA.1688.F32.TF32 R20, R132.reuse, R216, R92 ;  /* 0x000000d88414723c */ /* 0x048fe2000008105c */
[----:B------:R-:W-:Y:S01]  /*104fd0*/  IMAD.MOV.U32 R214, RZ, RZ, R216 ;  /* 0x000000ffffd67224 */ /* 0x000fe200078e00d8 */
[----:B------:R-:W-:Y:S11]  /*104fe0*/  MOV R215, R217 ;  /* 0x000000d900d77202 */ /* 0x000ff60000000f00 */
[----:B------:R-:W-:Y:S02]  /*104ff0*/  @!UPT UIADD3 URZ, URZ, URZ, URZ ;  /* 0x0000003f3f3ff290 */ /* 0x000fe4000fffe03f */
[----:B------:R-:W-:Y:S01]  /*105000*/  STL.64 [R1+0xae0], R140 ;  /* 0x000ae08c01007387 */ /* 0x000fe20000100a00 */
[----:B------:R-:W-:Y:S07]  /*105010*/  STL.64 [R1+0xae8], R142 ;  /* 0x000ae88e01007387 */ /* 0x000fee0000100a00 */
[----:B------:R-:W-:Y:S02]  /*105020*/  STL.64 [R1+0xad0], R20 ;  /* 0x000ad01401007387 */ /* 0x000fe40000100a00 */
[----:B------:R1:W-:Y:S02]  /*105030*/  STL.64 [R1+0xad8], R22 ;  /* 0x000ad81601007387 */ /* 0x0003e40000100a00 */
[C---:B-1----:R-:W-:Y:S01]  /*105040*/  HMMA.1688.F32.TF32 R20, R132.reuse, R224, R24 ;  /* 0x000000e08414723c */ /* 0x042fe20000081018 */
[----:B------:R-:W-:Y:S01]  /*105050*/  STL.64 [R1+0x6460], R214 ;  /* 0x006460d601007387 */ /* 0x000fe20000100a00 */
[----:B------:R-:W-:Y:S11]  /*105060*/  STL.64 [R1+0x6458], R212 ;  /* 0x006458d401007387 */ /* 0x000ff60000100a00 */
[----:B------:R-:W-:Y:S10]  /*105070*/  @!UPT UIADD3 URZ, URZ, URZ, URZ ;  /* 0x0000003f3f3ff290 */ /* 0x000ff4000fffe03f */
[----:B------:R-:W-:Y:S01]  /*105080*/  STL.64 [R1+0xaa0], R20 ;  /* 0x000aa01401007387 */ /* 0x000fe20000100a00 */
[----:B------:R1:W-:Y:S02]  /*105090*/  STL.64 [R1+0xaa8], R22 ;  /* 0x000aa81601007387 */ /* 0x0003e40000100a00 */
[----:B-1----:R-:W-:Y:S01]  /*1050a0*/  HMMA.1688.F32.TF32 R20, R132, R232, R104 ;  /* 0x000000e88414723c */ /* 0x002fe20000081068 */
[----:B------:R-:W-:Y:S01]  /*1050b0*/  MOV R196, R237 ;  /* 0x000000ed00c47202 */ /* 0x000fe20000000f00 */
[----:B------:R-:W-:Y:S11]  /*1050c0*/  IMAD.MOV.U32 R197, RZ, RZ, R236 ;  /* 0x000000ffffc57224 */ /* 0x000ff600078e00ec */
[----:B------:R-:W-:Y:S10]  /*1050d0*/  @!UPT UIADD3 URZ, URZ, URZ, URZ ;  /* 0x0000003f3f3ff290 */ /* 0x000ff4000fffe03f */
[----:B------:R1:W-:Y:S01]  /*1050e0*/  STL.64 [R1+0xa80], R20 ;  /* 0x000a801401007387 */ /* 0x0003e20000100a00 */
[----:B------:R-:W-:Y:S02]  /*1050f0*/  STL.64 [R1+0xa88], R22 ;  /* 0x000a881601007387 */ /* 0x000fe40000100a00 */
[----:B------:R-:W2:Y:S02]  /*105100*/  LDL.LU R237, [R1+0x65cc] ;  /* 0x0065cc0001ed7983 */ /* 0x000ea40000300800 */
[----:B------:R-:W3:Y:S02]  /*105110*/  LDL.LU R236, [R1+0x65c8] ;  /* 0x0065c80001ec7983 */ /* 0x000ee40000300800 */
[----:B------:R-:W-:Y:S02]  /*105120*/  IMAD.MOV.U32 R188, RZ, RZ, R247 ;  /* 0x000000ffffbc7224 */ /* 0x000fe400078e00f7 */
[----:B------:R-:W-:Y:S01]  /*105130*/  IMAD.MOV.U32 R180, RZ, RZ, R244 ;  /* 0x000000ffffb47224 */ /* 0x000fe200078e00f4 */
[----:B------:R-:W4:Y:S01]  /*105140*/  LDL.LU R247, [R1+0x65c4] ;  /* 0x0065c40001f77983 */ /* 0x000f220000300800 */
[----:B------:R-:W4:Y:S02]  /*105150*/  LDL.LU R252, [R1+0x65c0] ;  /* 0x0065c00001fc7983 */ /* 0x000f240000300800 */
[----:B------:R-:W4:Y:S02]  /*105160*/  LDL.LU R244, [R1+0x65bc] ;  /* 0x0065bc0001f47983 */ /* 0x000f240000300800 */
[----:B------:R-:W-:-:S02]  /*105170*/  IMAD.MOV.U32 R181, RZ, RZ, R246 ;  /* 0x000000ffffb57224 */ /* 0x000fc400078e00f6 */
[----:B------:R-:W4:Y:S01]  /*105180*/  LDL.LU R246, [R1+0x65b8] ;  /* 0x0065b80001f67983 */ /* 0x000f220000300800 */
[----:B------:R-:W4:Y:S02]  /*105190*/  LDL.64 R184, [R1+0x1160] ;  /* 0x0011600001b87983 */ /* 0x000f240000100a00 */
[----:B------:R-:W-:Y:S02]  /*1051a0*/  IMAD.MOV.U32 R245, RZ, RZ, R21 ;  /* 0x000000fffff57224 */ /* 0x000fe400078e0015 */
[----:B-1----:R-:W4:Y:S01]  /*1051b0*/  LDL R20, [R1+0x1170] ;  /* 0x0011700001147983 */ /* 0x002f220000100800 */
        /* <DEDUP_REMOVED lines=17> */
[----:B------:R-:W-:-:S06]  /*1052d0*/  IMAD.MOV.U32 R231, RZ, RZ, R224 ;  /* 0x000000ffffe77224 */ /* 0x000fcc00078e00e0 */
[----:B------:R-:W-:Y:S01]  /*1052e0*/  IMAD.MOV.U32 R223, RZ, RZ, R225 ;  /* 0x000000ffffdf7224 */ /* 0x000fe200078e00e1 */
[----:B------:R-:W4:Y:S04]  /*1052f0*/  LDL R224, [R1+0x1200] ;  /* 0x0012000001e07983 */ /* 0x000f280000100800 */
[----:B------:R-:W4:Y:S01]  /*105300*/  LDL R225, [R1+0x1204] ;  /* 0x0012040001e17983 */ /* 0x000f220000100800 */
[----:B------:R-:W-:Y:S01]  /*105310*/  MOV R222, R232 ;  /* 0x000000e800de7202 */ /* 0x000fe20000000f00 */
[----:B------:R-:W-:Y:S01]  /*105320*/  IMAD.MOV.U32 R230, RZ, RZ, R233 ;  /* 0x000000ffffe67224 */ /* 0x000fe200078e00e9 */
[C---:B------:R-:W-:Y:S08]  /*105330*/  HMMA.1688.F32.TF32 R60, R4.reuse, R206, R60 ;  /* 0x000000ce043c723c */ /* 0x040ff0000008103c */
[C---:B------:R-:W-:Y:S08]  /*105340*/  HMMA.1688.F32.TF32 R100, R4.reuse, R170, R100 ;  /* 0x000000aa0464723c */ /* 0x040ff00000081064 */
[C---:B------:R-:W-:Y:S08]  /*105350*/  HMMA.1688.F32.TF32 R108, R4.reuse, R178, R108 ;  /* 0x000000b2046c723c */ /* 0x040ff0000008106c */
[----:B------:R-:W-:Y:S01]  /*105360*/  HMMA.1688.F32.TF32 R112, R4, R186, R112 ;  /* 0x000000ba0470723c */ /* 0x000fe20000081070 */
[----:B--2---:R-:W-:Y:S01]  /*105370*/  IMAD.MOV.U32 R233, RZ, RZ, R237 ;  /* 0x000000ffffe97224 */ /* 0x004fe200078e00ed */
[----:B---3--:R-:W-:-:S02]  /*105380*/  MOV R232, R236 ;  /* 0x000000ec00e87202 */ /* 0x008fc40000000f00 */
[----:B------:R-:W2:Y:S01]  /*105390*/  LDL.LU R236, [R1+0x65b4] ;  /* 0x0065b40001ec7983 */ /* 0x000ea20000300800 */
[----:B------:R-:W2:Y:S02]  /*1053a0*/  LDL.LU R237, [R1+0x65b0] ;  /* 0x0065b00001ed7983 */ /* 0x000ea40000300800 */
[----:B------:R-:W3:Y:S01]  /*1053b0*/  LDL.64 R168, [R1+0x1270] ;  /* 0x0012700001a87983 */ /* 0x000ee20000100a00 */
[C---:B----4-:R-:W-:Y:S01]  /*1053c0*/  HMMA.1688.F32.TF32 R24, R132.reuse, R184, R28 ;  /* 0x000000b88418723c */ /* 0x050fe2000008101c */
[----:B------:R-:W-:Y:S01]  /*1053d0*/  STL.64 [R1+0x6480], R230 ;  /* 0x006480e601007387 */ /* 0x000fe20000100a00 */
[----:B------:R-:W-:Y:S02]  /*1053e0*/  STL.64 [R1+0x6478], R228 ;  /* 0x006478e401007387 */ /* 0x000fe40000100a00 */
[----:B------:R-:W-:Y:S02]  /*1053f0*/  STL.64 [R1+0x6470], R222 ;  /* 0x006470de01007387 */ /* 0x000fe40000100a00 */
[----:B------:R-:W-:Y:S01]  /*105400*/  STL.64 [R1+0x6468], R220 ;  /* 0x006468dc01007387 */ /* 0x000fe20000100a00 */
[----:B------:R-:W-:Y:S01]  /*105410*/  STL [R1+0x6300], R245 ;  /* 0x006300f501007387 */ /* 0x000fe20000100800 */
[----:B------:R-:W-:Y:S01]  /*105420*/  MOV R206, R184 ;  /* 0x000000b800ce7202 */ /* 0x000fe20000000f00 */
[----:B------:R-:W-:Y:S11]  /*105430*/  IMAD.MOV.U32 R207, RZ, RZ, R185 ;  /* 0x000000ffffcf7224 */ /* 0x000ff600078e00b9 */
[----:B------:R-:W-:Y:S03]  /*105440*/  @!UPT UIADD3 URZ, URZ, URZ, URZ ;  /* 0x0000003f3f3ff290 */ /* 0x000fe6000fffe03f */
[----:B------:R-:W-:Y:S01]  /*105450*/  STL.64 [R1+0xa60], R24 ;  /* 0x000a601801007387 */ /* 0x000fe20000100a00 */
[----:B------:R1:W-:Y:S02]  /*105460*/  STL.64 [R1+0xa68], R26 ;  /* 0x000a681a01007387 */ /* 0x0003e40000100a00 */
[----:B------:R-:W4:Y:S01]  /*105470*/  LDL.64 R184, [R1+0x1290] ;  /* 0x0012900001b87983 */ /* 0x000f220000100a00 */
[C---:B-1----:R-:W-:Y:S08]  /*105480*/  HMMA.1688.F32.TF32 R24, R132.reuse, R20, R116 ;  /* 0x000000148418723c */ /* 0x042ff00000081074 */
[C---:B------:R-:W-:Y:S01]  /*105490*/  HMMA.1688.F32.TF32 R20, R132.reuse, R192, R128 ;  /* 0x000000c08414723c */ /* 0x040fe20000081080 */
[----:B------:R-:W-:Y:S01]  /*1054a0*/  STL.64 [R1+0x6490], R206 ;  /* 0x006490ce01007387 */ /* 0x000fe20000100a00 */
[----:B------:R-:W-:Y:S02]  /*1054b0*/  STL.64 [R1+0x6488], R204 ;  /* 0x006488cc01007387 */ /* 0x000fe40000100a00 */
[----:B------:R-:W3:Y:S04]  /*1054c0*/  LDL.64 R192, [R1+0x12a0] ;  /* 0x0012a00001c07983 */ /* 0x000ee80000100a00 */
[C---:B------:R-:W-:Y:S08]  /*1054d0*/  HMMA.1688.F32.TF32 R8, R132.reuse, R200, R8 ;  /* 0x000000c88408723c */ /* 0x040ff00000081008 */
[C---:B------:R-:W-:Y:S08]  /*1054e0*/  HMMA.1688.F32.TF32 R12, R132.reuse, R140, R12 ;  /* 0x0000008c840c723c */ /* 0x040ff0000008100c */
[C---:B------:R-:W-:Y:S01]  /*1054f0*/  HMMA.1688.F32.TF32 R16, R132.reuse, R148, R16 ;  /* 0x000000948410723c */ /* 0x040fe20000081010 */
[----:B------:R-:W-:Y:S01]  /*105500*/  STL.64 [R1+0xa40], R24 ;  /* 0x000a401801007387 */ /* 0x000fe20000100a00 */
[----:B------:R-:W-:Y:S02]  /*105510*/  STL.64 [R1+0xa48], R26 ;  /* 0x000a481a01007387 */ /* 0x000fe40000100a00 */
[----:B------:R-:W-:Y:S02]  /*105520*/  STL.64 [R1+0xa20], R20 ;  /* 0x000a201401007387 */ /* 0x000fe40000100a00 */
[----:B------:R-:W-:Y:S01]  /*105530*/  STL.64 [R1+0xa28], R22 ;  /* 0x000a281601007387 */ /* 0x000fe20000100a00 */
[----:B------:R-:W3:Y:S01]  /*105540*/  LDL.64 R200, [R1+0x12b0] ;  /* 0x0012b00001c87983 */ /* 0x000ee20000100a00 */
[----:B------:R-:W-:Y:S02]  /*105550*/  STL.64 [R1+0xa00], R8 ;  /* 0x000a000801007387 */ /* 0x000fe40000100a00 */
[----:B------:R1:W-:Y:S05]  /*105560*/  STL.64 [R1+0xa08], R10 ;  /* 0x000a080a01007387 */ /* 0x0003ea0000100a00 */
[----:B------:R-:W-:Y:S01]  /*105570*/  STL.64 [R1+0x9e0], R12 ;  /* 0x0009e00c01007387 */ /* 0x000fe20000100a00 */
[----:B------:R1:W-:Y:S07]  /*105580*/  STL.64 [R1+0x9e8], R14 ;  /* 0x0009e80e01007387 */ /* 0x0003ee0000100a00 */
[----:B------:R-:W-:Y:S02]  /*105590*/  STL.64 [R1+0xc10], R16 ;  /* 0x000c101001007387 */ /* 0x000fe40000100a00 */
[----:B------:R-:W-:Y:S01]  /*1055a0*/  STL.64 [R1+0xc18], R18 ;  /* 0x000c181201007387 */ /* 0x000fe20000100a00 */
[C---:B-1----:R-:W-:Y:S08]  /*1055b0*/  HMMA.1688.F32.TF32 R8, R132.reuse, R156, R96 ;  /* 0x0000009c8408723c */ /* 0x042ff00000081060 */
[----:B------:R-:W-:Y:S01]  /*1055c0*/  HMMA.1688.F32.TF32 R12, R132, R208, R100 ;  /* 0x000000d0840c723c */ /* 0x000fe20000081064 */
[----:B------:R-:W3:Y:S07]  /*1055d0*/  LDL.64 R208, [R1+0x12c0] ;  /* 0x0012c00001d07983 */ /* 0x000eee0000100a00 */
[C---:B------:R-:W-:Y:S08]  /*1055e0*/  HMMA.1688.F32.TF32 R120, R4.reuse, R194, R120 ;  /* 0x000000c20478723c */ /* 0x040ff00000081078 */
[----:B------:R-:W-:Y:S01]  /*1055f0*/  HMMA.1688.F32.TF32 R124, R4, R202, R124 ;  /* 0x000000ca047c723c */ /* 0x000fe2000008107c */
[----:B------:R-:W-:Y:S01]  /*105600*/  STL.64 [R1+0xc30], R8 ;  /* 0x000c300801007387 */ /* 0x000fe20000100a00 */
[----:B------:R1:W-:Y:S05]  /*105610*/  STL.64 [R1+0xc38], R10 ;  /* 0x000c380a01007387 */ /* 0x0003ea0000100a00 */
[----:B------:R-:W-:Y:S02]  /*105620*/  STL.64 [R1+0xc50], R12 ;  /* 0x000c500c01007387 */ /* 0x000fe40000100a00 */
[----:B------:R1:W-:Y:S02]  /*105630*/  STL.64 [R1+0xc58], R14 ;  /* 0x000c580e01007387 */ /* 0x0003e40000100a00 */
[C---:B-1----:R-:W-:Y:S08]  /*105640*/  HMMA.1688.F32.TF32 R8, R132.reuse, R216, R108 ;  /* 0x000000d88408723c */ /* 0x042ff0000008106c */
[----:B------:R-:W-:Y:S01]  /*105650*/  HMMA.1688.F32.TF32 R12, R132, R224, R112 ;  /* 0x000000e0840c723c */ /* 0x000fe20000081070 */
[----:B------:R-:W4:Y:S01]  /*105660*/  LDL.64 R216, [R1+0x12d0] ;  /* 0x0012d00001d87983 */ /* 0x000f220000100a00 */
[----:B------:R-:W-:-:S02]  /*105670*/  IMAD.MOV.U32 R164, RZ, RZ, R246 ;  /* 0x000000ffffa47224 */ /* 0x000fc400078e00f6 */
[----:B------:R-:W-:-:S04]  /*105680*/  IMAD.MOV.U32 R165, RZ, RZ, R244 ;  /* 0x000000ffffa57224 */ /* 0x000fc800078e00f4 */
[----:B------:R-:W-:Y:S08]  /*105690*/  HMMA.1688.F32.TF32 R36, R4, R218, R36 ;  /* 0x000000da0424723c */ /* 0x000ff00000081024 */
[C---:B------:R-:W-:Y:S01]  /*1056a0*/  HMMA.1688.F32.TF32 R16, R132.reuse, R164, R124 ;  /* 0x000000a48410723c */ /* 0x040fe2000008107c */
[----:B------:R-:W-:Y:S01]  /*1056b0*/  STL.64 [R1+0xc80], R8 ;  /* 0x000c800801007387 */ /* 0x000fe20000100a00 */
[----:B------:R-:W-:Y:S05]  /*1056c0*/  STL.64 [R1+0xc88], R10 ;  /* 0x000c880a01007387 */ /* 0x000fea0000100a00 */
[----:B------:R-:W-:Y:S02]  /*1056d0*/  STL.64 [R1+0xca0], R12 ;  /* 0x000ca00c01007387 */ /* 0x000fe40000100a00 */
[----:B------:R1:W-:Y:S01]  /*1056e0*/  STL.64 [R1+0xca8], R14 ;  /* 0x000ca80e01007387 */ /* 0x0003e20000100a00 */
[----:B------:R-:W4:Y:S06]  /*1056f0*/  LDL.64 R224, [R1+0x12e0] ;  /* 0x0012e00001e07983 */ /* 0x000f2c0000100a00 */
[----:B-1----:R-:W-:Y:S08]  /*105700*/  HMMA.1688.F32.TF32 R12, R132, R232, R36 ;  /* 0x000000e8840c723c */ /* 0x002ff00000081024 */
[----:B------:R-:W-:Y:S01]  /*105710*/  HMMA.1688.F32.TF32 R32, R4, R210, R32 ;  /* 0x000000d20420723c */ /* 0x000fe20000081020 */
[----:B------:R-:W-:Y:S01]  /*105720*/  IMAD.MOV.U32 R172, RZ, RZ, R252 ;  /* 0x000000ffffac7224 */ /* 0x000fe200078e00fc */
[----:B------:R-:W-:-:S06]  /*105730*/  MOV R173, R247 ;  /* 0x000000f700ad7202 */ /* 0x000fcc0000000f00 */
[----:B------:R-:W-:Y:S08]  /*105740*/  HMMA.1688.F32.TF32 R40, R4, R226, R40 ;  /* 0x000000e20428723c */ /* 0x000ff00000081028 */
[C---:B--2---:R-:W-:Y:S01]  /*105750*/  HMMA.1688.F32.TF32 R8, R132.reuse, R236, R120 ;  /* 0x000000ec8408723c */ /* 0x044fe20000081078 */
[----:B------:R-:W-:Y:S11]  /*105760*/  STL [R1+0x6308], R236 ;  /* 0x006308ec01007387 */ /* 0x000ff60000100800 */
[----:B------:R-:W-:Y:S11]  /*105770*/  @!UPT UIADD3 URZ, URZ, URZ, URZ ;  /* 0x0000003f3f3ff290 */ /* 0x000ff6000fffe03f */
[----:B------:R-:W-:Y:S01]  /*105780*/  STL.64 [R1+0xcc0], R8 ;  /* 0x000cc00801007387 */ /* 0x000fe20000100a00 */
[----:B------:R1:W-:Y:S02]  /*105790*/  STL.64 [R1+0xcc8], R10 ;  /* 0x000cc80a01007387 */ /* 0x0003e40000100a00 */
[----:B------:R-:W-:Y:S02]  /*1057a0*/  STL [R1+0x6304], R237 ;  /* 0x006304ed01007387 */ /* 0x000fe40000100800 */
[----:B------:R-:W-:Y:S01]  /*1057b0*/  STL.64 [R1+0xcd0], R16 ;  /* 0x000cd01001007387 */ /* 0x000fe20000100a00 */
[----:B------:R-:W-:Y:S01]  /*1057c0*/  STL.64 [R1+0xcd8], R18 ;  /* 0x000cd81201007387 */ /* 0x000fe20000100a00 */
[----:B------:R-:W2:Y:S01]  /*1057d0*/  LDL.64 R232, [R1+0x12f0] ;  /* 0x0012f00001e87983 */ /* 0x000ea20000100a00 */
[----:B-1----:R-:W-:Y:S08]  /*1057e0*/  HMMA.1688.F32.TF32 R8, R132, R172, R32 ;  /* 0x000000ac8408723c */ /* 0x002ff00000081020 */
[----:B------:R-:W-:Y:S11]  /*1057f0*/  HMMA.1688.F32.TF32 R44, R4, R234, R44 ;  /* 0x000000ea042c723c */ /* 0x000ff6000008102c */
[----:B------:R-:W-:Y:S04]  /*105800*/  @!UPT UIADD3 URZ, URZ, URZ, URZ ;  /* 0x0000003f3f3ff290 */ /* 0x000fe8000fffe03f */
[----:B------:R-:W-:Y:S01]  /*105810*/  STL.64 [R1+0xcb0], R8 ;  /* 0x000cb00801007387 */ /* 0x000fe20000100a00 */
[----:B------:R1:W-:Y:S02]  /*105820*/  STL.64 [R1+0xcb8], R10 ;  /* 0x000cb80a01007387 */ /* 0x0003e40000100a00 */
[C---:B-1----:R-:W-:Y:S01]  /*105830*/  HMMA.1688.F32.TF32 R8, R132.reuse, R180, R40 ;  /* 0x000000b48408723c */ /* 0x042fe20000081028 */
[----:B------:R-:W-:Y:S07]  /*105840*/  STL.64 [R1+0xc90], R12 ;  /* 0x000c900c01007387 */ /* 0x000fee0000100a00 */
[C---:B------:R-:W-:Y:S01]  /*105850*/  HMMA.1688.F32.TF32 R16, R132.reuse, R188, R44 ;  /* 0x000000bc8410723c */ /* 0x040fe2000008102c */
[----:B------:R1:W-:Y:S07]  /*105860*/  STL.64 [R1+0xc98], R14 ;  /* 0x000c980e01007387 */ /* 0x0003ee0000100a00 */
[C---:B-1----:R-:W-:Y:S07]  /*105870*/  HMMA.1688.F32.TF32 R12, R132.reuse, R196, R48 ;  /* 0x000000c4840c723c */ /* 0x042fee0000081030 */
[----:B------:R-:W-:Y:S01]  /*105880*/  STL.64 [R1+0xc70], R8 ;  /* 0x000c700801007387 */ /* 0x000fe20000100a00 */
[----:B------:R3:W-:Y:S02]  /*105890*/  STL.64 [R1+0xc78], R10 ;  /* 0x000c780a01007387 */ /* 0x0007e40000100a00 */
[----:B---3--:R-:W-:Y:S01]  /*1058a0*/  HMMA.1688.F32.TF32 R8, R132, R168, R52 ;  /* 0x000000a88408723c */ /* 0x008fe20000081034 */
[----:B------:R-:W-:Y:S01]  /*1058b0*/  IMAD.MOV.U32 R176, RZ, RZ, R239 ;  /* 0x000000ffffb07224 */ /* 0x000fe200078e00ef */
[----:B------:R-:W-:Y:S01]  /*1058c0*/  MOV R177, R238 ;  /* 0x000000ee00b17202 */ /* 0x000fe20000000f00 */
[----:B------:R-:W-:-:S02]  /*1058d0*/  IMAD.MOV.U32 R236, RZ, RZ, R169 ;  /* 0x000000ffffec7224 */ /* 0x000fc400078e00a9 */
[----:B------:R-:W-:Y:S01]  /*1058e0*/  STL.64 [R1+0xc60], R16 ;  /* 0x000c601001007387 */ /* 0x000fe20000100a00 */
[----:B------:R-:W-:Y:S07]  /*1058f0*/  STL.64 [R1+0xc68], R18 ;  /* 0x000c681201007387 */ /* 0x000fee0000100a00 */
[----:B------:R-:W-:Y:S02]  /*105900*/  STL.64 [R1+0xc40], R12 ;  /* 0x000c400c01007387 */ /* 0x000fe40000100a00 */
[----:B------:R1:W-:Y:S01]  /*105910*/  STL.64 [R1+0xc48], R14 ;  /* 0x000c480e01007387 */ /* 0x0003e20000100a00 */
[----:B------:R-:W-:Y:S01]  /*105920*/  STL [R1+0x630c], R236 ;  /* 0x00630cec01007387 */ /* 0x000fe20000100800 */
[C---:B------:R-:W-:Y:S08]  /*105930*/  HMMA.1688.F32.TF32 R64, R4.reuse, R198, R64 ;  /* 0x000000c60440723c */ /* 0x040ff00000081040 */
[----:B------:R-:W-:Y:S08]  /*105940*/  HMMA.1688.F32.TF32 R68, R4, R190, R68 ;  /* 0x000000be0444723c */ /* 0x000ff00000081044 */
[C---:B-1----:R-:W-:Y:S01]  /*105950*/  HMMA.1688.F32.TF32 R12, R132.reuse, R176, R56 ;  /* 0x000000b0840c723c */ /* 0x042fe20000081038 */
[----:B------:R-:W-:Y:S01]  /*105960*/  STL.64 [R1+0xc20], R8 ;  /* 0x000c200801007387 */ /* 0x000fe20000100a00 */
[----:B------:R4:W-:Y:S06]  /*105970*/  STL.64 [R1+0xc28], R10 ;  /* 0x000c280a01007387 */ /* 0x0009ec0000100a00 */
[----:B----4-:R-:W-:Y:S08]  /*105980*/  HMMA.1688.F32.TF32 R8, R132, R184, R60 ;  /* 0x000000b88408723c */ /* 0x010ff0000008103c */
[----:B------:R-:W-:Y:S07]  /*105990*/  HMMA.1688.F32.TF32 R72, R4, R182, R72 ;  /* 0x000000b60448723c */ /* 0x000fee0000081048 */
[----:B------:R-:W-:Y:S01]  /*1059a0*/  STL.64 [R1+0xc00], R12 ;  /* 0x000c000c01007387 */ /* 0x000fe20000100a00 */
[----:B------:R1:W-:Y:S02]  /*1059b0*/  STL.64 [R1+0xc08], R14 ;  /* 0x000c080e01007387 */ /* 0x0003e40000100a00 */
[C---:B-1----:R-:W-:Y:S05]  /*1059c0*/  HMMA.1688.F32.TF32 R12, R132.reuse, R192, R64 ;  /* 0x000000c0840c723c */ /* 0x042fea0000081040 */
[----:B------:R-:W-:Y:S01]  /*1059d0*/  STL.64 [R1+0xbe0], R8 ;  /* 0x000be00801007387 */ /* 0x000fe20000100a00 */
[----:B------:R1:W-:Y:S02]  /*1059e0*/  STL.64 [R1+0xbe8], R10 ;  /* 0x000be80a01007387 */ /* 0x0003e40000100a00 */
[----:B-1----:R-:W-:Y:S01]  /*1059f0*/  HMMA.1688.F32.TF32 R8, R132, R200, R68 ;  /* 0x000000c88408723c */ /* 0x002fe20000081044 */
[----:B------:R-:W-:Y:S01]  /*105a00*/  MOV R245, R185 ;  /* 0x000000b900f57202 */ /* 0x000fe20000000f00 */
[----:B------:R-:W-:-:S04]  /*105a10*/  IMAD.MOV.U32 R237, RZ, RZ, R184 ;  /* 0x000000ffffed7224 */ /* 0x000fc800078e00b8 */
        /* <DEDUP_REMOVED lines=8> */
[----:B------:R-:W-:Y:S01]  /*105aa0*/  MOV R239, R201 ;  /* 0x000000c900ef7202 */ /* 0x000fe20000000f00 */
[----:B------:R-:W-:-:S04]  /*105ab0*/  IMAD.MOV.U32 R238, RZ, RZ, R200 ;  /* 0x000000ffffee7224 */ /* 0x000fc800078e00c8 */
[----:B------:R-:W-:Y:S01]  /*105ac0*/  STL [R1+0x631c], R239 ;  /* 0x00631cef01007387 */ /* 0x000fe20000100800 */
[----:B------:R-:W-:Y:S01]  /*105ad0*/  STL [R1+0x6318], R238 ;  /* 0x006318ee01007387 */ /* 0x000fe20000100800 */
[----:B------:R-:W-:Y:S11]  /*105ae0*/  HMMA.1688.F32.TF32 R80, R4, R166, R80 ;  /* 0x000000a60450723c */ /* 0x000ff60000081050 */
[----:B------:R-:W-:Y:S04]  /*105af0*/  @!UPT UIADD3 URZ, URZ, URZ, URZ ;  /* 0x0000003f3f3ff290 */ /* 0x000fe8000fffe03f */
[----:B------:R-:W-:Y:S01]  /*105b00*/  STL.64 [R1+0xb80], R8 ;  /* 0x000b800801007387 */ /* 0x000fe20000100a00 */
[----:B------:R1:W-:Y:S02]  /*105b10*/  STL.64 [R1+0xb88], R10 ;  /* 0x000b880a01007387 */ /* 0x0003e40000100a00 */
[----:B-1----:R-:W-:Y:S08]  /*105b20*/  HMMA.1688.F32.TF32 R8, R132, R216, R76 ;  /* 0x000000d88408723c */ /* 0x002ff0000008104c */
[----:B------:R-:W-:Y:S11]  /*105b30*/  HMMA.1688.F32.TF32 R84, R4, R158, R84 ;  /* 0x0000009e0454723c */ /* 0x000ff60000081054 */
[----:B------:R-:W-:Y:S04]  /*105b40*/  @!UPT UIADD3 URZ, URZ, URZ, URZ ;  /* 0x0000003f3f3ff290 */ /* 0x000fe8000fffe03f */
[----:B------:R-:W-:Y:S01]  /*105b50*/  STL.64 [R1+0xb60], R8 ;  /* 0x000b600801007387 */ /* 0x000fe20000100a00 */
[----:B------:R1:W-:Y:S02]  /*105b60*/  STL.64 [R1+0xb68], R10 ;  /* 0x000b680a01007387 */ /* 0x0003e40000100a00 */
[C---:B-1----:R-:W-:Y:S01]  /*105b70*/  HMMA.1688.F32.TF32 R8, R132.reuse, R224, R80 ;  /* 0x000000e08408723c */ /* 0x042fe20000081050 */
[----:B------:R-:W-:Y:S01]  /*105b80*/  IMAD.MOV.U32 R239, RZ, RZ, R224 ;  /* 0x000000ffffef7224 */ /* 0x000fe200078e00e0 */
[----:B------:R-:W-:Y:S01]  /*105b90*/  MOV R238, R225 ;  /* 0x000000e100ee7202 */ /* 0x000fe20000000f00 */
[----:B------:R-:W-:Y:S02]  /*105ba0*/  IMAD.MOV.U32 R236, RZ, RZ, R193 ;  /* 0x000000ffffec7224 */ /* 0x000fe400078e00c1 */
[----:B------:R-:W-:Y:S11]  /*105bb0*/  IMAD.MOV.U32 R237, RZ, RZ, R209 ;  /* 0x000000ffffed7224 */ /* 0x000ff600078e00d1 */
[----:B------:R-:W-:Y:S07]  /*105bc0*/  @!UPT UIADD3 URZ, URZ, URZ, URZ ;  /* 0x0000003f3f3ff290 */ /* 0x000fee000fffe03f */
[----:B------:R-:W-:Y:S01]  /*105bd0*/  STL.64 [R1+0xb40], R8 ;  /* 0x000b400801007387 */ /* 0x000fe20000100a00 */
[----:B------:R2:W-:Y:S02]  /*105be0*/  STL.64 [R1+0xb48], R10 ;  /* 0x000b480a01007387 */ /* 0x0005e40000100a00 */
[----:B--2---:R-:W-:Y:S01]  /*105bf0*/  HMMA.1688.F32.TF32 R8, R132, R232, R84 ;  /* 0x000000e88408723c */ /* 0x004fe20000081054 */
[----:B------:R-:W-:Y:S01]  /*105c00*/  STL.64 [R1+0x6348], R238 ;  /* 0x006348ee01007387 */ /* 0x000fe20000100a00 */
[----:B------:R-:W-:Y:S02]  /*105c10*/  STL.64 [R1+0x6340], R236 ;  /* 0x006340ec01007387 */ /* 0x000fe40000100a00 */
[----:B------:R-:W-:Y:S11]  /*105c20*/  IMAD.MOV.U32 R245, RZ, RZ, R208 ;  /* 0x000000fffff57224 */ /* 0x000ff600078e00d0 */
[----:B------:R-:W-:Y:S08]  /*105c30*/  @!UPT UIADD3 URZ, URZ, URZ, URZ ;  /* 0x0000003f3f3ff290 */ /* 0x000ff0000fffe03f */
[----:B------:R-:W-:Y:S01]  /*105c40*/  STL.64 [R1+0xb20], R8 ;  /* 0x000b200801007387 */ /* 0x000fe20000100a00 */
[----:B------:R1:W-:Y:S02]  /*105c50*/  STL.64 [R1+0xb28], R10 ;  /* 0x000b280a01007387 */ /* 0x0003e40000100a00 */
[----:B------:R-:W2:Y:S02]  /*105c60*/  LDL R234, [R1+0x1568] ;  /* 0x0015680001ea7983 */ /* 0x000ea40000100800 */
[----:B------:R-:W2:Y:S01]  /*105c70*/  LDL R235, [R1+0x156c] ;  /* 0x00156c0001eb7983 */ /* 0x000ea20000100800 */
[----:B------:R-:W2:Y:S01]  /*105c80*/  LDL.LU R224, [R1+0x3350] ;  /* 0x0033500001e07983 */ /* 0x000ea20000300800 */
[----:B------:R-:W2:Y:S02]  /*105c90*/  LDL.LU R225, [R1+0x3354] ;  /* 0x0033540001e17983 */ /* 0x000ea40000300800 */
[----:B------:R-:W2:Y:S02]  /*105ca0*/  LDL.LU R226, [R1+0x3358] ;  /* 0x0033580001e27983 */ /* 0x000ea40000300800 */
[----:B------:R-:W2:Y:S01]  /*105cb0*/  LDL.LU R227, [R1+0x335c] ;  /* 0x00335c0001e37983 */ /* 0x000ea20000300800 */
        /* <DEDUP_REMOVED lines=55> */
[----:B------:R-:W3:Y:S02]  /*106030*/  LDL R110, [R1+0x14a8] ;  /* 0x0014a800016e7983 */ /* 0x000ee40000100800 */
[----:B------:R-:W3:Y:S02]  /*106040*/  LDL R111, [R1+0x14ac] ;  /* 0x0014ac00016f7983 */ /* 0x000ee40000100800 */
[----:B------:R-:W3:Y:S01]  /*106050*/  LDL.LU R32, [R1+0x3410] ;  /* 0x0034100001207983 */ /* 0x000ee20000300800 */
[----:B------:R-:W3:Y:S01]  /*106060*/  LDL.LU R33, [R1+0x3414] ;  /* 0x0034140001217983 */ /* 0x000ee20000300800 */
[----:B------:R-:W3:Y:S02]  /*106070*/  LDL.LU R34, [R1+0x3418] ;  /* 0x0034180001227983 */ /* 0x000ee40000300800 */
[----:B------:R-:W3:Y:S02]  /*106080*/  LDL.LU R35, [R1+0x341c] ;  /* 0x00341c0001237983 */ /* 0x000ee40000300800 */
        /* <DEDUP_REMOVED lines=19> */
[----:B------:R-:W4:Y:S01]  /*1061c0*/  LDL.LU R53, [R1+0x3274] ;  /* 0x0032740001357983 */ /* 0x000f220000300800 */
[----:B------:R-:W4:Y:S02]  /*1061d0*/  LDL.LU R54, [R1+0x3278] ;  /* 0x0032780001367983 */ /* 0x000f240000300800 */
[----:B------:R-:W4:Y:S02]  /*1061e0*/  LDL.LU R55, [R1+0x327c] ;  /* 0x00327c0001377983 */ /* 0x000f240000300800 */
        /* <DEDUP_REMOVED lines=71> */
[----:B------:R-:W-:-:S02]  /*106660*/  IMAD.MOV.U32 R247, RZ, RZ, R217 ;  /* 0x000000fffff77224 */ /* 0x000fc400078e00d9 */
[----:B------:R-:W-:-:S03]  /*106670*/  IMAD.MOV.U32 R244, RZ, RZ, R233 ;  /* 0x000000fffff47224 */ /* 0x000fc600078e00e9 */
[----:B------:R-:W-:Y:S02]  /*106680*/  STL.64 [R1+0x6358], R246 ;  /* 0x006358f601007387 */ /* 0x000fe40000100a00 */
[----:B------:R-:W-:Y:S02]  /*106690*/  STL.64 [R1+0x6350], R244 ;  /* 0x006350f401007387 */ /* 0x000fe40000100a00 */
[----:B------:R-:W-:Y:S01]  /*1066a0*/  IMAD.MOV.U32 R252, RZ, RZ, R232 ;  /* 0x000000fffffc7224 */ /* 0x000fe200078e00e8 */
[C---:B--2---:R-:W-:Y:S08]  /*1066b0*/  HMMA.1688.F32.TF32 R112, R4.reuse, R114, R124 ;  /* 0x000000720470723c */ /* 0x044ff0000008107c */
[C---:B---3--:R-:W-:Y:S08]  /*1066c0*/  HMMA.1688.F32.TF32 R108, R4.reuse, R110, R32 ;  /* 0x0000006e046c723c */ /* 0x048ff00000081020 */
[C---:B------:R-:W-:Y:S08]  /*1066d0*/  HMMA.1688.F32.TF32 R124, R4.reuse, R230, R220 ;  /* 0x000000e6047c723c */ /* 0x040ff000000810dc */
[C---:B------:R-:W-:Y:S08]  /*1066e0*/  HMMA.1688.F32.TF32 R32, R4.reuse, R142, R212 ;  /* 0x0000008e0420723c */ /* 0x040ff000000810d4 */
[C---:B----4-:R-:W-:Y:S08]  /*1066f0*/  HMMA.1688.F32.TF32 R100, R4.reuse, R102, R36 ;  /* 0x000000660464723c */ /* 0x050ff00000081024 */
        /* <DEDUP_REMOVED lines=54> */
[----:B--2---:R-:W2:Y:S02]  /*106a60*/  LDL R86, [R1+0x15b8] ;  /* 0x0015b80001567983 */ /* 0x004ea40000100800 */
[----:B------:R-:W2:Y:S02]  /*106a70*/  LDL R87, [R1+0x15bc] ;  /* 0x0015bc0001577983 */ /* 0x000ea40000100800 */
[----:B------:R-:W2:Y:S01]  /*106a80*/  LDL.LU R200, [R1+0x3300] ;  /* 0x0033000001c87983 */ /* 0x000ea20000300800 */
[C---:B------:R-:W-:Y:S01]  /*106a90*/  HMMA.1688.F32.TF32 R56, R4.reuse, R202, R192 ;  /* 0x000000ca0438723c */ /* 0x040fe200000810c0 */
        /* <DEDUP_REMOVED lines=32> */
[----:B------:R-:W-:Y:S02]  /*106ca0*/  IMAD.MOV.U32 R222, RZ, RZ, R249 ;  /* 0x000000ffffde7224 */ /* 0x000fe400078e00f9 */
[----:B------:R-:W2:Y:S01]  /*106cb0*/  LDL.LU R248, [R1+0x3250] ;  /* 0x0032500001f87983 */ /* 0x000ea20000300800 */
[----:B------:R-:W-:Y:S01]  /*106cc0*/  MOV R231, R250 ;  /* 0x000000fa00e77202 */ /* 0x000fe20000000f00 */
[----:B------:R-:W2:Y:S01]  /*106cd0*/  LDL.LU R249, [R1+0x3254] ;  /* 0x0032540001f97983 */ /* 0x000ea20000300800 */
[----:B------:R-:W-:Y:S02]  /*106ce0*/  IMAD.MOV.U32 R230, RZ, RZ, R251 ;  /* 0x000000ffffe67224 */ /* 0x000fe400078e00fb */
[----:B------:R-:W2:Y:S02]  /*106cf0*/  LDL.LU R250, [R1+0x3258] ;  /* 0x0032580001fa7983 */ /* 0x000ea40000300800 */
[----:B------:R-:W2:Y:S01]  /*106d00*/  LDL.LU R251, [R1+0x325c] ;  /* 0x00325c0001fb7983 */ /* 0x000ea20000300800 */
[----:B------:R-:W2:Y:S01]  /*106d10*/  LDL.64 R244, [R1+0x40] ;  /* 0x0000400001f47983 */ /* 0x000ea20000100a00 */
[----:B------:R-:W2:Y:S02]  /*106d20*/  LDL.LU.64 R246, [R1+0x48] ;  /* 0x0000480001f67983 */ /* 0x000ea40000300a00 */
[----:B------:R-:W2:Y:S02]  /*106d30*/  LDL.64 R236, [R1+0x50] ;  /* 0x0000500001ec7983 */ /* 0x000ea40000100a00 */
[----:B------:R-:W2:Y:S01]  /*106d40*/  LDL.LU.64 R238, [R1+0x58] ;  /* 0x0000580001ee7983 */ /* 0x000ea20000300a00 */
[----:B------:R-:W2:Y:S04]  /*106d50*/  LDL R232, [R1+0x20] ;  /* 0x0000200001e87983 */ /* 0x000ea80000100800 */
[----:B------:R-:W2:Y:S01]  /*106d60*/  LDL R233, [R1+0x24] ;  /* 0x0000240001e97983 */ /* 0x000ea20000100800 */
[----:B------:R-:W-:Y:S01]  /*106d70*/  MOV R214, R241 ;  /* 0x000000f100d67202 */ /* 0x000fe20000000f00 */
[----:B------:R-:W-:-:S02]  /*106d80*/  IMAD.MOV.U32 R215, RZ, RZ, R240 ;  /* 0x000000ffffd77224 */ /* 0x000fc400078e00f0 */
[----:B------:R-:W2:Y:S01]  /*106d90*/  LDL R241, [R1+0x34] ;  /* 0x0000340001f17983 */ /* 0x000ea20000100800 */
[----:B------:R-:W2:Y:S04]  /*106da0*/  LDL R240, [R1+0x30] ;  /* 0x0000300001f07983 */ /* 0x000ea80000100800 */
[----:B------:R-:W-:Y:S04]  /*106db0*/  LDS R132, [R2+0x18700] ;  /* 0x0187000002847984 */ /* 0x000fe80000000800 */
[----:B------:R-:W-:Y:S04]  /*106dc0*/  LDS R134, [R2+0x1a700] ;  /* 0x01a7000002867984 */ /* 0x000fe80000000800 */
[----:B------:R-:W-:Y:S04]  /*106dd0*/  LDS R133, [R0+0x18700] ;  /* 0x0187000000857984 */ /* 0x000fe80000000800 */
[----:B------:R-:W3:Y:S01]  /*106de0*/  LDS R135, [R0+0x1a700] ;  /* 0x01a7000000877984 */ /* 0x000ee20000000800 */
[----:B------:R-:W-:Y:S03]  /*106df0*/  HMMA.1688.F32.TF32 R120, R4, R206, R120 ;  /* 0x000000ce0478723c */ /* 0x000fe60000081078 */
[----:B------:R-:W2:Y:S04]  /*106e00*/  LDL R204, [R1+0x60] ;  /* 0x0000600001cc7983 */ /* 0x000ea80000100800 */
[----:B------:R-:W2:Y:S01]  /*106e10*/  LDL R205, [R1+0x64] ;  /* 0x0000640001cd7983 */ /* 0x000ea20000100800 */
[----:B------:R-:W2:Y:S02]  /*106e20*/  LDL R206, [R1+0x68] ;  /* 0x0000680001ce7983 */ /* 0x000ea40000100800 */
[----:B------:R-:W2:Y:S01]  /*106e30*/  LDL R207, [R1+0x6c] ;  /* 0x00006c0001cf7983 */ /* 0x000ea20000100800 */
[----:B------:R-:W2:Y:S01]  /*106e40*/  LDL.64 R140, [R1+0xa0] ;  /* 0x0000a000018c7983 */ /* 0x000ea20000100a00 */
[----:B------:R-:W2:Y:S02]  /*106e50*/  LDL.LU.64 R142, [R1+0xa8] ;  /* 0x0000a800018e7983 */ /* 0x000ea40000300a00 */
[----:B------:R-:W2:Y:S02]  /*106e60*/  LDL R148, [R1+0xb0] ;  /* 0x0000b00001947983 */ /* 0x000ea40000100800 */
[----:B------:R-:W2:Y:S01]  /*106e70*/  LDL R149, [R1+0xb4] ;  /* 0x0000b40001957983 */ /* 0x000ea20000100800 */
[----:B------:R-:W2:Y:S04]  /*106e80*/  LDL R150, [R1+0xb8] ;  /* 0x0000b80001967983 */ /* 0x000ea80000100800 */
[----:B------:R-:W2:Y:S04]  /*106e90*/  LDL R151, [R1+0xbc] ;  /* 0x0000bc0001977983 */ /* 0x000ea80000100800 */
[----:B------:R-:W2:Y:S04]  /*106ea0*/  LDL R180, [R1+0xf0] ;  /* 0x0000f00001b47983 */ /* 0x000ea80000100800 */
[----:B------:R-:W2:Y:S04]  /*106eb0*/  LDL R181, [R1+0xf4] ;  /* 0x0000f40001b57983 */ /* 0x000ea80000100800 */
[----:B------:R-:W2:Y:S01]  /*106ec0*/  LDL.64 R196, [R1+0x110] ;  /* 0x0001100001c47983 */ /* 0x000ea20000100a00 */
[----:B------:R-:W2:Y:S01]  /*106ed0*/  LDL.LU.64 R198, [R1+0x118] ;  /* 0x0001180001c67983 */ /* 0x000ea20000300a00 */
[----:B------:R-:W-:Y:S01]  /*106ee0*/  MOV R182, R243 ;  /* 0x000000f300b67202 */ /* 0x000fe20000000f00 */
[----:B------:R-:W-:Y:S01]  /*106ef0*/  IMAD.MOV.U32 R183, RZ, RZ, R242 ;  /* 0x000000ffffb77224 */ /* 0x000fe200078e00f2 */
[C---:B---3--:R-:W-:Y:S08]  /*106f00*/  HMMA.1688.F32.TF32 R24, R132.reuse, R224, R24 ;  /* 0x000000e08418723c */ /* 0x048ff00000081018 */
[----:B----4-:R-:W-:Y:S08]  /*106f10*/  HMMA.1688.F32.TF32 R92, R132, R216, R92 ;  /* 0x000000d8845c723c */ /* 0x010ff0000008105c */
[C---:B------:R-:W-:Y:S08]  /*106f20*/  HMMA.1688.F32.TF32 R88, R4.reuse, R90, R208 ;  /* 0x0000005a0458723c */ /* 0x040ff000000810d0 */
[C---:B--2---:R-:W-:Y:S08]  /*106f30*/  HMMA.1688.F32.TF32 R84, R4.reuse, R86, R200 ;  /* 0x000000560454723c */ /* 0x044ff000000810c8 */
[C---:B------:R-:W-:Y:S08]  /*106f40*/  HMMA.1688.F32.TF32 R80, R4.reuse, R82, R192 ;  /* 0x000000520450723c */ /* 0x040ff000000810c0 */
        /* <DEDUP_REMOVED lines=97> */
[----:B------:R-:W-:Y:S01]  /*107560*/  IMAD.MOV.U32 R249, RZ, RZ, R246 ;  /* 0x000000fffff97224 */ /* 0x000fe200078e00f6 */
[----:B------:R-:W-:Y:S01]  /*107570*/  MOV R248, R247 ;  /* 0x000000f700f87202 */ /* 0x000fe20000000f00 */
[C---:B------:R-:W-:Y:S01]  /*107580*/  HMMA.1688.F32.TF32 R72, R4.reuse, R186, R72 ;  /* 0x000000ba0448723c */ /* 0x040fe20000081048 */
[----:B------:R-:W-:Y:S04]  /*107590*/  LDS R132, [R2+0x20700] ;  /* 0x0207000002847984 */ /* 0x000fe80000000800 */
[----:B------:R-:W-:Y:S03]  /*1075a0*/  LDS R133, [R0+0x20700] ;  /* 0x0207000000857984 */ /* 0x000fe60000000800 */
        /* <DEDUP_REMOVED lines=420> */
[C---:B------:R-:W-:Y:S08]  /*108ff0*/  HMMA.1688.F32.TF32 R128, R4.reuse, R242, R128 ;  /* 0x000000f20480723c */ /* 0x040ff00000081080 */
[C---:B------:R-:W-:Y:S08]  /*109000*/  HMMA.1688.F32.TF32 R8, R4.reuse, R250, R8 ;  /* 0x000000fa0408723c */ /* 0x040ff00000081008 */
[C---:B------:R-:W-:Y:S08]  /*109010*/  HMMA.1688.F32.TF32 R16, R4.reuse, R246, R16 ;  /* 0x000000f60410723c */ /* 0x040ff00000081010 */
        /* <DEDUP_REMOVED lines=16> */
[----:B------:R-:W-:-:S02]  /*109120*/  IMAD.MOV.U32 R135, RZ, RZ, R3 ;  /* 0x000000ffff877224 */ /* 0x000fc400078e0003 */
[----:B------:R-:W-:-:S04]  /*109130*/  IMAD.MOV.U32 R3, RZ, RZ, R155 ;  /* 0x000000ffff037224 */ /* 0x000fc800078e009b */
[C---:B---3--:R-:W-:Y:S01]  /*109140*/  HMMA.1688.F32.TF32 R104, R4.reuse, R146, R104 ;  /* 0x000000920468723c */ /* 0x048fe20000081068 */
[----:B------:R-:W3:Y:S01]  /*109150*/  LDL.LU.64 R146, [R1+0x63a8] ;  /* 0x0063a80001927983 */ /* 0x000ee20000300a00 */
[----:B------:R-:W4:Y:S02]  /*109160*/  LDL.LU.64 R144, [R1+0x63a0] ;  /* 0x0063a00001907983 */ /* 0x000f240000300a00 */
[----:B------:R-:W3:Y:S02]  /*109170*/  LDL.LU.64 R154, [R1+0x6398] ;  /* 0x00639800019a7983 */ /* 0x000ee40000300a00 */
[----:B------:R-:W3:Y:S01]  /*109180*/  LDL.LU.64 R152, [R1+0x6390] ;  /* 0x0063900001987983 */ /* 0x000ee20000300a00 */
[----:B------:R-:W3:Y:S01]  /*109190*/  LDL.LU.64 R162, [R1+0x6388] ;  /* 0x0063880001a27983 */ /* 0x000ee20000300a00 */
[----:B------:R-:W3:Y:S02]  /*1091a0*/  LDL.LU.64 R160, [R1+0x6380] ;  /* 0x0063800001a07983 */ /* 0x000ee40000300a00 */
        /* <DEDUP_REMOVED lines=16> */
[----:B------:R-:W4:Y:S02]  /*1092b0*/  LDL R200, [R1+0x1120] ;  /* 0x0011200001c87983 */ /* 0x000f240000100800 */
[----:B------:R-:W4:Y:S01]  /*1092c0*/  LDL R201, [R1+0x1124] ;  /* 0x0011240001c97983 */ /* 0x000f220000100800 */
[C---:B--2---:R-:W-:Y:S01]  /*1092d0*/  HMMA.1688.F32.TF32 R12, R4.reuse, R134, R12 ;  /* 0x00000086040c723c */ /* 0x044fe2000008100c */
[----:B------:R-:W-:Y:S04]  /*1092e0*/  LDS R134, [R2+0x32700] ;  /* 0x0327000002867984 */ /* 0x000fe80000000800 */
[----:B------:R-:W1:Y:S03]  /*1092f0*/  LDS R135, [R0+0x32700] ;  /* 0x0327000000877984 */ /* 0x000e660000000800 */
[----:B------:R-:W-:Y:S01]  /*109300*/  HMMA.1688.F32.TF32 R136, R4, R142, R136 ;  /* 0x0000008e0488723c */ /* 0x000fe20000081088 */
[----:B---3--:R-:W-:Y:S01]  /*109310*/  STL.64 [R1+0x6120], R230 ;  /* 0x006120e601007387 */ /* 0x008fe20000100a00 */
[----:B------:R-:W-:Y:S02]  /*109320*/  STL.64 [R1+0x6118], R228 ;  /* 0x006118e401007387 */ /* 0x000fe40000100a00 */
[----:B----4-:R-:W-:Y:S02]  /*109330*/  STL.64 [R1+0x6130], R222 ;  /* 0x006130de01007387 */ /* 0x010fe40000100a00 */
        /* <DEDUP_REMOVED lines=29> */
[----:B-1----:R-:W-:Y:S04]  /*109510*/  HMMA.1688.F32.TF32 R20, R132, R232, R28 ;  /* 0x000000e88414723c */ /* 0x002fe8000008101c */
[----:B------:R-:W-:Y:S01]  /*109520*/  STL.64 [R1+0x960], R92 ;  /* 0x0009605c01007387 */ /* 0x000fe20000100a00 */
[----:B------:R-:W-:Y:S07]  /*109530*/  STL.64 [R1+0x968], R94 ;  /* 0x0009685e01007387 */ /* 0x000fee0000100a00 */
[----:B------:R1:W-:Y:S02]  /*109540*/  STL.64 [R1+0x940], R24 ;  /* 0x0009401801007387 */ /* 0x0003e40000100a00 */
[----:B------:R-:W-:Y:S01]  /*109550*/  IMAD.MOV.U32 R224, RZ, RZ, R239 ;  /* 0x000000ffffe07224 */ /* 0x000fe200078e00ef */
[----:B------:R-:W-:Y:S01]  /*109560*/  STL.64 [R1+0x948], R26 ;  /* 0x0009481a01007387 */ /* 0x000fe20000100a00 */
[----:B------:R-:W2:Y:S01]  /*109570*/  LDL.LU R239, [R1+0x631c] ;  /* 0x00631c0001ef7983 */ /* 0x000ea20000300800 */
[----:B------:R-:W-:Y:S01]  /*109580*/  MOV R225, R238 ;  /* 0x000000ee00e17202 */ /* 0x000fe20000000f00 */
[----:B------:R-:W-:-:S02]  /*109590*/  IMAD.MOV.U32 R208, RZ, RZ, R245 ;  /* 0x000000ffffd07224 */ /* 0x000fc400078e00f5 */
[----:B------:R-:W-:Y:S01]  /*1095a0*/  IMAD.MOV.U32 R209, RZ, RZ, R237 ;  /* 0x000000ffffd17224 */ /* 0x000fe200078e00ed */
[----:B------:R-:W-:Y:S02]  /*1095b0*/  MOV R193, R236 ;  /* 0x000000ec00c17202 */ /* 0x000fe40000000f00 */
[----:B------:R3:W-:Y:S01]  /*1095c0*/  STL.64 [R1+0x920], R20 ;  /* 0x0009201401007387 */ /* 0x0007e20000100a00 */
[----:B------:R4:W-:Y:S02]  /*1095d0*/  STL.64 [R1+0x928], R22 ;  /* 0x0009281601007387 */ /* 0x0009e40000100a00 */
[----:B------:R-:W4:Y:S02]  /*1095e0*/  LDL.LU R238, [R1+0x6318] ;  /* 0x0063180001ee7983 */ /* 0x000f240000300800 */
[----:B------:R-:W4:Y:S01]  /*1095f0*/  LDL.LU R245, [R1+0x6314] ;  /* 0x0063140001f57983 */ /* 0x000f220000300800 */
[----:B------:R-:W4:Y:S01]  /*109600*/  LDL.LU R237, [R1+0x6310] ;  /* 0x0063100001ed7983 */ /* 0x000f220000300800 */
[----:B------:R-:W4:Y:S02]  /*109610*/  LDL R192, [R1+0x12a0] ;  /* 0x0012a00001c07983 */ /* 0x000f240000100800 */
[----:B------:R-:W4:Y:S02]  /*109620*/  LDL.LU R236, [R1+0x630c] ;  /* 0x00630c0001ec7983 */ /* 0x000f240000300800 */
[----:B-1----:R-:W4:Y:S01]  /*109630*/  LDL R24, [R1+0x1170] ;  /* 0x0011700001187983 */ /* 0x002f220000100800 */
[----:B------:R-:W4:Y:S04]  /*109640*/  LDL R25, [R1+0x1174] ;  /* 0x0011740001197983 */ /* 0x000f280000100800 */
[----:B------:R-:W4:Y:S04]  /*109650*/  LDL R92, [R1+0x1190] ;  /* 0x00119000015c7983 */ /* 0x000f280000100800 */
[----:B------:R-:W4:Y:S04]  /*109660*/  LDL R93, [R1+0x1194] ;  /* 0x00119400015d7983 */ /* 0x000f280000100800 */
        /* <DEDUP_REMOVED lines=14> */
[----:B------:R-:W3:Y:S02]  /*109750*/  LDL.LU.64 R180, [R1+0x1200] ;  /* 0x0012000001b47983 */ /* 0x000ee40000300a00 */
[----:B------:R-:W3:Y:S02]  /*109760*/  LDL R228, [R1+0x1260] ;  /* 0x0012600001e47983 */ /* 0x000ee40000100800 */
        /* <DEDUP_REMOVED lines=12> */
[----:B------:R-:W-:Y:S01]  /*109830*/  MOV R216, R246 ;  /* 0x000000f600d87202 */ /* 0x000fe20000000f00 */
[----:B------:R-:W-:Y:S01]  /*109840*/  IMAD.MOV.U32 R217, RZ, RZ, R247 ;  /* 0x000000ffffd97224 */ /* 0x000fe200078e00f7 */
[C---:B------:R-:W-:Y:S08]  /*109850*/  HMMA.1688.F32.TF32 R100, R4.reuse, R170, R100 ;  /* 0x000000aa0464723c */ /* 0x040ff00000081064 */
[C---:B------:R-:W-:Y:S08]  /*109860*/  HMMA.1688.F32.TF32 R108, R4.reuse, R178, R108 ;  /* 0x000000b2046c723c */ /* 0x040ff0000008106c */
[----:B------:R-:W-:Y:S01]  /*109870*/  HMMA.1688.F32.TF32 R112, R4, R186, R112 ;  /* 0x000000ba0470723c */ /* 0x000fe20000081070 */
[----:B--2---:R-:W-:-:S02]  /*109880*/  IMAD.MOV.U32 R201, RZ, RZ, R239 ;  /* 0x000000ffffc97224 */ /* 0x004fc400078e00ef */
[----:B----4-:R-:W-:Y:S02]  /*109890*/  IMAD.MOV.U32 R184, RZ, RZ, R237 ;  /* 0x000000ffffb87224 */ /* 0x010fe400078e00ed */
[----:B------:R-:W-:Y:S02]  /*1098a0*/  IMAD.MOV.U32 R169, RZ, RZ, R236 ;  /* 0x000000ffffa97224 */ /* 0x000fe400078e00ec */
[----:B------:R-:W2:Y:S01]  /*1098b0*/  LDL.LU R236, [R1+0x6308] ;  /* 0x0063080001ec7983 */ /* 0x000ea20000300800 */
[----:B------:R-:W2:Y:S01]  /*1098c0*/  LDL.LU R237, [R1+0x6304] ;  /* 0x0063040001ed7983 */ /* 0x000ea20000300800 */
[----:B------:R-:W-:Y:S01]  /*1098d0*/  MOV R185, R245 ;  /* 0x000000f500b97202 */ /* 0x000fe20000000f00 */
[----:B------:R-:W-:Y:S01]  /*1098e0*/  IMAD.MOV.U32 R200, RZ, RZ, R238 ;  /* 0x000000ffffc87224 */ /* 0x000fe200078e00ee */
[----:B------:R-:W4:Y:S01]  /*1098f0*/  LDL.LU R245, [R1+0x6300] ;  /* 0x0063000001f57983 */ /* 0x000f220000300800 */
[----:B------:R-:W4:Y:S02]  /*109900*/  LDL.LU R238, [R1+0x62fc] ;  /* 0x0062fc0001ee7983 */ /* 0x000f240000300800 */
[----:B------:R-:W4:Y:S02]  /*109910*/  LDL.LU R239, [R1+0x62f8] ;  /* 0x0062f80001ef7983 */ /* 0x000f240000300800 */
[----:B------:R-:W4:Y:S01]  /*109920*/  LDL.LU R246, [R1+0x62f4] ;  /* 0x0062f40001f67983 */ /* 0x000f220000300800 */
[----:B------:R-:W4:Y:S01]  /*109930*/  LDL.LU R247, [R1+0x62f0] ;  /* 0x0062f00001f77983 */ /* 0x000f220000300800 */
[C---:B------:R-:W-:Y:S08]  /*109940*/  HMMA.1688.F32.TF32 R28, R132.reuse, R24, R116 ;  /* 0x00000018841c723c */ /* 0x040ff00000081074 */
[C---:B------:R-:W-:Y:S08]  /*109950*/  HMMA.1688.F32.TF32 R24, R132.reuse, R92, R128 ;  /* 0x0000005c8418723c */ /* 0x040ff00000081080 */
[C---:B---3--:R-:W-:Y:S08]  /*109960*/  HMMA.1688.F32.TF32 R8, R132.reuse, R20, R8 ;  /* 0x000000148408723c */ /* 0x048ff00000081008 */
[C---:B------:R-:W-:Y:S08]  /*109970*/  HMMA.1688.F32.TF32 R20, R132.reuse, R140, R12 ;  /* 0x0000008c8414723c */ /* 0x040ff0000008100c */
[C---:B------:R-:W-:Y:S01]  /*109980*/  HMMA.1688.F32.TF32 R12, R132.reuse, R148, R16 ;  /* 0x00000094840c723c */ /* 0x040fe20000081010 */
[----:B------:R-:W-:Y:S01]  /*109990*/  STL.64 [R1+0x900], R28 ;  /* 0x0009001c01007387 */ /* 0x000fe20000100a00 */
[----:B------:R-:W-:Y:S02]  /*1099a0*/  STL.64 [R1+0x908], R30 ;  /* 0x0009081e01007387 */ /* 0x000fe40000100a00 */
[----:B------:R-:W-:Y:S02]  /*1099b0*/  STL.64 [R1+0x8e0], R24 ;  /* 0x0008e01801007387 */ /* 0x000fe40000100a00 */
[----:B------:R-:W-:Y:S01]  /*1099c0*/  STL.64 [R1+0x8e8], R26 ;  /* 0x0008e81a01007387 */ /* 0x000fe20000100a00 */
[----:B------:R-:W-:Y:S01]  /*1099d0*/  STL.64 [R1+0x8c0], R8 ;  /* 0x0008c00801007387 */ /* 0x000fe20000100a00 */
[----:B------:R1:W-:Y:S02]  /*1099e0*/  STL.64 [R1+0x8c8], R10 ;  /* 0x0008c80a01007387 */ /* 0x0003e40000100a00 */
[C---:B-1----:R-:W-:Y:S05]  /*1099f0*/  HMMA.1688.F32.TF32 R8, R132.reuse, R156, R96 ;  /* 0x0000009c8408723c */ /* 0x042fea0000081060 */
[----:B------:R-:W-:Y:S01]  /*109a00*/  STL.64 [R1+0x8a0], R20 ;  /* 0x0008a01401007387 */ /* 0x000fe20000100a00 */
[----:B------:R-:W-:Y:S02]  /*109a10*/  STL.64 [R1+0x8a8], R22 ;  /* 0x0008a81601007387 */ /* 0x000fe40000100a00 */
[----:B------:R-:W-:Y:S05]  /*109a20*/  HMMA.1688.F32.TF32 R16, R132, R164, R100 ;  /* 0x000000a48410723c */ /* 0x000fea0000081064 */
[----:B------:R-:W-:Y:S01]  /*109a30*/  STL.64 [R1+0x880], R12 ;  /* 0x0008800c01007387 */ /* 0x000fe20000100a00 */
[----:B------:R1:W-:Y:S02]  /*109a40*/  STL.64 [R1+0x888], R14 ;  /* 0x0008880e01007387 */ /* 0x0003e40000100a00 */
[----:B------:R-:W-:Y:S08]  /*109a50*/  HMMA.1688.F32.TF32 R120, R4, R194, R120 ;  /* 0x000000c20478723c */ /* 0x000ff00000081078 */
[C---:B-1----:R-:W-:Y:S01]  /*109a60*/  HMMA.1688.F32.TF32 R12, R132.reuse, R172, R108 ;  /* 0x000000ac840c723c */ /* 0x042fe2000008106c */
[----:B------:R-:W-:Y:S01]  /*109a70*/  STL.64 [R1+0x860], R8 ;  /* 0x0008600801007387 */ /* 0x000fe20000100a00 */
[----:B------:R1:W-:Y:S06]  /*109a80*/  STL.64 [R1+0x868], R10 ;  /* 0x0008680a01007387 */ /* 0x0003ec0000100a00 */
[----:B-1----:R-:W-:Y:S01]  /*109a90*/  HMMA.1688.F32.TF32 R8, R132, R180, R112 ;  /* 0x000000b48408723c */ /* 0x002fe20000081070 */
[----:B------:R-:W-:Y:S01]  /*109aa0*/  STL.64 [R1+0x840], R16 ;  /* 0x0008401001007387 */ /* 0x000fe20000100a00 */
[----:B------:R1:W-:Y:S06]  /*109ab0*/  STL.64 [R1+0x848], R18 ;  /* 0x0008481201007387 */ /* 0x0003ec0000100a00 */
[C---:B------:R-:W-:Y:S07]  /*109ac0*/  HMMA.1688.F32.TF32 R124, R4.reuse, R202, R124 ;  /* 0x000000ca047c723c */ /* 0x040fee000008107c */
[----:B------:R-:W-:Y:S01]  /*109ad0*/  STL.64 [R1+0x820], R12 ;  /* 0x0008200c01007387 */ /* 0x000fe20000100a00 */
[----:B------:R3:W-:Y:S01]  /*109ae0*/  STL.64 [R1+0x828], R14 ;  /* 0x0008280e01007387 */ /* 0x0007e20000100a00 */
[C---:B------:R-:W-:Y:S08]  /*109af0*/  HMMA.1688.F32.TF32 R32, R4.reuse, R210, R32 ;  /* 0x000000d20420723c */ /* 0x040ff00000081020 */
[----:B------:R-:W-:Y:S01]  /*109b00*/  HMMA.1688.F32.TF32 R36, R4, R218, R36 ;  /* 0x000000da0424723c */ /* 0x000fe20000081024 */
[----:B------:R-:W-:Y:S01]  /*109b10*/  STL.64 [R1+0x800], R8 ;  /* 0x0008000801007387 */ /* 0x000fe20000100a00 */
[----:B------:R2:W-:Y:S01]  /*109b20*/  STL.64 [R1+0x808], R10 ;  /* 0x0008080a01007387 */ /* 0x0005e20000100a00 */
[----:B------:R-:W-:Y:S01]  /*109b30*/  MOV R233, R244 ;  /* 0x000000f400e97202 */ /* 0x000fe20000000f00 */
[----:B------:R-:W-:-:S04]  /*109b40*/  IMAD.MOV.U32 R244, RZ, RZ, R180 ;  /* 0x000000fffff47224 */ /* 0x000fc800078e00b4 */
[----:B-1----:R-:W-:Y:S08]  /*109b50*/  HMMA.1688.F32.TF32 R16, R132, R188, R124 ;  /* 0x000000bc8410723c */ /* 0x002ff0000008107c */
[----:B------:R-:W-:Y:S08]  /*109b60*/  HMMA.1688.F32.TF32 R40, R4, R226, R40 ;  /* 0x000000e20428723c */ /* 0x000ff00000081028 */
[----:B---3--:R-:W-:Y:S08]  /*109b70*/  HMMA.1688.F32.TF32 R12, R132, R196, R32 ;  /* 0x000000c4840c723c */ /* 0x008ff00000081020 */
        /* <DEDUP_REMOVED lines=12> */
[C---:B--2---:R-:W-:Y:S01]  /*109c40*/  HMMA.1688.F32.TF32 R8, R132.reuse, R236, R120 ;  /* 0x000000ec8408723c */ /* 0x044fe20000081078 */
[----:B----4-:R-:W-:Y:S01]  /*109c50*/  STL.64 [R1+0x60d0], R246 ;  /* 0x0060d0f601007387 */ /* 0x010fe20000100a00 */
[----:B------:R-:W-:Y:S02]  /*109c60*/  STL.64 [R1+0x60c8], R244 ;  /* 0x0060c8f401007387 */ /* 0x000fe40000100a00 */
[----:B------:R-:W-:Y:S02]  /*109c70*/  STL.64 [R1+0x60e0], R238 ;  /* 0x0060e0ee01007387 */ /* 0x000fe40000100a00 */
[----:B------:R-:W-:Y:S11]  /*109c80*/  STL.64 [R1+0x60d8], R236 ;  /* 0x0060d8ec01007387 */ /* 0x000ff60000100a00 */
[----:B------:R-:W-:Y:S06]  /*109c90*/  @!UPT UIADD3 URZ, URZ, URZ, URZ ;  /* 0x0000003f3f3ff290 */ /* 0x000fec000fffe03f */
[----:B------:R-:W-:Y:S01]  /*109ca0*/  STL.64 [R1+0x7f0], R8 ;  /* 0x0007f00801007387 */ /* 0x000fe20000100a00 */
        /* <DEDUP_REMOVED lines=40> */
[----:B------:R-:W2:Y:S05]  /*109f30*/  LDL.LU R234, [R1+0x1568] ;  /* 0x0015680001ea7983 */ /* 0x000eaa0000300800 */
[----:B------:R-:W-:Y:S01]  /*109f40*/  STL.64 [R1+0x620], R12 ;  /* 0x0006200c01007387 */ /* 0x000fe20000100a00 */
[----:B------:R3:W-:Y:S07]  /*109f50*/  STL.64 [R1+0x628], R14 ;  /* 0x0006280e01007387 */ /* 0x0007ee0000100a00 */
        /* <DEDUP_REMOVED lines=46> */
[----:B------:R-:W2:Y:S01]  /*10a240*/  LDL.LU R148, [R1+0x3820] ;  /* 0x0038200001947983 */ /* 0x000ea20000300800 */
        /* <DEDUP_REMOVED lines=76> */
[----:B------:R-:W3:Y:S01]  /*10a710*/  LDL R76, [R1+0x1300] ;  /* 0x00130000014c7983 */ /* 0x000ee20000100800 */
[----:B------:R-:W3:Y:S01]  /*10a720*/  LDL R77, [R1+0x1304] ;  /* 0x00130400014d7983 */ /* 0x000ee20000100800 */
        /* <DEDUP_REMOVED lines=35> */
[----:B------:R-:W1:Y:S01]  /*10a960*/  LDS R7, [R0+0x16780] ;  /* 0x0167800000077984 */ /* 0x000e620000000800 */
[C---:B--2---:R-:W-:Y:S08]  /*10a970*/  HMMA.1688.F32.TF32 R80, R132.reuse, R80, R88 ;  /* 0x000000508450723c */ /* 0x044ff00000081058 */
[----:B---3--:R-:W-:Y:S08]  /*10a980*/  HMMA.1688.F32.TF32 R76, R132, R76, R136 ;  /* 0x0000004c844c723c */ /* 0x008ff00000081088 */
[C---:B-1----:R-:W-:Y:S08]  /*10a990*/  HMMA.1688.F32.TF32 R104, R4.reuse, R106, R48 ;  /* 0x0000006a0468723c */ /* 0x042ff00000081030 */
[C---:B------:R-:W-:Y:S08]  /*10a9a0*/  HMMA.1688.F32.TF32 R48, R4.reuse, R222, R212 ;  /* 0x000000de0430723c */ /* 0x040ff000000810d4 */
[C---:B----4-:R-:W-:Y:S08]  /*10a9b0*/  HMMA.1688.F32.TF32 R8, R4.reuse, R10, R44 ;  /* 0x0000000a0408723c */ /* 0x050ff0000008102c */
[C---:B------:R-:W-:Y:S08]  /*10a9c0*/  HMMA.1688.F32.TF32 R44, R4.reuse, R206, R196 ;  /* 0x000000ce042c723c */ /* 0x040ff000000810c4 */
[C---:B------:R-:W-:Y:S01]  /*10a9d0*/  HMMA.1688.F32.TF32 R12, R4.reuse, R14, R40 ;  /* 0x0000000e040c723c */ /* 0x040fe20000081028 */
[----:B------:R-:W-:Y:S01]  /*10a9e0*/  STL.64 [R1+0x5e0], R80 ;  /* 0x0005e05001007387 */ /* 0x000fe20000100a00 */
[----:B------:R1:W-:Y:S02]  /*10a9f0*/  STL.64 [R1+0x5e8], R82 ;  /* 0x0005e85201007387 */ /* 0x0003e40000100a00 */
[----:B------:R-:W-:Y:S02]  /*10aa00*/  STL.64 [R1+0x460], R76 ;  /* 0x0004604c01007387 */ /* 0x000fe40000100a00 */
[----:B------:R2:W-:Y:S01]  /*10aa10*/  STL.64 [R1+0x468], R78 ;  /* 0x0004684e01007387 */ /* 0x0005e20000100a00 */
[----:B------:R-:W3:Y:S01]  /*10aa20*/  LDL.LU R220, [R1+0x100] ;  /* 0x0001000001dc7983 */ /* 0x000ee20000300800 */
[----:B------:R-:W3:Y:S02]  /*10aa30*/  LDL.LU R221, [R1+0x104] ;  /* 0x0001040001dd7983 */ /* 0x000ee40000300800 */
[----:B------:R-:W4:Y:S02]  /*10aa40*/  LDL.LU R222, [R1+0x108] ;  /* 0x0001080001de7983 */ /* 0x000f240000300800 */
[----:B------:R-:W4:Y:S01]  /*10aa50*/  LDL.LU R223, [R1+0x10c] ;  /* 0x00010c0001df7983 */ /* 0x000f220000300800 */
        /* <DEDUP_REMOVED lines=9> */
[C---:B------:R-:W-:Y:S01]  /*10aaf0*/  HMMA.1688.F32.TF32 R40, R4.reuse, R190, R180 ;  /* 0x000000be0428723c */ /* 0x040fe200000810b4 */
        /* <DEDUP_REMOVED lines=9> */
[C---:B------:R-:W-:Y:S01]  /*10ab90*/  HMMA.1688.F32.TF32 R16, R4.reuse, R18, R36 ;  /* 0x000000120410723c */ /* 0x040fe20000081024 */
[----:B------:R-:W3:Y:S07]  /*10aba0*/  LDL.LU R156, [R1+0x80] ;  /* 0x00008000019c7983 */ /* 0x000eee0000300800 */
        /* <DEDUP_REMOVED lines=9> */
[----:B------:R-:W3:Y:S07]  /*10ac40*/  LDL.LU R244, [R1+0x50] ;  /* 0x0000500001f47983 */ /* 0x000eee0000300800 */
[C---:B------:R-:W-:Y:S01]  /*10ac50*/  HMMA.1688.F32.TF32 R124, R4.reuse, R246, R236 ;  /* 0x000000f6047c723c */ /* 0x040fe200000810ec */
[----:B------:R-:W3:Y:S01]  /*10ac60*/  LDL.LU R245, [R1+0x54] ;  /* 0x0000540001f57983 */ /* 0x000ee20000300800 */
[----:B------:R-:W3:Y:S06]  /*10ac70*/  LDL.LU R236, [R1+0x40] ;  /* 0x0000400001ec7983 */ /* 0x000eec0000300800 */
[C---:B------:R-:W-:Y:S01]  /*10ac80*/  HMMA.1688.F32.TF32 R20, R4.reuse, R22, R32 ;  /* 0x000000160414723c */ /* 0x040fe20000081020 */
[----:B------:R-:W3:Y:S07]  /*10ac90*/  LDL.LU R237, [R1+0x44] ;  /* 0x0000440001ed7983 */ /* 0x000eee0000300800 */
[C---:B------:R-:W-:Y:S01]  /*10aca0*/  HMMA.1688.F32.TF32 R32, R4.reuse, R118, R108 ;  /* 0x000000760420723c */ /* 0x040fe2000008106c */
[----:B------:R-:W3:Y:S07]  /*10acb0*/  LDL.LU R138, [R1+0x15d8] ;  /* 0x0015d800018a7983 */ /* 0x000eee0000300800 */
[C---:B------:R-:W-:Y:S01]  /*10acc0*/  HMMA.1688.F32.TF32 R116, R4.reuse, R142, R92 ;  /* 0x0000008e0474723c */ /* 0x040fe2000008105c */
[----:B------:R-:W3:Y:S07]  /*10acd0*/  LDL.LU R139, [R1+0x15dc] ;  /* 0x0015dc00018b7983 */ /* 0x000eee0000300800 */
        /* <DEDUP_REMOVED lines=8> */
[----:B------:R-:W4:Y:S01]  /*10ad60*/  LDL.LU R90, [R1+0x15b8] ;  /* 0x0015b800015a7983 */ /* 0x000f220000300800 */
[----:B------:R-:W4:Y:S01]  /*10ad70*/  LDL.LU R91, [R1+0x15bc] ;  /* 0x0015bc00015b7983 */ /* 0x000f220000300800 */
[C---:B------:R-:W-:Y:S01]  /*10ad80*/  HMMA.1688.F32.TF32 R120, R4.reuse, R122, R60 ;  /* 0x0000007a0478723c */ /* 0x040fe2000008103c */
[----:B------:R-:W4:Y:S07]  /*10ad90*/  LDL.LU R200, [R1+0x3740] ;  /* 0x0037400001c87983 */ /* 0x000f2e0000300800 */
        /* <DEDUP_REMOVED lines=10> */
[----:B-1----:R-:W4:Y:S02]  /*10ae40*/  LDL.LU R82, [R1+0x1598] ;  /* 0x0015980001527983 */ /* 0x002f240000300800 */
[----:B------:R-:W4:Y:S01]  /*10ae50*/  LDL.LU R83, [R1+0x159c] ;  /* 0x00159c0001537983 */ /* 0x000f220000300800 */
[C---:B------:R-:W-:Y:S01]  /*10ae60*/  HMMA.1688.F32.TF32 R100, R4.reuse, R102, R56 ;  /* 0x000000660464723c */ /* 0x040fe20000081038 */
[----:B--2---:R-:W2:Y:S07]  /*10ae70*/  LDL.LU R78, [R1+0x1588] ;  /* 0x00158800014e7983 */ /* 0x004eae0000300800 */
        /* <DEDUP_REMOVED lines=8> */
[----:B------:R-:W2:Y:S05]  /*10af00*/  LDL.LU R75, [R1+0x157c] ;  /* 0x00157c00014b7983 */ /* 0x000eaa0000300800 */
[C---:B------:R-:W-:Y:S01]  /*10af10*/  HMMA.1688.F32.TF32 R112, R4.reuse, R114, R52 ;  /* 0x000000720470723c */ /* 0x040fe20000081034 */
[----:B------:R-:W2:Y:S07]  /*10af20*/  LDL.LU R168, [R1+0x3780] ;  /* 0x0037800001a87983 */ /* 0x000eae0000300800 */
[----:B------:R-:W-:Y:S01]  /*10af30*/  HMMA.1688.F32.TF32 R52, R4, R170, R228 ;  /* 0x000000aa0434723c */ /* 0x000fe200000810e4 */
[----:B------:R-:W2:Y:S01]  /*10af40*/  LDL.LU R169, [R1+0x3784] ;  /* 0x0037840001a97983 */ /* 0x000ea20000300800 */
[----:B------:R-:W2:Y:S02]  /*10af50*/  LDL.LU R170, [R1+0x3788] ;  /* 0x0037880001aa7983 */ /* 0x000ea40000300800 */
[----:B------:R-:W2:Y:S02]  /*10af60*/  LDL.LU R171, [R1+0x378c] ;  /* 0x00378c0001ab7983 */ /* 0x000ea40000300800 */
[----:B------:R-:W2:Y:S01]  /*10af70*/  LDL.LU R184, [R1+0x3760] ;  /* 0x0037600001b87983 */ /* 0x000ea20000300800 */
[----:B------:R-:W2:Y:S01]  /*10af80*/  LDL.LU R185, [R1+0x3764] ;  /* 0x0037640001b97983 */ /* 0x000ea20000300800 */
[----:B------:R-:W2:Y:S02]  /*10af90*/  LDL.LU R186, [R1+0x3768] ;  /* 0x0037680001ba7983 */ /* 0x000ea40000300800 */
[----:B------:R-:W-:-:S02]  /*10afa0*/  IMAD.MOV.U32 R239, RZ, RZ, R248 ;  /* 0x000000ffffef7224 */ /* 0x000fc400078e00f8 */
[----:B------:R-:W2:Y:S02]  /*10afb0*/  LDL.LU R187, [R1+0x376c] ;  /* 0x00376c0001bb7983 */ /* 0x000ea40000300800 */
[----:B------:R-:W-:Y:S01]  /*10afc0*/  IMAD.MOV.U32 R238, RZ, RZ, R249 ;  /* 0x000000ffffee7224 */ /* 0x000fe200078e00f9 */
[----:B------:R-:W2:Y:S01]  /*10afd0*/  LDL.LU R248, [R1+0x3650] ;  /* 0x0036500001f87983 */ /* 0x000ea20000300800 */
[----:B------:R-:W-:Y:S01]  /*10afe0*/  MOV R247, R250 ;  /* 0x000000fa00f77202 */ /* 0x000fe20000000f00 */
[----:B------:R-:W2:Y:S02]  /*10aff0*/  LDL.LU R249, [R1+0x3654] ;  /* 0x0036540001f97983 */ /* 0x000ea40000300800 */
[----:B------:R-:W-:Y:S01]  /*10b000*/  IMAD.MOV.U32 R246, RZ, RZ, R251 ;  /* 0x000000fffff67224 */ /* 0x000fe200078e00fb */
[----:B------:R-:W2:Y:S01]  /*10b010*/  LDL.LU R250, [R1+0x3658] ;  /* 0x0036580001fa7983 */ /* 0x000ea20000300800 */
[C---:B------:R-:W-:Y:S01]  /*10b020*/  HMMA.1688.F32.TF32 R68, R4.reuse, R234, R224 ;  /* 0x000000ea0444723c */ /* 0x040fe200000810e0 */
[----:B------:R-:W2:Y:S02]  /*10b030*/  LDL.LU R251, [R1+0x365c] ;  /* 0x00365c0001fb7983 */ /* 0x000ea40000300800 */
[----:B------:R-:W2:Y:S01]  /*10b040*/  LDL.LU R224, [R1+0x10] ;  /* 0x0000100001e07983 */ /* 0x000ea20000300800 */
[----:B------:R-:W2:Y:S01]  /*10b050*/  LDL.LU R225, [R1+0x14] ;  /* 0x0000140001e17983 */ /* 0x000ea20000300800 */
[----:B------:R-:W2:Y:S02]  /*10b060*/  LDL.LU R216, [R1] ;  /* 0x0000000001d87983 */ /* 0x000ea40000300800 */
[----:B------:R-:W2:Y:S02]  /*10b070*/  LDL.LU R217, [R1+0x4] ;  /* 0x0000040001d97983 */ /* 0x000ea40000300800 */
[----:B------:R-:W2:Y:S01]  /*10b080*/  LDL.LU R140, [R1+0x60] ;  /* 0x00006000018c7983 */ /* 0x000ea20000300800 */
[----:B------:R-:W2:Y:S01]  /*10b090*/  LDL.LU R141, [R1+0x64] ;  /* 0x00006400018d7983 */ /* 0x000ea20000300800 */
[C---:B------:R-:W-:Y:S01]  /*10b0a0*/  HMMA.1688.F32.TF32 R108, R4.reuse, R174, R164 ;  /* 0x000000ae046c723c */ /* 0x040fe200000810a4 */
[----:B------:R-:W2:Y:S02]  /*10b0b0*/  LDL.LU R142, [R1+0x68] ;  /* 0x00006800018e7983 */ /* 0x000ea40000300800 */
[----:B------:R-:W2:Y:S05]  /*10b0c0*/  LDL.LU R143, [R1+0x6c] ;  /* 0x00006c00018f7983 */ /* 0x000eaa0000300800 */
[C---:B------:R-:W-:Y:S01]  /*10b0d0*/  HMMA.1688.F32.TF32 R24, R4.reuse, R26, R128 ;  /* 0x0000001a0418723c */ /* 0x040fe20000081080 */
[----:B------:R-:W-:Y:S04]  /*10b0e0*/  LDS R128, [R2+0x18780] ;  /* 0x0187800002807984 */ /* 0x000fe80000000800 */
[----:B------:R-:W-:Y:S04]  /*10b0f0*/  LDS R130, [R2+0x1a780] ;  /* 0x01a7800002827984 */ /* 0x000fe80000000800 */
[----:B------:R-:W-:Y:S01]  /*10b100*/  LDS R129, [R0+0x18780] ;  /* 0x0187800000817984 */ /* 0x000fe20000000800 */
[----:B------:R-:W-:Y:S01]  /*10b110*/  IMAD.MOV.U32 R175, RZ, RZ, R240 ;  /* 0x000000ffffaf7224 */ /* 0x000fe200078e00f0 */
[----:B------:R-:W-:Y:S01]  /*10b120*/  MOV R174, R241 ;  /* 0x000000f100ae7202 */ /* 0x000fe20000000f00 */
[----:B------:R-:W2:Y:S01]  /*10b130*/  LDL.LU R240, [R1+0x30] ;  /* 0x0000300001f07983 */ /* 0x000ea20000300800 */
[----:B------:R-:W2:Y:S01]  /*10b140*/  LDL.LU R241, [R1+0x34] ;  /* 0x0000340001f17983 */ /* 0x000ea20000300800 */
[----:B------:R-:W2:Y:S02]  /*10b150*/  LDL.LU R232, [R1+0x20] ;  /* 0x0000200001e87983 */ /* 0x000ea40000300800 */
[----:B------:R-:W2:Y:S01]  /*10b160*/  LDL.LU R233, [R1+0x24] ;  /* 0x0000240001e97983 */ /* 0x000ea20000300800 */
[----:B------:R-:W1:Y:S01]  /*10b170*/  LDS R131, [R0+0x1a780] ;  /* 0x01a7800000837984 */ /* 0x000e620000000800 */
        /* <DEDUP_REMOVED lines=10> */
[----:B------:R-:W-:Y:S01]  /*10b220*/  MOV R230, R243 ;  /* 0x000000f300e67202 */ /* 0x000fe20000000f00 */
[----:B------:R-:W-:Y:S01]  /*10b230*/  IMAD.MOV.U32 R231, RZ, RZ, R242 ;  /* 0x000000ffffe77224 */ /* 0x000fe200078e00f2 */
[----:B------:R-:W-:Y:S04]  /*10b240*/  LDS R136, [R2+0x1c780] ;  /* 0x01c7800002887984 */ /* 0x000fe80000000800 */
[----:B------:R-:W-:Y:S01]  /*10b250*/  LDS R137, [R0+0x1c780] ;  /* 0x01c7800000897984 */ /* 0x000fe20000000800 */
        /* <DEDUP_REMOVED lines=26> */
[----:B------:R-:W3:Y:S01]  /*10b400*/  LDL.LU.64 R224, [R1+0x6260] ;  /* 0x0062600001e07983 */ /* 0x000ee20000300a00 */
[----:B------:R-:W-:Y:S04]  /*10b410*/  LDS R138, [R2+0x1e780] ;  /* 0x01e78000028a7984 */ /* 0x000fe80000000800 */
[----:B------:R-:W1:Y:S04]  /*10b420*/  LDS R139, [R0+0x1e780] ;  /* 0x01e78000008b7984 */ /* 0x000e680000000800 */
[----:B------:R1:W-:Y:S01]  /*10b430*/  STL.64 [R1+0x6238], R122 ;  /* 0x0062387a01007387 */ /* 0x0003e20000100a00 */
[----:B------:R1:W-:Y:S03]  /*10b440*/  STL.64 [R1+0x6230], R120 ;  /* 0x0062307801007387 */ /* 0x0003e60000100a00 */
[----:B-1----:R-:W4:Y:S01]  /*10b450*/  LDL.LU R122, [R1+0x8] ;  /* 0x00000800017a7983 */ /* 0x002f220000300800 */
[----:B------:R-:W4:Y:S01]  /*10b460*/  LDL.LU R123, [R1+0xc] ;  /* 0x00000c00017b7983 */ /* 0x000f220000300800 */
[C---:B------:R-:W-:Y:S01]  /*10b470*/  HMMA.1688.F32.TF32 R100, R128.reuse, R232, R100 ;  /* 0x000000e88064723c */ /* 0x040fe20000081064 */
[----:B------:R-:W4:Y:S01]  /*10b480*/  LDL.LU.64 R234, [R1+0x6258] ;  /* 0x0062580001ea7983 */ /* 0x000f220000300a00 */
[----:B------:R-:W4:Y:S06]  /*10b490*/  LDL.LU.64 R232, [R1+0x6250] ;  /* 0x0062500001e87983 */ /* 0x000f2c0000300a00 */
[C---:B------:R-:W-:Y:S01]  /*10b4a0*/  HMMA.1688.F32.TF32 R112, R128.reuse, R240, R112 ;  /* 0x000000f08070723c */ /* 0x040fe20000081070 */
[----:B------:R-:W4:Y:S02]  /*10b4b0*/  LDL.LU.64 R242, [R1+0x6248] ;  /* 0x0062480001f27983 */ /* 0x000f240000300a00 */
[----:B------:R-:W4:Y:S05]  /*10b4c0*/  LDL.LU.64 R240, [R1+0x6240] ;  /* 0x0062400001f07983 */ /* 0x000f2a0000300a00 */
        /* <DEDUP_REMOVED lines=29> */
[----:B------:R-:W2:Y:S01]  /*10b6a0*/  LDL.LU R130, [R1+0x38] ;  /* 0x0000380001827983 */ /* 0x000ea20000300800 */
[----:B------:R-:W2:Y:S06]  /*10b6b0*/  LDL.LU R131, [R1+0x3c] ;  /* 0x00003c0001837983 */ /* 0x000eac0000300800 */
[C---:B------:R-:W-:Y:S01]  /*10b6c0*/  HMMA.1688.F32.TF32 R132, R136.reuse, R250, R132 ;  /* 0x000000fa8884723c */ /* 0x040fe20000081084 */
[----:B------:R-:W3:Y:S01]  /*10b6d0*/  LDL.LU R250, [R1+0x28] ;  /* 0x0000280001fa7983 */ /* 0x000ee20000300800 */
[----:B------:R-:W3:Y:S01]  /*10b6e0*/  LDL.LU R251, [R1+0x2c] ;  /* 0x00002c0001fb7983 */ /* 0x000ee20000300800 */
[----:B------:R-:W4:Y:S02]  /*10b6f0*/  LDL.LU.64 R122, [R1+0x6238] ;  /* 0x00623800017a7983 */ /* 0x000f240000300a00 */
[----:B------:R-:W4:Y:S03]  /*10b700*/  LDL.LU.64 R120, [R1+0x6230] ;  /* 0x0062300001787983 */ /* 0x000f260000300a00 */
        /* <DEDUP_REMOVED lines=24> */
[----:B-1----:R-:W4:Y:S01]  /*10b890*/  LDL.LU R98, [R1+0x18] ;  /* 0x0000180001627983 */ /* 0x002f220000300800 */
[----:B------:R-:W4:Y:S02]  /*10b8a0*/  LDL.LU R99, [R1+0x1c] ;  /* 0x00001c0001637983 */ /* 0x000f240000300800 */
[C---:B------:R-:W-:Y:S01]  /*10b8b0*/  HMMA.1688.F32.TF32 R52, R136.reuse, R234, R52 ;  /* 0x000000ea8834723c */ /* 0x040fe20000081034 */
[----:B------:R-:W-:Y:S07]  /*10b8c0*/  LDS R129, [R0+0x20780] ;  /* 0x0207800000817984 */ /* 0x000fee0000000800 */
[C---:B----4-:R-:W-:Y:S11]  /*10b8d0*/  HMMA.1688.F32.TF32 R120, R136.reuse, R98, R120 ;  /* 0x000000628878723c */ /* 0x050ff60000081078 */
[----:B------:R-:W-:Y:S11]  /*10b8e0*/  @!UPT UIADD3 URZ, URZ, URZ, URZ ;  /* 0x0000003f3f3ff290 */ /* 0x000ff6000fffe03f */
[----:B------:R-:W-:Y:S01]  /*10b8f0*/  @!UPT UIADD3 URZ, URZ, URZ, URZ ;  /* 0x0000003f3f3ff290 */ /* 0x000fe2000fffe03f */
[----:B------:R-:W-:Y:S01]  /*10b900*/  STL.64 [R1+0x6218], R122 ;  /* 0x0062187a01007387 */ /* 0x000fe20000100a00 */
[----:B------:R1:W-:Y:S02]  /*10b910*/  STL.64 [R1+0x6210], R120 ;  /* 0x0062107801007387 */ /* 0x0003e40000100a00 */
[----:B------:R-:W-:Y:S02]  /*10b920*/  STL.64 [R1+0x6208], R10 ;  /* 0x0062080a01007387 */ /* 0x000fe40000100a00 */
        /* <DEDUP_REMOVED lines=50> */
[C---:B---3--:R-:W-:Y:S01]  /*10bc50*/  HMMA.1688.F32.TF32 R100, R136.reuse, R250, R100 ;  /* 0x000000fa8864723c */ /* 0x048fe20000081064 */
        /* <DEDUP_REMOVED lines=43> */
[----:B-1----:R-:W3:Y:S02]  /*10bf10*/  LDL.LU R120, [R1+0x200] ;  /* 0x0002000001787983 */ /* 0x002ee40000300800 */
[----:B------:R-:W3:Y:S02]  /*10bf20*/  LDL.LU R121, [R1+0x204] ;  /* 0x0002040001797983 */ /* 0x000ee40000300800 */
[----:B------:R-:W3:Y:S01]  /*10bf30*/  LDL.LU R96, [R1+0x1f0] ;  /* 0x0001f00001607983 */ /* 0x000ee20000300800 */
[----:B------:R-:W3:Y:S01]  /*10bf40*/  LDL.LU R97, [R1+0x1f4] ;  /* 0x0001f40001617983 */ /* 0x000ee20000300800 */
[C---:B--2---:R-:W-:Y:S01]  /*10bf50*/  HMMA.1688.F32.TF32 R112, R136.reuse, R130, R112 ;  /* 0x000000828870723c */ /* 0x044fe20000081070 */
[----:B------:R-:W-:Y:S04]  /*10bf60*/  LDS R130, [R2+0x22780] ;  /* 0x0227800002827984 */ /* 0x000fe80000000800 */
[----:B------:R-:W3:Y:S01]  /*10bf70*/  LDS R131, [R0+0x22780] ;  /* 0x0227800000837984 */ /* 0x000ee20000000800 */
[----:B------:R-:W2:Y:S02]  /*10bf80*/  LDL.LU R176, [R1+0x1e0] ;  /* 0x0001e00001b07983 */ /* 0x000ea40000300800 */
        /* <DEDUP_REMOVED lines=14> */
[----:B------:R-:W2:Y:S01]  /*10c070*/  LDL.LU R8, [R1+0x240] ;  /* 0x0002400001087983 */ /* 0x000ea20000300800 */
[----:B------:R-:W2:Y:S01]  /*10c080*/  LDL.LU R9, [R1+0x244] ;  /* 0x0002440001097983 */ /* 0x000ea20000300800 */
[----:B------:R-:W2:Y:S01]  /*10c090*/  LDL.LU R152, [R1+0x260] ;  /* 0x0002600001987983 */ /* 0x000ea20000300800 */
[C---:B------:R-:W-:Y:S01]  /*10c0a0*/  HMMA.1688.F32.TF32 R92, R136.reuse, R154, R92 ;  /* 0x0000009a885c723c */ /* 0x040fe2000008105c */
[----:B------:R-:W2:Y:S01]  /*10c0b0*/  LDL.LU R153, [R1+0x264] ;  /* 0x0002640001997983 */ /* 0x000ea20000300800 */
[----:B------:R-:W2:Y:S01]  /*10c0c0*/  LDL.LU R154, [R1+0x268] ;  /* 0x00026800019a7983 */ /* 0x000ea20000300800 */
[----:B------:R-:W2:Y:S02]  /*10c0d0*/  LDL.LU R155, [R1+0x26c] ;  /* 0x00026c00019b7983 */ /* 0x000ea40000300800 */
[----:B------:R-:W2:Y:S03]  /*10c0e0*/  LDL.LU R144, [R1+0x250] ;  /* 0x0002500001907983 */ /* 0x000ea60000300800 */
[----:B------:R-:W-:Y:S01]  /*10c0f0*/  HMMA.1688.F32.TF32 R4, R136, R146, R4 ;  /* 0x000000928804723c */ /* 0x000fe20000081004 */
[----:B------:R-:W2:Y:S01]  /*10c100*/  LDL.LU R145, [R1+0x254] ;  /* 0x0002540001917983 */ /* 0x000ea20000300800 */
[----:B------:R-:W2:Y:S02]  /*10c110*/  LDL.LU R146, [R1+0x258] ;  /* 0x0002580001927983 */ /* 0x000ea40000300800 */
[----:B------:R-:W2:Y:S02]  /*10c120*/  LDL.LU R147, [R1+0x25c] ;  /* 0x00025c0001937983 */ /* 0x000ea40000300800 */
[----:B------:R-:W2:Y:S01]  /*10c130*/  LDL.LU.64 R98, [R1+0x6228] ;  /* 0x0062280001627983 */ /* 0x000ea20000300a00 */
[----:B------:R-:W-:Y:S04]  /*10c140*/  LDS R136, [R2+0x24780] ;  /* 0x0247800002887984 */ /* 0x000fe80000000800 */
[----:B------:R-:W-:Y:S04]  /*10c150*/  LDS R138, [R2+0x26780] ;  /* 0x02678000028a7984 */ /* 0x000fe80000000800 */
[----:B------:R-:W-:Y:S04]  /*10c160*/  LDS R137, [R0+0x24780] ;  /* 0x0247800000897984 */ /* 0x000fe80000000800 */
[----:B------:R-:W1:Y:S01]  /*10c170*/  LDS R139, [R0+0x26780] ;  /* 0x02678000008b7984 */ /* 0x000e620000000800 */
[C---:B---3--:R-:W-:Y:S03]  /*10c180*/  HMMA.1688.F32.TF32 R132, R128.reuse, R96, R132 ;  /* 0x000000608084723c */ /* 0x048fe60000081084 */
[----:B------:R-:W2:Y:S01]  /*10c190*/  LDL.LU.64 R96, [R1+0x6220] ;  /* 0x0062200001607983 */ /* 0x000ea20000300a00 */
[----:B------:R-:W3:Y:S04]  /*10c1a0*/  LDL.LU.64 R122, [R1+0x6218] ;  /* 0x00621800017a7983 */ /* 0x000ee80000300a00 */
[C---:B--2---:R-:W-:Y:S01]  /*10c1b0*/  HMMA.1688.F32.TF32 R96, R128.reuse, R120, R96 ;  /* 0x000000788060723c */ /* 0x044fe20000081060 */
[----:B------:R-:W3:Y:S11]  /*10c1c0*/  LDL.LU.64 R120, [R1+0x6210] ;  /* 0x0062100001787983 */ /* 0x000ef60000300a00 */
[----:B------:R-:W-:Y:S11]  /*10c1d0*/  @!UPT UIADD3 URZ, URZ, URZ, URZ ;  /* 0x0000003f3f3ff290 */ /* 0x000ff6000fffe03f */
[----:B------:R-:W-:Y:S01]  /*10c1e0*/  STL.64 [R1+0x61f8], R98 ;  /* 0x0061f86201007387 */ /* 0x000fe20000100a00 */
[----:B------:R2:W-:Y:S03]  /*10c1f0*/  STL.64 [R1+0x61f0], R96 ;  /* 0x0061f06001007387 */ /* 0x0005e60000100a00 */
[----:B--2---:R-:W3:Y:S01]  /*10c200*/  LDL.LU R96, [R1+0x210] ;  /* 0x0002100001607983 */ /* 0x004ee20000300800 */
[----:B------:R-:W3:Y:S01]  /*10c210*/  LDL.LU R97, [R1+0x214] ;  /* 0x0002140001617983 */ /* 0x000ee20000300800 */
[C---:B------:R-:W-:Y:S08]  /*10c220*/  HMMA.1688.F32.TF32 R104, R128.reuse, R8, R104 ;  /* 0x000000088068723c */ /* 0x040ff00000081068 */
[C---:B---3--:R-:W-:Y:S11]  /*10c230*/  HMMA.1688.F32.TF32 R120, R128.reuse, R96, R120 ;  /* 0x000000608078723c */ /* 0x048ff60000081078 */
[----:B------:R-:W-:Y:S11]  /*10c240*/  @!UPT UIADD3 URZ, URZ, URZ, URZ ;  /* 0x0000003f3f3ff290 */ /* 0x000ff6000fffe03f */
[----:B------:R-:W-:Y:S01]  /*10c250*/  @!UPT UIADD3 URZ, URZ, URZ, URZ ;  /* 0x0000003f3f3ff290 */ /* 0x000fe2000fffe03f */
[----:B------:R-:W-:Y:S01]  /*10c260*/  STL.64 [R1+0x61e8], R122 ;  /* 0x0061e87a01007387 */ /* 0x000fe20000100a00 */
[----:B------:R-:W-:Y:S02]  /*10c270*/  STL.64 [R1+0x61e0], R120 ;  /* 0x0061e07801007387 */ /* 0x000fe40000100a00 */
[----:B------:R2:W-:Y:S02]  /*10c280*/  STL.64 [R1+0x61d8], R142 ;  /* 0x0061d88e01007387 */ /* 0x0005e40000100a00 */
[----:B--2---:R-:W2:Y:S01]  /*10c290*/  LDL.LU R142, [R1+0x218] ;  /* 0x00021800018e7983 */ /* 0x004ea20000300800 */
[----:B------:R-:W2:Y:S02]  /*10c2a0*/  LDL.LU R143, [R1+0x21c] ;  /* 0x00021c00018f7983 */ /* 0x000ea40000300800 */
[----:B------:R-:W3:Y:S02]  /*10c2b0*/  LDL.LU R122, [R1+0x208] ;  /* 0x00020800017a7983 */ /* 0x000ee40000300800 */
[----:B------:R-:W3:Y:S01]  /*10c2c0*/  LDL.LU R123, [R1+0x20c] ;  /* 0x00020c00017b7983 */ /* 0x000ee20000300800 */
[----:B------:R-:W1:Y:S01]  /*10c2d0*/  LDL.LU R98, [R1+0x1f8] ;  /* 0x0001f80001627983 */ /* 0x000e620000300800 */
[----:B------:R-:W1:Y:S02]  /*10c2e0*/  LDL.LU R99, [R1+0x1fc] ;  /* 0x0001fc0001637983 */ /* 0x000e640000300800 */
        /* <DEDUP_REMOVED lines=31> */
[----:B------:R-:W2:Y:S01]  /*10c4e0*/  LDL.LU R130, [R1+0x248] ;  /* 0x0002480001827983 */ /* 0x000ea20000300800 */
[----:B------:R-:W2:Y:S02]  /*10c4f0*/  LDL.LU R131, [R1+0x24c] ;  /* 0x00024c0001837983 */ /* 0x000ea40000300800 */
[----:B------:R-:W3:Y:S02]  /*10c500*/  LDL.LU.64 R98, [R1+0x61f8] ;  /* 0x0061f80001627983 */ /* 0x000ee40000300a00 */
[----:B------:R-:W3:Y:S02]  /*10c510*/  LDL.LU.64 R96, [R1+0x61f0] ;  /* 0x0061f00001607983 */ /* 0x000ee40000300a00 */
        /* <DEDUP_REMOVED lines=19> */
[C---:B------:R-:W-:Y:S08]  /*10c650*/  HMMA.1688.F32.TF32 R8, R136.reuse, R146, R8 ;  /* 0x000000928808723c */ /* 0x040ff00000081008 */
[C---:B---3--:R-:W-:Y:S01]  /*10c660*/  HMMA.1688.F32.TF32 R100, R136.reuse, R142, R100 ;  /* 0x0000008e8864723c */ /* 0x048fe20000081064 */
[----:B------:R-:W3:Y:S01]  /*10c670*/  LDL.LU.64 R142, [R1+0x61d0] ;  /* 0x0061d000018e7983 */ /* 0x000ee20000300a00 */
[----:B------:R-:W4:Y:S02]  /*10c680*/  LDL.LU.64 R140, [R1+0x61c8] ;  /* 0x0061c800018c7983 */ /* 0x000f240000300a00 */
[----:B------:R-:W3:Y:S02]  /*10c690*/  LDL.LU.64 R150, [R1+0x61c0] ;  /* 0x0061c00001967983 */ /* 0x000ee40000300a00 */
[----:B------:R-:W3:Y:S01]  /*10c6a0*/  LDL.LU.64 R148, [R1+0x61b8] ;  /* 0x0061b80001947983 */ /* 0x000ee20000300a00 */
        /* <DEDUP_REMOVED lines=52> */
[C---:B--2---:R-:W-:Y:S01]  /*10c9f0*/  HMMA.1688.F32.TF32 R104, R136.reuse, R130, R104 ;  /* 0x000000828868723c */ /* 0x044fe20000081068 */
[----:B------:R-:W-:Y:S04]  /*10ca00*/  LDS R130, [R2+0x2a780] ;  /* 0x02a7800002827984 */ /* 0x000fe80000000800 */
[----:B------:R-:W3:Y:S04]  /*10ca10*/  LDS R131, [R0+0x2a780] ;  /* 0x02a7800000837984 */ /* 0x000ee80000000800 */
        /* <DEDUP_REMOVED lines=21> */
[----:B------:R-:W2:Y:S05]  /*10cb70*/  LDL.LU R251, [R1+0x12c] ;  /* 0x00012c0001fb7983 */ /* 0x000eaa0000300800 */
[C---:B------:R-:W-:Y:S01]  /*10cb80*/  HMMA.1688.F32.TF32 R72, R136.reuse, R158, R72 ;  /* 0x0000009e8848723c */ /* 0x040fe20000081048 */
[----:B------:R-:W2:Y:S01]  /*10cb90*/  LDL.LU.64 R158, [R1+0x61b0] ;  /* 0x0061b000019e7983 */ /* 0x000ea20000300a00 */
[----:B------:R-:W2:Y:S06]  /*10cba0*/  LDL.LU.64 R156, [R1+0x61a8] ;  /* 0x0061a800019c7983 */ /* 0x000eac0000300a00 */
[C---:B------:R-:W-:Y:S01]  /*10cbb0*/  HMMA.1688.F32.TF32 R76, R136.reuse, R166, R76 ;  /* 0x000000a6884c723c */ /* 0x040fe2000008104c */
[----:B------:R-:W2:Y:S02]  /*10cbc0*/  LDL.LU.64 R166, [R1+0x61a0] ;  /* 0x0061a00001a67983 */ /* 0x000ea40000300a00 */
[----:B------:R-:W2:Y:S05]  /*10cbd0*/  LDL.LU.64 R164, [R1+0x6198] ;  /* 0x0061980001a47983 */ /* 0x000eaa0000300a00 */
[C---:B------:R-:W-:Y:S01]  /*10cbe0*/  HMMA.1688.F32.TF32 R80, R136.reuse, R174, R80 ;  /* 0x000000ae8850723c */ /* 0x040fe20000081050 */
[----:B------:R-:W2:Y:S01]  /*10cbf0*/  LDL.LU.64 R174, [R1+0x6190] ;  /* 0x0061900001ae7983 */ /* 0x000ea20000300a00 */
[----:B------:R-:W2:Y:S06]  /*10cc00*/  LDL.LU.64 R172, [R1+0x6188] ;  /* 0x0061880001ac7983 */ /* 0x000eac0000300a00 */
[C---:B------:R-:W-:Y:S01]  /*10cc10*/  HMMA.1688.F32.TF32 R84, R136.reuse, R182, R84 ;  /* 0x000000b68854723c */ /* 0x040fe20000081054 */
[----:B------:R-:W2:Y:S01]  /*10cc20*/  LDL.LU.64 R182, [R1+0x6180] ;  /* 0x0061800001b67983 */ /* 0x000ea20000300a00 */
[----:B------:R-:W2:Y:S06]  /*10cc30*/  LDL.LU.64 R180, [R1+0x6178] ;  /* 0x0061780001b47983 */ /* 0x000eac0000300a00 */
[C---:B------:R-:W-:Y:S01]  /*10cc40*/  HMMA.1688.F32.TF32 R88, R136.reuse, R190, R88 ;  /* 0x000000be8858723c */ /* 0x040fe20000081058 */
[----:B------:R-:W2:Y:S02]  /*10cc50*/  LDL.LU.64 R190, [R1+0x6170] ;  /* 0x0061700001be7983 */ /* 0x000ea40000300a00 */
[----:B------:R-:W4:Y:S05]  /*10cc60*/  LDL.LU.64 R188, [R1+0x6168] ;  /* 0x0061680001bc7983 */ /* 0x000f2a0000300a00 */
        /* <DEDUP_REMOVED lines=9> */
[C---:B---3--:R-:W-:Y:S08]  /*10cd00*/  HMMA.1688.F32.TF32 R96, R128.reuse, R220, R96 ;  /* 0x000000dc8060723c */ /* 0x048ff00000081060 */
[----:B------:R-:W-:Y:S01]  /*10cd10*/  HMMA.1688.F32.TF32 R132, R128, R212, R132 ;  /* 0x000000d48084723c */ /* 0x000fe20000081084 */
[----:B------:R-:W3:Y:S01]  /*10cd20*/  LDL.LU.64 R212, [R1+0x6138] ;  /* 0x0061380001d47983 */ /* 0x000ee20000300a00 */
[----:B------:R-:W3:Y:S02]  /*10cd30*/  LDL.LU.64 R222, [R1+0x6130] ;  /* 0x0061300001de7983 */ /* 0x000ee40000300a00 */
[----:B------:R-:W3:Y:S11]  /*10cd40*/  LDL.LU.64 R220, [R1+0x6128] ;  /* 0x0061280001dc7983 */ /* 0x000ef60000300a00 */
[----:B------:R-:W-:Y:S01]  /*10cd50*/  STL.64 [R1+0x6108], R98 ;  /* 0x0061086201007387 */ /* 0x000fe20000100a00 */
[----:B------:R1:W-:Y:S03]  /*10cd60*/  STL.64 [R1+0x6100], R96 ;  /* 0x0061006001007387 */ /* 0x0003e60000100a00 */
[----:B-1----:R-:W3:Y:S01]  /*10cd70*/  LDL.LU R96, [R1+0x410] ;  /* 0x0004100001607983 */ /* 0x002ee20000300800 */
[----:B------:R-:W3:Y:S01]  /*10cd80*/  LDL.LU R97, [R1+0x414] ;  /* 0x0004140001617983 */ /* 0x000ee20000300800 */
[----:B------:R-:W-:Y:S08]  /*10cd90*/  HMMA.1688.F32.TF32 R68, R136, R230, R68 ;  /* 0x000000e68844723c */ /* 0x000ff00000081044 */
[C---:B--2---:R-:W-:Y:S01]  /*10cda0*/  HMMA.1688.F32.TF32 R112, R128.reuse, R228, R112 ;  /* 0x000000e48070723c */ /* 0x044fe20000081070 */
[----:B------:R-:W-:Y:S04]  /*10cdb0*/  LDS R136, [R2+0x2c780] ;  /* 0x02c7800002887984 */ /* 0x000fe80000000800 */
[----:B------:R-:W-:Y:S04]  /*10cdc0*/  LDS R138, [R2+0x2e780] ;  /* 0x02e78000028a7984 */ /* 0x000fe80000000800 */
[----:B------:R-:W-:Y:S04]  /*10cdd0*/  LDS R137, [R0+0x2c780] ;  /* 0x02c7800000897984 */ /* 0x000fe80000000800 */
[----:B------:R-:W1:Y:S01]  /*10cde0*/  LDS R139, [R0+0x2e780] ;  /* 0x02e78000008b7984 */ /* 0x000e620000000800 */
        /* <DEDUP_REMOVED lines=43> */
[----:B------:R-:W2:Y:S07]  /*10d0a0*/  LDL.LU R130, [R1+0x438] ;  /* 0x0004380001827983 */ /* 0x000eae0000300800 */
[C---:B------:R-:W-:Y:S08]  /*10d0b0*/  HMMA.1688.F32.TF32 R16, R136.reuse, R202, R16 ;  /* 0x000000ca8810723c */ /* 0x040ff00000081010 */
[C---:B------:R-:W-:Y:S08]  /*10d0c0*/  HMMA.1688.F32.TF32 R104, R136.reuse, R162, R104 ;  /* 0x000000a28868723c */ /* 0x040ff00000081068 */
[C---:B------:R-:W-:Y:S08]  /*10d0d0*/  HMMA.1688.F32.TF32 R8, R136.reuse, R178, R8 ;  /* 0x000000b28808723c */ /* 0x040ff00000081008 */
[C---:B------:R-:W-:Y:S08]  /*10d0e0*/  HMMA.1688.F32.TF32 R12, R136.reuse, R194, R12 ;  /* 0x000000c2880c723c */ /* 0x040ff0000008100c */
[----:B------:R-:W-:Y:S01]  /*10d0f0*/  HMMA.1688.F32.TF32 R28, R136, R234, R28 ;  /* 0x000000ea881c723c */ /* 0x000fe2000008101c */
[----:B------:R-:W-:-:S07]  /*10d100*/  IMAD.MOV.U32 R131, RZ, RZ, R3 ;  /* 0x000000ffff837224 */ /* 0x000fce00078e0003 */
[C---:B------:R-:W-:Y:S01]  /*10d110*/  HMMA.1688.F32.TF32 R20, R136.reuse, R210, R20 ;  /* 0x000000d28814723c */ /* 0x040fe20000081014 */
[----:B------:R-:W4:Y:S01]  /*10d120*/  LDL.LU R3, [R1+0x6110] ;  /* 0x0061100001037983 */ /* 0x000f220000300800 */
[----:B------:R-:W3:Y:S02]  /*10d130*/  LDL.LU.64 R98, [R1+0x6108] ;  /* 0x0061080001627983 */ /* 0x000ee40000300a00 */
[----:B------:R-:W3:Y:S04]  /*10d140*/  LDL.LU.64 R96, [R1+0x6100] ;  /* 0x0061000001607983 */ /* 0x000ee80000300a00 */
[C---:B------:R-:W-:Y:S08]  /*10d150*/  HMMA.1688.F32.TF32 R24, R136.reuse, R218, R24 ;  /* 0x000000da8818723c */ /* 0x040ff00000081018 */
        /* <DEDUP_REMOVED lines=26> */
[C---:B---3--:R-:W-:Y:S01]  /*10d300*/  HMMA.1688.F32.TF32 R100, R136.reuse, R238, R100 ;  /* 0x000000ee8864723c */ /* 0x048fe20000081064 */
[----:B------:R-:W3:Y:S01]  /*10d310*/  LDL.LU.64 R238, [R1+0x60e0] ;  /* 0x0060e00001ee7983 */ /* 0x000ee20000300a00 */
[----:B------:R-:W3:Y:S02]  /*10d320*/  LDL.LU.64 R236, [R1+0x60d8] ;  /* 0x0060d80001ec7983 */ /* 0x000ee40000300a00 */
[----:B------:R-:W3:Y:S02]  /*10d330*/  LDL.LU.64 R200, [R1+0x1120] ;  /* 0x0011200001c87983 */ /* 0x000ee40000300a00 */
[----:B------:R-:W3:Y:S01]  /*10d340*/  LDL.64 R202, [R1+0x1128] ;  /* 0x0011280001ca7983 */ /* 0x000ee20000100a00 */
[----:B------:R-:W3:Y:S01]  /*10d350*/  LDL.LU.64 R160, [R1+0x1130] ;  /* 0x0011300001a07983 */ /* 0x000ee20000300a00 */
[----:B------:R-:W3:Y:S02]  /*10d360*/  LDL.64 R162, [R1+0x1138] ;  /* 0x0011380001a27983 */ /* 0x000ee40000100a00 */
        /* <DEDUP_REMOVED lines=11> */
[----:B------:R-:W3:Y:S01]  /*10d420*/  LDL.LU.64 R244, [R1+0x60c8] ;  /* 0x0060c80001f47983 */ /* 0x000ee20000300a00 */
[C---:B------:R-:W-:Y:S08]  /*10d430*/  HMMA.1688.F32.TF32 R144, R136.reuse, R226, R40 ;  /* 0x000000e28890723c */ /* 0x040ff00000081028 */
[C---:B------:R-:W-:Y:S08]  /*10d440*/  HMMA.1688.F32.TF32 R52, R136.reuse, R230, R52 ;  /* 0x000000e68834723c */ /* 0x040ff00000081034 */
[----:B--2---:R-:W-:Y:S01]  /*10d450*/  HMMA.1688.F32.TF32 R112, R136, R130, R112 ;  /* 0x000000828870723c */ /* 0x004fe20000081070 */
[----:B------:R-:W-:Y:S04]  /*10d460*/  LDS R130, [R2+0x32780] ;  /* 0x0327800002827984 */ /* 0x000fe80000000800 */
[----:B------:R-:W1:Y:S04]  /*10d470*/  LDS R131, [R0+0x32780] ;  /* 0x0327800000837984 */ /* 0x000e680000000800 */
[----:B------:R-:W-:Y:S04]  /*10d480*/  LDS R40, [R2+0x34380] ;  /* 0x0343800002287984 */ /* 0x000fe80000000800 */
[----:B------:R-:W-:Y:S04]  /*10d490*/  LDS R42, [R2+0x36380] ;  /* 0x03638000022a7984 */ /* 0x000fe80000000800 */
[----:B------:R-:W-:Y:S04]  /*10d4a0*/  LDS R41, [R0+0x34380] ;  /* 0x0343800000297984 */ /* 0x000fe80000000800 */
[----:B------:R-:W2:Y:S01]  /*10d4b0*/  LDS R43, [R0+0x36380] ;  /* 0x03638000002b7984 */ /* 0x000ea20000000800 */
[----:B---3--:R-:W-:-:S03]  /*10d4c0*/  MOV R248, R244 ;  /* 0x000000f400f87202 */ /* 0x008fc60000000f00 */
[----:B------:R-:W3:Y:S01]  /*10d4d0*/  LDL.LU R244, [R1+0x60c4] ;  /* 0x0060c40001f47983 */ /* 0x000ee20000300800 */
[----:B------:R-:W2:Y:S02]  /*10d4e0*/  LDL.LU R252, [R1+0x60c0] ;  /* 0x0060c00001fc7983 */ /* 0x000ea40000300800 */
[----:B------:R-:W2:Y:S02]  /*10d4f0*/  LDL.LU.64 R152, [R1+0x11e0] ;  /* 0x0011e00001987983 */ /* 0x000ea40000300a00 */
[----:B------:R-:W2:Y:S01]  /*10d500*/  LDL.64 R154, [R1+0x11e8] ;  /* 0x0011e800019a7983 */ /* 0x000ea20000100a00 */
[----:B------:R-:W2:Y:S01]  /*10d510*/  LDL.LU.64 R184, [R1+0x1240] ;  /* 0x0012400001b87983 */ /* 0x000ea20000300a00 */
[----:B------:R-:W2:Y:S02]  /*10d520*/  LDL.64 R186, [R1+0x1248] ;  /* 0x0012480001ba7983 */ /* 0x000ea40000100a00 */
        /* <DEDUP_REMOVED lines=23> */
[C---:B-1----:R-:W-:Y:S08]  /*10d6a0*/  HMMA.1688.F32.TF32 R140, R128.reuse, R200, R132 ;  /* 0x000000c8808c723c */ /* 0x042ff00000081084 */
[C---:B------:R-:W-:Y:S08]  /*10d6b0*/  HMMA.1688.F32.TF32 R132, R128.reuse, R160, R96 ;  /* 0x000000a08084723c */ /* 0x040ff00000081060 */
[C---:B------:R-:W-:Y:S01]  /*10d6c0*/  HMMA.1688.F32.TF32 R96, R128.reuse, R176, R120 ;  /* 0x000000b08060723c */ /* 0x040fe20000081078 */
[----:B------:R-:W3:Y:S06]  /*10d6d0*/  LDL.64 R138, [R1+0x1188] ;  /* 0x00118800018a7983 */ /* 0x000eec0000100a00 */
[----:B------:R-:W-:Y:S01]  /*10d6e0*/  STL.64 [R1+0x2e60], R140 ;  /* 0x002e608c01007387 */ /* 0x000fe20000100a00 */
[----:B------:R-:W-:Y:S02]  /*10d6f0*/  STL.64 [R1+0x2e68], R142 ;  /* 0x002e688e01007387 */ /* 0x000fe40000100a00 */
[----:B------:R-:W3:Y:S05]  /*10d700*/  LDL.LU.64 R120, [R1+0x12a0] ;  /* 0x0012a00001787983 */ /* 0x000eea0000300a00 */
[----:B------:R1:W-:Y:S01]  /*10d710*/  STL.64 [R1+0x2e50], R132 ;  /* 0x002e508401007387 */ /* 0x0003e20000100a00 */
[----:B------:R4:W-:Y:S01]  /*10d720*/  STL.64 [R1+0x2e58], R134 ;  /* 0x002e588601007387 */ /* 0x0009e20000100a00 */
[----:B------:R-:W3:Y:S06]  /*10d730*/  LDL.64 R122, [R1+0x12a8] ;  /* 0x0012a800017a7983 */ /* 0x000eec0000100a00 */
[----:B------:R-:W-:Y:S02]  /*10d740*/  STL.64 [R1+0x2e40], R96 ;  /* 0x002e406001007387 */ /* 0x000fe40000100a00 */
[----:B------:R4:W-:Y:S01]  /*10d750*/  STL.64 [R1+0x2e48], R98 ;  /* 0x002e486201007387 */ /* 0x0009e20000100a00 */
[----:B-1----:R-:W3:Y:S01]  /*10d760*/  LDL.LU.64 R132, [R1+0x12b0] ;  /* 0x0012b00001847983 */ /* 0x002ee20000300a00 */
[----:B----4-:R-:W4:Y:S02]  /*10d770*/  LDL.64 R134, [R1+0x12b8] ;  /* 0x0012b80001867983 */ /* 0x010f240000100a00 */
[----:B------:R-:W3:Y:S02]  /*10d780*/  LDL.LU.64 R164, [R1+0x12c0] ;  /* 0x0012c00001a47983 */ /* 0x000ee40000300a00 */
[----:B------:R-:W3:Y:S01]  /*10d790*/  LDL.64 R166, [R1+0x12c8] ;  /* 0x0012c80001a67983 */ /* 0x000ee20000100a00 */
[----:B------:R-:W3:Y:S01]  /*10d7a0*/  LDL.LU.64 R148, [R1+0x12d0] ;  /* 0x0012d00001947983 */ /* 0x000ee20000300a00 */
[----:B------:R-:W3:Y:S01]  /*10d7b0*/  LDL.64 R150, [R1+0x12d8] ;  /* 0x0012d80001967983 */ /* 0x000ee20000100a00 */
[C---:B------:R-:W-:Y:S01]  /*10d7c0*/  HMMA.1688.F32.TF32 R96, R128.reuse, R232, R112 ;  /* 0x000000e88060723c */ /* 0x040fe20000081070 */
[----:B------:R-:W3:Y:S07]  /*10d7d0*/  LDL.LU.64 R112, [R1+0x1290] ;  /* 0x0012900001707983 */ /* 0x000eee0000300a00 */
[C---:B------:R-:W-:Y:S08]  /*10d7e0*/  HMMA.1688.F32.TF32 R100, R128.reuse, R192, R100 ;  /* 0x000000c08064723c */ /* 0x040ff00000081064 */
[C---:B------:R-:W-:Y:S11]  /*10d7f0*/  HMMA.1688.F32.TF32 R8, R128.reuse, R216, R8 ;  /* 0x000000d88008723c */ /* 0x040ff60000081008 */
[----:B------:R-:W-:Y:S04]  /*10d800*/  @!UPT UIADD3 URZ, URZ, URZ, URZ ;  /* 0x0000003f3f3ff290 */ /* 0x000fe8000fffe03f */
[----:B------:R-:W-:Y:S01]  /*10d810*/  STL.64 [R1+0x2e30], R100 ;  /* 0x002e306401007387 */ /* 0x000fe20000100a00 */
[----:B------:R1:W-:Y:S02]  /*10d820*/  STL.64 [R1+0x2e38], R102 ;  /* 0x002e386601007387 */ /* 0x0003e40000100a00 */
[----:B------:R-:W3:Y:S01]  /*10d830*/  LDL.64 R114, [R1+0x1298] ;  /* 0x0012980001727983 */ /* 0x000ee20000100a00 */
[C---:B-1----:R-:W-:Y:S01]  /*10d840*/  HMMA.1688.F32.TF32 R100, R128.reuse, R208, R104 ;  /* 0x000000d08064723c */ /* 0x042fe20000081068 */
[----:B------:R-:W-:Y:S01]  /*10d850*/  STL.64 [R1+0x2e20], R96 ;  /* 0x002e206001007387 */ /* 0x000fe20000100a00 */
[----:B------:R2:W-:Y:S11]  /*10d860*/  STL.64 [R1+0x2e28], R98 ;  /* 0x002e286201007387 */ /* 0x0005f60000100a00 */
[----:B------:R-:W-:Y:S10]  /*10d870*/  @!UPT UIADD3 URZ, URZ, URZ, URZ ;  /* 0x0000003f3f3ff290 */ /* 0x000ff4000fffe03f */
[----:B------:R-:W-:Y:S01]  /*10d880*/  STL.64 [R1+0x2e10], R100 ;  /* 0x002e106401007387 */ /* 0x000fe20000100a00 */
[----:B------:R-:W-:Y:S02]  /*10d890*/  STL.64 [R1+0x2e18], R102 ;  /* 0x002e186601007387 */ /* 0x000fe40000100a00 */
[----:B------:R-:W-:Y:S02]  /*10d8a0*/  STL.64 [R1+0x2e00], R8 ;  /* 0x002e000801007387 */ /* 0x000fe40000100a00 */
[----:B------:R1:W-:Y:S01]  /*10d8b0*/  STL.64 [R1+0x2e08], R10 ;  /* 0x002e080a01007387 */ /* 0x0003e20000100a00 */
[C---:B--2---:R-:W-:Y:S08]  /*10d8c0*/  HMMA.1688.F32.TF32 R96, R128.reuse, R136, R12 ;  /* 0x000000888060723c */ /* 0x044ff0000008100c */
[C---:B------:R-:W-:Y:S08]  /*10d8d0*/  HMMA.1688.F32.TF32 R12, R128.reuse, R220, R16 ;  /* 0x000000dc800c723c */ /* 0x040ff00000081010 */
[C---:B-1----:R-:W-:Y:S07]  /*10d8e0*/  HMMA.1688.F32.TF32 R8, R128.reuse, R156, R20 ;  /* 0x0000009c8008723c */ /* 0x042fee0000081014 */
[----:B------:R-:W-:Y:S01]  /*10d8f0*/  STL.64 [R1+0x2df0], R96 ;  /* 0x002df06001007387 */ /* 0x000fe20000100a00 */
[----:B------:R-:W-:Y:S02]  /*10d900*/  STL.64 [R1+0x2df8], R98 ;  /* 0x002df86201007387 */ /* 0x000fe40000100a00 */
[----:B------:R-:W2:Y:S05]  /*10d910*/  LDL.LU.64 R20, [R1+0x1310] ;  /* 0x0013100001147983 */ /* 0x000eaa0000300a00 */
[----:B------:R-:W-:Y:S01]  /*10d920*/  STL.64 [R1+0x2de0], R12 ;  /* 0x002de00c01007387 */ /* 0x000fe20000100a00 */
[----:B------:R-:W-:Y:S01]  /*10d930*/  STL.64 [R1+0x2de8], R14 ;  /* 0x002de80e01007387 */ /* 0x000fe20000100a00 */
[----:B------:R-:W2:Y:S06]  /*10d940*/  LDL.64 R22, [R1+0x1318] ;  /* 0x0013180001167983 */ /* 0x000eac0000100a00 */
[----:B------:R-:W-:Y:S02]  /*10d950*/  STL.64 [R1+0x2dd0], R8 ;  /* 0x002dd00801007387 */ /* 0x000fe40000100a00 */
[----:B------:R1:W-:Y:S02]  /*10d960*/  STL.64 [R1+0x2dd8], R10 ;  /* 0x002dd80a01007387 */ /* 0x0003e40000100a00 */
[----:B------:R-:W-:Y:S01]  /*10d970*/  IMAD.MOV.U32 R143, RZ, RZ, R252 ;  /* 0x000000ffff8f7224 */ /* 0x000fe200078e00fc */
[----:B------:R-:W-:Y:S01]  /*10d980*/  MOV R250, R247 ;  /* 0x000000f700fa7202 */ /* 0x000fe20000000f00 */
[----:B------:R-:W-:Y:S01]  /*10d990*/  IMAD.MOV.U32 R251, RZ, RZ, R246 ;  /* 0x000000fffffb7224 */ /* 0x000fe200078e00f6 */
[----:B------:R-:W-:Y:S04]  /*10d9a0*/  LDS R220, [R2+0x34500] ;  /* 0x0345000002dc7984 */ /* 0x000fe80000000800 */
[----:B------:R-:W-:Y:S01]  /*10d9b0*/  LDS R221, [R0+0x34500] ;  /* 0x0345000000dd7984 */ /* 0x000fe20000000800 */
[C---:B-1----:R-:W-:Y:S03]  /*10d9c0*/  HMMA.1688.F32.TF32 R8, R128.reuse, R180, R24 ;  /* 0x000000b48008723c */ /* 0x042fe60000081018 */
[----:B------:R-:W2:Y:S01]  /*10d9d0*/  LDL.LU.64 R24, [R1+0x1300] ;  /* 0x0013000001187983 */ /* 0x000ea20000300a00 */
[----:B------:R-:W2:Y:S11]  /*10d9e0*/  LDL.64 R26, [R1+0x1308] ;  /* 0x00130800011a7983 */ /* 0x000eb60000100a00 */
[----:B------:R-:W-:Y:S08]  /*10d9f0*/  @!UPT UIADD3 URZ, URZ, URZ, URZ ;  /* 0x0000003f3f3ff290 */ /* 0x000ff0000fffe03f */
[----:B------:R-:W-:Y:S01]  /*10da00*/  STL.64 [R1+0x2dc0], R8 ;  /* 0x002dc00801007387 */ /* 0x000fe20000100a00 */
[----:B------:R1:W-:Y:S02]  /*10da10*/  STL.64 [R1+0x2dc8], R10 ;  /* 0x002dc80a01007387 */ /* 0x0003e40000100a00 */
[C---:B-1----:R-:W-:Y:S01]  /*10da20*/  HMMA.1688.F32.TF32 R8, R128.reuse, R188, R28 ;  /* 0x000000bc8008723c */ /* 0x042fe2000008101c */
[----:B------:R-:W2:Y:S01]  /*10da30*/  LDL.LU.64 R28, [R1+0x12f0] ;  /* 0x0012f000011c7983 */ /* 0x000ea20000300a00 */
[----:B------:R-:W2:Y:S06]  /*10da40*/  LDL.64 R30, [R1+0x12f8] ;  /* 0x0012f800011e7983 */ /* 0x000eac0000100a00 */
[C---:B------:R-:W-:Y:S11]  /*10da50*/  HMMA.1688.F32.TF32 R12, R128.reuse, R152, R124 ;  /* 0x00000098800c723c */ /* 0x040ff6000008107c */
[----:B------:R-:W-:Y:S04]  /*10da60*/  @!UPT UIADD3 URZ, URZ, URZ, URZ ;  /* 0x0000003f3f3ff290 */ /* 0x000fe8000fffe03f */
[----:B------:R-:W-:Y:S01]  /*10da70*/  STL.64 [R1+0x2db0], R8 ;  /* 0x002db00801007387 */ /* 0x000fe20000100a00 */
[----:B------:R1:W-:Y:S02]  /*10da80*/  STL.64 [R1+0x2db8], R10 ;  /* 0x002db80a01007387 */ /* 0x0003e40000100a00 */
[C---:B-1----:R-:W-:Y:S01]  /*10da90*/  HMMA.1688.F32.TF32 R8, R128.reuse, R248, R32 ;  /* 0x000000f88008723c */ /* 0x042fe20000081020 */
[----:B------:R-:W2:Y:S04]  /*10daa0*/  LDL.LU.64 R32, [R1+0x12e0] ;  /* 0x0012e00001207983 */ /* 0x000ea80000300a00 */
[----:B------:R-:W-:Y:S02]  /*10dab0*/  STL.64 [R1+0x2da0], R12 ;  /* 0x002da00c01007387 */ /* 0x000fe40000100a00 */
[----:B------:R-:W-:Y:S02]  /*10dac0*/  STL.64 [R1+0x2da8], R14 ;  /* 0x002da80e01007387 */ /* 0x000fe40000100a00 */
[----:B------:R-:W4:Y:S01]  /*10dad0*/  LDL.64 R34, [R1+0x12e8] ;  /* 0x0012e80001227983 */ /* 0x000f220000100a00 */
[C---:B------:R-:W-:Y:S11]  /*10dae0*/  HMMA.1688.F32.TF32 R16, R128.reuse, R236, R116 ;  /* 0x000000ec8010723c */ /* 0x040ff60000081074 */
[----:B------:R-:W-:Y:S02]  /*10daf0*/  @!UPT UIADD3 URZ, URZ, URZ, URZ ;  /* 0x0000003f3f3ff290 */ /* 0x000fe4000fffe03f */
        /* <DEDUP_REMOVED lines=14> */
[C---:B-1----:R-:W-:Y:S01]  /*10dbe0*/  HMMA.1688.F32.TF32 R12, R128.reuse, R204, R48 ;  /* 0x000000cc800c723c */ /* 0x042fe20000081030 */
[----:B------:R-:W4:Y:S06]  /*10dbf0*/  LDL.64 R50, [R1+0x1208] ;  /* 0x0012080001327983 */ /* 0x000f2c0000100a00 */
[----:B------:R-:W-:Y:S01]  /*10dc00*/  STL.64 [R1+0x2d40], R8 ;  /* 0x002d400801007387 */ /* 0x000fe20000100a00 */
[----:B------:R1:W-:Y:S02]  /*10dc10*/  STL.64 [R1+0x2d48], R10 ;  /* 0x002d480a01007387 */ /* 0x0003e40000100a00 */
[C---:B-1----:R-:W-:Y:S08]  /*10dc20*/  HMMA.1688.F32.TF32 R8, R128.reuse, R228, R52 ;  /* 0x000000e48008723c */ /* 0x042ff00000081034 */
[C---:B------:R-:W-:Y:S05]  /*10dc30*/  HMMA.1688.F32.TF32 R16, R128.reuse, R168, R56 ;  /* 0x000000a88010723c */ /* 0x040fea0000081038 */
[----:B------:R-:W-:Y:S01]  /*10dc40*/  STL.64 [R1+0x2d30], R12 ;  /* 0x002d300c01007387 */ /* 0x000fe20000100a00 */
[----:B------:R1:W-:Y:S02]  /*10dc50*/  STL.64 [R1+0x2d38], R14 ;  /* 0x002d380e01007387 */ /* 0x0003e40000100a00 */
[C---:B-1----:R-:W-:Y:S07]  /*10dc60*/  HMMA.1688.F32.TF32 R12, R128.reuse, R224, R60 ;  /* 0x000000e0800c723c */ /* 0x042fee000008103c */
[----:B------:R-:W-:Y:S01]  /*10dc70*/  STL.64 [R1+0x2d20], R8 ;  /* 0x002d200801007387 */ /* 0x000fe20000100a00 */
[----:B------:R3:W-:Y:S02]  /*10dc80*/  STL.64 [R1+0x2d28], R10 ;  /* 0x002d280a01007387 */ /* 0x0007e40000100a00 */
[C---:B---3--:R-:W-:Y:S05]  /*10dc90*/  HMMA.1688.F32.TF32 R8, R128.reuse, R112, R64 ;  /* 0x000000708008723c */ /* 0x048fea0000081040 */
        /* <DEDUP_REMOVED lines=90> */
[----:B------:R-:W-:Y:S01]  /*10e240*/  HMMA.1688.F32.TF32 R76, R128, R148, R80 ;  /* 0x00000094804c723c */ /* 0x000fe20000081050 */
[----:B------:R-:W-:-:S02]  /*10e250*/  IMAD.MOV.U32 R248, RZ, RZ, R244 ;  /* 0x000000fffff87224 */ /* 0x000fc400078e00f4 */
[----:B------:R-:W-:-:S05]  /*10e260*/  IMAD.MOV.U32 R249, RZ, RZ, R3 ;  /* 0x000000fffff97224 */ /* 0x000fca00078e0003 */
[C---:B--2---:R-:W-:Y:S08]  /*10e270*/  HMMA.1688.F32.TF32 R72, R128.reuse, R32, R84 ;  /* 0x000000208048723c */ /* 0x044ff00000081054 */
[----:B------:R-:W-:Y:S01]  /*10e280*/  HMMA.1688.F32.TF32 R80, R128, R28, R88 ;  /* 0x0000001c8050723c */ /* 0x000fe20000081058 */
[----:B------:R-:W-:Y:S02]  /*10e290*/  IMAD.MOV.U32 R246, RZ, RZ, c[0x0][0x188] ;  /* 0x00006200fff67624 */ /* 0x000fe400078e00ff */
[----:B------:R-:W-:Y:S01]  /*10e2a0*/  IMAD.MOV.U32 R247, RZ, RZ, c[0x0][0x18c] ;  /* 0x00006300fff77624 */ /* 0x000fe200078e00ff */
[----:B------:R-:W-:Y:S04]  /*10e2b0*/  LDS R88, [R2+0x34480] ;  /* 0x0344800002587984 */ /* 0x000fe80000000800 */
[----:B------:R-:W-:Y:S04]  /*10e2c0*/  LDS R90, [R2+0x36480] ;  /* 0x03648000025a7984 */ /* 0x000fe80000000800 */
[----:B------:R-:W-:Y:S01]  /*10e2d0*/  LDS R89, [R0+0x34480] ;  /* 0x0344800000597984 */ /* 0x000fe20000000800 */
[----:B---3--:R-:W-:-:S03]  /*10e2e0*/  MOV R103, R252 ;  /* 0x000000fc00677202 */ /* 0x008fc60000000f00 */
[----:B------:R-:W-:Y:S04]  /*10e2f0*/  LDS R91, [R0+0x36480] ;  /* 0x03648000005b7984 */ /* 0x000fe80000000800 */
[----:B------:R-:W2:Y:S01]  /*10e300*/  LDL.LU R252, [R1+0x60b8] ;  /* 0x0060b80001fc7983 */ /* 0x000ea20000300800 */
[----:B------:R-:W3:Y:S02]  /*10e310*/  LDL.LU R244, [R1+0x60b4] ;  /* 0x0060b40001f47983 */ /* 0x000ee40000300800 */
[----:B------:R-:W2:Y:S02]  /*10e320*/  LDL.LU R3, [R1+0x60b0] ;  /* 0x0060b00001037983 */ /* 0x000ea40000300800 */
[----:B------:R-:W-:Y:S01]  /*10e330*/  STL.64 [R1+0x2ea0], R76 ;  /* 0x002ea04c01007387 */ /* 0x000fe20000100a00 */
[----:B------:R1:W-:Y:S01]  /*10e340*/  STL.64 [R1+0x2ea8], R78 ;  /* 0x002ea84e01007387 */ /* 0x0003e20000100a00 */
[----:B------:R-:W-:Y:S02]  /*10e350*/  STL.64 [R1+0x2e90], R72 ;  /* 0x002e904801007387 */ /* 0x000fe40000100a00 */
[----:B------:R1:W-:Y:S02]  /*10e360*/  STL.64 [R1+0x2e98], R74 ;  /* 0x002e984a01007387 */ /* 0x0003e40000100a00 */
[C---:B-1----:R-:W-:Y:S08]  /*10e370*/  HMMA.1688.F32.TF32 R76, R128.reuse, R20, R92 ;  /* 0x00000014804c723c */ /* 0x042ff0000008105c */
[----:B------:R-:W-:Y:S01]  /*10e380*/  HMMA.1688.F32.TF32 R72, R128, R24, R4 ;  /* 0x000000188048723c */ /* 0x000fe20000081004 */
[----:B------:R-:W-:Y:S01]  /*10e390*/  STL.64 [R1+0x2e80], R80 ;  /* 0x002e805001007387 */ /* 0x000fe20000100a00 */
[----:B------:R-:W-:Y:S06]  /*10e3a0*/  STL.64 [R1+0x2e88], R82 ;  /* 0x002e885201007387 */ /* 0x000fec0000100a00 */
[C---:B----4-:R-:W-:Y:S08]  /*10e3b0*/  HMMA.1688.F32.TF32 R68, R40.reuse, R202, R68 ;  /* 0x000000ca2844723c */ /* 0x050ff00000081044 */
[C---:B------:R-:W-:Y:S01]  /*10e3c0*/  HMMA.1688.F32.TF32 R4, R40.reuse, R162, R64 ;  /* 0x000000a22804723c */ /* 0x040fe20000081040 */
[----:B------:R-:W-:Y:S01]  /*10e3d0*/  STL.64 [R1+0x2e70], R76 ;  /* 0x002e704c01007387 */ /* 0x000fe20000100a00 */
[----:B------:R-:W-:Y:S05]  /*10e3e0*/  STL.64 [R1+0x2e78], R78 ;  /* 0x002e784e01007387 */ /* 0x000fea0000100a00 */
[----:B------:R-:W-:Y:S02]  /*10e3f0*/  STL.64 [R1+0x2cd0], R72 ;  /* 0x002cd04801007387 */ /* 0x000fe40000100a00 */
[----:B------:R-:W-:Y:S01]  /*10e400*/  STL.64 [R1+0x2cd8], R74 ;  /* 0x002cd84a01007387 */ /* 0x000fe20000100a00 */
[C---:B------:R-:W-:Y:S08]  /*10e410*/  HMMA.1688.F32.TF32 R60, R40.reuse, R178, R60 ;  /* 0x000000b2283c723c */ /* 0x040ff0000008103c */
[C---:B------:R-:W-:Y:S08]  /*10e420*/  HMMA.1688.F32.TF32 R56, R40.reuse, R194, R56 ;  /* 0x000000c22838723c */ /* 0x040ff00000081038 */
[C---:B------:R-:W-:Y:S01]  /*10e430*/  HMMA.1688.F32.TF32 R44, R40.reuse, R210, R44 ;  /* 0x000000d2282c723c */ /* 0x040fe2000008102c */
[----:B------:R-:W-:Y:S01]  /*10e440*/  STL.64 [R1+0x250], R68 ;  /* 0x0002504401007387 */ /* 0x000fe20000100a00 */
[----:B------:R-:W-:Y:S02]  /*10e450*/  STL.64 [R1+0x258], R70 ;  /* 0x0002584601007387 */ /* 0x000fe40000100a00 */
[----:B------:R-:W-:Y:S02]  /*10e460*/  STL.64 [R1+0x240], R4 ;  /* 0x0002400401007387 */ /* 0x000fe40000100a00 */
[----:B------:R1:W-:Y:S02]  /*10e470*/  STL.64 [R1+0x248], R6 ;  /* 0x0002480601007387 */ /* 0x0003e40000100a00 */
        /* <DEDUP_REMOVED lines=12> */
[C---:B----4-:R-:W-:Y:S08]  /*10e540*/  HMMA.1688.F32.TF32 R44, R40.reuse, R222, R36 ;  /* 0x000000de282c723c */ /* 0x050ff00000081024 */
[C---:B------:R-:W-:Y:S01]  /*10e550*/  HMMA.1688.F32.TF32 R36, R40.reuse, R158, R116 ;  /* 0x0000009e2824723c */ /* 0x040fe20000081074 */
[----:B------:R-:W-:Y:S01]  /*10e560*/  STL.64 [R1+0x1f0], R52 ;  /* 0x0001f03401007387 */ /* 0x000fe20000100a00 */
[----:B------:R-:W-:Y:S05]  /*10e570*/  STL.64 [R1+0x1f8], R54 ;  /* 0x0001f83601007387 */ /* 0x000fea0000100a00 */
[----:B------:R-:W-:Y:S01]  /*10e580*/  STL.64 [R1+0x1e0], R4 ;  /* 0x0001e00401007387 */ /* 0x000fe20000100a00 */
[----:B------:R-:W-:Y:S07]  /*10e590*/  STL.64 [R1+0x1e8], R6 ;  /* 0x0001e80601007387 */ /* 0x000fee0000100a00 */
[----:B------:R-:W-:Y:S02]  /*10e5a0*/  STL.64 [R1+0x1d0], R44 ;  /* 0x0001d02c01007387 */ /* 0x000fe40000100a00 */
[----:B------:R-:W-:Y:S06]  /*10e5b0*/  STL.64 [R1+0x1d8], R46 ;  /* 0x0001d82e01007387 */ /* 0x000fec0000100a00 */
[----:B------:R-:W-:Y:S01]  /*10e5c0*/  STL.64 [R1+0x1c0], R36 ;  /* 0x0001c02401007387 */ /* 0x000fe20000100a00 */
[----:B------:R1:W-:Y:S03]  /*10e5d0*/  STL.64 [R1+0x1c8], R38 ;  /* 0x0001c82601007387 */ /* 0x0003e60000100a00 */
[----:B------:R-:W-:Y:S04]  /*10e5e0*/  LDS R4, [R2+0x34400] ;  /* 0x0344000002047984 */ /* 0x000fe80000000800 */
[----:B------:R-:W-:Y:S04]  /*10e5f0*/  LDS R6, [R2+0x36400] ;  /* 0x0364000002067984 */ /* 0x000fe80000000800 */
[----:B------:R-:W-:Y:S04]  /*10e600*/  LDS R5, [R0+0x34400] ;  /* 0x0344000000057984 */ /* 0x000fe80000000800 */
[----:B------:R-:W4:Y:S01]  /*10e610*/  LDS R7, [R0+0x36400] ;  /* 0x0364000000077984 */ /* 0x000f220000000800 */
[C---:B-1----:R-:W-:Y:S08]  /*10e620*/  HMMA.1688.F32.TF32 R36, R40.reuse, R182, R124 ;  /* 0x000000b62824723c */ /* 0x042ff0000008107c */
[C---:B------:R-:W-:Y:S08]  /*10e630*/  HMMA.1688.F32.TF32 R44, R40.reuse, R190, R16 ;  /* 0x000000be282c723c */ /* 0x040ff00000081010 */
[C---:B------:R-:W-:Y:S07]  /*10e640*/  HMMA.1688.F32.TF32 R16, R40.reuse, R50, R8 ;  /* 0x000000322810723c */ /* 0x040fee0000081008 */
[----:B------:R-:W-:Y:S01]  /*10e650*/  STL.64 [R1+0x1b0], R36 ;  /* 0x0001b02401007387 */ /* 0x000fe20000100a00 */
[----:B------:R1:W-:Y:S02]  /*10e660*/  STL.64 [R1+0x1b8], R38 ;  /* 0x0001b82601007387 */ /* 0x0003e40000100a00 */
[C---:B-1----:R-:W-:Y:S08]  /*10e670*/  HMMA.1688.F32.TF32 R36, R40.reuse, R154, R12 ;  /* 0x0000009a2824723c */ /* 0x042ff0000008100c */
[C---:B------:R-:W-:Y:S01]  /*10e680*/  HMMA.1688.F32.TF32 R12, R40.reuse, R238, R104 ;  /* 0x000000ee280c723c */ /* 0x040fe20000081068 */
[----:B------:R-:W-:Y:S01]  /*10e690*/  STL.64 [R1+0x1a0], R44 ;  /* 0x0001a02c01007387 */ /* 0x000fe20000100a00 */
[----:B------:R-:W-:Y:S11]  /*10e6a0*/  STL.64 [R1+0x1a8], R46 ;  /* 0x0001a82e01007387 */ /* 0x000ff60000100a00 */
[----:B------:R-:W-:Y:S02]  /*10e6b0*/  @!UPT UIADD3 URZ, URZ, URZ, URZ ;  /* 0x0000003f3f3ff290 */ /* 0x000fe4000fffe03f */
[----:B------:R-:W-:Y:S01]  /*10e6c0*/  STL.64 [R1+0x190], R36 ;  /* 0x0001902401007387 */ /* 0x000fe20000100a00 */
[----:B------:R-:W-:Y:S02]  /*10e6d0*/  STL.64 [R1+0x198], R38 ;  /* 0x0001982601007387 */ /* 0x000fe40000100a00 */
[----:B------:R-:W-:Y:S02]  /*10e6e0*/  STL.64 [R1+0x180], R16 ;  /* 0x0001801001007387 */ /* 0x000fe40000100a00 */
[----:B------:R1:W-:Y:S03]  /*10e6f0*/  STL.64 [R1+0x188], R18 ;  /* 0x0001881201007387 */ /* 0x0003e60000100a00 */
[----:B------:R-:W-:Y:S01]  /*10e700*/  STL.64 [R1+0x170], R12 ;  /* 0x0001700c01007387 */ /* 0x000fe20000100a00 */
[----:B------:R4:W-:Y:S01]  /*10e710*/  STL.64 [R1+0x178], R14 ;  /* 0x0001780e01007387 */ /* 0x0009e20000100a00 */
[C---:B-1----:R-:W-:Y:S08]  /*10e720*/  HMMA.1688.F32.TF32 R16, R40.reuse, R174, R100 ;  /* 0x000000ae2810723c */ /* 0x042ff00000081064 */
[----:B----4-:R-:W-:Y:S01]  /*10e730*/  HMMA.1688.F32.TF32 R12, R40, R198, R96 ;  /* 0x000000c6280c723c */ /* 0x010fe20000081060 */
[----:B------:R-:W-:Y:S01]  /*10e740*/  IMAD.MOV.U32 R10, RZ, RZ, R238 ;  /* 0x000000ffff0a7224 */ /* 0x000fe200078e00ee */
[----:B------:R-:W-:-:S02]  /*10e750*/  MOV R9, R239 ;  /* 0x000000ef00097202 */ /* 0x000fc40000000f00 */
[----:B------:R-:W4:Y:S01]  /*10e760*/  LDL.LU.64 R238, [R1+0x60a8] ;  /* 0x0060a80001ee7983 */ /* 0x000f220000300a00 */
[----:B------:R-:W4:Y:S03]  /*10e770*/  LDL.LU.64 R236, [R1+0x60a0] ;  /* 0x0060a00001ec7983 */ /* 0x000f260000300a00 */
[C---:B------:R-:W-:Y:S07]  /*10e780*/  HMMA.1688.F32.TF32 R36, R40.reuse, R214, R140 ;  /* 0x000000d62824723c */ /* 0x040fee000008108c */
[----:B------:R-:W-:Y:S01]  /*10e790*/  STL.64 [R1+0x160], R16 ;  /* 0x0001601001007387 */ /* 0x000fe20000100a00 */
[----:B------:R1:W-:Y:S07]  /*10e7a0*/  STL.64 [R1+0x168], R18 ;  /* 0x0001681201007387 */ /* 0x0003ee0000100a00 */
[----:B------:R-:W-:Y:S02]  /*10e7b0*/  STL.64 [R1+0x150], R12 ;  /* 0x0001500c01007387 */ /* 0x000fe40000100a00 */
[----:B------:R1:W-:Y:S02]  /*10e7c0*/  STL.64 [R1+0x158], R14 ;  /* 0x0001580e01007387 */ /* 0x0003e40000100a00 */
[C---:B-1----:R-:W-:Y:S08]  /*10e7d0*/  HMMA.1688.F32.TF32 R16, R40.reuse, R186, R240 ;  /* 0x000000ba2810723c */ /* 0x042ff000000810f0 */
[----:B------:R-:W-:Y:S01]  /*10e7e0*/  HMMA.1688.F32.TF32 R12, R40, R206, R248 ;  /* 0x000000ce280c723c */ /* 0x000fe200000810f8 */
[----:B------:R1:W-:Y:S01]  /*10e7f0*/  STL.64 [R1+0x140], R36 ;  /* 0x0001402401007387 */ /* 0x0003e20000100a00 */
[----:B------:R1:W-:Y:S11]  /*10e800*/  STL.64 [R1+0x148], R38 ;  /* 0x0001482601007387 */ /* 0x0003f60000100a00 */
[----:B------:R-:W-:Y:S10]  /*10e810*/  @!UPT UIADD3 URZ, URZ, URZ, URZ ;  /* 0x0000003f3f3ff290 */ /* 0x000ff4000fffe03f */
[----:B------:R1:W-:Y:S01]  /*10e820*/  STL.64 [R1+0x120], R12 ;  /* 0x0001200c01007387 */ /* 0x0003e20000100a00 */
[----:B------:R-:W-:Y:S02]  /*10e830*/  STL.64 [R1+0x130], R16 ;  /* 0x0001301001007387 */ /* 0x000fe40000100a00 */
        /* <DEDUP_REMOVED lines=62> */
[----:B-1----:R-:W4:Y:S01]  /*10ec20*/  LDL.LU R36, [R1+0x1910] ;  /* 0x0019100001247983 */ /* 0x002f220000300800 */
        /* <DEDUP_REMOVED lines=19> */
[----:B------:R-:W-:Y:S01]  /*10ed60*/  IMAD.SHL.U32 R247, R247, 0x80, RZ ;  /* 0x00000080f7f77824 */ /* 0x000fe200078e00ff */
[----:B------:R-:W-:-:S04]  /*10ed70*/  SHF.L.U32 R246, R246, 0x7, RZ ;  /* 0x00000007f6f67819 */ /* 0x000fc800000006ff */
[----:B------:R-:W-:Y:S01]  /*10ed80*/  SHF.L.U32 R247, R247, 0x2, RZ ;  /* 0x00000002f7f77819 */ /* 0x000fe200000006ff */
[----:B------:R-:W-:Y:S01]  /*10ed90*/  IMAD.SHL.U32 R246, R246, 0x4, RZ ;  /* 0x00000004f6f67824 */ /* 0x000fe200078e00ff */
[----:B--2---:R1:W-:Y:S04]  /*10eda0*/  STL [R1+0x64b0], R3 ;  /* 0x0064b00301007387 */ /* 0x0043e80000100800 */
[----:B------:R-:W-:Y:S01]  /*10edb0*/  STL.64 [R1+0x6448], R246 ;  /* 0x006448f601007387 */ /* 0x000fe20000100a00 */
[----:B---3--:R-:W-:Y:S02]  /*10edc0*/  STL [R1+0x6440], R244 ;  /* 0x006440f401007387 */ /* 0x008fe40000100800 */
[----:B------:R-:W-:Y:S02]  /*10edd0*/  STL [R1+0x6b78], R245 ;  /* 0x006b78f501007387 */ /* 0x000fe40000100800 */
[----:B------:R-:W-:Y:S02]  /*10ede0*/  STL [R1+0x60a0], R252 ;  /* 0x0060a0fc01007387 */ /* 0x000fe40000100800 */
[----:B------:R-:W-:-:S02]  /*10edf0*/  IMAD.MOV.U32 R8, RZ, RZ, R26 ;  /* 0x000000ffff087224 */ /* 0x000fc400078e001a */
[----:B-1----:R-:W-:Y:S01]  /*10ee00*/  IMAD.MOV.U32 R3, RZ, RZ, R27 ;  /* 0x000000ffff037224 */ /* 0x002fe200078e001b */
[C---:B----4-:R-:W-:Y:S08]  /*10ee10*/  HMMA.1688.F32.TF32 R76, R40.reuse, R230, R72 ;  /* 0x000000e6284c723c */ /* 0x050ff00000081048 */
        /* <DEDUP_REMOVED lines=19> */
[----:B------:R-:W-:Y:S01]  /*10ef50*/  STL.64 [R1+0xb0], R52 ;  /* 0x0000b03401007387 */ /* 0x000fe20000100a00 */
[----:B------:R2:W-:Y:S03]  /*10ef60*/  STL.64 [R1+0xb8], R54 ;  /* 0x0000b83601007387 */ /* 0x0005e60000100a00 */
[----:B------:R-:W-:Y:S02]  /*10ef70*/  STL.64 [R1+0xa0], R44 ;  /* 0x0000a02c01007387 */ /* 0x000fe40000100a00 */
[----:B------:R3:W-:Y:S01]  /*10ef80*/  STL.64 [R1+0xa8], R46 ;  /* 0x0000a82e01007387 */ /* 0x0007e20000100a00 */
[C---:B-1----:R-:W-:Y:S08]  /*10ef90*/  HMMA.1688.F32.TF32 R56, R40.reuse, R34, R108 ;  /* 0x000000222838723c */ /* 0x042ff0000008106c */
[C---:B--2---:R-:W-:Y:S08]  /*10efa0*/  HMMA.1688.F32.TF32 R52, R40.reuse, R30, R36 ;  /* 0x0000001e2834723c */ /* 0x044ff00000081024 */
[C---:B---3--:R-:W-:Y:S08]  /*10efb0*/  HMMA.1688.F32.TF32 R44, R40.reuse, R22, R116 ;  /* 0x00000016282c723c */ /* 0x048ff00000081074 */
[----:B------:R-:W-:Y:S08]  /*10efc0*/  HMMA.1688.F32.TF32 R36, R40, R26, R124 ;  /* 0x0000001a2824723c */ /* 0x000ff0000008107c */
        /* <DEDUP_REMOVED lines=18> */
[C---:B-1----:R-:W-:Y:S08]  /*10f0f0*/  HMMA.1688.F32.TF32 R24, R4.reuse, R194, R100 ;  /* 0x000000c20418723c */ /* 0x042ff00000081064 */
[C---:B--2---:R-:W-:Y:S08]  /*10f100*/  HMMA.1688.F32.TF32 R16, R4.reuse, R234, R96 ;  /* 0x000000ea0410723c */ /* 0x044ff00000081060 */
[C---:B---3--:R-:W-:Y:S08]  /*10f110*/  HMMA.1688.F32.TF32 R12, R4.reuse, R210, R140 ;  /* 0x000000d2040c723c */ /* 0x048ff0000008108c */
[----:B------:R-:W-:Y:S01]  /*10f120*/  HMMA.1688.F32.TF32 R240, R4, R138, R240 ;  /* 0x0000008a04f0723c */ /* 0x000fe200000810f0 */
[----:B------:R-:W-:Y:S01]  /*10f130*/  STL.64 [R1+0x20], R24 ;  /* 0x0000201801007387 */ /* 0x000fe20000100a00 */
[----:B------:R-:W-:Y:S05]  /*10f140*/  STL.64 [R1+0x28], R26 ;  /* 0x0000281a01007387 */ /* 0x000fea0000100a00 */
[----:B------:R-:W-:Y:S02]  /*10f150*/  STL.64 [R1+0x10], R16 ;  /* 0x0000101001007387 */ /* 0x000fe40000100a00 */
[----:B------:R-:W-:Y:S01]  /*10f160*/  STL.64 [R1+0x18], R18 ;  /* 0x0000181201007387 */ /* 0x000fe20000100a00 */
[----:B------:R1:W-:Y:S05]  /*10f170*/  STL.64 [R1+0x6a80], R250 ;  /* 0x006a80fa01007387 */ /* 0x0003ea0000100a00 */
[----:B------:R-:W-:Y:S02]  /*10f180*/  STL.64 [R1], R12 ;  /* 0x0000000c01007387 */ /* 0x000fe40000100a00 */
[----:B------:R-:W-:Y:S02]  /*10f190*/  STL.64 [R1+0x8], R14 ;  /* 0x0000080e01007387 */ /* 0x000fe40000100a00 */
[----:B------:R-:W-:Y:S04]  /*10f1a0*/  STL.64 [R1+0x6a78], R248 ;  /* 0x006a78f801007387 */ /* 0x000fe80000100a00 */
[----:B------:R2:W-:Y:S01]  /*10f1b0*/  STL.64 [R1+0x6a90], R242 ;  /* 0x006a90f201007387 */ /* 0x0005e20000100a00 */
[----:B------:R-:W-:Y:S02]  /*10f1c0*/  STL.64 [R1+0x6a88], R240 ;  /* 0x006a88f001007387 */ /* 0x000fe40000100a00 */
[----:B------:R-:W3:Y:S02]  /*10f1d0*/  LDL.LU R96, [R1+0x10c0] ;  /* 0x0010c00001607983 */ /* 0x000ee40000300800 */
[----:B------:R-:W3:Y:S01]  /*10f1e0*/  LDL.LU R97, [R1+0x10c4] ;  /* 0x0010c40001617983 */ /* 0x000ee20000300800 */
[----:B------:R-:W3:Y:S01]  /*10f1f0*/  LDL.LU R98, [R1+0x10c8] ;  /* 0x0010c80001627983 */ /* 0x000ee20000300800 */
[----:B------:R-:W3:Y:S02]  /*10f200*/  LDL.LU R99, [R1+0x10cc] ;  /* 0x0010cc0001637983 */ /* 0x000ee40000300800 */
[----:B-1----:R-:W-:Y:S01]  /*10f210*/  IMAD.MOV.U32 R251, RZ, RZ, R9 ;  /* 0x000000fffffb7224 */ /* 0x002fe200078e0009 */
[----:B------:R-:W-:Y:S01]  /*10f220*/  MOV R250, R10 ;  /* 0x0000000a00fa7202 */ /* 0x000fe20000000f00 */
[----:B--2---:R-:W-:-:S02]  /*10f230*/  IMAD.MOV.U32 R242, RZ, RZ, R8 ;  /* 0x000000fffff27224 */ /* 0x004fc400078e0008 */
[----:B------:R-:W2:Y:S01]  /*10f240*/  LDL.LU R8, [R1+0x10f0] ;  /* 0x0010f00001087983 */ /* 0x000ea20000300800 */
[----:B------:R-:W2:Y:S02]  /*10f250*/  LDL.LU R9, [R1+0x10f4] ;  /* 0x0010f40001097983 */ /* 0x000ea40000300800 */
[----:B------:R-:W2:Y:S02]  /*10f260*/  LDL.LU R10, [R1+0x10f8] ;  /* 0x0010f800010a7983 */ /* 0x000ea40000300800 */
[----:B------:R-:W2:Y:S01]  /*10f270*/  LDL.LU R11, [R1+0x10fc] ;  /* 0x0010fc00010b7983 */ /* 0x000ea20000300800 */
[----:B------:R-:W4:Y:S01]  /*10f280*/  LDL.LU R16, [R1+0x1100] ;  /* 0x0011000001107983 */ /* 0x000f220000300800 */
[----:B------:R-:W4:Y:S02]  /*10f290*/  LDL.LU R17, [R1+0x1104] ;  /* 0x0011040001117983 */ /* 0x000f240000300800 */
[----:B------:R-:W4:Y:S02]  /*10f2a0*/  LDL.LU R18, [R1+0x1108] ;  /* 0x0011080001127983 */ /* 0x000f240000300800 */
        /* <DEDUP_REMOVED lines=57> */
[C---:B------:R-:W-:Y:S11]  /*10f640*/  HMMA.1688.F32.TF32 R236, R4.reuse, R222, R236 ;  /* 0x000000de04ec723c */ /* 0x040ff600000810ec */
[----:B------:R-:W-:Y:S11]  /*10f650*/  @!UPT UIADD3 URZ, URZ, URZ, URZ ;  /* 0x0000003f3f3ff290 */ /* 0x000ff6000fffe03f */
[----:B------:R-:W-:Y:S01]  /*10f660*/  @!UPT UIADD3 URZ, URZ, URZ, URZ ;  /* 0x0000003f3f3ff290 */ /* 0x000fe2000fffe03f */
[----:B------:R-:W-:Y:S01]  /*10f670*/  STL [R1+0x6a6c], R236 ;  /* 0x006a6cec01007387 */ /* 0x000fe20000100800 */
[----:B------:R-:W-:Y:S02]  /*10f680*/  STL [R1+0x6a68], R237 ;  /* 0x006a68ed01007387 */ /* 0x000fe40000100800 */
[----:B------:R-:W-:Y:S02]  /*10f690*/  STL [R1+0x6a64], R238 ;  /* 0x006a64ee01007387 */ /* 0x000fe40000100800 */
[----:B------:R-:W-:Y:S01]  /*10f6a0*/  STL [R1+0x6a60], R239 ;  /* 0x006a60ef01007387 */ /* 0x000fe20000100800 */
[----:B------:R-:W-:Y:S01]  /*10f6b0*/  MOV R243, R3 ;  /* 0x0000000300f37202 */ /* 0x000fe20000000f00 */
[----:B------:R-:W-:Y:S01]  /*10f6c0*/  IMAD.MOV.U32 R3, RZ, RZ, R51 ;  /* 0x000000ffff037224 */ /* 0x000fe200078e0033 */
[C---:B--2---:R-:W-:Y:S08]  /*10f6d0*/  HMMA.1688.F32.TF32 R60, R4.reuse, R158, R60 ;  /* 0x0000009e043c723c */ /* 0x044ff0000008103c */
[C---:B---3--:R-:W-:Y:S08]  /*10f6e0*/  HMMA.1688.F32.TF32 R56, R4.reuse, R182, R56 ;  /* 0x000000b60438723c */ /* 0x048ff00000081038 */
[C---:B------:R-:W-:Y:S07]  /*10f6f0*/  HMMA.1688.F32.TF32 R40, R4.reuse, R190, R140 ;  /* 0x000000be0428723c */ /* 0x040fee000008108c */
[----:B------:R-:W-:Y:S01]  /*10f700*/  STL.64 [R1+0x440], R60 ;  /* 0x0004403c01007387 */ /* 0x000fe20000100a00 */
[----:B------:R-:W-:Y:S02]  /*10f710*/  STL.64 [R1+0x448], R62 ;  /* 0x0004483e01007387 */ /* 0x000fe40000100a00 */
[----:B------:R-:W2:Y:S05]  /*10f720*/  LDL.LU R140, [R1+0x10b0] ;  /* 0x0010b000018c7983 */ /* 0x000eaa0000300800 */
[----:B------:R-:W-:Y:S01]  /*10f730*/  STL.64 [R1+0x430], R56 ;  /* 0x0004303801007387 */ /* 0x000fe20000100a00 */
[----:B------:R-:W-:Y:S07]  /*10f740*/  STL.64 [R1+0x438], R58 ;  /* 0x0004383a01007387 */ /* 0x000fee0000100a00 */
[----:B------:R-:W-:Y:S02]  /*10f750*/  STL.64 [R1+0x420], R40 ;  /* 0x0004202801007387 */ /* 0x000fe40000100a00 */
[----:B------:R1:W-:Y:S02]  /*10f760*/  STL.64 [R1+0x428], R42 ;  /* 0x0004282a01007387 */ /* 0x0003e40000100a00 */
[----:B------:R-:W2:Y:S01]  /*10f770*/  LDL.LU R141, [R1+0x10b4] ;  /* 0x0010b400018d7983 */ /* 0x000ea20000300800 */
[----:B------:R-:W2:Y:S01]  /*10f780*/  LDL.LU R142, [R1+0x10b8] ;  /* 0x0010b800018e7983 */ /* 0x000ea20000300800 */
[----:B------:R-:W2:Y:S01]  /*10f790*/  LDL.LU R143, [R1+0x10bc] ;  /* 0x0010bc00018f7983 */ /* 0x000ea20000300800 */
[C---:B----4-:R-:W-:Y:S08]  /*10f7a0*/  HMMA.1688.F32.TF32 R52, R4.reuse, R154, R52 ;  /* 0x0000009a0434723c */ /* 0x050ff00000081034 */
[C---:B-1----:R-:W-:Y:S08]  /*10f7b0*/  HMMA.1688.F32.TF32 R40, R4.reuse, R50, R12 ;  /* 0x000000320428723c */ /* 0x042ff0000008100c */
[C---:B------:R-:W-:Y:S07]  /*10f7c0*/  HMMA.1688.F32.TF32 R44, R4.reuse, R250, R44 ;  /* 0x000000fa042c723c */ /* 0x040fee000008102c */
[----:B------:R-:W-:Y:S01]  /*10f7d0*/  STL.64 [R1+0x410], R52 ;  /* 0x0004103401007387 */ /* 0x000fe20000100a00 */
[----:B------:R-:W-:Y:S07]  /*10f7e0*/  STL.64 [R1+0x418], R54 ;  /* 0x0004183601007387 */ /* 0x000fee0000100a00 */
[----:B------:R-:W-:Y:S01]  /*10f7f0*/  STL.64 [R1+0x400], R40 ;  /* 0x0004002801007387 */ /* 0x000fe20000100a00 */
[----:B------:R1:W-:Y:S02]  /*10f800*/  STL.64 [R1+0x408], R42 ;  /* 0x0004082a01007387 */ /* 0x0003e40000100a00 */
[----:B-1----:R-:W-:Y:S01]  /*10f810*/  HMMA.1688.F32.TF32 R40, R4, R174, R144 ;  /* 0x000000ae0428723c */ /* 0x002fe20000081090 */
[----:B------:R-:W-:-:S07]  /*10f820*/  IMAD.MOV.U32 R12, RZ, RZ, R50 ;  /* 0x000000ffff0c7224 */ /* 0x000fce00078e0032 */
[C---:B------:R-:W-:Y:S01]  /*10f830*/  HMMA.1688.F32.TF32 R48, R4.reuse, R198, R108 ;  /* 0x000000c60430723c */ /* 0x040fe2000008106c */
[----:B------:R-:W-:Y:S01]  /*10f840*/  STL.64 [R1+0x3f0], R44 ;  /* 0x0003f02c01007387 */ /* 0x000fe20000100a00 */
[----:B------:R1:W-:Y:S06]  /*10f850*/  STL.64 [R1+0x3f8], R46 ;  /* 0x0003f82e01007387 */ /* 0x0003ec0000100a00 */
[C---:B------:R-:W-:Y:S08]  /*10f860*/  HMMA.1688.F32.TF32 R24, R4.reuse, R230, R24 ;  /* 0x000000e60418723c */ /* 0x040ff00000081018 */
[C---:B------:R-:W-:Y:S08]  /*10f870*/  HMMA.1688.F32.TF32 R8, R4.reuse, R226, R8 ;  /* 0x000000e20408723c */ /* 0x040ff00000081008 */
[C---:B------:R-:W-:Y:S08]  /*10f880*/  HMMA.1688.F32.TF32 R16, R4.reuse, R170, R16 ;  /* 0x000000aa0410723c */ /* 0x040ff00000081010 */
        /* <DEDUP_REMOVED lines=9> */
[----:B------:R-:W-:Y:S11]  /*10f920*/  MOV R236, R11 ;  /* 0x0000000b00ec7202 */ /* 0x000ff60000000f00 */
[----:B------:R-:W-:Y:S02]  /*10f930*/  @!UPT UIADD3 URZ, URZ, URZ, URZ ;  /* 0x0000003f3f3ff290 */ /* 0x000fe4000fffe03f */
        /* <DEDUP_REMOVED lines=9> */
[----:B------:R1:W-:Y:S02]  /*10f9d0*/  STL [R1+0x2f8], R10 ;  /* 0x0002f80a01007387 */ /* 0x0003e40000100800 */
[C---:B-1----:R-:W-:Y:S01]  /*10f9e0*/  HMMA.1688.F32.TF32 R8, R4.reuse, R114, R104 ;  /* 0x000000720408723c */ /* 0x042fe20000081068 */
[----:B------:R-:W-:Y:S11]  /*10f9f0*/  STL [R1+0x6a70], R236 ;  /* 0x006a70ec01007387 */ /* 0x000ff60000100800 */
[----:B------:R-:W-:Y:S11]  /*10fa00*/  @!UPT UIADD3 URZ, URZ, URZ, URZ ;  /* 0x0000003f3f3ff290 */ /* 0x000ff6000fffe03f */
[----:B------:R-:W-:Y:S01]  /*10fa10*/  STL.64 [R1+0x2e0], R8 ;  /* 0x0002e00801007387 */ /* 0x000fe20000100a00 */
[----:B------:R1:W-:Y:S02]  /*10fa20*/  STL.64 [R1+0x2e8], R10 ;  /* 0x0002e80a01007387 */ /* 0x0003e40000100a00 */
[C---:B-1----:R-:W-:Y:S11]  /*10fa30*/  HMMA.1688.F32.TF32 R8, R4.reuse, R122, R100 ;  /* 0x0000007a0408723c */ /* 0x042ff60000081064 */
[----:B------:R-:W-:Y:S11]  /*10fa40*/  @!UPT UIADD3 URZ, URZ, URZ, URZ ;  /* 0x0000003f3f3ff290 */ /* 0x000ff6000fffe03f */
[----:B------:R-:W-:Y:S01]  /*10fa50*/  @!UPT UIADD3 URZ, URZ, URZ, URZ ;  /* 0x0000003f3f3ff290 */ /* 0x000fe2000fffe03f */
[----:B------:R-:W-:Y:S01]  /*10fa60*/  STL.64 [R1+0x2d0], R8 ;  /* 0x0002d00801007387 */ /* 0x000fe20000100a00 */
[----:B------:R1:W-:Y:S02]  /*10fa70*/  STL [R1+0x2d8], R10 ;  /* 0x0002d80a01007387 */ /* 0x0003e40000100800 */
[----:B------:R-:W-:Y:S02]  /*10fa80*/  IMAD.MOV.U32 R236, RZ, RZ, R11 ;  /* 0x000000ffffec7224 */ /* 0x000fe400078e000b */
[----:B-1----:R-:W-:Y:S11]  /*10fa90*/  HMMA.1688.F32.TF32 R8, R4, R134, R96 ;  /* 0x000000860408723c */ /* 0x002ff60000081060 */
[----:B------:R-:W-:Y:S11]  /*10faa0*/  @!UPT UIADD3 URZ, URZ, URZ, URZ ;  /* 0x0000003f3f3ff290 */ /* 0x000ff6000fffe03f */
[----:B------:R-:W-:Y:S01]  /*10fab0*/  @!UPT UIADD3 URZ, URZ, URZ, URZ ;  /* 0x0000003f3f3ff290 */ /* 0x000fe2000fffe03f */
[----:B------:R2:W-:Y:S01]  /*10fac0*/  STL [R1+0x2cc], R11 ;  /* 0x0002cc0b01007387 */ /* 0x0005e20000100800 */
[----:B------:R-:W-:Y:S01]  /*10fad0*/  IMAD.MOV.U32 R237, RZ, RZ, R8 ;  /* 0x000000ffffed7224 */ /* 0x000fe200078e0008 */
[----:B------:R-:W-:Y:S01]  /*10fae0*/  MOV R238, R9 ;  /* 0x0000000900ee7202 */ /* 0x000fe20000000f00 */
[----:B------:R-:W-:-:S05]  /*10faf0*/  IMAD.MOV.U32 R239, RZ, RZ, R10 ;  /* 0x000000ffffef7224 */ /* 0x000fca00078e000a */
[----:B------:R-:W-:Y:S01]  /*10fb00*/  STL.64 [R1+0x6aa0], R238 ;  /* 0x006aa0ee01007387 */ /* 0x000fe20000100a00 */
[----:B------:R-:W-:Y:S01]  /*10fb10*/  STL.64 [R1+0x6a98], R236 ;  /* 0x006a98ec01007387 */ /* 0x000fe20000100a00 */
[----:B------:R-:W-:Y:S01]  /*10fb20*/  MOV R41, R134 ;  /* 0x0000008600297202 */ /* 0x000fe20000000f00 */
[----:B------:R-:W-:Y:S02]  /*10fb30*/  IMAD.MOV.U32 R40, RZ, RZ, R135 ;  /* 0x000000ffff287224 */ /* 0x000fe400078e0087 */
[----:B------:R-:W-:Y:S02]  /*10fb40*/  IMAD.MOV.U32 R57, RZ, RZ, R114 ;  /* 0x000000ffff397224 */ /* 0x000fe400078e0072 */
[----:B------:R-:W-:Y:S01]  /*10fb50*/  IMAD.MOV.U32 R56, RZ, RZ, R115 ;  /* 0x000000ffff387224 */ /* 0x000fe200078e0073 */
[----:B--2---:R-:W-:Y:S11]  /*10fb60*/  HMMA.1688.F32.TF32 R8, R4, R166, R140 ;  /* 0x000000a60408723c */ /* 0x004ff6000008108c */
[----:B------:R-:W-:Y:S11]  /*10fb70*/  @!UPT UIADD3 URZ, URZ, URZ, URZ ;  /* 0x0000003f3f3ff290 */ /* 0x000ff6000fffe03f */
[----:B------:R-:W-:Y:S01]  /*10fb80*/  @!UPT UIADD3 URZ, URZ, URZ, URZ ;  /* 0x0000003f3f3ff290 */ /* 0x000fe2000fffe03f */
[----:B------:R1:W-:Y:S01]  /*10fb90*/  STL.64 [R1+0x2b0], R8 ;  /* 0x0002b00801007387 */ /* 0x0003e20000100a00 */
[----:B------:R2:W-:Y:S02]  /*10fba0*/  STL.64 [R1+0x2b8], R10 ;  /* 0x0002b80a01007387 */ /* 0x0005e40000100a00 */
        /* <DEDUP_REMOVED lines=16> */
[----:B-1----:R-:W3:Y:S02]  /*10fcb0*/  LDL.LU R8, [R1+0xef0] ;  /* 0x000ef00001087983 */ /* 0x002ee40000300800 */
[----:B------:R-:W3:Y:S01]  /*10fcc0*/  LDL.LU R9, [R1+0xef4] ;  /* 0x000ef40001097983 */ /* 0x000ee20000300800 */
[----:B--2---:R-:W3:Y:S01]  /*10fcd0*/  LDL.LU R10, [R1+0xef8] ;  /* 0x000ef800010a7983 */ /* 0x004ee20000300800 */
[----:B------:R-:W3:Y:S02]  /*10fce0*/  LDL.LU R11, [R1+0xefc] ;  /* 0x000efc00010b7983 */ /* 0x000ee40000300800 */
        /* <DEDUP_REMOVED lines=23> */
[----:B------:R-:W-:Y:S01]  /*10fe60*/  MOV R52, R167 ;  /* 0x000000a700347202 */ /* 0x000fe20000000f00 */
        /* <DEDUP_REMOVED lines=8> */
[----:B------:R-:W4:Y:S02]  /*10fef0*/  LDL.LU R121, [R1+0xea4] ;  /* 0x000ea40001797983 */ /* 0x000f240000300800 */
[----:B------:R-:W-:Y:S01]  /*10ff00*/  IMAD.MOV.U32 R48, RZ, RZ, R123 ;  /* 0x000000ffff307224 */ /* 0x000fe200078e007b */
[----:B------:R-:W4:Y:S01]  /*10ff10*/  LDL.LU R122, [R1+0xea8] ;  /* 0x000ea800017a7983 */ /* 0x000f220000300800 */
[----:B------:R-:W4:Y:S02]  /*10ff20*/  LDL.LU R123, [R1+0xeac] ;  /* 0x000eac00017b7983 */ /* 0x000f240000300800 */
[----:B------:R-:W4:Y:S02]  /*10ff30*/  LDL.LU R140, [R1+0xe70] ;  /* 0x000e7000018c7983 */ /* 0x000f240000300800 */
[----:B------:R-:W4:Y:S01]  /*10ff40*/  LDL.LU R141, [R1+0xe74] ;  /* 0x000e7400018d7983 */ /* 0x000f220000300800 */
[----:B------:R-:W4:Y:S01]  /*10ff50*/  LDL.LU R142, [R1+0xe78] ;  /* 0x000e7800018e7983 */ /* 0x000f220000300800 */
[----:B------:R-:W4:Y:S01]  /*10ff60*/  LDL.LU R143, [R1+0xe7c] ;  /* 0x000e7c00018f7983 */ /* 0x000f220000300800 */
[----:B------:R-:W-:Y:S01]  /*10ff70*/  MOV R51, R34 ;  /* 0x0000002200337202 */ /* 0x000fe20000000f00 */
[----:B------:R-:W-:-:S02]  /*10ff80*/  IMAD.MOV.U32 R50, RZ, RZ, R35 ;  /* 0x000000ffff327224 */ /* 0x000fc400078e0023 */
[----:B------:R-:W-:Y:S02]  /*10ff90*/  IMAD.MOV.U32 R43, RZ, RZ, R150 ;  /* 0x000000ffff2b7224 */ /* 0x000fe400078e0096 */
[----:B------:R-:W-:Y:S01]  /*10ffa0*/  IMAD.MOV.U32 R42, RZ, RZ, R151 ;  /* 0x000000ffff2a7224 */ /* 0x000fe200078e0097 */
[C---:B--2---:R-:W-:Y:S08]  /*10ffb0*/  HMMA.1688.F32.TF32 R36, R4.reuse, R150, R36 ;  /* 0x000000960424723c */ /* 0x044ff00000081024 */
[----:B---3--:R-:W-:Y:S08]  /*10ffc0*/  HMMA.1688.F32.TF32 R24, R4, R22, R24 ;  /* 0x000000160418723c */ /* 0x008ff00000081018 */
[----:B------:R-:W-:Y:S07]  /*10ffd0*/  HMMA.1688.F32.TF32 R8, R88, R202, R8 ;  /* 0x000000ca5808723c */ /* 0x000fee0000081008 */
[----:B------:R-:W-:Y:S01]  /*10ffe0*/  STL.64 [R1+0x2a0], R36 ;  /* 0x0002a02401007387 */ /* 0x000fe20000100a00 */
[----:B------:R1:W-:Y:S01]  /*10fff0*/  STL.64 [R1+0x2a8], R38 ;  /* 0x0002a82601007387 */ /* 0x0003e20000100a00 */
[C---:B----4-:R-:W-:Y:S02]  /*110000*/  HMMA.1688.F32.TF32 R16, R4.reuse, R242, R16 ;  /* 0x000000f20410723c */ /* 0x050fe40000081010 */
[----:B------:R-:W2:Y:S04]  /*110010*/  LDL.LU R148, [R1+0x1050] ;  /* 0x0010500001947983 */ /* 0x000ea80000300800 */
[----:B------:R-:W2:Y:S01]  /*110020*/  LDL.LU R149, [R1+0x1054] ;  /* 0x0010540001957983 */ /* 0x000ea20000300800 */
[----:B------:R-:W2:Y:S02]  /*110030*/  LDL.LU R150, [R1+0x1058] ;  /* 0x0010580001967983 */ /* 0x000ea40000300800 */
[----:B------:R-:W2:Y:S01]  /*110040*/  LDL.LU R151, [R1+0x105c] ;  /* 0x00105c0001977983 */ /* 0x000ea20000300800 */
[C---:B-1----:R-:W-:Y:S08]  /*110050*/  HMMA.1688.F32.TF32 R36, R4.reuse, R34, R116 ;  /* 0x000000220424723c */ /* 0x042ff00000081074 */
[----:B------:R-:W-:Y:S08]  /*110060*/  HMMA.1688.F32.TF32 R32, R4, R30, R124 ;  /* 0x0000001e0420723c */ /* 0x000ff0000008107c */
[C---:B------:R-:W-:Y:S07]  /*110070*/  HMMA.1688.F32.TF32 R4, R88.reuse, R162, R164 ;  /* 0x000000a25804723c */ /* 0x040fee00000810a4 */
[----:B------:R-:W-:Y:S01]  /*110080*/  STL.64 [R1+0x290], R36 ;  /* 0x0002902401007387 */ /* 0x000fe20000100a00 */
[----:B------:R-:W-:Y:S07]  /*110090*/  STL.64 [R1+0x298], R38 ;  /* 0x0002982601007387 */ /* 0x000fee0000100a00 */
[----:B------:R-:W-:Y:S02]  /*1100a0*/  STL.64 [R1+0x280], R32 ;  /* 0x0002802001007387 */ /* 0x000fe40000100a00 */
[----:B------:R-:W-:Y:S01]  /*1100b0*/  STL.64 [R1+0x288], R34 ;  /* 0x0002882201007387 */ /* 0x000fe20000100a00 */
[----:B------:R-:W-:Y:S01]  /*1100c0*/  STL.64 [R1+0x270], R24 ;  /* 0x0002701801007387 */ /* 0x000fe20000100a00 */
[----:B------:R-:W-:Y:S02]  /*1100d0*/  STL.64 [R1+0x278], R26 ;  /* 0x0002781a01007387 */ /* 0x000fe40000100a00 */
[----:B------:R-:W-:Y:S02]  /*1100e0*/  STL.64 [R1+0x260], R16 ;  /* 0x0002601001007387 */ /* 0x000fe40000100a00 */
[----:B------:R1:W-:Y:S01]  /*1100f0*/  STL.64 [R1+0x268], R18 ;  /* 0x0002681201007387 */ /* 0x0003e20000100a00 */
[----:B------:R-:W3:Y:S01]  /*110100*/  LDL.LU R164, [R1+0x1040] ;  /* 0x0010400001a47983 */ /* 0x000ee20000300800 */
[----:B------:R-:W-:Y:S02]  /*110110*/  STL.64 [R1+0x3d0], R8 ;  /* 0x0003d00801007387 */ /* 0x000fe40000100a00 */
[----:B------:R4:W-:Y:S02]  /*110120*/  STL.64 [R1+0x3d8], R10 ;  /* 0x0003d80a01007387 */ /* 0x0009e40000100a00 */
[----:B------:R-:W-:Y:S01]  /*110130*/  STL.64 [R1+0x3c0], R4 ;  /* 0x0003c00401007387 */ /* 0x000fe20000100a00 */
[----:B------:R4:W-:Y:S01]  /*110140*/  STL.64 [R1+0x3c8], R6 ;  /* 0x0003c80601007387 */ /* 0x0009e20000100a00 */
[----:B------:R-:W3:Y:S02]  /*110150*/  LDL.LU R165, [R1+0x1044] ;  /* 0x0010440001a57983 */ /* 0x000ee40000300800 */
[----:B------:R-:W3:Y:S02]  /*110160*/  LDL.LU R166, [R1+0x1048] ;  /* 0x0010480001a67983 */ /* 0x000ee40000300800 */
[----:B------:R-:W3:Y:S01]  /*110170*/  LDL.LU R167, [R1+0x104c] ;  /* 0x00104c0001a77983 */ /* 0x000ee20000300800 */
[C---:B-1----:R-:W-:Y:S08]  /*110180*/  HMMA.1688.F32.TF32 R16, R88.reuse, R178, R104 ;  /* 0x000000b25810723c */ /* 0x042ff00000081068 */
[C---:B----4-:R-:W-:Y:S08]  /*110190*/  HMMA.1688.F32.TF32 R8, R88.reuse, R194, R112 ;  /* 0x000000c25808723c */ /* 0x050ff00000081070 */
[C---:B------:R-:W-:Y:S07]  /*1101a0*/  HMMA.1688.F32.TF32 R4, R88.reuse, R234, R100 ;  /* 0x000000ea5804723c */ /* 0x040fee0000081064 */
[----:B------:R-:W-:Y:S01]  /*1101b0*/  STL.64 [R1+0x3b0], R16 ;  /* 0x0003b01001007387 */ /* 0x000fe20000100a00 */
[----:B------:R1:W-:Y:S07]  /*1101c0*/  STL.64 [R1+0x3b8], R18 ;  /* 0x0003b81201007387 */ /* 0x0003ee0000100a00 */
[----:B------:R-:W-:Y:S01]  /*1101d0*/  STL.64 [R1+0x3a0], R8 ;  /* 0x0003a00801007387 */ /* 0x000fe20000100a00 */
[----:B------:R4:W-:Y:S07]  /*1101e0*/  STL.64 [R1+0x3a8], R10 ;  /* 0x0003a80a01007387 */ /* 0x0009ee0000100a00 */
[----:B------:R-:W-:Y:S01]  /*1101f0*/  STL.64 [R1+0x390], R4 ;  /* 0x0003900401007387 */ /* 0x000fe20000100a00 */
[----:B------:R4:W-:Y:S01]  /*110200*/  STL.64 [R1+0x398], R6 ;  /* 0x0003980601007387 */ /* 0x0009e20000100a00 */
[C---:B-1----:R-:W-:Y:S08]  /*110210*/  HMMA.1688.F32.TF32 R16, R88.reuse, R210, R120 ;  /* 0x000000d25810723c */ /* 0x042ff00000081078 */
[C---:B----4-:R-:W-:Y:S08]  /*110220*/  HMMA.1688.F32.TF32 R8, R88.reuse, R218, R96 ;  /* 0x000000da5808723c */ /* 0x050ff00000081060 */
[C---:B------:R-:W-:Y:S07]  /*110230*/  HMMA.1688.F32.TF32 R4, R88.reuse, R138, R132 ;  /* 0x0000008a5804723c */ /* 0x040fee0000081084 */
[----:B------:R-:W-:Y:S01]  /*110240*/  STL.64 [R1+0x380], R16 ;  /* 0x0003801001007387 */ /* 0x000fe20000100a00 */
[----:B------:R-:W-:Y:S07]  /*110250*/  STL.64 [R1+0x388], R18 ;  /* 0x0003881201007387 */ /* 0x000fee0000100a00 */
[----:B------:R-:W-:Y:S02]  /*110260*/  STL.64 [R1+0x370], R8 ;  /* 0x0003700801007387 */ /* 0x000fe40000100a00 */
[----:B------:R-:W-:Y:S06]  /*110270*/  STL.64 [R1+0x378], R10 ;  /* 0x0003780a01007387 */ /* 0x000fec0000100a00 */
[----:B------:R-:W-:Y:S01]  /*110280*/  STL.64 [R1+0x360], R4 ;  /* 0x0003600401007387 */ /* 0x000fe20000100a00 */
[----:B------:R1:W-:Y:S02]  /*110290*/  STL.64 [R1+0x368], R6 ;  /* 0x0003680601007387 */ /* 0x0003e40000100a00 */
[----:B-1----:R-:W-:Y:S01]  /*1102a0*/  HMMA.1688.F32.TF32 R4, R88, R222, R140 ;  /* 0x000000de5804723c */ /* 0x002fe2000008108c */
[----:B------:R-:W-:Y:S01]  /*1102b0*/  MOV R105, R138 ;  /* 0x0000008a00697202 */ /* 0x000fe20000000f00 */
[----:B------:R-:W-:Y:S11]  /*1102c0*/  IMAD.MOV.U32 R104, RZ, RZ, R139 ;  /* 0x000000ffff687224 */ /* 0x000ff600078e008b */
[----:B------:R-:W-:Y:S10]  /*1102d0*/  @!UPT UIADD3 URZ, URZ, URZ, URZ ;  /* 0x0000003f3f3ff290 */ /* 0x000ff4000fffe03f */
[----:B------:R-:W-:Y:S01]  /*1102e0*/  STL.64 [R1+0x68b8], R6 ;  /* 0x0068b80601007387 */ /* 0x000fe20000100a00 */
        /* <DEDUP_REMOVED lines=9> */
[----:B------:R-:W-:-:S02]  /*110380*/  IMAD.MOV.U32 R107, RZ, RZ, R158 ;  /* 0x000000ffff6b7224 */ /* 0x000fc400078e009e */
[----:B------:R-:W-:Y:S01]  /*110390*/  IMAD.MOV.U32 R106, RZ, RZ, R159 ;  /* 0x000000ffff6a7224 */ /* 0x000fe200078e009f */
[----:B------:R-:W-:Y:S01]  /*1103a0*/  MOV R108, R182 ;  /* 0x000000b6006c7202 */ /* 0x000fe20000000f00 */
[----:B-1----:R-:W-:Y:S01]  /*1103b0*/  IMAD.MOV.U32 R5, RZ, RZ, R191 ;  /* 0x000000ffff057224 */ /* 0x002fe200078e00bf */
[----:B------:R-:W-:Y:S01]  /*1103c0*/  MOV R4, R154 ;  /* 0x0000009a00047202 */ /* 0x000fe20000000f00 */
[C---:B--2---:R-:W-:Y:S11]  /*1103d0*/  HMMA.1688.F32.TF32 R8, R88.reuse, R158, R148 ;  /* 0x0000009e5808723c */ /* 0x044ff60000081094 */
[----:B------:R-:W-:Y:S11]  /*1103e0*/  @!UPT UIADD3 URZ, URZ, URZ, URZ ;  /* 0x0000003f3f3ff290 */ /* 0x000ff6000fffe03f */
[----:B------:R-:W-:Y:S01]  /*1103f0*/  @!UPT UIADD3 URZ, URZ, URZ, URZ ;  /* 0x0000003f3f3ff290 */ /* 0x000fe2000fffe03f */
        /* <DEDUP_REMOVED lines=10> */
[----:B-1----:R-:W-:Y:S01]  /*1104a0*/  IMAD.MOV.U32 R9, RZ, RZ, R183 ;  /* 0x000000ffff097224 */ /* 0x002fe200078e00b7 */
[----:B---3--:R-:W-:Y:S01]  /*1104b0*/  HMMA.1688.F32.TF32 R100, R88, R182, R164 ;  /* 0x000000b65864723c */ /* 0x008fe200000810a4 */
[----:B------:R-:W3:Y:S01]  /*1104c0*/  LDL.LU R164, [R1+0xff0] ;  /* 0x000ff00001a47983 */ /* 0x000ee20000300800 */
[----:B------:R-:W3:Y:S02]  /*1104d0*/  LDL.LU R165, [R1+0xff4] ;  /* 0x000ff40001a57983 */ /* 0x000ee40000300800 */
[----:B------:R-:W3:Y:S02]  /*1104e0*/  LDL.LU R166, [R1+0xff8] ;  /* 0x000ff80001a67983 */ /* 0x000ee40000300800 */
[----:B------:R-:W3:Y:S01]  /*1104f0*/  LDL.LU R167, [R1+0xffc] ;  /* 0x000ffc0001a77983 */ /* 0x000ee20000300800 */
[----:B------:R-:W3:Y:S01]  /*110500*/  LDL.LU R180, [R1+0xfe0] ;  /* 0x000fe00001b47983 */ /* 0x000ee20000300800 */
[----:B------:R-:W3:Y:S02]  /*110510*/  LDL.LU R181, [R1+0xfe4] ;  /* 0x000fe40001b57983 */ /* 0x000ee40000300800 */
[----:B------:R-:W3:Y:S02]  /*110520*/  LDL.LU R182, [R1+0xfe8] ;  /* 0x000fe80001b67983 */ /* 0x000ee40000300800 */
[----:B------:R-:W3:Y:S02]  /*110530*/  LDL.LU R183, [R1+0xfec] ;  /* 0x000fec0001b77983 */ /* 0x000ee40000300800 */
[----:B------:R-:W-:-:S09]  /*110540*/  IMAD.MOV.U32 R8, RZ, RZ, R190 ;  /* 0x000000ffff087224 */ /* 0x000fd200078e00be */
[----:B------:R1:W-:Y:S01]  /*110550*/  STL.64 [R1+0x68a8], R102 ;  /* 0x0068a86601007387 */ /* 0x0003e20000100a00 */
[----:B------:R4:W-:Y:S02]  /*110560*/  STL.64 [R1+0x68a0], R100 ;  /* 0x0068a06401007387 */ /* 0x0009e40000100a00 */
[----:B------:R-:W3:Y:S02]  /*110570*/  LDL.LU R188, [R1+0xfd0] ;  /* 0x000fd00001bc7983 */ /* 0x000ee40000300800 */
[----:B------:R-:W3:Y:S02]  /*110580*/  LDL.LU R189, [R1+0xfd4] ;  /* 0x000fd40001bd7983 */ /* 0x000ee40000300800 */
[----:B-1----:R-:W-:Y:S01]  /*110590*/  IMAD.MOV.U32 R102, RZ, RZ, R12 ;  /* 0x000000ffff667224 */ /* 0x002fe200078e000c */
[----:B------:R-:W-:Y:S01]  /*1105a0*/  MOV R103, R3 ;  /* 0x0000000300677202 */ /* 0x000fe20000000f00 */
[----:B------:R-:W-:Y:S01]  /*1105b0*/  IMAD.MOV.U32 R3, RZ, RZ, R155 ;  /* 0x000000ffff037224 */ /* 0x000fe200078e009b */
[C---:B----4-:R-:W-:Y:S01]  /*1105c0*/  HMMA.1688.F32.TF32 R96, R88.reuse, R190, R136 ;  /* 0x000000be5860723c */ /* 0x050fe20000081088 */
[----:B------:R-:W4:Y:S01]  /*1105d0*/  LDL.LU R190, [R1+0xfd8] ;  /* 0x000fd80001be7983 */ /* 0x000f220000300800 */
[----:B------:R-:W4:Y:S06]  /*1105e0*/  LDL.LU R191, [R1+0xfdc] ;  /* 0x000fdc0001bf7983 */ /* 0x000f2c0000300800 */
[----:B------:R-:W-:Y:S11]  /*1105f0*/  HMMA.1688.F32.TF32 R12, R88, R154, R140 ;  /* 0x0000009a580c723c */ /* 0x000ff6000008108c */
[----:B------:R-:W-:Y:S04]  /*110600*/  @!UPT UIADD3 URZ, URZ, URZ, URZ ;  /* 0x0000003f3f3ff290 */ /* 0x000fe8000fffe03f */
[----:B------:R-:W-:Y:S01]  /*110610*/  STL.64 [R1+0x6898], R98 ;  /* 0x0068986201007387 */ /* 0x000fe20000100a00 */
[----:B------:R1:W-:Y:S02]  /*110620*/  STL.64 [R1+0x6890], R96 ;  /* 0x0068906001007387 */ /* 0x0003e40000100a00 */
[----:B------:R-:W4:Y:S02]  /*110630*/  LDL.LU R152, [R1+0xfc0] ;  /* 0x000fc00001987983 */ /* 0x000f240000300800 */
[----:B------:R-:W4:Y:S01]  /*110640*/  LDL.LU R153, [R1+0xfc4] ;  /* 0x000fc40001997983 */ /* 0x000f220000300800 */
[----:B------:R-:W4:Y:S01]  /*110650*/  LDL.LU R154, [R1+0xfc8] ;  /* 0x000fc800019a7983 */ /* 0x000f220000300800 */
[----:B------:R-:W4:Y:S02]  /*110660*/  LDL.LU R155, [R1+0xfcc] ;  /* 0x000fcc00019b7983 */ /* 0x000f240000300800 */
[----:B------:R-:W-:Y:S02]  /*110670*/  IMAD.MOV.U32 R45, RZ, RZ, R22 ;  /* 0x000000ffff2d7224 */ /* 0x000fe400078e0016 */
[----:B------:R-:W-:-:S02]  /*110680*/  IMAD.MOV.U32 R44, RZ, RZ, R23 ;  /* 0x000000ffff2c7224 */ /* 0x000fc400078e0017 */
[----:B------:R-:W-:Y:S01]  /*110690*/  IMAD.MOV.U32 R47, RZ, RZ, R30 ;  /* 0x000000ffff2f7224 */ /* 0x000fe200078e001e */
[----:B------:R-:W-:Y:S01]  /*1106a0*/  MOV R46, R31 ;  /* 0x0000001f002e7202 */ /* 0x000fe20000000f00 */
[----:B------:R2:W-:Y:S01]  /*1106b0*/  STL.64 [R1+0x6888], R14 ;  /* 0x0068880e01007387 */ /* 0x0005e20000100a00 */
[----:B------:R-:W-:Y:S02]  /*1106c0*/  STL.64 [R1+0x6880], R12 ;  /* 0x0068800c01007387 */ /* 0x000fe40000100a00 */
[----:B------:R-:W-:Y:S02]  /*1106d0*/  IMAD.MOV.U32 R137, RZ, RZ, R198 ;  /* 0x000000ffff897224 */ /* 0x000fe400078e00c6 */
[----:B------:R-:W-:Y:S01]  /*1106e0*/  IMAD.MOV.U32 R136, RZ, RZ, R199 ;  /* 0x000000ffff887224 */ /* 0x000fe200078e00c7 */
[----:B------:R-:W-:Y:S01]  /*1106f0*/  MOV R101, R214 ;  /* 0x000000d600657202 */ /* 0x000fe20000000f00 */
[----:B------:R-:W-:Y:S02]  /*110700*/  IMAD.MOV.U32 R100, RZ, RZ, R215 ;  /* 0x000000ffff647224 */ /* 0x000fe400078e00d7 */
[----:B-1----:R-:W-:Y:S01]  /*110710*/  IMAD.MOV.U32 R97, RZ, RZ, R186 ;  /* 0x000000ffff617224 */ /* 0x002fe200078e00ba */
[----:B------:R-:W-:Y:S01]  /*110720*/  MOV R96, R187 ;  /* 0x000000bb00607202 */ /* 0x000fe20000000f00 */
[C---:B--2---:R-:W-:Y:S08]  /*110730*/  HMMA.1688.F32.TF32 R20, R88.reuse, R250, R156 ;  /* 0x000000fa5814723c */ /* 0x044ff0000008109c */
[C---:B------:R-:W-:Y:S08]  /*110740*/  HMMA.1688.F32.TF32 R16, R88.reuse, R102, R148 ;  /* 0x000000665810723c */ /* 0x040ff00000081094 */
[C---:B---3--:R-:W-:Y:S08]  /*110750*/  HMMA.1688.F32.TF32 R24, R88.reuse, R174, R164 ;  /* 0x000000ae5818723c */ /* 0x048ff000000810a4 */
[C---:B------:R-:W-:Y:S07]  /*110760*/  HMMA.1688.F32.TF32 R28, R88.reuse, R198, R180 ;  /* 0x000000c6581c723c */ /* 0x040fee00000810b4 */
[----:B------:R-:W-:Y:S01]  /*110770*/  STL.64 [R1+0x6878], R18 ;  /* 0x0068781201007387 */ /* 0x000fe20000100a00 */
[----:B------:R-:W-:Y:S02]  /*110780*/  STL.64 [R1+0x6870], R16 ;  /* 0x0068701001007387 */ /* 0x000fe40000100a00 */
[----:B------:R-:W-:Y:S02]  /*110790*/  STL.64 [R1+0x6868], R22 ;  /* 0x0068681601007387 */ /* 0x000fe40000100a00 */
[----:B------:R-:W-:Y:S03]  /*1107a0*/  STL.64 [R1+0x6860], R20 ;  /* 0x0068601401007387 */ /* 0x000fe60000100a00 */
[----:B------:R-:W-:Y:S01]  /*1107b0*/  STL.64 [R1+0x68d8], R26 ;  /* 0x0068d81a01007387 */ /* 0x000fe20000100a00 */
[----:B------:R-:W-:Y:S02]  /*1107c0*/  STL.64 [R1+0x68d0], R24 ;  /* 0x0068d01801007387 */ /* 0x000fe40000100a00 */
[----:B------:R-:W2:Y:S02]  /*1107d0*/  LDL.LU R196, [R1+0xfb0] ;  /* 0x000fb00001c47983 */ /* 0x000ea40000300800 */
[----:B------:R-:W2:Y:S01]  /*1107e0*/  LDL.LU R197, [R1+0xfb4] ;  /* 0x000fb40001c57983 */ /* 0x000ea20000300800 */
[----:B------:R-:W2:Y:S01]  /*1107f0*/  LDL.LU R198, [R1+0xfb8] ;  /* 0x000fb80001c67983 */ /* 0x000ea20000300800 */
[----:B------:R-:W2:Y:S02]  /*110800*/  LDL.LU R199, [R1+0xfbc] ;  /* 0x000fbc0001c77983 */ /* 0x000ea40000300800 */
[----:B------:R-:W-:Y:S02]  /*110810*/  STL.64 [R1+0x6858], R30 ;  /* 0x0068581e01007387 */ /* 0x000fe40000100a00 */
[----:B------:R-:W-:Y:S01]  /*110820*/  STL.64 [R1+0x6850], R28 ;  /* 0x0068501c01007387 */ /* 0x000fe20000100a00 */
[----:B------:R-:W3:Y:S01]  /*110830*/  LDL.LU R212, [R1+0xfa0] ;  /* 0x000fa00001d47983 */ /* 0x000ee20000300800 */
[----:B------:R-:W3:Y:S01]  /*110840*/  LDL.LU R213, [R1+0xfa4] ;  /* 0x000fa40001d57983 */ /* 0x000ee20000300800 */
[C---:B----4-:R-:W-:Y:S02]  /*110850*/  HMMA.1688.F32.TF32 R32, R88.reuse, R214, R188 ;  /* 0x000000d65820723c */ /* 0x050fe400000810bc */
[----:B------:R-:W3:Y:S01]  /*110860*/  LDL.LU R214, [R1+0xfa8] ;  /* 0x000fa80001d67983 */ /* 0x000ee20000300800 */
[----:B------:R-:W3:Y:S11]  /*110870*/  LDL.LU R215, [R1+0xfac] ;  /* 0x000fac0001d77983 */ /* 0x000ef60000300800 */
[----:B------:R-:W-:Y:S09]  /*110880*/  @!UPT UIADD3 URZ, URZ, URZ, URZ ;  /* 0x0000003f3f3ff290 */ /* 0x000ff2000fffe03f */
[----:B------:R-:W-:Y:S01]  /*110890*/  STL.64 [R1+0x6848], R34 ;  /* 0x0068482201007387 */ /* 0x000fe20000100a00 */
[----:B------:R-:W-:Y:S01]  /*1108a0*/  STL.64 [R1+0x6840], R32 ;  /* 0x0068402001007387 */ /* 0x000fe20000100a00 */
[----:B------:R-:W-:Y:S02]  /*1108b0*/  HMMA.1688.F32.TF32 R36, R88, R186, R152 ;  /* 0x000000ba5824723c */ /* 0x000fe40000081098 */
        /* <DEDUP_REMOVED lines=8> */
[----:B------:R-:W-:Y:S01]  /*110940*/  MOV R6, R43 ;  /* 0x0000002b00067202 */ /* 0x000fe20000000f00 */
[----:B------:R-:W-:-:S02]  /*110950*/  IMAD.MOV.U32 R7, RZ, RZ, R42 ;  /* 0x000000ffff077224 */ /* 0x000fc400078e002a */
[----:B------:R-:W-:Y:S01]  /*110960*/  IMAD.MOV.U32 R14, RZ, RZ, R47 ;  /* 0x000000ffff0e7224 */ /* 0x000fe200078e002f */
[----:B------:R-:W-:Y:S01]  /*110970*/  MOV R15, R46 ;  /* 0x0000002e000f7202 */ /* 0x000fe20000000f00 */
[----:B------:R-:W-:Y:S02]  /*110980*/  IMAD.MOV.U32 R10, RZ, RZ, R45 ;  /* 0x000000ffff0a7224 */ /* 0x000fe400078e002d */
[----:B------:R-:W-:Y:S02]  /*110990*/  IMAD.MOV.U32 R11, RZ, RZ, R44 ;  /* 0x000000ffff0b7224 */ /* 0x000fe400078e002c */
[----:B------:R1:W-:Y:S02]  /*1109a0*/  STL.64 [R1+0x68e8], R38 ;  /* 0x0068e82601007387 */ /* 0x0003e40000100a00 */
[----:B-1----:R-:W-:Y:S01]  /*1109b0*/  IMAD.MOV.U32 R38, RZ, RZ, R41 ;  /* 0x000000ffff267224 */ /* 0x002fe200078e0029 */
[----:B------:R-:W-:Y:S01]  /*1109c0*/  MOV R39, R40 ;  /* 0x0000002800277202 */ /* 0x000fe20000000f00 */
[----:B------:R1:W-:Y:S01]  /*1109d0*/  STL.64 [R1+0x68e0], R36 ;  /* 0x0068e02401007387 */ /* 0x0003e20000100a00 */
[----:B------:R-:W-:Y:S01]  /*1109e0*/  MOV R30, R51 ;  /* 0x00000033001e7202 */ /* 0x000fe20000000f00 */
[----:B------:R-:W-:-:S02]  /*1109f0*/  IMAD.MOV.U32 R31, RZ, RZ, R50 ;  /* 0x000000ffff1f7224 */ /* 0x000fc400078e0032 */
[----:B------:R-:W-:Y:S02]  /*110a00*/  IMAD.MOV.U32 R98, RZ, RZ, R53 ;  /* 0x000000ffff627224 */ /* 0x000fe400078e0035 */
[----:B------:R-:W-:Y:S02]  /*110a10*/  IMAD.MOV.U32 R99, RZ, RZ, R52 ;  /* 0x000000ffff637224 */ /* 0x000fe400078e0034 */
[----:B------:R-:W-:Y:S02]  /*110a20*/  IMAD.MOV.U32 R33, RZ, RZ, R207 ;  /* 0x000000ffff217224 */ /* 0x000fe400078e00cf */
[----:B-1----:R-:W-:Y:S01]  /*110a30*/  IMAD.MOV.U32 R36, RZ, RZ, R206 ;  /* 0x000000ffff247224 */ /* 0x002fe200078e00ce */
[C---:B--2---:R-:W-:Y:S11]  /*110a40*/  HMMA.1688.F32.TF32 R40, R88.reuse, R206, R196 ;  /* 0x000000ce5828723c */ /* 0x044ff600000810c4 */
[----:B------:R-:W-:Y:S11]  /*110a50*/  @!UPT UIADD3 URZ, URZ, URZ, URZ ;  /* 0x0000003f3f3ff290 */ /* 0x000ff6000fffe03f */
[----:B------:R-:W-:Y:S01]  /*110a60*/  @!UPT UIADD3 URZ, URZ, URZ, URZ ;  /* 0x0000003f3f3ff290 */ /* 0x000fe2000fffe03f */
[----:B------:R-:W-:Y:S01]  /*110a70*/  STL.64 [R1+0x6838], R42 ;  /* 0x0068382a01007387 */ /* 0x000fe20000100a00 */
[----:B------:R-:W-:Y:S01]  /*110a80*/  STL.64 [R1+0x6830], R40 ;  /* 0x0068302801007387 */ /* 0x000fe20000100a00 */
[C---:B---3--:R-:W-:Y:S11]  /*110a90*/  HMMA.1688.F32.TF32 R44, R88.reuse, R230, R212 ;  /* 0x000000e6582c723c */ /* 0x048ff600000810d4 */
[----:B------:R-:W-:Y:S11]  /*110aa0*/  @!UPT UIADD3 URZ, URZ, URZ, URZ ;  /* 0x0000003f3f3ff290 */ /* 0x000ff6000fffe03f */
[----:B------:R-:W-:Y:S01]  /*110ab0*/  @!UPT UIADD3 URZ, URZ, URZ, URZ ;  /* 0x0000003f3f3ff290 */ /* 0x000fe2000fffe03f */
[----:B------:R1:W-:Y:S02]  /*110ac0*/  STL.64 [R1+0x6828], R46 ;  /* 0x0068282e01007387 */ /* 0x0003e40000100a00 */
[----:B-1----:R-:W-:Y:S01]  /*110ad0*/  IMAD.MOV.U32 R46, RZ, RZ, R49 ;  /* 0x000000ffff2e7224 */ /* 0x002fe200078e0031 */
[----:B------:R-:W-:Y:S02]  /*110ae0*/  MOV R47, R48 ;  /* 0x00000030002f7202 */ /* 0x000fe40000000f00 */
[C---:B----4-:R-:W-:Y:S01]  /*110af0*/  HMMA.1688.F32.TF32 R48, R88.reuse, R170, R152 ;  /* 0x000000aa5830723c */ /* 0x050fe20000081098 */
[----:B------:R-:W-:Y:S07]  /*110b00*/  STL.64 [R1+0x6820], R44 ;  /* 0x0068202c01007387 */ /* 0x000fee0000100a00 */
[----:B------:R-:W-:Y:S11]  /*110b10*/  HMMA.1688.F32.TF32 R52, R88, R226, R184 ;  /* 0x000000e25834723c */ /* 0x000ff600000810b8 */
[----:B------:R-:W-:Y:S04]  /*110b20*/  @!UPT UIADD3 URZ, URZ, URZ, URZ ;  /* 0x0000003f3f3ff290 */ /* 0x000fe8000fffe03f */
[----:B------:R-:W-:Y:S01]  /*110b30*/  STL.64 [R1+0x6818], R50 ;  /* 0x0068183201007387 */ /* 0x000fe20000100a00 */
[----:B------:R-:W-:Y:S02]  /*110b40*/  STL.64 [R1+0x6810], R48 ;  /* 0x0068103001007387 */ /* 0x000fe40000100a00 */
        /* <DEDUP_REMOVED lines=22> */
[----:B------:R-:W3:Y:S01]  /*110cb0*/  LDL.LU R225, [R1+0xf04] ;  /* 0x000f040001e17983 */ /* 0x000ee20000300800 */
[----:B------:R-:W-:-:S02]  /*110cc0*/  IMAD.MOV.U32 R25, RZ, RZ, R227 ;  /* 0x000000ffff197224 */ /* 0x000fc400078e00e3 */
[----:B------:R-:W3:Y:S02]  /*110cd0*/  LDL.LU R226, [R1+0xf08] ;  /* 0x000f080001e27983 */ /* 0x000ee40000300800 */
[----:B------:R-:W3:Y:S01]  /*110ce0*/  LDL.LU R227, [R1+0xf0c] ;  /* 0x000f0c0001e37983 */ /* 0x000ee20000300800 */
[----:B------:R-:W3:Y:S01]  /*110cf0*/  LDL.LU R228, [R1+0xf20] ;  /* 0x000f200001e47983 */ /* 0x000ee20000300800 */
[----:B------:R-:W-:Y:S01]  /*110d00*/  MOV R32, R230 ;  /* 0x000000e600207202 */ /* 0x000fe20000000f00 */
[----:B------:R-:W3:Y:S02]  /*110d10*/  LDL.LU R229, [R1+0xf24] ;  /* 0x000f240001e57983 */ /* 0x000ee40000300800 */
[----:B------:R-:W-:Y:S01]  /*110d20*/  IMAD.MOV.U32 R29, RZ, RZ, R231 ;  /* 0x000000ffff1d7224 */ /* 0x000fe200078e00e7 */
[----:B------:R-:W3:Y:S01]  /*110d30*/  LDL.LU R230, [R1+0xf28] ;  /* 0x000f280001e67983 */ /* 0x000ee20000300800 */
[----:B------:R-:W3:Y:S02]  /*110d40*/  LDL.LU R231, [R1+0xf2c] ;  /* 0x000f2c0001e77983 */ /* 0x000ee40000300800 */
[----:B------:R-:W3:Y:S02]  /*110d50*/  LDL.LU R168, [R1+0xf10] ;  /* 0x000f100001a87983 */ /* 0x000ee40000300800 */
[----:B------:R-:W-:Y:S01]  /*110d60*/  IMAD.MOV.U32 R28, RZ, RZ, R170 ;  /* 0x000000ffff1c7224 */ /* 0x000fe200078e00aa */
[----:B------:R-:W3:Y:S01]  /*110d70*/  LDL.LU R169, [R1+0xf14] ;  /* 0x000f140001a97983 */ /* 0x000ee20000300800 */
[----:B------:R-:W-:-:S02]  /*110d80*/  IMAD.MOV.U32 R27, RZ, RZ, R171 ;  /* 0x000000ffff1b7224 */ /* 0x000fc400078e00ab */
[----:B------:R-:W3:Y:S02]  /*110d90*/  LDL.LU R170, [R1+0xf18] ;  /* 0x000f180001aa7983 */ /* 0x000ee40000300800 */
[----:B------:R-:W3:Y:S01]  /*110da0*/  LDL.LU R171, [R1+0xf1c] ;  /* 0x000f1c0001ab7983 */ /* 0x000ee20000300800 */
[----:B------:R1:W-:Y:S01]  /*110db0*/  STL.64 [R1+0x6808], R54 ;  /* 0x0068083601007387 */ /* 0x0003e20000100a00 */
[----:B------:R-:W-:Y:S02]  /*110dc0*/  STL.64 [R1+0x6800], R52 ;  /* 0x0068003401007387 */ /* 0x000fe40000100a00 */
[----:B-1----:R-:W-:Y:S01]  /*110dd0*/  IMAD.MOV.U32 R54, RZ, RZ, R57 ;  /* 0x000000ffff367224 */ /* 0x002fe200078e0039 */
[----:B------:R-:W-:-:S07]  /*110de0*/  MOV R55, R56 ;  /* 0x0000003800377202 */ /* 0x000fce0000000f00 */
[C---:B--2---:R-:W-:Y:S01]  /*110df0*/  HMMA.1688.F32.TF32 R56, R88.reuse, R54, R184 ;  /* 0x000000365838723c */ /* 0x044fe200000810b8 */
[----:B------:R-:W2:Y:S01]  /*110e00*/  LDL.LU R184, [R1+0xe60] ;  /* 0x000e600001b87983 */ /* 0x000ea20000300800 */
[----:B------:R-:W2:Y:S02]  /*110e10*/  LDL.LU R185, [R1+0xe64] ;  /* 0x000e640001b97983 */ /* 0x000ea40000300800 */
[----:B------:R-:W2:Y:S02]  /*110e20*/  LDL.LU R186, [R1+0xe68] ;  /* 0x000e680001ba7983 */ /* 0x000ea40000300800 */
[----:B------:R-:W2:Y:S02]  /*110e30*/  LDL.LU R187, [R1+0xe6c] ;  /* 0x000e6c0001bb7983 */ /* 0x000ea40000300800 */
[C---:B----4-:R-:W-:Y:S08]  /*110e40*/  HMMA.1688.F32.TF32 R60, R88.reuse, R46, R196 ;  /* 0x0000002e583c723c */ /* 0x050ff000000810c4 */
[C---:B---3--:R-:W-:Y:S08]  /*110e50*/  HMMA.1688.F32.TF32 R64, R88.reuse, R38, R204 ;  /* 0x000000265840723c */ /* 0x048ff000000810cc */
[C---:B------:R-:W-:Y:S08]  /*110e60*/  HMMA.1688.F32.TF32 R68, R88.reuse, R98, R212 ;  /* 0x000000625844723c */ /* 0x040ff000000810d4 */
[C---:B------:R-:W-:Y:S01]  /*110e70*/  HMMA.1688.F32.TF32 R72, R88.reuse, R6, R152 ;  /* 0x000000065848723c */ /* 0x040fe20000081098 */
[----:B------:R-:W-:Y:S01]  /*110e80*/  STL.64 [R1+0x67f8], R58 ;  /* 0x0067f83a01007387 */ /* 0x000fe20000100a00 */
[----:B------:R-:W-:Y:S03]  /*110e90*/  STL.64 [R1+0x67f0], R56 ;  /* 0x0067f03801007387 */ /* 0x000fe60000100a00 */
[----:B------:R-:W-:Y:S01]  /*110ea0*/  STL.64 [R1+0x67c8], R62 ;  /* 0x0067c83e01007387 */ /* 0x000fe20000100a00 */
[----:B------:R-:W-:Y:S03]  /*110eb0*/  STL.64 [R1+0x67c0], R60 ;  /* 0x0067c03c01007387 */ /* 0x000fe60000100a00 */
[----:B------:R1:W-:Y:S01]  /*110ec0*/  STL.64 [R1+0x67d8], R66 ;  /* 0x0067d84201007387 */ /* 0x0003e20000100a00 */
[----:B------:R-:W-:Y:S05]  /*110ed0*/  STL.64 [R1+0x67d0], R64 ;  /* 0x0067d04001007387 */ /* 0x000fea0000100a00 */
[----:B------:R3:W-:Y:S01]  /*110ee0*/  STL.64 [R1+0x67e8], R70 ;  /* 0x0067e84601007387 */ /* 0x0007e20000100a00 */
[----:B------:R-:W-:Y:S02]  /*110ef0*/  STL.64 [R1+0x67e0], R68 ;  /* 0x0067e04401007387 */ /* 0x000fe40000100a00 */
[----:B------:R-:W4:Y:S02]  /*110f00*/  LDL.LU R152, [R1+0xe50] ;  /* 0x000e500001987983 */ /* 0x000f240000300800 */
[----:B------:R-:W4:Y:S01]  /*110f10*/  LDL.LU R153, [R1+0xe54] ;  /* 0x000e540001997983 */ /* 0x000f220000300800 */
[----:B------:R-:W4:Y:S01]  /*110f20*/  LDL.LU R154, [R1+0xe58] ;  /* 0x000e5800019a7983 */ /* 0x000f220000300800 */
[----:B------:R-:W4:Y:S01]  /*110f30*/  LDL.LU R155, [R1+0xe5c] ;  /* 0x000e5c00019b7983 */ /* 0x000f220000300800 */
[C---:B------:R-:W-:Y:S08]  /*110f40*/  HMMA.1688.F32.TF32 R76, R88.reuse, R30, R228 ;  /* 0x0000001e584c723c */ /* 0x040ff000000810e4 */
[C---:B------:R-:W-:Y:S01]  /*110f50*/  HMMA.1688.F32.TF32 R80, R88.reuse, R14, R168 ;  /* 0x0000000e5850723c */ /* 0x040fe200000810a8 */
[----:B------:R-:W-:Y:S01]  /*110f60*/  STL.64 [R1+0x68f8], R74 ;  /* 0x0068f84a01007387 */ /* 0x000fe20000100a00 */
[----:B------:R-:W-:Y:S06]  /*110f70*/  STL.64 [R1+0x68f0], R72 ;  /* 0x0068f04801007387 */ /* 0x000fec0000100a00 */
[----:B------:R-:W-:Y:S01]  /*110f80*/  HMMA.1688.F32.TF32 R84, R88, R10, R224 ;  /* 0x0000000a5854723c */ /* 0x000fe200000810e0 */
[----:B------:R-:W-:Y:S01]  /*110f90*/  IMAD.MOV.U32 R110, RZ, RZ, R222 ;  /* 0x000000ffff6e7224 */ /* 0x000fe200078e00de */
[----:B------:R-:W-:Y:S01]  /*110fa0*/  MOV R109, R223 ;  /* 0x000000df006d7202 */ /* 0x000fe20000000f00 */
[----:B------:R-:W-:Y:S04]  /*110fb0*/  LDS R222, [R2+0x36500] ;  /* 0x0365000002de7984 */ /* 0x000fe80000000800 */
[----:B------:R-:W4:Y:S01]  /*110fc0*/  LDS R223, [R0+0x36500] ;  /* 0x0365000000df7984 */ /* 0x000f220000000800 */
[----:B------:R-:W-:-:S02]  /*110fd0*/  IMAD.MOV.U32 R20, RZ, RZ, R202 ;  /* 0x000000ffff147224 */ /* 0x000fc400078e00ca */
[----:B------:R-:W-:Y:S02]  /*110fe0*/  IMAD.MOV.U32 R19, RZ, RZ, R203 ;  /* 0x000000ffff137224 */ /* 0x000fe400078e00cb */
[----:B-1----:R-:W-:Y:S01]  /*110ff0*/  IMAD.MOV.U32 R66, RZ, RZ, R107 ;  /* 0x000000ffff427224 */ /* 0x002fe200078e006b */
[----:B------:R-:W-:Y:S01]  /*111000*/  MOV R67, R106 ;  /* 0x0000006a00437202 */ /* 0x000fe20000000f00 */
[----:B------:R-:W-:Y:S01]  /*111010*/  IMAD.MOV.U32 R18, RZ, RZ, R178 ;  /* 0x000000ffff127224 */ /* 0x000fe200078e00b2 */
[----:B------:R-:W-:Y:S01]  /*111020*/  MOV R17, R179 ;  /* 0x000000b300117202 */ /* 0x000fe20000000f00 */
[----:B------:R-:W-:Y:S02]  /*111030*/  IMAD.MOV.U32 R50, RZ, RZ, R108 ;  /* 0x000000ffff327224 */ /* 0x000fe400078e006c */
[----:B------:R-:W-:Y:S02]  /*111040*/  IMAD.MOV.U32 R51, RZ, RZ, R9 ;  /* 0x000000ffff337224 */ /* 0x000fe400078e0009 */
[----:B------:R-:W-:Y:S01]  /*111050*/  IMAD.MOV.U32 R12, RZ, RZ, R234 ;  /* 0x000000ffff0c7224 */ /* 0x000fe200078e00ea */
[----:B------:R-:W-:Y:S01]  /*111060*/  MOV R16, R194 ;  /* 0x000000c200107202 */ /* 0x000fe20000000f00 */
[----:B------:R-:W-:-:S02]  /*111070*/  IMAD.MOV.U32 R13, RZ, RZ, R195 ;  /* 0x000000ffff0d7224 */ /* 0x000fc400078e00c3 */
[----:B------:R-:W-:Y:S02]  /*111080*/  IMAD.MOV.U32 R34, RZ, RZ, R8 ;  /* 0x000000ffff227224 */ /* 0x000fe400078e0008 */
[----:B------:R-:W-:Y:S02]  /*111090*/  IMAD.MOV.U32 R35, RZ, RZ, R5 ;  /* 0x000000ffff237224 */ /* 0x000fe400078e0005 */
[----:B------:R-:W-:Y:S01]  /*1110a0*/  IMAD.MOV.U32 R22, RZ, RZ, R4 ;  /* 0x000000ffff167224 */ /* 0x000fe200078e0004 */
[----:B------:R-:W-:Y:S01]  /*1110b0*/  STL.64 [R1+0x6908], R78 ;  /* 0x0069084e01007387 */ /* 0x000fe20000100a00 */
[----:B------:R-:W-:Y:S02]  /*1110c0*/  STL.64 [R1+0x6900], R76 ;  /* 0x0069004c01007387 */ /* 0x000fe40000100a00 */
[----:B------:R-:W-:Y:S02]  /*1110d0*/  STL.64 [R1+0x6918], R82 ;  /* 0x0069185201007387 */ /* 0x000fe40000100a00 */
[----:B------:R-:W-:Y:S01]  /*1110e0*/  STL.64 [R1+0x6910], R80 ;  /* 0x0069105001007387 */ /* 0x000fe20000100a00 */
[----:B------:R-:W4:Y:S01]  /*1110f0*/  LDL.LU R224, [R1+0xe40] ;  /* 0x000e400001e07983 */ /* 0x000f220000300800 */
[----:B------:R-:W4:Y:S02]  /*111100*/  LDL.LU R225, [R1+0xe44] ;  /* 0x000e440001e17983 */ /* 0x000f240000300800 */
[----:B------:R-:W4:Y:S02]  /*111110*/  LDL.LU R226, [R1+0xe48] ;  /* 0x000e480001e27983 */ /* 0x000f240000300800 */
[----:B------:R-:W4:Y:S01]  /*111120*/  LDL.LU R227, [R1+0xe4c] ;  /* 0x000e4c0001e37983 */ /* 0x000f220000300800 */
[----:B------:R-:W-:Y:S01]  /*111130*/  STL.64 [R1+0x67b8], R86 ;  /* 0x0067b85601007387 */ /* 0x000fe20000100a00 */
[----:B------:R-:W-:Y:S02]  /*111140*/  STL.64 [R1+0x67b0], R84 ;  /* 0x0067b05401007387 */ /* 0x000fe40000100a00 */
[----:B------:R-:W4:Y:S02]  /*111150*/  LDL.LU R168, [R1+0xe30] ;  /* 0x000e300001a87983 */ /* 0x000f240000300800 */
[----:B------:R-:W4:Y:S01]  /*111160*/  LDL.LU R169, [R1+0xe34] ;  /* 0x000e340001a97983 */ /* 0x000f220000300800 */
[----:B------:R-:W4:Y:S01]  /*111170*/  LDL.LU R170, [R1+0xe38] ;  /* 0x000e380001aa7983 */ /* 0x000f220000300800 */
[----:B------:R-:W4:Y:S01]  /*111180*/  LDL.LU R171, [R1+0xe3c] ;  /* 0x000e3c0001ab7983 */ /* 0x000f220000300800 */
[----:B------:R-:W-:Y:S01]  /*111190*/  MOV R23, R3 ;  /* 0x0000000300177202 */ /* 0x000fe20000000f00 */
[----:B------:R-:W-:Y:S01]  /*1111a0*/  IMAD.MOV.U32 R139, RZ, RZ, R174 ;  /* 0x000000ffff8b7224 */ /* 0x000fe200078e00ae */
[----:B------:R-:W-:Y:S01]  /*1111b0*/  MOV R138, R175 ;  /* 0x000000af008a7202 */ /* 0x000fe20000000f00 */
[----:B------:R-:W-:-:S02]  /*1111c0*/  IMAD.MOV.U32 R24, RZ, RZ, R162 ;  /* 0x000000ffff187224 */ /* 0x000fc400078e00a2 */
[----:B------:R-:W-:Y:S01]  /*1111d0*/  IMAD.MOV.U32 R21, RZ, RZ, R163 ;  /* 0x000000ffff157224 */ /* 0x000fe200078e00a3 */
[----:B---3--:R-:W-:Y:S01]  /*1111e0*/  MOV R70, R28 ;  /* 0x0000001c00467202 */ /* 0x008fe20000000f00 */
[----:B------:R-:W-:Y:S02]  /*1111f0*/  IMAD.MOV.U32 R71, RZ, RZ, R27 ;  /* 0x000000ffff477224 */ /* 0x000fe400078e001b */
[----:B------:R-:W-:Y:S01]  /*111200*/  IMAD.MOV.U32 R62, RZ, RZ, R26 ;  /* 0x000000ffff3e7224 */ /* 0x000fe200078e001a */
[----:B------:R-:W-:Y:S01]  /*111210*/  MOV R63, R25 ;  /* 0x00000019003f7202 */ /* 0x000fe20000000f00 */
[----:B------:R-:W-:Y:S04]  /*111220*/  LDS R228, [R2+0x34580] ;  /* 0x0345800002e47984 */ /* 0x000fe80000000800 */
[----:B------:R-:W-:Y:S04]  /*111230*/  LDS R230, [R2+0x36580] ;  /* 0x0365800002e67984 */ /* 0x000fe80000000800 */
[----:B------:R-:W-:Y:S04]  /*111240*/  LDS R229, [R0+0x34580] ;  /* 0x0345800000e57984 */ /* 0x000fe80000000800 */
[----:B------:R-:W1:Y:S01]  /*111250*/  LDS R231, [R0+0x36580] ;  /* 0x0365800000e77984 */ /* 0x000e620000000800 */
[----:B--2---:R-:W-:Y:S03]  /*111260*/  HMMA.1688.F32.TF32 R88, R88, R242, R184 ;  /* 0x000000f25858723c */ /* 0x004fe600000810b8 */
[----:B------:R-:W2:Y:S01]  /*111270*/  LDL.LU R184, [R1+0xe20] ;  /* 0x000e200001b87983 */ /* 0x000ea20000300800 */
[----:B------:R-:W2:Y:S02]  /*111280*/  LDL.LU R185, [R1+0xe24] ;  /* 0x000e240001b97983 */ /* 0x000ea40000300800 */
[----:B------:R-:W2:Y:S02]  /*111290*/  LDL.LU R186, [R1+0xe28] ;  /* 0x000e280001ba7983 */ /* 0x000ea40000300800 */
[----:B------:R-:W2:Y:S11]  /*1112a0*/  LDL.LU R187, [R1+0xe2c] ;  /* 0x000e2c0001bb7983 */ /* 0x000eb60000300800 */
[----:B------:R-:W-:Y:S04]  /*1112b0*/  @!UPT UIADD3 URZ, URZ, URZ, URZ ;  /* 0x0000003f3f3ff290 */ /* 0x000fe8000fffe03f */
[----:B------:R-:W-:Y:S01]  /*1112c0*/  STL.64 [R1+0x6928], R90 ;  /* 0x0069285a01007387 */ /* 0x000fe20000100a00 */
[----:B------:R-:W-:Y:S02]  /*1112d0*/  STL.64 [R1+0x6920], R88 ;  /* 0x0069205801007387 */ /* 0x000fe40000100a00 */
[----:B------:R-:W3:Y:S02]  /*1112e0*/  LDL.LU R200, [R1+0xe10] ;  /* 0x000e100001c87983 */ /* 0x000ee40000300800 */
[----:B------:R-:W3:Y:S01]  /*1112f0*/  LDL.LU R201, [R1+0xe14] ;  /* 0x000e140001c97983 */ /* 0x000ee20000300800 */
[C---:B----4-:R-:W-:Y:S01]  /*111300*/  HMMA.1688.F32.TF32 R92, R220.reuse, R202, R152 ;  /* 0x000000cadc5c723c */ /* 0x050fe20000081098 */
[----:B------:R-:W3:Y:S01]  /*111310*/  LDL.LU R202, [R1+0xe18] ;  /* 0x000e180001ca7983 */ /* 0x000ee20000300800 */
[----:B------:R-:W3:Y:S06]  /*111320*/  LDL.LU R203, [R1+0xe1c] ;  /* 0x000e1c0001cb7983 */ /* 0x000eec0000300800 */
[----:B------:R-:W-:Y:S11]  /*111330*/  HMMA.1688.F32.TF32 R224, R220, R162, R224 ;  /* 0x000000a2dce0723c */ /* 0x000ff600000810e0 */
[----:B------:R-:W-:Y:S04]  /*111340*/  @!UPT UIADD3 URZ, URZ, URZ, URZ ;  /* 0x0000003f3f3ff290 */ /* 0x000fe8000fffe03f */
[----:B------:R-:W-:Y:S01]  /*111350*/  STL.64 [R1+0x67a8], R94 ;  /* 0x0067a85e01007387 */ /* 0x000fe20000100a00 */
[----:B------:R-:W-:Y:S07]  /*111360*/  STL.64 [R1+0x67a0], R92 ;  /* 0x0067a05c01007387 */ /* 0x000fee0000100a00 */
[----:B------:R4:W-:Y:S01]  /*111370*/  STL.64 [R1+0x6788], R226 ;  /* 0x006788e201007387 */ /* 0x0009e20000100a00 */
[----:B------:R-:W-:Y:S02]  /*111380*/  STL.64 [R1+0x6780], R224 ;  /* 0x006780e001007387 */ /* 0x000fe40000100a00 */
[----:B------:R-:W3:Y:S02]  /*111390*/  LDL.LU R176, [R1+0xe00] ;  /* 0x000e000001b07983 */ /* 0x000ee40000300800 */
[----:B------:R-:W3:Y:S01]  /*1113a0*/  LDL.LU R177, [R1+0xe04] ;  /* 0x000e040001b17983 */ /* 0x000ee20000300800 */
[----:B----4-:R-:W-:Y:S01]  /*1113b0*/  MOV R226, R105 ;  /* 0x0000006900e27202 */ /* 0x010fe20000000f00 */
[----:B------:R-:W-:-:S02]  /*1113c0*/  IMAD.MOV.U32 R227, RZ, RZ, R104 ;  /* 0x000000ffffe37224 */ /* 0x000fc400078e0068 */
[C---:B------:R-:W-:Y:S01]  /*1113d0*/  HMMA.1688.F32.TF32 R104, R220.reuse, R178, R168 ;  /* 0x000000b2dc68723c */ /* 0x040fe200000810a8 */
[----:B------:R-:W4:Y:S01]  /*1113e0*/  LDL.LU R178, [R1+0xe08] ;  /* 0x000e080001b27983 */ /* 0x000f220000300800 */
[----:B------:R-:W4:Y:S01]  /*1113f0*/  LDL.LU R179, [R1+0xe0c] ;  /* 0x000e0c0001b37983 */ /* 0x000f220000300800 */
[----:B------:R-:W-:Y:S01]  /*111400*/  MOV R82, R110 ;  /* 0x0000006e00527202 */ /* 0x000fe20000000f00 */
[----:B------:R-:W-:Y:S11]  /*111410*/  IMAD.MOV.U32 R83, RZ, RZ, R109 ;  /* 0x000000ffff537224 */ /* 0x000ff600078e006d */
[----:B------:R-:W-:Y:S08]  /*111420*/  @!UPT UIADD3 URZ, URZ, URZ, URZ ;  /* 0x0000003f3f3ff290 */ /* 0x000ff0000fffe03f */
[----:B------:R-:W-:Y:S01]  /*111430*/  STL.64 [R1+0x6798], R106 ;  /* 0x0067986a01007387 */ /* 0x000fe20000100a00 */
[----:B------:R-:W-:Y:S01]  /*111440*/  STL.64 [R1+0x6790], R104 ;  /* 0x0067906801007387 */ /* 0x000fe20000100a00 */
[----:B------:R-:W-:Y:S01]  /*111450*/  MOV R9, R235 ;  /* 0x000000eb00097202 */ /* 0x000fe20000000f00 */
[C---:B--2---:R-:W-:Y:S01]  /*111460*/  HMMA.1688.F32.TF32 R108, R220.reuse, R194, R184 ;  /* 0x000000c2dc6c723c */ /* 0x044fe200000810b8 */
[----:B------:R-:W2:Y:S01]  /*111470*/  LDL.LU R184, [R1+0xdf0] ;  /* 0x000df00001b87983 */ /* 0x000ea20000300800 */
[----:B------:R-:W2:Y:S02]  /*111480*/  LDL.LU R185, [R1+0xdf4] ;  /* 0x000df40001b97983 */ /* 0x000ea40000300800 */
[----:B------:R-:W2:Y:S02]  /*111490*/  LDL.LU R186, [R1+0xdf8] ;  /* 0x000df80001ba7983 */ /* 0x000ea40000300800 */
[----:B------:R-:W2:Y:S11]  /*1114a0*/  LDL.LU R187, [R1+0xdfc] ;  /* 0x000dfc0001bb7983 */ /* 0x000eb60000300800 */
[----:B------:R-:W-:Y:S06]  /*1114b0*/  @!UPT UIADD3 URZ, URZ, URZ, URZ ;  /* 0x0000003f3f3ff290 */ /* 0x000fec000fffe03f */
[----:B------:R-:W-:Y:S01]  /*1114c0*/  STL.64 [R1+0x6778], R110 ;  /* 0x0067786e01007387 */ /* 0x000fe20000100a00 */
[----:B------:R-:W-:Y:S02]  /*1114d0*/  STL.64 [R1+0x6770], R108 ;  /* 0x0067706c01007387 */ /* 0x000fe40000100a00 */
[----:B------:R-:W2:Y:S02]  /*1114e0*/  LDL.LU R232, [R1+0xde0] ;  /* 0x000de00001e87983 */ /* 0x000ea40000300800 */
[----:B------:R-:W2:Y:S01]  /*1114f0*/  LDL.LU R233, [R1+0xde4] ;  /* 0x000de40001e97983 */ /* 0x000ea20000300800 */
        /* <DEDUP_REMOVED lines=11> */
[----:B------:R-:W-:Y:S01]  /*1115b0*/  MOV R8, R210 ;  /* 0x000000d200087202 */ /* 0x000fe20000000f00 */
[----:B------:R-:W-:-:S07]  /*1115c0*/  IMAD.MOV.U32 R5, RZ, RZ, R211 ;  /* 0x000000ffff057224 */ /* 0x000fce00078e00d3 */
[----:B------:R-:W-:Y:S01]  /*1115d0*/  STL.64 [R1+0x6938], R114 ;  /* 0x0069387201007387 */ /* 0x000fe20000100a00 */
[----:B------:R-:W-:Y:S02]  /*1115e0*/  STL.64 [R1+0x6930], R112 ;  /* 0x0069307001007387 */ /* 0x000fe40000100a00 */
[----:B------:R-:W3:Y:S02]  /*1115f0*/  LDL.LU R208, [R1+0xdb0] ;  /* 0x000db00001d07983 */ /* 0x000ee40000300800 */
[----:B------:R-:W3:Y:S02]  /*111600*/  LDL.LU R209, [R1+0xdb4] ;  /* 0x000db40001d17983 */ /* 0x000ee40000300800 */
[----:B------:R-:W-:Y:S02]  /*111610*/  IMAD.MOV.U32 R4, RZ, RZ, R218 ;  /* 0x000000ffff047224 */ /* 0x000fe400078e00da */
[----:B------:R-:W-:Y:S01]  /*111620*/  IMAD.MOV.U32 R3, RZ, RZ, R219 ;  /* 0x000000ffff037224 */ /* 0x000fe200078e00db */
[C---:B----4-:R-:W-:Y:S01]  /*111630*/  HMMA.1688.F32.TF32 R116, R220.reuse, R210, R176 ;  /* 0x000000d2dc74723c */ /* 0x050fe200000810b0 */
[----:B------:R-:W4:Y:S01]  /*111640*/  LDL.LU R210, [R1+0xdb8] ;  /* 0x000db80001d27983 */ /* 0x000f220000300800 */
[----:B------:R-:W4:Y:S11]  /*111650*/  LDL.LU R211, [R1+0xdbc] ;  /* 0x000dbc0001d37983 */ /* 0x000f360000300800 */
[----:B------:R-:W-:Y:S10]  /*111660*/  @!UPT UIADD3 URZ, URZ, URZ, URZ ;  /* 0x0000003f3f3ff290 */ /* 0x000ff4000fffe03f */
[----:B------:R1:W-:Y:S01]  /*111670*/  STL.64 [R1+0x6948], R118 ;  /* 0x0069487601007387 */ /* 0x0003e20000100a00 */
[----:B------:R-:W-:Y:S02]  /*111680*/  STL.64 [R1+0x6940], R116 ;  /* 0x0069407401007387 */ /* 0x000fe40000100a00 */
[----:B------:R-:W4:Y:S02]  /*111690*/  LDL.LU R216, [R1+0xda0] ;  /* 0x000da00001d87983 */ /* 0x000f240000300800 */
[----:B------:R-:W4:Y:S01]  /*1116a0*/  LDL.LU R217, [R1+0xda4] ;  /* 0x000da40001d97983 */ /* 0x000f220000300800 */
[C---:B--2---:R-:W-:Y:S01]  /*1116b0*/  HMMA.1688.F32.TF32 R120, R220.reuse, R218, R184 ;  /* 0x000000dadc78723c */ /* 0x044fe200000810b8 */
[----:B------:R-:W2:Y:S01]  /*1116c0*/  LDL.LU R218, [R1+0xda8] ;  /* 0x000da80001da7983 */ /* 0x000ea20000300800 */
[----:B------:R-:W2:Y:S11]  /*1116d0*/  LDL.LU R219, [R1+0xdac] ;  /* 0x000dac0001db7983 */ /* 0x000eb60000300800 */
[----:B------:R-:W-:Y:S10]  /*1116e0*/  @!UPT UIADD3 URZ, URZ, URZ, URZ ;  /* 0x0000003f3f3ff290 */ /* 0x000ff4000fffe03f */
[----:B------:R-:W-:Y:S01]  /*1116f0*/  STL.64 [R1+0x6958], R122 ;  /* 0x0069587a01007387 */ /* 0x000fe20000100a00 */
[----:B------:R-:W-:Y:S01]  /*111700*/  STL.64 [R1+0x6950], R120 ;  /* 0x0069507801007387 */ /* 0x000fe20000100a00 */
[C---:B---3--:R-:W-:Y:S02]  /*111710*/  HMMA.1688.F32.TF32 R124, R220.reuse, R226, R232 ;  /* 0x000000e2dc7c723c */ /* 0x048fe400000810e8 */
[----:B------:R-:W3:Y:S01]  /*111720*/  LDL.LU R232, [R1+0xd90] ;  /* 0x000d900001e87983 */ /* 0x000ee20000300800 */
[----:B------:R-:W3:Y:S02]  /*111730*/  LDL.LU R233, [R1+0xd94] ;  /* 0x000d940001e97983 */ /* 0x000ee40000300800 */
[----:B------:R-:W3:Y:S02]  /*111740*/  LDL.LU R234, [R1+0xd98] ;  /* 0x000d980001ea7983 */ /* 0x000ee40000300800 */
[----:B------:R-:W3:Y:S01]  /*111750*/  LDL.LU R235, [R1+0xd9c] ;  /* 0x000d9c0001eb7983 */ /* 0x000ee20000300800 */
[C---:B------:R-:W-:Y:S08]  /*111760*/  HMMA.1688.F32.TF32 R128, R220.reuse, R82, R192 ;  /* 0x00000052dc80723c */ /* 0x040ff000000810c0 */
[----:B------:R-:W-:Y:S01]  /*111770*/  HMMA.1688.F32.TF32 R132, R220, R66, R200 ;  /* 0x00000042dc84723c */ /* 0x000fe200000810c8 */
[----:B-1----:R-:W-:Y:S01]  /*111780*/  IMAD.MOV.U32 R118, RZ, RZ, R137 ;  /* 0x000000ffff767224 */ /* 0x002fe200078e0089 */
[----:B------:R-:W-:-:S05]  /*111790*/  MOV R119, R136 ;  /* 0x0000008800777202 */ /* 0x000fca0000000f00 */
[----:B------:R1:W-:Y:S01]  /*1117a0*/  STL.64 [R1+0x6968], R126 ;  /* 0x0069687e01007387 */ /* 0x0003e20000100a00 */
[----:B------:R-:W-:Y:S07]  /*1117b0*/  STL.64 [R1+0x6960], R124 ;  /* 0x0069607c01007387 */ /* 0x000fee0000100a00 */
[----:B------:R-:W-:Y:S01]  /*1117c0*/  STL.64 [R1+0x6978], R130 ;  /* 0x0069788201007387 */ /* 0x000fe20000100a00 */
[----:B------:R-:W-:Y:S07]  /*1117d0*/  STL.64 [R1+0x6970], R128 ;  /* 0x0069708001007387 */ /* 0x000fee0000100a00 */
[----:B------:R-:W-:Y:S02]  /*1117e0*/  STL.64 [R1+0x6988], R134 ;  /* 0x0069888601007387 */ /* 0x000fe40000100a00 */
[----:B------:R-:W-:Y:S01]  /*1117f0*/  STL.64 [R1+0x6980], R132 ;  /* 0x0069808401007387 */ /* 0x000fe20000100a00 */
[----:B------:R-:W3:Y:S01]  /*111800*/  LDL.LU R184, [R1+0xd80] ;  /* 0x000d800001b87983 */ /* 0x000ee20000300800 */
[----:B------:R-:W3:Y:S02]  /*111810*/  LDL.LU R185, [R1+0xd84] ;  /* 0x000d840001b97983 */ /* 0x000ee40000300800 */
[----:B------:R-:W3:Y:S01]  /*111820*/  LDL.LU R186, [R1+0xd88] ;  /* 0x000d880001ba7983 */ /* 0x000ee20000300800 */
[----:B-1----:R-:W-:Y:S01]  /*111830*/  MOV R126, R139 ;  /* 0x0000008b007e7202 */ /* 0x002fe20000000f00 */
[----:B------:R-:W-:Y:S01]  /*111840*/  IMAD.MOV.U32 R127, RZ, RZ, R138 ;  /* 0x000000ffff7f7224 */ /* 0x000fe200078e008a */
[----:B------:R-:W3:Y:S01]  /*111850*/  LDL.LU R187, [R1+0xd8c] ;  /* 0x000d8c0001bb7983 */ /* 0x000ee20000300800 */
[C---:B----4-:R-:W-:Y:S11]  /*111860*/  HMMA.1688.F32.TF32 R136, R220.reuse, R50, R208 ;  /* 0x00000032dc88723c */ /* 0x050ff600000810d0 */
[----:B------:R-:W-:Y:S11]  /*111870*/  @!UPT UIADD3 URZ, URZ, URZ, URZ ;  /* 0x0000003f3f3ff290 */ /* 0x000ff6000fffe03f */
[----:B------:R-:W-:Y:S01]  /*111880*/  @!UPT UIADD3 URZ, URZ, URZ, URZ ;  /* 0x0000003f3f3ff290 */ /* 0x000fe2000fffe03f */
[----:B------:R-:W-:Y:S01]  /*111890*/  STL.64 [R1+0x6998], R138 ;  /* 0x0069988a01007387 */ /* 0x000fe20000100a00 */
[----:B------:R-:W-:Y:S01]  /*1118a0*/  STL.64 [R1+0x6990], R136 ;  /* 0x0069908801007387 */ /* 0x000fe20000100a00 */
[C---:B--2---:R-:W-:Y:S02]  /*1118b0*/  HMMA.1688.F32.TF32 R140, R220.reuse, R34, R216 ;  /* 0x00000022dc8c723c */ /* 0x044fe400000810d8 */
[----:B------:R-:W2:Y:S01]  /*1118c0*/  LDL.LU R216, [R1+0xd70] ;  /* 0x000d700001d87983 */ /* 0x000ea20000300800 */
[----:B------:R-:W2:Y:S02]  /*1118d0*/  LDL.LU R217, [R1+0xd74] ;  /* 0x000d740001d97983 */ /* 0x000ea40000300800 */
[----:B------:R-:W2:Y:S02]  /*1118e0*/  LDL.LU R218, [R1+0xd78] ;  /* 0x000d780001da7983 */ /* 0x000ea40000300800 */
[----:B------:R-:W2:Y:S11]  /*1118f0*/  LDL.LU R219, [R1+0xd7c] ;  /* 0x000d7c0001db7983 */ /* 0x000eb60000300800 */
[----:B------:R-:W-:Y:S05]  /*111900*/  @!UPT UIADD3 URZ, URZ, URZ, URZ ;  /* 0x0000003f3f3ff290 */ /* 0x000fea000fffe03f */
[----:B------:R-:W-:Y:S01]  /*111910*/  STL.64 [R1+0x69a8], R142 ;  /* 0x0069a88e01007387 */ /* 0x000fe20000100a00 */
[----:B------:R-:W-:Y:S01]  /*111920*/  STL.64 [R1+0x69a0], R140 ;  /* 0x0069a08c01007387 */ /* 0x000fe20000100a00 */
[C---:B---3--:R-:W-:Y:S02]  /*111930*/  HMMA.1688.F32.TF32 R144, R220.reuse, R22, R232 ;  /* 0x00000016dc90723c */ /* 0x048fe400000810e8 */
        /* <DEDUP_REMOVED lines=17> */
[----:B------:R-:W-:Y:S01]  /*111a50*/  STL.64 [R1+0x69b8], R146 ;  /* 0x0069b89201007387 */ /* 0x000fe20000100a00 */
[----:B------:R-:W-:Y:S11]  /*111a60*/  STL.64 [R1+0x69b0], R144 ;  /* 0x0069b09001007387 */ /* 0x000ff60000100a00 */
[----:B------:R-:W-:Y:S10]  /*111a70*/  @!UPT UIADD3 URZ, URZ, URZ, URZ ;  /* 0x0000003f3f3ff290 */ /* 0x000ff4000fffe03f */
[----:B------:R-:W-:Y:S01]  /*111a80*/  STL.64 [R1+0x69c8], R150 ;  /* 0x0069c89601007387 */ /* 0x000fe20000100a00 */
[----:B------:R-:W-:Y:S02]  /*111a90*/  STL.64 [R1+0x69c0], R148 ;  /* 0x0069c09401007387 */ /* 0x000fe40000100a00 */
[----:B------:R-:W-:Y:S02]  /*111aa0*/  IMAD.MOV.U32 R106, RZ, RZ, R101 ;  /* 0x000000ffff6a7224 */ /* 0x000fe400078e0065 */
[----:B------:R-:W-:Y:S01]  /*111ab0*/  IMAD.MOV.U32 R107, RZ, RZ, R100 ;  /* 0x000000ffff6b7224 */ /* 0x000fe200078e0064 */
[C---:B--2---:R-:W-:Y:S01]  /*111ac0*/  HMMA.1688.F32.TF32 R152, R220.reuse, R250, R216 ;  /* 0x000000fadc98723c */ /* 0x044fe200000810d8 */
[----:B------:R-:W2:Y:S01]  /*111ad0*/  LDL.LU R216, [R1+0xd20] ;  /* 0x000d200001d87983 */ /* 0x000ea20000300800 */
[----:B------:R-:W2:Y:S02]  /*111ae0*/  LDL.LU R217, [R1+0xd24] ;  /* 0x000d240001d97983 */ /* 0x000ea40000300800 */
[----:B------:R-:W2:Y:S02]  /*111af0*/  LDL.LU R218, [R1+0xd28] ;  /* 0x000d280001da7983 */ /* 0x000ea40000300800 */
[----:B------:R-:W2:Y:S11]  /*111b00*/  LDL.LU R219, [R1+0xd2c] ;  /* 0x000d2c0001db7983 */ /* 0x000eb60000300800 */
[----:B------:R-:W-:Y:S06]  /*111b10*/  @!UPT UIADD3 URZ, URZ, URZ, URZ ;  /* 0x0000003f3f3ff290 */ /* 0x000fec000fffe03f */
[----:B------:R-:W-:Y:S01]  /*111b20*/  STL.64 [R1+0x69d8], R154 ;  /* 0x0069d89a01007387 */ /* 0x000fe20000100a00 */
[----:B------:R-:W-:Y:S01]  /*111b30*/  STL.64 [R1+0x69d0], R152 ;  /* 0x0069d09801007387 */ /* 0x000fe20000100a00 */
[C---:B---3--:R-:W-:Y:S02]  /*111b40*/  HMMA.1688.F32.TF32 R156, R220.reuse, R126, R232 ;  /* 0x0000007edc9c723c */ /* 0x048fe400000810e8 */
[----:B------:R-:W3:Y:S01]  /*111b50*/  LDL.LU R232, [R1+0xd10] ;  /* 0x000d100001e87983 */ /* 0x000ee20000300800 */
[----:B------:R-:W3:Y:S02]  /*111b60*/  LDL.LU R233, [R1+0xd14] ;  /* 0x000d140001e97983 */ /* 0x000ee40000300800 */
[----:B------:R-:W3:Y:S02]  /*111b70*/  LDL.LU R234, [R1+0xd18] ;  /* 0x000d180001ea7983 */ /* 0x000ee40000300800 */
[----:B------:R-:W3:Y:S01]  /*111b80*/  LDL.LU R235, [R1+0xd1c] ;  /* 0x000d1c0001eb7983 */ /* 0x000ee20000300800 */
[C---:B----4-:R-:W-:Y:S08]  /*111b90*/  HMMA.1688.F32.TF32 R160, R220.reuse, R118, R192 ;  /* 0x00000076dca0723c */ /* 0x050ff000000810c0 */
[----:B------:R-:W-:Y:S07]  /*111ba0*/  HMMA.1688.F32.TF32 R164, R220, R106, R200 ;  /* 0x0000006adca4723c */ /* 0x000fee00000810c8 */
[----:B------:R-:W-:Y:S01]  /*111bb0*/  STL.64 [R1+0x69e8], R158 ;  /* 0x0069e89e01007387 */ /* 0x000fe20000100a00 */
[----:B------:R-:W-:Y:S07]  /*111bc0*/  STL.64 [R1+0x69e0], R156 ;  /* 0x0069e09c01007387 */ /* 0x000fee0000100a00 */
[----:B------:R-:W-:Y:S01]  /*111bd0*/  STL.64 [R1+0x69f8], R162 ;  /* 0x0069f8a201007387 */ /* 0x000fe20000100a00 */
[----:B------:R-:W-:Y:S07]  /*111be0*/  STL.64 [R1+0x69f0], R160 ;  /* 0x0069f0a001007387 */ /* 0x000fee0000100a00 */
[----:B------:R-:W-:Y:S02]  /*111bf0*/  STL.64 [R1+0x6a08], R166 ;  /* 0x006a08a601007387 */ /* 0x000fe40000100a00 */
[----:B------:R-:W-:Y:S01]  /*111c00*/  STL.64 [R1+0x6a00], R164 ;  /* 0x006a00a401007387 */ /* 0x000fe20000100a00 */
        /* <DEDUP_REMOVED lines=11> */
[----:B------:R-:W-:-:S04]  /*111cc0*/  MOV R87, R33 ;  /* 0x0000002100577202 */ /* 0x000fc80000000f00 */
[C---:B------:R-:W-:Y:S01]  /*111cd0*/  HMMA.1688.F32.TF32 R168, R220.reuse, R94, R208 ;  /* 0x0000005edca8723c */ /* 0x040fe200000810d0 */
[----:B------:R-:W4:Y:S01]  /*111ce0*/  LDL.LU R208, [R1+0xce0] ;  /* 0x000ce00001d07983 */ /* 0x000f220000300800 */
[----:B------:R-:W4:Y:S02]  /*111cf0*/  LDL.LU R209, [R1+0xce4] ;  /* 0x000ce40001d17983 */ /* 0x000f240000300800 */
[----:B------:R-:W4:Y:S02]  /*111d00*/  LDL.LU R210, [R1+0xce8] ;  /* 0x000ce80001d27983 */ /* 0x000f240000300800 */
[----:B------:R-:W4:Y:S11]  /*111d10*/  LDL.LU R211, [R1+0xcec] ;  /* 0x000cec0001d37983 */ /* 0x000f360000300800 */
[----:B------:R-:W-:Y:S06]  /*111d20*/  @!UPT UIADD3 URZ, URZ, URZ, URZ ;  /* 0x0000003f3f3ff290 */ /* 0x000fec000fffe03f */
[----:B------:R-:W-:Y:S01]  /*111d30*/  STL [R1+0x6720], R168 ;  /* 0x006720a801007387 */ /* 0x000fe20000100800 */
[----:B------:R-:W-:Y:S02]  /*111d40*/  STL [R1+0x671c], R169 ;  /* 0x00671ca901007387 */ /* 0x000fe40000100800 */
[----:B------:R-:W-:Y:S02]  /*111d50*/  STL [R1+0x6718], R170 ;  /* 0x006718aa01007387 */ /* 0x000fe40000100800 */
[----:B------:R-:W-:Y:S02]  /*111d60*/  STL [R1+0x6714], R171 ;  /* 0x006714ab01007387 */ /* 0x000fe40000100800 */
[----:B------:R-:W-:Y:S02]  /*111d70*/  IMAD.MOV.U32 R78, RZ, RZ, R32 ;  /* 0x000000ffff4e7224 */ /* 0x000fe400078e0020 */
[----:B------:R-:W-:Y:S01]  /*111d80*/  IMAD.MOV.U32 R79, RZ, RZ, R29 ;  /* 0x000000ffff4f7224 */ /* 0x000fe200078e001d */
[C---:B--2---:R-:W-:Y:S11]  /*111d90*/  HMMA.1688.F32.TF32 R172, R220.reuse, R86, R216 ;  /* 0x00000056dcac723c */ /* 0x044ff600000810d8 */
[----:B------:R-:W-:Y:S11]  /*111da0*/  @!UPT UIADD3 URZ, URZ, URZ, URZ ;  /* 0x0000003f3f3ff290 */ /* 0x000ff6000fffe03f */
[----:B------:R-:W-:Y:S01]  /*111db0*/  @!UPT UIADD3 URZ, URZ, URZ, URZ ;  /* 0x0000003f3f3ff290 */ /* 0x000fe2000fffe03f */
[----:B------:R-:W-:Y:S01]  /*111dc0*/  STL [R1+0x6730], R172 ;  /* 0x006730ac01007387 */ /* 0x000fe20000100800 */
[----:B------:R-:W-:Y:S02]  /*111dd0*/  STL [R1+0x672c], R173 ;  /* 0x00672cad01007387 */ /* 0x000fe40000100800 */
[----:B------:R-:W-:Y:S02]  /*111de0*/  STL [R1+0x6728], R174 ;  /* 0x006728ae01007387 */ /* 0x000fe40000100800 */
[----:B------:R-:W-:Y:S01]  /*111df0*/  STL [R1+0x6724], R175 ;  /* 0x006724af01007387 */ /* 0x000fe20000100800 */
[----:B------:R-:W2:Y:S01]  /*111e00*/  LDL.LU R216, [R1+0xbf0] ;  /* 0x000bf00001d87983 */ /* 0x000ea20000300800 */
[----:B------:R-:W2:Y:S02]  /*111e10*/  LDL.LU R217, [R1+0xbf4] ;  /* 0x000bf40001d97983 */ /* 0x000ea40000300800 */
[----:B------:R-:W2:Y:S02]  /*111e20*/  LDL.LU R218, [R1+0xbf8] ;  /* 0x000bf80001da7983 */ /* 0x000ea40000300800 */
[----:B------:R-:W2:Y:S01]  /*111e30*/  LDL.LU R219, [R1+0xbfc] ;  /* 0x000bfc0001db7983 */ /* 0x000ea20000300800 */
[C---:B---3--:R-:W-:Y:S01]  /*111e40*/  HMMA.1688.F32.TF32 R176, R220.reuse, R78, R232 ;  /* 0x0000004edcb0723c */ /* 0x048fe200000810e8 */
[----:B------:R-:W3:Y:S01]  /*111e50*/  LDL.LU R232, [R1+0xbd0] ;  /* 0x000bd00001e87983 */ /* 0x000ee20000300800 */
[----:B------:R-:W3:Y:S02]  /*111e60*/  LDL.LU R233, [R1+0xbd4] ;  /* 0x000bd40001e97983 */ /* 0x000ee40000300800 */
[----:B------:R-:W3:Y:S02]  /*111e70*/  LDL.LU R234, [R1+0xbd8] ;  /* 0x000bd80001ea7983 */ /* 0x000ee40000300800 */
[----:B------:R-:W3:Y:S02]  /*111e80*/  LDL.LU R235, [R1+0xbdc] ;  /* 0x000bdc0001eb7983 */ /* 0x000ee40000300800 */
[C---:B----4-:R-:W-:Y:S08]  /*111e90*/  HMMA.1688.F32.TF32 R180, R220.reuse, R70, R192 ;  /* 0x00000046dcb4723c */ /* 0x050ff000000810c0 */
[C---:B------:R-:W-:Y:S07]  /*111ea0*/  HMMA.1688.F32.TF32 R184, R220.reuse, R62, R200 ;  /* 0x0000003edcb8723c */ /* 0x040fee00000810c8 */
        /* <DEDUP_REMOVED lines=51> */
[C---:B----4-:R-:W-:Y:S11]  /*1121e0*/  HMMA.1688.F32.TF32 R200, R220.reuse, R98, R200 ;  /* 0x00000062dcc8723c */ /* 0x050ff600000810c8 */
[----:B------:R-:W-:Y:S04]  /*1121f0*/  @!UPT UIADD3 URZ, URZ, URZ, URZ ;  /* 0x0000003f3f3ff290 */ /* 0x000fe8000fffe03f */
[----:B------:R-:W-:Y:S01]  /*112200*/  STL [R1+0x676c], R197 ;  /* 0x00676cc501007387 */ /* 0x000fe20000100800 */
[----:B------:R-:W-:Y:S02]  /*112210*/  STL [R1+0x66f8], R198 ;  /* 0x0066f8c601007387 */ /* 0x000fe40000100800 */
[----:B------:R-:W-:Y:S05]  /*112220*/  STL [R1+0x66f4], R199 ;  /* 0x0066f4c701007387 */ /* 0x000fea0000100800 */
[----:B------:R-:W-:Y:S01]  /*112230*/  STL [R1+0x66f0], R203 ;  /* 0x0066f0cb01007387 */ /* 0x000fe20000100800 */
        /* <DEDUP_REMOVED lines=8> */
[C---:B------:R-:W-:Y:S11]  /*1122c0*/  HMMA.1688.F32.TF32 R204, R220.reuse, R6, R204 ;  /* 0x00000006dccc723c */ /* 0x040ff600000810cc */
[----:B------:R-:W-:Y:S11]  /*1122d0*/  @!UPT UIADD3 URZ, URZ, URZ, URZ ;  /* 0x0000003f3f3ff290 */ /* 0x000ff6000fffe03f */
[----:B------:R-:W-:Y:S01]  /*1122e0*/  @!UPT UIADD3 URZ, URZ, URZ, URZ ;  /* 0x0000003f3f3ff290 */ /* 0x000fe2000fffe03f */
[----:B------:R1:W-:Y:S01]  /*1122f0*/  STL.64 [R1+0x6a18], R206 ;  /* 0x006a18ce01007387 */ /* 0x0003e20000100a00 */
[----:B------:R-:W-:Y:S01]  /*112300*/  STL.64 [R1+0x6a10], R204 ;  /* 0x006a10cc01007387 */ /* 0x000fe20000100a00 */
[C---:B--2---:R-:W-:Y:S08]  /*112310*/  HMMA.1688.F32.TF32 R208, R220.reuse, R30, R208 ;  /* 0x0000001edcd0723c */ /* 0x044ff000000810d0 */
[C---:B------:R-:W-:Y:S08]  /*112320*/  HMMA.1688.F32.TF32 R212, R220.reuse, R14, R212 ;  /* 0x0000000edcd4723c */ /* 0x040ff000000810d4 */
[C---:B------:R-:W-:Y:S08]  /*112330*/  HMMA.1688.F32.TF32 R216, R220.reuse, R10, R216 ;  /* 0x0000000adcd8723c */ /* 0x040ff000000810d8 */
[----:B---3--:R-:W-:Y:S01]  /*112340*/  HMMA.1688.F32.TF32 R220, R220, R242, R232 ;  /* 0x000000f2dcdc723c */ /* 0x008fe200000810e8 */
[----:B------:R-:W-:Y:S01]  /*112350*/  STL.64 [R1+0x6a28], R210 ;  /* 0x006a28d201007387 */ /* 0x000fe20000100a00 */
[----:B------:R-:W-:Y:S05]  /*112360*/  STL.64 [R1+0x6a20], R208 ;  /* 0x006a20d001007387 */ /* 0x000fea0000100a00 */
[----:B------:R-:W-:Y:S02]  /*112370*/  STL.64 [R1+0x6a38], R214 ;  /* 0x006a38d601007387 */ /* 0x000fe40000100a00 */
[----:B------:R2:W-:Y:S06]  /*112380*/  STL.64 [R1+0x6a30], R212 ;  /* 0x006a30d401007387 */ /* 0x0005ec0000100a00 */
[----:B------:R-:W-:Y:S01]  /*112390*/  STL.64 [R1+0x6a48], R218 ;  /* 0x006a48da01007387 */ /* 0x000fe20000100a00 */
[----:B------:R3:W-:Y:S02]  /*1123a0*/  STL.64 [R1+0x6a40], R216 ;  /* 0x006a40d801007387 */ /* 0x0007e40000100a00 */
[----:B------:R-:W2:Y:S02]  /*1123b0*/  LDL.LU R232, [R1+0x480] ;  /* 0x0004800001e87983 */ /* 0x000ea40000300800 */
[----:B------:R-:W2:Y:S01]  /*1123c0*/  LDL.LU R233, [R1+0x484] ;  /* 0x0004840001e97983 */ /* 0x000ea20000300800 */
[----:B------:R-:W2:Y:S01]  /*1123d0*/  LDL.LU R234, [R1+0x488] ;  /* 0x0004880001ea7983 */ /* 0x000ea20000300800 */
[----:B------:R-:W2:Y:S01]  /*1123e0*/  LDL.LU R235, [R1+0x48c] ;  /* 0x00048c0001eb7983 */ /* 0x000ea20000300800 */
[----:B-1----:R-:W-:Y:S01]  /*1123f0*/  MOV R206, R20 ;  /* 0x0000001400ce7202 */ /* 0x002fe20000000f00 */
[----:B------:R-:W-:-:S02]  /*112400*/  IMAD.MOV.U32 R207, RZ, RZ, R19 ;  /* 0x000000ffffcf7224 */ /* 0x000fc400078e0013 */
[----:B------:R-:W-:Y:S01]  /*112410*/  IMAD.MOV.U32 R110, RZ, RZ, R18 ;  /* 0x000000ffff6e7224 */ /* 0x000fe200078e0012 */
[----:B------:R-:W-:Y:S01]  /*112420*/  MOV R111, R17 ;  /* 0x00000011006f7202 */ /* 0x000fe20000000f00 */
[----:B------:R-:W-:Y:S02]  /*112430*/  IMAD.MOV.U32 R150, RZ, RZ, R16 ;  /* 0x000000ffff967224 */ /* 0x000fe400078e0010 */
[----:B------:R-:W-:Y:S02]  /*112440*/  IMAD.MOV.U32 R162, RZ, RZ, R24 ;  /* 0x000000ffffa27224 */ /* 0x000fe400078e0018 */
[----:B------:R-:W-:Y:S01]  /*112450*/  IMAD.MOV.U32 R163, RZ, RZ, R21 ;  /* 0x000000ffffa37224 */ /* 0x000fe200078e0015 */
[C---:B----4-:R-:W-:Y:S01]  /*112460*/  HMMA.1688.F32.TF32 R16, R228.reuse, R206, R236 ;  /* 0x000000cee410723c */ /* 0x050fe200000810ec */
[----:B------:R-:W-:Y:S01]  /*112470*/  STL.64 [R1+0x6a58], R222 ;  /* 0x006a58de01007387 */ /* 0x000fe20000100a00 */
[----:B------:R1:W-:Y:S02]  /*112480*/  STL.64 [R1+0x6a50], R220 ;  /* 0x006a50dc01007387 */ /* 0x0003e40000100a00 */
[----:B------:R-:W4:Y:S02]  /*112490*/  LDL.LU R24, [R1+0x490] ;  /* 0x0004900001187983 */ /* 0x000f240000300800 */
[----:B------:R-:W4:Y:S01]  /*1124a0*/  LDL.LU R25, [R1+0x494] ;  /* 0x0004940001197983 */ /* 0x000f220000300800 */
[----:B------:R-:W4:Y:S01]  /*1124b0*/  LDL.LU R26, [R1+0x498] ;  /* 0x00049800011a7983 */ /* 0x000f220000300800 */
[----:B------:R-:W4:Y:S11]  /*1124c0*/  LDL.LU R27, [R1+0x49c] ;  /* 0x00049c00011b7983 */ /* 0x000f360000300800 */
[----:B------:R-:W-:Y:S05]  /*1124d0*/  @!UPT UIADD3 URZ, URZ, URZ, URZ ;  /* 0x0000003f3f3ff290 */ /* 0x000fea000fffe03f */
[----:B------:R-:W-:Y:S01]  /*1124e0*/  IMAD.MOV.U32 R173, RZ, RZ, R16 ;  /* 0x000000ffffad7224 */ /* 0x000fe200078e0010 */
[----:B------:R-:W-:Y:S01]  /*1124f0*/  MOV R174, R17 ;  /* 0x0000001100ae7202 */ /* 0x000fe20000000f00 */
[----:B------:R-:W-:Y:S02]  /*112500*/  IMAD.MOV.U32 R175, RZ, RZ, R18 ;  /* 0x000000ffffaf7224 */ /* 0x000fe400078e0012 */
[----:B------:R-:W-:Y:S02]  /*112510*/  IMAD.MOV.U32 R168, RZ, RZ, R19 ;  /* 0x000000ffffa87224 */ /* 0x000fe400078e0013 */
[C---:B------:R-:W-:Y:S01]  /*112520*/  HMMA.1688.F32.TF32 R16, R228.reuse, R162, R244 ;  /* 0x000000a2e410723c */ /* 0x040fe200000810f4 */
[----:B------:R-:W-:Y:S11]  /*112530*/  STL.64 [R1+0x6b80], R162 ;  /* 0x006b80a201007387 */ /* 0x000ff60000100a00 */
[----:B------:R-:W-:Y:S11]  /*112540*/  @!UPT UIADD3 URZ, URZ, URZ, URZ ;  /* 0x0000003f3f3ff290 */ /* 0x000ff6000fffe03f */
[----:B------:R-:W-:Y:S01]  /*112550*/  @!UPT UIADD3 URZ, URZ, URZ, URZ ;  /* 0x0000003f3f3ff290 */ /* 0x000fe2000fffe03f */
[----:B------:R-:W-:Y:S01]  /*112560*/  IMAD.MOV.U32 R176, RZ, RZ, R16 ;  /* 0x000000ffffb07224 */ /* 0x000fe200078e0010 */
[----:B------:R-:W-:Y:S01]  /*112570*/  MOV R177, R17 ;  /* 0x0000001100b17202 */ /* 0x000fe20000000f00 */
[----:B------:R-:W3:Y:S01]  /*112580*/  LDL.LU R16, [R1+0x4a0] ;  /* 0x0004a00001107983 */ /* 0x000ee20000300800 */
[----:B------:R-:W-:Y:S02]  /*112590*/  IMAD.MOV.U32 R178, RZ, RZ, R18 ;  /* 0x000000ffffb27224 */ /* 0x000fe400078e0012 */
[----:B------:R-:W3:Y:S02]  /*1125a0*/  LDL.LU R17, [R1+0x4a4] ;  /* 0x0004a40001117983 */ /* 0x000ee40000300800 */
[----:B------:R-:W-:Y:S01]  /*1125b0*/  IMAD.MOV.U32 R172, RZ, RZ, R19 ;  /* 0x000000ffffac7224 */ /* 0x000fe200078e0013 */
        /* <DEDUP_REMOVED lines=10> */
[----:B------:R-:W-:Y:S02]  /*112660*/  STL.64 [R1+0x6ab0], R174 ;  /* 0x006ab0ae01007387 */ /* 0x000fe40000100a00 */
[----:B------:R1:W-:Y:S01]  /*112670*/  STL.64 [R1+0x6aa8], R172 ;  /* 0x006aa8ac01007387 */ /* 0x0003e20000100a00 */
[----:B--2---:R-:W-:Y:S01]  /*112680*/  HMMA.1688.F32.TF32 R40, R228, R110, R232 ;  /* 0x0000006ee428723c */ /* 0x004fe200000810e8 */
[----:B------:R-:W2:Y:S01]  /*112690*/  LDL.LU R232, [R1+0x4d0] ;  /* 0x0004d00001e87983 */ /* 0x000ea20000300800 */
[----:B------:R-:W2:Y:S02]  /*1126a0*/  LDL.LU R233, [R1+0x4d4] ;  /* 0x0004d40001e97983 */ /* 0x000ea40000300800 */
[----:B------:R-:W2:Y:S02]  /*1126b0*/  LDL.LU R234, [R1+0x4d8] ;  /* 0x0004d80001ea7983 */ /* 0x000ea40000300800 */
[----:B------:R-:W2:Y:S01]  /*1126c0*/  LDL.LU R235, [R1+0x4dc] ;  /* 0x0004dc0001eb7983 */ /* 0x000ea20000300800 */
[----:B------:R-:W-:Y:S01]  /*1126d0*/  MOV R142, R12 ;  /* 0x0000000c008e7202 */ /* 0x000fe20000000f00 */
[----:B------:R-:W-:Y:S01]  /*1126e0*/  IMAD.MOV.U32 R143, RZ, RZ, R9 ;  /* 0x000000ffff8f7224 */ /* 0x000fe200078e0009 */
[----:B------:R-:W-:Y:S01]  /*1126f0*/  MOV R134, R8 ;  /* 0x0000000800867202 */ /* 0x000fe20000000f00 */
[----:B------:R-:W-:Y:S01]  /*112700*/  IMAD.MOV.U32 R135, RZ, RZ, R5 ;  /* 0x000000ffff877224 */ /* 0x000fe200078e0005 */
[----:B------:R-:W-:Y:S01]  /*112710*/  MOV R122, R4 ;  /* 0x00000004007a7202 */ /* 0x000fe20000000f00 */
[----:B------:R-:W-:-:S02]  /*112720*/  IMAD.MOV.U32 R123, RZ, RZ, R3 ;  /* 0x000000ffff7b7224 */ /* 0x000fc400078e0003 */
[----:B------:R-:W-:Y:S01]  /*112730*/  IMAD.MOV.U32 R151, RZ, RZ, R13 ;  /* 0x000000ffff977224 */ /* 0x000fe200078e000d */
[C---:B---3--:R-:W-:Y:S11]  /*112740*/  HMMA.1688.F32.TF32 R16, R228.reuse, R142, R16 ;  /* 0x0000008ee410723c */ /* 0x048ff60000081010 */
[----:B------:R-:W-:Y:S11]  /*112750*/  @!UPT UIADD3 URZ, URZ, URZ, URZ ;  /* 0x0000003f3f3ff290 */ /* 0x000ff6000fffe03f */
[----:B------:R-:W-:Y:S02]  /*112760*/  @!UPT UIADD3 URZ, URZ, URZ, URZ ;  /* 0x0000003f3f3ff290 */ /* 0x000fe4000fffe03f */
[----:B------:R-:W-:Y:S02]  /*112770*/  IMAD.MOV.U32 R188, RZ, RZ, R16 ;  /* 0x000000ffffbc7224 */ /* 0x000fe400078e0010 */
[----:B------:R-:W-:Y:S01]  /*112780*/  IMAD.MOV.U32 R189, RZ, RZ, R17 ;  /* 0x000000ffffbd7224 */ /* 0x000fe200078e0011 */
[----:B------:R-:W-:Y:S01]  /*112790*/  MOV R190, R18 ;  /* 0x0000001200be7202 */ /* 0x000fe20000000f00 */
[----:B------:R-:W-:Y:S02]  /*1127a0*/  IMAD.MOV.U32 R191, RZ, RZ, R19 ;  /* 0x000000ffffbf7224 */ /* 0x000fe400078e0013 */
[C---:B----4-:R-:W-:Y:S08]  /*1127b0*/  HMMA.1688.F32.TF32 R16, R228.reuse, R134, R236 ;  /* 0x00000086e410723c */ /* 0x050ff000000810ec */
[C---:B------:R-:W-:Y:S11]  /*1127c0*/  HMMA.1688.F32.TF32 R24, R228.reuse, R150, R24 ;  /* 0x00000096e418723c */ /* 0x040ff60000081018 */
[----:B------:R-:W-:Y:S05]  /*1127d0*/  @!UPT UIADD3 URZ, URZ, URZ, URZ ;  /* 0x0000003f3f3ff290 */ /* 0x000fea000fffe03f */
[----:B------:R-:W-:Y:S01]  /*1127e0*/  IMAD.MOV.U32 R197, RZ, RZ, R16 ;  /* 0x000000ffffc57224 */ /* 0x000fe200078e0010 */
[----:B------:R-:W-:Y:S01]  /*1127f0*/  MOV R192, R17 ;  /* 0x0000001100c07202 */ /* 0x000fe20000000f00 */
[----:B------:R-:W-:Y:S02]  /*112800*/  IMAD.MOV.U32 R193, RZ, RZ, R18 ;  /* 0x000000ffffc17224 */ /* 0x000fe400078e0012 */
[----:B------:R-:W-:Y:S02]  /*112810*/  IMAD.MOV.U32 R194, RZ, RZ, R19 ;  /* 0x000000ffffc27224 */ /* 0x000fe400078e0013 */
[----:B------:R-:W-:Y:S01]  /*112820*/  HMMA.1688.F32.TF32 R16, R228, R122, R244 ;  /* 0x0000007ae410723c */ /* 0x000fe200000810f4 */
[----:B------:R-:W-:Y:S01]  /*112830*/  IMAD.MOV.U32 R179, RZ, RZ, R43 ;  /* 0x000000ffffb37224 */ /* 0x000fe200078e002b */
[----:B------:R-:W-:Y:S01]  /*112840*/  MOV R170, R41 ;  /* 0x0000002900aa7202 */ /* 0x000fe20000000f00 */
[----:B------:R-:W-:Y:S02]  /*112850*/  IMAD.MOV.U32 R171, RZ, RZ, R42 ;  /* 0x000000ffffab7224 */ /* 0x000fe400078e002a */
[----:B------:R-:W-:-:S02]  /*112860*/  IMAD.MOV.U32 R169, RZ, RZ, R40 ;  /* 0x000000ffffa97224 */ /* 0x000fc400078e0028 */
[----:B------:R-:W-:Y:S01]  /*112870*/  IMAD.MOV.U32 R186, RZ, RZ, R26 ;  /* 0x000000ffffba7224 */ /* 0x000fe200078e001a */
[----:B------:R-:W-:Y:S01]  /*112880*/  MOV R187, R27 ;  /* 0x0000001b00bb7202 */ /* 0x000fe20000000f00 */
[----:B------:R-:W-:Y:S01]  /*112890*/  STL.64 [R1+0x6ad0], R178 ;  /* 0x006ad0b201007387 */ /* 0x000fe20000100a00 */
[----:B------:R-:W-:Y:S01]  /*1128a0*/  MOV R184, R24 ;  /* 0x0000001800b87202 */ /* 0x000fe20000000f00 */
[----:B------:R-:W-:Y:S02]  /*1128b0*/  IMAD.MOV.U32 R185, RZ, RZ, R25 ;  /* 0x000000ffffb97224 */ /* 0x000fe400078e0019 */
[----:B------:R3:W-:Y:S01]  /*1128c0*/  STL.64 [R1+0x6ac8], R176 ;  /* 0x006ac8b001007387 */ /* 0x0007e20000100a00 */
[----:B------:R-:W-:Y:S01]  /*1128d0*/  STL.64 [R1+0x6ac0], R170 ;  /* 0x006ac0aa01007387 */ /* 0x000fe20000100a00 */
[----:B------:R4:W-:Y:S09]  /*1128e0*/  STL.64 [R1+0x6ab8], R168 ;  /* 0x006ab8a801007387 */ /* 0x0009f20000100a00 */
[----:B------:R-:W-:Y:S01]  /*1128f0*/  MOV R180, R16 ;  /* 0x0000001000b47202 */ /* 0x000fe20000000f00 */
[----:B------:R-:W-:-:S02]  /*112900*/  IMAD.MOV.U32 R181, RZ, RZ, R17 ;  /* 0x000000ffffb57224 */ /* 0x000fc400078e0011 */
[----:B------:R-:W-:Y:S01]  /*112910*/  IMAD.MOV.U32 R182, RZ, RZ, R18 ;  /* 0x000000ffffb67224 */ /* 0x000fe200078e0012 */
[----:B------:R-:W-:Y:S01]  /*112920*/  MOV R183, R19 ;  /* 0x0000001300b77202 */ /* 0x000fe20000000f00 */
[----:B------:R-:W-:Y:S01]  /*112930*/  STL.64 [R1+0x6ae0], R186 ;  /* 0x006ae0ba01007387 */ /* 0x000fe20000100a00 */
[----:B------:R-:W-:Y:S02]  /*112940*/  STL.64 [R1+0x6ad8], R184 ;  /* 0x006ad8b801007387 */ /* 0x000fe40000100a00 */
[----:B------:R-:W-:Y:S02]  /*112950*/  STL.64 [R1+0x6af0], R190 ;  /* 0x006af0be01007387 */ /* 0x000fe40000100a00 */
[----:B------:R-:W-:Y:S01]  /*112960*/  STL.64 [R1+0x6ae8], R188 ;  /* 0x006ae8bc01007387 */ /* 0x000fe20000100a00 */
        /* <DEDUP_REMOVED lines=10> */
[C---:B--2---:R-:W-:Y:S11]  /*112a10*/  HMMA.1688.F32.TF32 R16, R228.reuse, R226, R232 ;  /* 0x000000e2e410723c */ /* 0x044ff600000810e8 */
[----:B------:R-:W-:Y:S11]  /*112a20*/  @!UPT UIADD3 URZ, URZ, URZ, URZ ;  /* 0x0000003f3f3ff290 */ /* 0x000ff6000fffe03f */
[----:B------:R-:W-:Y:S02]  /*112a30*/  @!UPT UIADD3 URZ, URZ, URZ, URZ ;  /* 0x0000003f3f3ff290 */ /* 0x000fe4000fffe03f */
[----:B------:R-:W-:Y:S02]  /*112a40*/  IMAD.MOV.U32 R195, RZ, RZ, R16 ;  /* 0x000000ffffc37224 */ /* 0x000fe400078e0010 */
[----:B------:R-:W-:Y:S01]  /*112a50*/  IMAD.MOV.U32 R198, RZ, RZ, R17 ;  /* 0x000000ffffc67224 */ /* 0x000fe200078e0011 */
[----:B------:R-:W2:Y:S01]  /*112a60*/  LDL.LU R16, [R1+0x690] ;  /* 0x0006900001107983 */ /* 0x000ea20000300800 */
[----:B------:R-:W-:Y:S01]  /*112a70*/  MOV R199, R18 ;  /* 0x0000001200c77202 */ /* 0x000fe20000000f00 */
[----:B------:R-:W2:Y:S02]  /*112a80*/  LDL.LU R17, [R1+0x694] ;  /* 0x0006940001117983 */ /* 0x000ea40000300800 */
[----:B------:R-:W-:Y:S01]  /*112a90*/  IMAD.MOV.U32 R203, RZ, RZ, R19 ;  /* 0x000000ffffcb7224 */ /* 0x000fe200078e0013 */
        /* <DEDUP_REMOVED lines=54> */
[----:B---3--:R-:W3:Y:S02]  /*112e00*/  LDL.LU R176, [R1+0x500] ;  /* 0x0005000001b07983 */ /* 0x008ee40000300800 */
[----:B------:R-:W3:Y:S01]  /*112e10*/  LDL.LU R177, [R1+0x504] ;  /* 0x0005040001b17983 */ /* 0x000ee20000300800 */
[----:B------:R-:W3:Y:S01]  /*112e20*/  LDL.LU R178, [R1+0x508] ;  /* 0x0005080001b27983 */ /* 0x000ee20000300800 */
[----:B------:R-:W3:Y:S02]  /*112e30*/  LDL.LU R179, [R1+0x50c] ;  /* 0x00050c0001b37983 */ /* 0x000ee40000300800 */
[----:B------:R-:W2:Y:S02]  /*112e40*/  LDL.LU R232, [R1+0x4e0] ;  /* 0x0004e00001e87983 */ /* 0x000ea40000300800 */
[----:B------:R-:W2:Y:S01]  /*112e50*/  LDL.LU R233, [R1+0x4e4] ;  /* 0x0004e40001e97983 */ /* 0x000ea20000300800 */
[----:B------:R-:W2:Y:S01]  /*112e60*/  LDL.LU R234, [R1+0x4e8] ;  /* 0x0004e80001ea7983 */ /* 0x000ea20000300800 */
[----:B------:R-:W2:Y:S02]  /*112e70*/  LDL.LU R235, [R1+0x4ec] ;  /* 0x0004ec0001eb7983 */ /* 0x000ea40000300800 */
[----:B----4-:R-:W4:Y:S01]  /*112e80*/  LDL.LU R168, [R1+0xaf0] ;  /* 0x000af00001a87983 */ /* 0x010f220000300800 */
[----:B------:R-:W4:Y:S04]  /*112e90*/  LDL.LU R169, [R1+0xaf4] ;  /* 0x000af40001a97983 */ /* 0x000f280000300800 */
        /* <DEDUP_REMOVED lines=23> */
[----:B------:R-:W-:Y:S01]  /*113010*/  STL.64 [R1+0x6b28], R200 ;  /* 0x006b28c801007387 */ /* 0x000fe20000100a00 */
[----:B------:R-:W-:Y:S01]  /*113020*/  STL.64 [R1+0x6b20], R198 ;  /* 0x006b20c601007387 */ /* 0x000fe20000100a00 */
[----:B------:R-:W-:Y:S02]  /*113030*/  STL.64 [R1+0x6b18], R196 ;  /* 0x006b18c401007387 */ /* 0x000fe40000100a00 */
[----:B------:R-:W-:Y:S02]  /*113040*/  STL.64 [R1+0x6b10], R194 ;  /* 0x006b10c201007387 */ /* 0x000fe40000100a00 */
[----:B------:R-:W-:Y:S01]  /*113050*/  STL.64 [R1+0x6b08], R192 ;  /* 0x006b08c001007387 */ /* 0x000fe20000100a00 */
[C---:B--2---:R-:W-:Y:S08]  /*113060*/  HMMA.1688.F32.TF32 R180, R228.reuse, R82, R232 ;  /* 0x00000052e4b4723c */ /* 0x044ff000000810e8 */
[C---:B----4-:R-:W-:Y:S08]  /*113070*/  HMMA.1688.F32.TF32 R168, R228.reuse, R66, R168 ;  /* 0x00000042e4a8723c */ /* 0x050ff000000810a8 */
[C---:B---3--:R-:W-:Y:S01]  /*113080*/  HMMA.1688.F32.TF32 R176, R228.reuse, R50, R176 ;  /* 0x00000032e4b0723c */ /* 0x048fe200000810b0 */
[----:B------:R-:W-:Y:S04]  /*113090*/  LDS R232, [R2+0x34600] ;  /* 0x0346000002e87984 */ /* 0x000fe80000000800 */
[----:B------:R-:W-:Y:S04]  /*1130a0*/  LDS R234, [R2+0x36600] ;  /* 0x0366000002ea7984 */ /* 0x000fe80000000800 */
[----:B------:R-:W-:Y:S04]  /*1130b0*/  LDS R233, [R0+0x34600] ;  /* 0x0346000000e97984 */ /* 0x000fe80000000800 */
[----:B------:R-:W1:Y:S04]  /*1130c0*/  LDS R235, [R0+0x36600] ;  /* 0x0366000000eb7984 */ /* 0x000e680000000800 */
[----:B------:R-:W-:Y:S01]  /*1130d0*/  STL.64 [R1+0x4e0], R180 ;  /* 0x0004e0b401007387 */ /* 0x000fe20000100a00 */
[----:B------:R-:W-:Y:S03]  /*1130e0*/  STL.64 [R1+0x4e8], R182 ;  /* 0x0004e8b601007387 */ /* 0x000fe60000100a00 */
[----:B------:R-:W-:Y:S01]  /*1130f0*/  STL.64 [R1+0x4f0], R168 ;  /* 0x0004f0a801007387 */ /* 0x000fe20000100a00 */
[----:B------:R2:W-:Y:S02]  /*113100*/  STL.64 [R1+0x4f8], R170 ;  /* 0x0004f8aa01007387 */ /* 0x0005e40000100a00 */
[C---:B--2---:R-:W-:Y:S08]  /*113110*/  HMMA.1688.F32.TF32 R168, R228.reuse, R34, R172 ;  /* 0x00000022e4a8723c */ /* 0x044ff000000810ac */
[C---:B------:R-:W-:Y:S08]  /*113120*/  HMMA.1688.F32.TF32 R172, R228.reuse, R22, R160 ;  /* 0x00000016e4ac723c */ /* 0x040ff000000810a0 */
[C---:B------:R-:W-:Y:S01]  /*113130*/  HMMA.1688.F32.TF32 R160, R228.reuse, R102, R220 ;  /* 0x00000066e4a0723c */ /* 0x040fe200000810dc */
[----:B------:R-:W-:Y:S01]  /*113140*/  STL.64 [R1+0x500], R176 ;  /* 0x000500b001007387 */ /* 0x000fe20000100a00 */
[----:B------:R-:W-:Y:S05]  /*113150*/  STL.64 [R1+0x508], R178 ;  /* 0x000508b201007387 */ /* 0x000fea0000100a00 */
        /* <DEDUP_REMOVED lines=12> */
[----:B------:R-:W-:Y:S06]  /*113220*/  STL.64 [R1+0x558], R174 ;  /* 0x000558ae01007387 */ /* 0x000fec0000100a00 */
[----:B------:R-:W-:Y:S01]  /*113230*/  STL.64 [R1+0x560], R160 ;  /* 0x000560a001007387 */ /* 0x000fe20000100a00 */
[----:B------:R3:W-:Y:S01]  /*113240*/  STL.64 [R1+0x568], R162 ;  /* 0x000568a201007387 */ /* 0x0007e20000100a00 */
[C---:B--2---:R-:W-:Y:S08]  /*113250*/  HMMA.1688.F32.TF32 R168, R228.reuse, R106, R164 ;  /* 0x0000006ae4a8723c */ /* 0x044ff000000810a4 */
        /* <DEDUP_REMOVED lines=17> */
[----:B------:R-:W2:Y:S04]  /*113370*/  LDS R231, [R0+0x36680] ;  /* 0x0366800000e77984 */ /* 0x000ea80000000800 */
        /* <DEDUP_REMOVED lines=26> */
[----:B------:R-:W3:Y:S02]  /*113520*/  LDL.LU R236, [R1+0xa70] ;  /* 0x000a700001ec7983 */ /* 0x000ee40000300800 */
[----:B------:R-:W-:Y:S01]  /*113530*/  STL.64 [R1+0x6c0], R24 ;  /* 0x0006c01801007387 */ /* 0x000fe20000100a00 */
[----:B------:R-:W-:Y:S01]  /*113540*/  STL.64 [R1+0x6c8], R26 ;  /* 0x0006c81a01007387 */ /* 0x000fe20000100a00 */
[----:B------:R4:W-:Y:S02]  /*113550*/  STL.64 [R1+0x6b0], R16 ;  /* 0x0006b01001007387 */ /* 0x0009e40000100a00 */
[----:B------:R1:W-:Y:S02]  /*113560*/  STL.64 [R1+0x6b8], R18 ;  /* 0x0006b81201007387 */ /* 0x0003e40000100a00 */
[----:B------:R-:W3:Y:S01]  /*113570*/  LDL.LU R237, [R1+0xa74] ;  /* 0x000a740001ed7983 */ /* 0x000ee20000300800 */
[----:B------:R-:W3:Y:S01]  /*113580*/  LDL.LU R238, [R1+0xa78] ;  /* 0x000a780001ee7983 */ /* 0x000ee20000300800 */
[----:B------:R-:W3:Y:S03]  /*113590*/  LDL.LU R239, [R1+0xa7c] ;  /* 0x000a7c0001ef7983 */ /* 0x000ee60000300800 */
        /* <DEDUP_REMOVED lines=118> */
[C---:B---3--:R-:W-:Y:S08]  /*113d00*/  HMMA.1688.F32.TF32 R192, R232.reuse, R110, R192 ;  /* 0x0000006ee8c0723c */ /* 0x048ff000000810c0 */
[C---:B--2---:R-:W-:Y:S11]  /*113d10*/  HMMA.1688.F32.TF32 R244, R232.reuse, R162, R244 ;  /* 0x000000a2e8f4723c */ /* 0x044ff600000810f4 */
[----:B------:R-:W-:Y:S11]  /*113d20*/  @!UPT UIADD3 URZ, URZ, URZ, URZ ;  /* 0x0000003f3f3ff290 */ /* 0x000ff6000fffe03f */
[----:B------:R-:W-:Y:S01]  /*113d30*/  @!UPT UIADD3 URZ, URZ, URZ, URZ ;  /* 0x0000003f3f3ff290 */ /* 0x000fe2000fffe03f */
[----:B------:R1:W-:Y:S01]  /*113d40*/  STL.64 [R1+0x700], R244 ;  /* 0x000700f401007387 */ /* 0x0003e20000100a00 */
[----:B------:R-:W-:Y:S03]  /*113d50*/  STL.64 [R1+0x708], R246 ;  /* 0x000708f601007387 */ /* 0x000fe60000100a00 */
[----:B-1----:R-:W2:Y:S01]  /*113d60*/  LDL.LU R245, [R1+0x6b78] ;  /* 0x006b780001f57983 */ /* 0x002ea20000300800 */
[----:B------:R-:W-:Y:S02]  /*113d70*/  STL.64 [R1+0x720], R192 ;  /* 0x000720c001007387 */ /* 0x000fe40000100a00 */
[----:B------:R1:W-:Y:S02]  /*113d80*/  STL.64 [R1+0x728], R194 ;  /* 0x000728c201007387 */ /* 0x0003e40000100a00 */
[C---:B-1----:R-:W-:Y:S08]  /*113d90*/  HMMA.1688.F32.TF32 R192, R232.reuse, R150, R196 ;  /* 0x00000096e8c0723c */ /* 0x042ff000000810c4 */
[C---:B------:R-:W-:Y:S11]  /*113da0*/  HMMA.1688.F32.TF32 R196, R232.reuse, R142, R200 ;  /* 0x0000008ee8c4723c */ /* 0x040ff600000810c8 */
[----:B------:R-:W-:Y:S04]  /*113db0*/  @!UPT UIADD3 URZ, URZ, URZ, URZ ;  /* 0x0000003f3f3ff290 */ /* 0x000fe8000fffe03f */
[----:B------:R-:W-:Y:S01]  /*113dc0*/  STL.64 [R1+0x740], R192 ;  /* 0x000740c001007387 */ /* 0x000fe20000100a00 */
[----:B------:R1:W-:Y:S02]  /*113dd0*/  STL.64 [R1+0x748], R194 ;  /* 0x000748c201007387 */ /* 0x0003e40000100a00 */
[C---:B-1----:R-:W-:Y:S08]  /*113de0*/  HMMA.1688.F32.TF32 R192, R232.reuse, R134, R180 ;  /* 0x00000086e8c0723c */ /* 0x042ff000000810b4 */
[C---:B------:R-:W-:Y:S01]  /*113df0*/  HMMA.1688.F32.TF32 R180, R232.reuse, R122, R188 ;  /* 0x0000007ae8b4723c */ /* 0x040fe200000810bc */
[----:B------:R-:W-:Y:S01]  /*113e00*/  STL.64 [R1+0x760], R196 ;  /* 0x000760c401007387 */ /* 0x000fe20000100a00 */
[----:B------:R-:W-:Y:S06]  /*113e10*/  STL.64 [R1+0x768], R198 ;  /* 0x000768c601007387 */ /* 0x000fec0000100a00 */
        /* <DEDUP_REMOVED lines=12> */
[C---:B------:R-:W-:Y:S08]  /*113ee0*/  HMMA.1688.F32.TF32 R176, R232.reuse, R34, R220 ;  /* 0x00000022e8b0723c */ /* 0x040ff000000810dc */
[C---:B------:R-:W-:Y:S05]  /*113ef0*/  HMMA.1688.F32.TF32 R172, R232.reuse, R22, R216 ;  /* 0x00000016e8ac723c */ /* 0x040fea00000810d8 */
[----:B------:R-:W-:Y:S01]  /*113f00*/  STL.64 [R1+0x810], R180 ;  /* 0x000810b401007387 */ /* 0x000fe20000100a00 */
[----:B------:R-:W-:Y:S02]  /*113f10*/  STL.64 [R1+0x818], R182 ;  /* 0x000818b601007387 */ /* 0x000fe40000100a00 */
[----:B------:R-:W-:Y:S02]  /*113f20*/  STL.64 [R1+0x830], R168 ;  /* 0x000830a801007387 */ /* 0x000fe40000100a00 */
[----:B------:R1:W-:Y:S02]  /*113f30*/  STL.64 [R1+0x838], R170 ;  /* 0x000838aa01007387 */ /* 0x0003e40000100a00 */
[C---:B-1----:R-:W-:Y:S03]  /*113f40*/  HMMA.1688.F32.TF32 R168, R232.reuse, R102, R212 ;  /* 0x00000066e8a8723c */ /* 0x042fe600000810d4 */
[----:B------:R-:W-:Y:S01]  /*113f50*/  STL.64 [R1+0x850], R176 ;  /* 0x000850b001007387 */ /* 0x000fe20000100a00 */
[----:B------:R1:W-:Y:S07]  /*113f60*/  STL.64 [R1+0x858], R178 ;  /* 0x000858b201007387 */ /* 0x0003ee0000100a00 */
[----:B------:R-:W-:Y:S02]  /*113f70*/  STL.64 [R1+0x870], R172 ;  /* 0x000870ac01007387 */ /* 0x000fe40000100a00 */
[----:B------:R3:W-:Y:S01]  /*113f80*/  STL.64 [R1+0x878], R174 ;  /* 0x000878ae01007387 */ /* 0x0007e20000100a00 */
[C---:B-1----:R-:W-:Y:S08]  /*113f90*/  HMMA.1688.F32.TF32 R176, R232.reuse, R250, R208 ;  /* 0x000000fae8b0723c */ /* 0x042ff000000810d0 */
[C---:B---3--:R-:W-:Y:S08]  /*113fa0*/  HMMA.1688.F32.TF32 R172, R232.reuse, R126, R164 ;  /* 0x0000007ee8ac723c */ /* 0x048ff000000810a4 */
[C---:B------:R-:W-:Y:S01]  /*113fb0*/  HMMA.1688.F32.TF32 R164, R232.reuse, R106, R152 ;  /* 0x0000006ae8a4723c */ /* 0x040fe20000081098 */
[----:B------:R-:W-:Y:S01]  /*113fc0*/  STL.64 [R1+0x890], R168 ;  /* 0x000890a801007387 */ /* 0x000fe20000100a00 */
[----:B------:R1:W-:Y:S06]  /*113fd0*/  STL.64 [R1+0x898], R170 ;  /* 0x000898aa01007387 */ /* 0x0003ec0000100a00 */
[C---:B------:R-:W-:Y:S08]  /*113fe0*/  HMMA.1688.F32.TF32 R152, R232.reuse, R86, R136 ;  /* 0x00000056e898723c */ /* 0x040ff00000081088 */
[C---:B------:R-:W-:Y:S08]  /*113ff0*/  HMMA.1688.F32.TF32 R136, R232.reuse, R70, R112 ;  /* 0x00000046e888723c */ /* 0x040ff00000081070 */
[C---:B-1----:R-:W-:Y:S08]  /*114000*/  HMMA.1688.F32.TF32 R168, R232.reuse, R118, R156 ;  /* 0x00000076e8a8723c */ /* 0x042ff0000008109c */
[C---:B------:R-:W-:Y:S08]  /*114010*/  HMMA.1688.F32.TF32 R156, R232.reuse, R94, R144 ;  /* 0x0000005ee89c723c */ /* 0x040ff00000081090 */
[C---:B------:R-:W-:Y:S08]  /*114020*/  HMMA.1688.F32.TF32 R144, R232.reuse, R78, R128 ;  /* 0x0000004ee890723c */ /* 0x040ff00000081080 */
[C---:B------:R-:W-:Y:S08]  /*114030*/  HMMA.1688.F32.TF32 R128, R232.reuse, R62, R88 ;  /* 0x0000003ee880723c */ /* 0x040ff00000081058 */
[C---:B------:R-:W-:Y:S08]  /*114040*/  HMMA.1688.F32.TF32 R112, R232.reuse, R54, R72 ;  /* 0x00000036e870723c */ /* 0x040ff00000081048 */
[C---:B------:R-:W-:Y:S08]  /*114050*/  HMMA.1688.F32.TF32 R88, R232.reuse, R46, R56 ;  /* 0x0000002ee858723c */ /* 0x040ff00000081038 */
[C---:B------:R-:W-:Y:S01]  /*114060*/  HMMA.1688.F32.TF32 R72, R232.reuse, R38, R40 ;  /* 0x00000026e848723c */ /* 0x040fe20000081028 */
[----:B------:R-:W-:Y:S01]  /*114070*/  STL.64 [R1+0x8b0], R176 ;  /* 0x0008b0b001007387 */ /* 0x000fe20000100a00 */
[----:B------:R-:W-:Y:S06]  /*114080*/  STL.64 [R1+0x8b8], R178 ;  /* 0x0008b8b201007387 */ /* 0x000fec0000100a00 */
[C---:B------:R-:W-:Y:S01]  /*114090*/  HMMA.1688.F32.TF32 R56, R232.reuse, R98, R24 ;  /* 0x00000062e838723c */ /* 0x040fe20000081018 */
[----:B------:R-:W-:Y:S01]  /*1140a0*/  STL.64 [R1+0x8d0], R172 ;  /* 0x0008d0ac01007387 */ /* 0x000fe20000100a00 */
[----:B------:R-:W-:Y:S06]  /*1140b0*/  STL.64 [R1+0x8d8], R174 ;  /* 0x0008d8ae01007387 */ /* 0x000fec0000100a00 */
[C---:B----4-:R-:W-:Y:S08]  /*1140c0*/  HMMA.1688.F32.TF32 R40, R232.reuse, R6, R16 ;  /* 0x00000006e828723c */ /* 0x050ff00000081010 */
        /* <DEDUP_REMOVED lines=31> */
[----:B-1----:R-:W2:Y:S01]  /*1142c0*/  LDL.LU R24, [R1+0xc70] ;  /* 0x000c700001187983 */ /* 0x002ea20000300800 */
[----:B------:R-:W2:Y:S02]  /*1142d0*/  LDL.LU R25, [R1+0xc74] ;  /* 0x000c740001197983 */ /* 0x000ea40000300800 */
[----:B----4-:R-:W4:Y:S02]  /*1142e0*/  LDL.LU R26, [R1+0xc78] ;  /* 0x000c7800011a7983 */ /* 0x010f240000300800 */
        /* <DEDUP_REMOVED lines=112> */
[----:B------:R4:W-:Y:S01]  /*1149f0*/  STL.64 [R1+0xb18], R174 ;  /* 0x000b18ae01007387 */ /* 0x0009e20000100a00 */
[----:B------:R-:W-:Y:S01]  /*114a00*/  STL.64 [R1+0x6b40], R246 ;  /* 0x006b40f601007387 */ /* 0x000fe20000100a00 */
[C---:B--2---:R-:W-:Y:S08]  /*114a10*/  HMMA.1688.F32.TF32 R176, R228.reuse, R142, R216 ;  /* 0x0000008ee4b0723c */ /* 0x044ff000000810d8 */
[C---:B----4-:R-:W-:Y:S07]  /*114a20*/  HMMA.1688.F32.TF32 R172, R228.reuse, R134, R212 ;  /* 0x00000086e4ac723c */ /* 0x050fee00000810d4 */
[----:B------:R-:W-:Y:S01]  /*114a30*/  STL.64 [R1+0xb30], R168 ;  /* 0x000b30a801007387 */ /* 0x000fe20000100a00 */
[----:B------:R2:W-:Y:S01]  /*114a40*/  STL.64 [R1+0xb38], R170 ;  /* 0x000b38aa01007387 */ /* 0x0005e20000100a00 */
[C---:B------:R-:W-:Y:S08]  /*114a50*/  HMMA.1688.F32.TF32 R152, R228.reuse, R66, R152 ;  /* 0x00000042e498723c */ /* 0x040ff00000081098 */
[C---:B------:R-:W-:Y:S08]  /*114a60*/  HMMA.1688.F32.TF32 R144, R228.reuse, R50, R144 ;  /* 0x00000032e490723c */ /* 0x040ff00000081090 */
[C---:B--2---:R-:W-:Y:S08]  /*114a70*/  HMMA.1688.F32.TF32 R168, R228.reuse, R122, R208 ;  /* 0x0000007ae4a8723c */ /* 0x044ff000000810d0 */
[C---:B------:R-:W-:Y:S01]  /*114a80*/  HMMA.1688.F32.TF32 R112, R228.reuse, R102, R112 ;  /* 0x00000066e470723c */ /* 0x040fe20000081070 */
[----:B------:R-:W-:Y:S01]  /*114a90*/  STL.64 [R1+0x6b38], R244 ;  /* 0x006b38f401007387 */ /* 0x000fe20000100a00 */
[----:B------:R-:W-:Y:S02]  /*114aa0*/  STL.64 [R1+0xb70], R176 ;  /* 0x000b70b001007387 */ /* 0x000fe40000100a00 */
[----:B------:R-:W-:Y:S02]  /*114ab0*/  STL.64 [R1+0xb78], R178 ;  /* 0x000b78b201007387 */ /* 0x000fe40000100a00 */
[----:B------:R-:W-:Y:S01]  /*114ac0*/  STL.64 [R1+0xb90], R172 ;  /* 0x000b90ac01007387 */ /* 0x000fe20000100a00 */
[----:B------:R-:W-:Y:S08]  /*114ad0*/  STL.64 [R1+0xb98], R174 ;  /* 0x000b98ae01007387 */ /* 0x000ff00000100a00 */
        /* <DEDUP_REMOVED lines=15> */
[----:B------:R3:W-:Y:S02]  /*114bd0*/  STL [R1+0xca8], R114 ;  /* 0x000ca87201007387 */ /* 0x0007e40000100800 */
[----:B------:R-:W-:Y:S01]  /*114be0*/  IMAD.MOV.U32 R3, RZ, RZ, R115 ;  /* 0x000000ffff037224 */ /* 0x000fe200078e0073 */
[C---:B--2---:R-:W-:Y:S08]  /*114bf0*/  HMMA.1688.F32.TF32 R128, R228.reuse, R250, R88 ;  /* 0x000000fae480723c */ /* 0x044ff00000081058 */
[C---:B---3--:R-:W-:Y:S08]  /*114c00*/  HMMA.1688.F32.TF32 R112, R228.reuse, R126, R72 ;  /* 0x0000007ee470723c */ /* 0x048ff00000081048 */
        /* <DEDUP_REMOVED lines=17> */
[----:B------:R-:W-:Y:S04]  /*114d20*/  STL.64 [R1+0xd68], R42 ;  /* 0x000d682a01007387 */ /* 0x000fe80000100a00 */
[----:B------:R3:W-:Y:S02]  /*114d30*/  STL.64 [R1+0xd80], R24 ;  /* 0x000d801801007387 */ /* 0x0007e40000100a00 */
[----:B------:R4:W-:Y:S02]  /*114d40*/  STL.64 [R1+0xd88], R26 ;  /* 0x000d881a01007387 */ /* 0x0009e40000100a00 */
[----:B------:R-:W2:Y:S01]  /*114d50*/  LDL.LU R17, [R1+0x804] ;  /* 0x0008040001117983 */ /* 0x000ea20000300800 */
[----:B------:R-:W2:Y:S01]  /*114d60*/  LDL.LU R18, [R1+0x808] ;  /* 0x0008080001127983 */ /* 0x000ea20000300800 */
[----:B------:R-:W2:Y:S03]  /*114d70*/  LDL.LU R19, [R1+0x80c] ;  /* 0x00080c0001137983 */ /* 0x000ea60000300800 */
[----:B---3--:R-:W3:Y:S01]  /*114d80*/  LDL.LU R24, [R1+0x820] ;  /* 0x0008200001187983 */ /* 0x008ee20000300800 */
[----:B------:R-:W3:Y:S02]  /*114d90*/  LDL.LU R25, [R1+0x824] ;  /* 0x0008240001197983 */ /* 0x000ee40000300800 */
[----:B----4-:R-:W3:Y:S02]  /*114da0*/  LDL.LU R26, [R1+0x828] ;  /* 0x00082800011a7983 */ /* 0x010ee40000300800 */
[----:B------:R-:W3:Y:S01]  /*114db0*/  LDL.LU R27, [R1+0x82c] ;  /* 0x00082c00011b7983 */ /* 0x000ee20000300800 */
        /* <DEDUP_REMOVED lines=28> */
[----:B------:R-:W1:Y:S01]  /*114f80*/  LDL.LU R164, [R1+0x980] ;  /* 0x0009800001a47983 */ /* 0x000e620000300800 */
[----:B------:R-:W1:Y:S02]  /*114f90*/  LDL.LU R165, [R1+0x984] ;  /* 0x0009840001a57983 */ /* 0x000e640000300800 */
[----:B------:R-:W1:Y:S02]  /*114fa0*/  LDL.LU R166, [R1+0x988] ;  /* 0x0009880001a67983 */ /* 0x000e640000300800 */
[----:B------:R-:W1:Y:S01]  /*114fb0*/  LDL.LU R167, [R1+0x98c] ;  /* 0x00098c0001a77983 */ /* 0x000e620000300800 */
        /* <DEDUP_REMOVED lines=64> */
[C---:B--2---:R-:W-:Y:S08]  /*1153c0*/  HMMA.1688.F32.TF32 R244, R228.reuse, R70, R196 ;  /* 0x00000046e4f4723c */ /* 0x044ff000000810c4 */
[C---:B------:R-:W-:Y:S08]  /*1153d0*/  HMMA.1688.F32.TF32 R196, R228.reuse, R62, R200 ;  /* 0x0000003ee4c4723c */ /* 0x040ff000000810c8 */
[C---:B---3--:R-:W-:Y:S08]  /*1153e0*/  HMMA.1688.F32.TF32 R192, R228.reuse, R54, R180 ;  /* 0x00000036e4c0723c */ /* 0x048ff000000810b4 */
        /* <DEDUP_REMOVED lines=12> */
[C---:B----4-:R-:W-:Y:S01]  /*1154b0*/  HMMA.1688.F32.TF32 R180, R228.reuse, R6, R176 ;  /* 0x00000006e4b4723c */ /* 0x050fe200000810b0 */
[----:B------:R-:W-:Y:S01]  /*1154c0*/  STL.64 [R1+0xe10], R188 ;  /* 0x000e10bc01007387 */ /* 0x000fe20000100a00 */
[----:B------:R-:W-:Y:S02]  /*1154d0*/  STL.64 [R1+0xe18], R190 ;  /* 0x000e18be01007387 */ /* 0x000fe40000100a00 */
[----:B------:R-:W-:Y:S02]  /*1154e0*/  STL.64 [R1+0xe30], R184 ;  /* 0x000e30b801007387 */ /* 0x000fe40000100a00 */
[----:B------:R-:W-:Y:S02]  /*1154f0*/  STL.64 [R1+0xe38], R186 ;  /* 0x000e38ba01007387 */ /* 0x000fe40000100a00 */
[C---:B------:R-:W-:Y:S08]  /*115500*/  HMMA.1688.F32.TF32 R176, R228.reuse, R14, R220 ;  /* 0x0000000ee4b0723c */ /* 0x040ff000000810dc */
[C---:B------:R-:W-:Y:S07]  /*115510*/  HMMA.1688.F32.TF32 R172, R228.reuse, R10, R216 ;  /* 0x0000000ae4ac723c */ /* 0x040fee00000810d8 */
[----:B------:R-:W-:Y:S01]  /*115520*/  STL.64 [R1+0xe50], R180 ;  /* 0x000e50b401007387 */ /* 0x000fe20000100a00 */
[----:B------:R-:W-:Y:S02]  /*115530*/  STL.64 [R1+0xe58], R182 ;  /* 0x000e58b601007387 */ /* 0x000fe40000100a00 */
[----:B------:R-:W-:Y:S02]  /*115540*/  STL.64 [R1+0xe70], R168 ;  /* 0x000e70a801007387 */ /* 0x000fe40000100a00 */
[----:B------:R2:W-:Y:S02]  /*115550*/  STL.64 [R1+0xe78], R170 ;  /* 0x000e78aa01007387 */ /* 0x0005e40000100a00 */
[----:B--2---:R-:W-:Y:S01]  /*115560*/  HMMA.1688.F32.TF32 R168, R228, R242, R212 ;  /* 0x000000f2e4a8723c */ /* 0x004fe200000810d4 */
[----:B------:R-:W-:Y:S01]  /*115570*/  STL.64 [R1+0xe90], R176 ;  /* 0x000e90b001007387 */ /* 0x000fe20000100a00 */
[----:B------:R-:W-:Y:S07]  /*115580*/  STL.64 [R1+0xe98], R178 ;  /* 0x000e98b201007387 */ /* 0x000fee0000100a00 */
[----:B------:R-:W-:Y:S02]  /*115590*/  STL.64 [R1+0xec0], R172 ;  /* 0x000ec0ac01007387 */ /* 0x000fe40000100a00 */
[----:B------:R-:W-:Y:S01]  /*1155a0*/  STL.64 [R1+0xec8], R174 ;  /* 0x000ec8ae01007387 */ /* 0x000fe20000100a00 */
[C---:B-1----:R-:W-:Y:S08]  /*1155b0*/  HMMA.1688.F32.TF32 R160, R232.reuse, R162, R164 ;  /* 0x000000a2e8a0723c */ /* 0x042ff000000810a4 */
        /* <DEDUP_REMOVED lines=18> */
[C---:B------:R-:W-:Y:S08]  /*1156e0*/  HMMA.1688.F32.TF32 R24, R232.reuse, R102, R16 ;  /* 0x00000066e818723c */ /* 0x040ff00000081010 */
[C---:B------:R-:W-:Y:S01]  /*1156f0*/  HMMA.1688.F32.TF32 R20, R232.reuse, R250, R236 ;  /* 0x000000fae814723c */ /* 0x040fe200000810ec */
[----:B------:R-:W-:Y:S01]  /*115700*/  STL.64 [R1+0xee0], R168 ;  /* 0x000ee0a801007387 */ /* 0x000fe20000100a00 */
[----:B------:R-:W-:Y:S02]  /*115710*/  STL.64 [R1+0xee8], R170 ;  /* 0x000ee8aa01007387 */ /* 0x000fe40000100a00 */
[----:B------:R-:W1:Y:S02]  /*115720*/  LDL.64 R108, [R1+0x13a0] ;  /* 0x0013a000016c7983 */ /* 0x000e640000100a00 */
        /* <DEDUP_REMOVED lines=24> */
[----:B------:R-:W2:Y:S01]  /*1158b0*/  LDL.LU R16, [R1+0x5e0] ;  /* 0x0005e00001107983 */ /* 0x000ea20000300800 */
[----:B------:R3:W-:Y:S01]  /*1158c0*/  STL.64 [R1+0x1090], R24 ;  /* 0x0010901801007387 */ /* 0x0007e20000100a00 */
[----:B------:R4:W-:Y:S02]  /*1158d0*/  STL.64 [R1+0x1098], R26 ;  /* 0x0010981a01007387 */ /* 0x0009e40000100a00 */
        /* <DEDUP_REMOVED lines=8> */
[----:B------:R-:W2:Y:S01]  /*115960*/  LDL.LU R103, [R1+0x64c] ;  /* 0x00064c0001677983 */ /* 0x000ea20000300800 */
        /* <DEDUP_REMOVED lines=60> */
[----:B------:R-:W1:Y:S01]  /*115d30*/  LDL.LU R248, [R1+0x34e0] ;  /* 0x0034e00001f87983 */ /* 0x000e620000300800 */
[----:B------:R-:W1:Y:S02]  /*115d40*/  LDL.LU R249, [R1+0x34e4] ;  /* 0x0034e40001f97983 */ /* 0x000e640000300800 */
[----:B------:R-:W1:Y:S02]  /*115d50*/  LDL.LU R250, [R1+0x34e8] ;  /* 0x0034e80001fa7983 */ /* 0x000e640000300800 */
[----:B------:R-:W1:Y:S01]  /*115d60*/  LDL.LU R251, [R1+0x34ec] ;  /* 0x0034ec0001fb7983 */ /* 0x000e620000300800 */
[C---:B----4-:R-:W-:Y:S08]  /*115d70*/  HMMA.1688.F32.TF32 R52, R232.reuse, R54, R56 ;  /* 0x00000036e834723c */ /* 0x050ff00000081038 */
        /* <DEDUP_REMOVED lines=22> */
[C---:B------:R-:W-:Y:S01]  /*115ee0*/  HMMA.1688.F32.TF32 R28, R232.reuse, R30, R32 ;  /* 0x0000001ee81c723c */ /* 0x040fe20000081020 */
[----:B------:R-:W-:Y:S01]  /*115ef0*/  STL.64 [R1+0x1430], R76 ;  /* 0x0014304c01007387 */ /* 0x000fe20000100a00 */
[----:B------:R-:W-:Y:S06]  /*115f00*/  STL.64 [R1+0x1438], R78 ;  /* 0x0014384e01007387 */ /* 0x000fec0000100a00 */
[C---:B------:R-:W-:Y:S01]  /*115f10*/  HMMA.1688.F32.TF32 R20, R232.reuse, R14, R20 ;  /* 0x0000000ee814723c */ /* 0x040fe20000081014 */
[----:B------:R-:W-:Y:S02]  /*115f20*/  STL.64 [R1+0x1460], R68 ;  /* 0x0014604401007387 */ /* 0x000fe40000100a00 */
[----:B------:R-:W-:Y:S05]  /*115f30*/  STL.64 [R1+0x1468], R70 ;  /* 0x0014684601007387 */ /* 0x000fea0000100a00 */
[C---:B------:R-:W-:Y:S01]  /*115f40*/  HMMA.1688.F32.TF32 R8, R232.reuse, R10, R16 ;  /* 0x0000000ae808723c */ /* 0x040fe20000081010 */
[----:B------:R-:W2:Y:S01]  /*115f50*/  LDL.64 R112, [R1+0x1390] ;  /* 0x0013900001707983 */ /* 0x000ea20000100a00 */
[----:B------:R-:W-:Y:S02]  /*115f60*/  STL.64 [R1+0x1470], R60 ;  /* 0x0014703c01007387 */ /* 0x000fe40000100a00 */
[----:B------:R-:W-:Y:S02]  /*115f70*/  STL.64 [R1+0x1478], R62 ;  /* 0x0014783e01007387 */ /* 0x000fe40000100a00 */
[----:B------:R-:W3:Y:S01]  /*115f80*/  LDL.64 R88, [R1+0x1380] ;  /* 0x0013800001587983 */ /* 0x000ee20000100a00 */
[----:B------:R-:W-:Y:S01]  /*115f90*/  STL.64 [R1+0x1480], R52 ;  /* 0x0014803401007387 */ /* 0x000fe20000100a00 */
[----:B------:R-:W-:Y:S02]  /*115fa0*/  STL.64 [R1+0x1488], R54 ;  /* 0x0014883601007387 */ /* 0x000fe40000100a00 */
[----:B------:R-:W4:Y:S02]  /*115fb0*/  LDL.64 R80, [R1+0x1370] ;  /* 0x0013700001507983 */ /* 0x000f240000100a00 */
[----:B------:R-:W2:Y:S01]  /*115fc0*/  LDL.64 R72, [R1+0x1360] ;  /* 0x0013600001487983 */ /* 0x000ea20000100a00 */
[----:B------:R-:W-:Y:S01]  /*115fd0*/  STL.64 [R1+0x1490], R48 ;  /* 0x0014903001007387 */ /* 0x000fe20000100a00 */
[----:B------:R-:W-:Y:S02]  /*115fe0*/  STL.64 [R1+0x1498], R50 ;  /* 0x0014983201007387 */ /* 0x000fe40000100a00 */
[----:B------:R-:W-:Y:S02]  /*115ff0*/  STL.64 [R1+0x14a0], R44 ;  /* 0x0014a02c01007387 */ /* 0x000fe40000100a00 */
[----:B------:R-:W-:Y:S01]  /*116000*/  STL.64 [R1+0x14a8], R46 ;  /* 0x0014a82e01007387 */ /* 0x000fe20000100a00 */
[----:B------:R-:W2:Y:S01]  /*116010*/  LDL.64 R24, [R1+0x1350] ;  /* 0x0013500001187983 */ /* 0x000ea20000100a00 */
[----:B------:R-:W-:Y:S02]  /*116020*/  STL.64 [R1+0x14b0], R40 ;  /* 0x0014b02801007387 */ /* 0x000fe40000100a00 */
[----:B------:R-:W-:Y:S02]  /*116030*/  STL.64 [R1+0x14b8], R42 ;  /* 0x0014b82a01007387 */ /* 0x000fe40000100a00 */
[----:B------:R-:W2:Y:S01]  /*116040*/  LDL.64 R4, [R1+0x1340] ;  /* 0x0013400001047983 */ /* 0x000ea20000100a00 */
[----:B------:R-:W-:Y:S01]  /*116050*/  STL.64 [R1+0x14c0], R36 ;  /* 0x0014c02401007387 */ /* 0x000fe20000100a00 */
[----:B------:R-:W-:Y:S02]  /*116060*/  STL.64 [R1+0x14c8], R38 ;  /* 0x0014c82601007387 */ /* 0x000fe40000100a00 */
[----:B------:R-:W2:Y:S02]  /*116070*/  LDL.64 R100, [R1+0x1330] ;  /* 0x0013300001647983 */ /* 0x000ea40000100a00 */
[----:B------:R-:W2:Y:S01]  /*116080*/  LDL.64 R96, [R1+0x1320] ;  /* 0x0013200001607983 */ /* 0x000ea20000100a00 */
[----:B------:R-:W2:Y:S01]  /*116090*/  LDL.64 R12, [R1+0x13b0] ;  /* 0x0013b000010c7983 */ /* 0x000ea20000100a00 */
[----:B------:R1:W-:Y:S02]  /*1160a0*/  STL.64 [R1+0x14d0], R28 ;  /* 0x0014d01c01007387 */ /* 0x0003e40000100a00 */
[----:B------:R-:W-:Y:S02]  /*1160b0*/  STL.64 [R1+0x14d8], R30 ;  /* 0x0014d81e01007387 */ /* 0x000fe40000100a00 */
[----:B------:R1:W-:Y:S01]  /*1160c0*/  STL.64 [R1+0x14e0], R20 ;  /* 0x0014e01401007387 */ /* 0x0003e20000100a00 */
[----:B------:R-:W-:Y:S01]  /*1160d0*/  STL.64 [R1+0x14e8], R22 ;  /* 0x0014e81601007387 */ /* 0x000fe20000100a00 */
[----:B------:R-:W-:Y:S01]  /*1160e0*/  STL.64 [R1+0x1500], R8 ;  /* 0x0015000801007387 */ /* 0x000fe20000100a00 */
[----:B------:R-:W-:Y:S01]  /*1160f0*/  HMMA.1688.F32.TF32 R32, R232, R242, R236 ;  /* 0x000000f2e820723c */ /* 0x000fe200000810ec */
[----:B------:R1:W-:Y:S01]  /*116100*/  STL [R1+0x1508], R10 ;  /* 0x0015080a01007387 */ /* 0x0003e20000100800 */
[----:B------:R-:W-:Y:S01]  /*116110*/  MOV R252, R11 ;  /* 0x0000000b00fc7202 */ /* 0x000fe20000000f00 */
[----:B------:R-:W2:Y:S04]  /*116120*/  LDL.64 R16, [R1+0x13c0] ;  /* 0x0013c00001107983 */ /* 0x000ea80000100a00 */
[----:B------:R-:W-:Y:S04]  /*116130*/  LDS R232, [R2+0x38080] ;  /* 0x0380800002e87984 */ /* 0x000fe80000000800 */
[----:B-1----:R-:W2:Y:S04]  /*116140*/  LDL.64 R28, [R1+0x15e0] ;  /* 0x0015e000011c7983 */ /* 0x002ea80000100a00 */
[----:B------:R-:W-:Y:S04]  /*116150*/  LDS R234, [R2+0x3a080] ;  /* 0x03a0800002ea7984 */ /* 0x000fe80000000800 */
[----:B------:R-:W2:Y:S04]  /*116160*/  LDL.64 R20, [R1+0x13d0] ;  /* 0x0013d00001147983 */ /* 0x000ea80000100a00 */
[----:B------:R-:W-:Y:S04]  /*116170*/  LDS R233, [R0+0x38080] ;  /* 0x0380800000e97984 */ /* 0x000fe80000000800 */
[----:B------:R-:W1:Y:S01]  /*116180*/  LDS R235, [R0+0x3a080] ;  /* 0x03a0800000eb7984 */ /* 0x000e620000000800 */
[C---:B------:R-:W-:Y:S01]  /*116190*/  HMMA.1688.F32.TF32 R8, R228.reuse, R108, R248 ;  /* 0x0000006ce408723c */ /* 0x040fe200000810f8 */
[----:B------:R-:W2:Y:S02]  /*1161a0*/  LDL.LU R248, [R1+0x3610] ;  /* 0x0036100001f87983 */ /* 0x000ea40000300800 */
[----:B------:R-:W-:Y:S01]  /*1161b0*/  STL.64 [R1+0x14f0], R32 ;  /* 0x0014f02001007387 */ /* 0x000fe20000100a00 */
[----:B------:R-:W-:Y:S11]  /*1161c0*/  STL.64 [R1+0x14f8], R34 ;  /* 0x0014f82201007387 */ /* 0x000ff60000100a00 */
[----:B------:R-:W-:Y:S08]  /*1161d0*/  @!UPT UIADD3 URZ, URZ, URZ, URZ ;  /* 0x0000003f3f3ff290 */ /* 0x000ff0000fffe03f */
        /* <DEDUP_REMOVED lines=60> */
[C---:B----4-:R-:W-:Y:S08]  /*1165a0*/  HMMA.1688.F32.TF32 R76, R228.reuse, R80, R76 ;  /* 0x00000050e44c723c */ /* 0x050ff0000008104c */
[C---:B---3--:R-:W-:Y:S08]  /*1165b0*/  HMMA.1688.F32.TF32 R84, R228.reuse, R88, R84 ;  /* 0x00000058e454723c */ /* 0x048ff00000081054 */
[C---:B--2---:R-:W-:Y:S08]  /*1165c0*/  HMMA.1688.F32.TF32 R92, R228.reuse, R112, R92 ;  /* 0x00000070e45c723c */ /* 0x044ff0000008105c */
        /* <DEDUP_REMOVED lines=10> */
[----:B------:R-:W2:Y:S01]  /*116670*/  LDL.64 R120, [R1+0x16a0] ;  /* 0x0016a00001787983 */ /* 0x000ea20000100a00 */
[----:B------:R1:W-:Y:S02]  /*116680*/  STL.64 [R1+0x1820], R76 ;  /* 0x0018204c01007387 */ /* 0x0003e40000100a00 */
[----:B------:R-:W-:Y:S01]  /*116690*/  STL.64 [R1+0x1828], R78 ;  /* 0x0018284e01007387 */ /* 0x000fe20000100a00 */
[----:B-1----:R-:W3:Y:S01]  /*1166a0*/  LDL.64 R76, [R1+0x16b0] ;  /* 0x0016b000014c7983 */ /* 0x002ee20000100a00 */
[----:B------:R1:W-:Y:S02]  /*1166b0*/  STL.64 [R1+0x1810], R8 ;  /* 0x0018100801007387 */ /* 0x0003e40000100a00 */
[----:B------:R-:W-:Y:S02]  /*1166c0*/  STL.64 [R1+0x1818], R10 ;  /* 0x0018180a01007387 */ /* 0x000fe40000100a00 */
[----:B------:R-:W4:Y:S01]  /*1166d0*/  LDL.64 R140, [R1+0x16d0] ;  /* 0x0016d000018c7983 */ /* 0x000f220000100a00 */
[----:B------:R-:W2:Y:S04]  /*1166e0*/  LDL.64 R84, [R1+0x16e0] ;  /* 0x0016e00001547983 */ /* 0x000ea80000100a00 */
[----:B------:R-:W2:Y:S04]  /*1166f0*/  LDL.64 R92, [R1+0x16f0] ;  /* 0x0016f000015c7983 */ /* 0x000ea80000100a00 */
[----:B------:R-:W2:Y:S04]  /*116700*/  LDL.64 R104, [R1+0x1710] ;  /* 0x0017100001687983 */ /* 0x000ea80000100a00 */
[----:B------:R-:W2:Y:S04]  /*116710*/  LDL.64 R224, [R1+0x1700] ;  /* 0x0017000001e07983 */ /* 0x000ea80000100a00 */
[----:B-1----:R-:W2:Y:S01]  /*116720*/  LDL.64 R8, [R1+0x16c0] ;  /* 0x0016c00001087983 */ /* 0x002ea20000100a00 */
        /* <DEDUP_REMOVED lines=8> */
[----:B------:R-:W-:Y:S02]  /*1167b0*/  STL.64 [R1+0x6b70], R12 ;  /* 0x006b700c01007387 */ /* 0x000fe40000100a00 */
[----:B------:R-:W-:Y:S02]  /*1167c0*/  STL.64 [R1+0x17c0], R36 ;  /* 0x0017c02401007387 */ /* 0x000fe40000100a00 */
[----:B------:R1:W-:Y:S02]  /*1167d0*/  STL.64 [R1+0x17c8], R38 ;  /* 0x0017c82601007387 */ /* 0x0003e40000100a00 */
[C---:B-1----:R-:W-:Y:S08]  /*1167e0*/  HMMA.1688.F32.TF32 R116, R228.reuse, R16, R236 ;  /* 0x00000010e474723c */ /* 0x042ff000000810ec */
[C---:B------:R-:W-:Y:S08]  /*1167f0*/  HMMA.1688.F32.TF32 R36, R228.reuse, R20, R240 ;  /* 0x00000014e424723c */ /* 0x040ff000000810f0 */
[C---:B------:R-:W-:Y:S07]  /*116800*/  HMMA.1688.F32.TF32 R12, R228.reuse, R28, R248 ;  /* 0x0000001ce40c723c */ /* 0x040fee00000810f8 */
[----:B------:R-:W-:Y:S01]  /*116810*/  STL.64 [R1+0x17b0], R116 ;  /* 0x0017b07401007387 */ /* 0x000fe20000100a00 */
[----:B------:R-:W-:Y:S02]  /*116820*/  STL.64 [R1+0x17b8], R118 ;  /* 0x0017b87601007387 */ /* 0x000fe40000100a00 */
[----:B------:R-:W2:Y:S05]  /*116830*/  LDL.LU R240, [R1+0x31e0] ;  /* 0x0031e00001f07983 */ /* 0x000eaa0000300800 */
[----:B------:R1:W-:Y:S01]  /*116840*/  STL.64 [R1+0x17a0], R36 ;  /* 0x0017a02401007387 */ /* 0x0003e20000100a00 */
[----:B------:R1:W-:Y:S07]  /*116850*/  STL.64 [R1+0x17a8], R38 ;  /* 0x0017a82601007387 */ /* 0x0003ee0000100a00 */
[----:B------:R-:W-:Y:S02]  /*116860*/  STL.64 [R1+0x1790], R12 ;  /* 0x0017900c01007387 */ /* 0x000fe40000100a00 */
        /* <DEDUP_REMOVED lines=8> */
[----:B-1----:R-:W2:Y:S01]  /*1168f0*/  LDL.LU R36, [R1+0x3200] ;  /* 0x0032000001247983 */ /* 0x002ea20000300800 */
[----:B------:R-:W2:Y:S04]  /*116900*/  LDL.LU R37, [R1+0x3204] ;  /* 0x0032040001257983 */ /* 0x000ea80000300800 */
        /* <DEDUP_REMOVED lines=108> */
[----:B------:R-:W-:Y:S02]  /*116fd0*/  STL.64 [R1+0x1768], R194 ;  /* 0x001768c201007387 */ /* 0x000fe40000100a00 */
[C---:B------:R-:W-:Y:S07]  /*116fe0*/  HMMA.1688.F32.TF32 R180, R228.reuse, R48, R184 ;  /* 0x00000030e4b4723c */ /* 0x040fee00000810b8 */
[----:B------:R-:W-:Y:S01]  /*116ff0*/  STL.64 [R1+0x1750], R12 ;  /* 0x0017500c01007387 */ /* 0x000fe20000100a00 */
[----:B------:R4:W-:Y:S02]  /*117000*/  STL.64 [R1+0x1758], R14 ;  /* 0x0017580e01007387 */ /* 0x0009e40000100a00 */
[C---:B----4-:R-:W-:Y:S05]  /*117010*/  HMMA.1688.F32.TF32 R12, R228.reuse, R52, R168 ;  /* 0x00000034e40c723c */ /* 0x050fea00000810a8 */
        /* <DEDUP_REMOVED lines=21> */
[----:B------:R-:W-:Y:S01]  /*117170*/  STL.64 [R1+0x1598], R174 ;  /* 0x001598ae01007387 */ /* 0x000fe20000100a00 */
[C---:B------:R-:W-:Y:S08]  /*117180*/  HMMA.1688.F32.TF32 R160, R228.reuse, R140, R160 ;  /* 0x0000008ce4a0723c */ /* 0x040ff000000810a0 */
[C---:B-1----:R-:W-:Y:S01]  /*117190*/  HMMA.1688.F32.TF32 R168, R228.reuse, R8, R204 ;  /* 0x00000008e4a8723c */ /* 0x042fe200000810cc */
[----:B------:R-:W-:Y:S01]  /*1171a0*/  STL.64 [R1+0x1580], R12 ;  /* 0x0015800c01007387 */ /* 0x000fe20000100a00 */
[----:B------:R1:W-:Y:S06]  /*1171b0*/  STL.64 [R1+0x1588], R14 ;  /* 0x0015880e01007387 */ /* 0x0003ec0000100a00 */
[C---:B-1----:R-:W-:Y:S11]  /*1171c0*/  HMMA.1688.F32.TF32 R12, R228.reuse, R84, R152 ;  /* 0x00000054e40c723c */ /* 0x042ff60000081098 */
[----:B------:R-:W-:Y:S04]  /*1171d0*/  @!UPT UIADD3 URZ, URZ, URZ, URZ ;  /* 0x0000003f3f3ff290 */ /* 0x000fe8000fffe03f */
[----:B------:R-:W-:Y:S01]  /*1171e0*/  STL.64 [R1+0x1570], R168 ;  /* 0x001570a801007387 */ /* 0x000fe20000100a00 */
[----:B------:R-:W-:Y:S01]  /*1171f0*/  STL.64 [R1+0x1578], R170 ;  /* 0x001578aa01007387 */ /* 0x000fe20000100a00 */
[C---:B------:R-:W-:Y:S01]  /*117200*/  HMMA.1688.F32.TF32 R148, R228.reuse, R92, R148 ;  /* 0x0000005ce494723c */ /* 0x040fe20000081094 */
[----:B------:R-:W-:Y:S01]  /*117210*/  STL.64 [R1+0x1560], R160 ;  /* 0x001560a001007387 */ /* 0x000fe20000100a00 */
[----:B------:R-:W-:Y:S06]  /*117220*/  STL.64 [R1+0x1568], R162 ;  /* 0x001568a201007387 */ /* 0x000fec0000100a00 */
        /* <DEDUP_REMOVED lines=16> */
[C---:B------:R-:W-:Y:S01]  /*117330*/  HMMA.1688.F32.TF32 R128, R232.reuse, R88, R124 ;  /* 0x00000058e880723c */ /* 0x040fe2000008107c */
[----:B------:R-:W-:Y:S01]  /*117340*/  STL.64 [R1+0x1520], R132 ;  /* 0x0015208401007387 */ /* 0x000fe20000100a00 */
[----:B------:R-:W-:Y:S06]  /*117350*/  STL.64 [R1+0x1528], R134 ;  /* 0x0015288601007387 */ /* 0x000fec0000100a00 */
[C---:B------:R-:W-:Y:S07]  /*117360*/  HMMA.1688.F32.TF32 R124, R232.reuse, R80, R116 ;  /* 0x00000050e87c723c */ /* 0x040fee0000081074 */
[----:B------:R-:W-:Y:S01]  /*117370*/  STL.64 [R1+0x1860], R12 ;  /* 0x0018600c01007387 */ /* 0x000fe20000100a00 */
[----:B------:R2:W-:Y:S02]  /*117380*/  STL.64 [R1+0x1868], R14 ;  /* 0x0018680e01007387 */ /* 0x0005e40000100a00 */
[C---:B--2---:R-:W-:Y:S05]  /*117390*/  HMMA.1688.F32.TF32 R12, R232.reuse, R72, R36 ;  /* 0x00000048e80c723c */ /* 0x044fea0000081024 */
        /* <DEDUP_REMOVED lines=8> */
[C---:B--2---:R-:W-:Y:S05]  /*117420*/  HMMA.1688.F32.TF32 R12, R232.reuse, R100, R248 ;  /* 0x00000064e80c723c */ /* 0x044fea00000810f8 */
[----:B------:R-:W-:Y:S01]  /*117430*/  STL.64 [R1+0x18a0], R116 ;  /* 0x0018a07401007387 */ /* 0x000fe20000100a00 */
[----:B------:R-:W-:Y:S02]  /*117440*/  STL.64 [R1+0x18a8], R118 ;  /* 0x0018a87601007387 */ /* 0x000fe40000100a00 */
[----:B------:R-:W2:Y:S05]  /*117450*/  LDL.LU R240, [R1+0x1b40] ;  /* 0x001b400001f07983 */ /* 0x000eaa0000300800 */
[----:B------:R3:W-:Y:S01]  /*117460*/  STL.64 [R1+0x18b0], R36 ;  /* 0x0018b02401007387 */ /* 0x0007e20000100a00 */
[----:B------:R4:W-:Y:S09]  /*117470*/  STL.64 [R1+0x18b8], R38 ;  /* 0x0018b82601007387 */ /* 0x0009f20000100a00 */
[----:B------:R1:W-:Y:S01]  /*117480*/  STL.64 [R1+0x18c0], R12 ;  /* 0x0018c00c01007387 */ /* 0x0003e20000100a00 */
[----:B------:R1:W-:Y:S02]  /*117490*/  STL.64 [R1+0x18c8], R14 ;  /* 0x0018c80e01007387 */ /* 0x0003e40000100a00 */
[----:B------:R-:W2:Y:S02]  /*1174a0*/  LDL.LU R241, [R1+0x1b44] ;  /* 0x001b440001f17983 */ /* 0x000ea40000300800 */
[----:B------:R-:W2:Y:S01]  /*1174b0*/  LDL.LU R242, [R1+0x1b48] ;  /* 0x001b480001f27983 */ /* 0x000ea20000300800 */
[----:B------:R-:W2:Y:S01]  /*1174c0*/  LDL.LU R243, [R1+0x1b4c] ;  /* 0x001b4c0001f37983 */ /* 0x000ea20000300800 */
[----:B---3--:R-:W3:Y:S02]  /*1174d0*/  LDL.LU R36, [R1+0x1b60] ;  /* 0x001b600001247983 */ /* 0x008ee40000300800 */
[----:B------:R-:W3:Y:S02]  /*1174e0*/  LDL.LU R37, [R1+0x1b64] ;  /* 0x001b640001257983 */ /* 0x000ee40000300800 */
[----:B----4-:R-:W3:Y:S01]  /*1174f0*/  LDL.LU R38, [R1+0x1b68] ;  /* 0x001b680001267983 */ /* 0x010ee20000300800 */
[----:B------:R-:W3:Y:S01]  /*117500*/  LDL.LU R39, [R1+0x1b6c] ;  /* 0x001b6c0001277983 */ /* 0x000ee20000300800 */
        /* <DEDUP_REMOVED lines=113> */
[----:B-1----:R-:W2:Y:S01]  /*117c20*/  LDL.LU.64 R12, [R1+0x6b70] ;  /* 0x006b7000010c7983 */ /* 0x002ea20000300a00 */
[C---:B---3--:R-:W-:Y:S08]  /*117c30*/  HMMA.1688.F32.TF32 R192, R232.reuse, R16, R192 ;  /* 0x00000010e8c0723c */ /* 0x048ff000000810c0 */
[C---:B--2---:R-:W-:Y:S11]  /*117c40*/  HMMA.1688.F32.TF32 R244, R232.reuse, R12, R244 ;  /* 0x0000000ce8f4723c */ /* 0x044ff600000810f4 */
[----:B------:R-:W-:Y:S11]  /*117c50*/  @!UPT UIADD3 URZ, URZ, URZ, URZ ;  /* 0x0000003f3f3ff290 */ /* 0x000ff6000fffe03f */
[----:B------:R-:W-:Y:S01]  /*117c60*/  @!UPT UIADD3 URZ, URZ, URZ, URZ ;  /* 0x0000003f3f3ff290 */ /* 0x000fe2000fffe03f */
[----:B------:R-:W-:Y:S01]  /*117c70*/  STL.64 [R1+0x1a50], R244 ;  /* 0x001a50f401007387 */ /* 0x000fe20000100a00 */
[----:B------:R1:W-:Y:S02]  /*117c80*/  STL.64 [R1+0x1a58], R246 ;  /* 0x001a58f601007387 */ /* 0x0003e40000100a00 */
[----:B------:R-:W-:Y:S02]  /*117c90*/  STL.64 [R1+0x1a40], R192 ;  /* 0x001a40c001007387 */ /* 0x000fe40000100a00 */
[----:B------:R2:W-:Y:S01]  /*117ca0*/  STL.64 [R1+0x1a48], R194 ;  /* 0x001a48c201007387 */ /* 0x0005e20000100a00 */
[C---:B-1----:R-:W-:Y:S08]  /*117cb0*/  HMMA.1688.F32.TF32 R244, R232.reuse, R20, R196 ;  /* 0x00000014e8f4723c */ /* 0x042ff000000810c4 */
[C---:B------:R-:W-:Y:S08]  /*117cc0*/  HMMA.1688.F32.TF32 R196, R232.reuse, R28, R200 ;  /* 0x0000001ce8c4723c */ /* 0x040ff000000810c8 */
[C---:B--2---:R-:W-:Y:S08]  /*117cd0*/  HMMA.1688.F32.TF32 R192, R232.reuse, R164, R180 ;  /* 0x000000a4e8c0723c */ /* 0x044ff000000810b4 */
        /* <DEDUP_REMOVED lines=12> */
[C---:B-1----:R-:W-:Y:S01]  /*117da0*/  HMMA.1688.F32.TF32 R180, R232.reuse, R44, R176 ;  /* 0x0000002ce8b4723c */ /* 0x042fe200000810b0 */
        /* <DEDUP_REMOVED lines=10> */
[C---:B-1----:R-:W-:Y:S01]  /*117e50*/  HMMA.1688.F32.TF32 R168, R232.reuse, R68, R212 ;  /* 0x00000044e8a8723c */ /* 0x042fe200000810d4 */
[----:B------:R-:W-:Y:S01]  /*117e60*/  STL.64 [R1+0x19b0], R176 ;  /* 0x0019b0b001007387 */ /* 0x000fe20000100a00 */
[----:B------:R1:W-:Y:S07]  /*117e70*/  STL.64 [R1+0x19b8], R178 ;  /* 0x0019b8b201007387 */ /* 0x0003ee0000100a00 */
[----:B------:R-:W-:Y:S02]  /*117e80*/  STL.64 [R1+0x19a0], R172 ;  /* 0x0019a0ac01007387 */ /* 0x000fe40000100a00 */
[----:B------:R2:W-:Y:S01]  /*117e90*/  STL.64 [R1+0x19a8], R174 ;  /* 0x0019a8ae01007387 */ /* 0x0005e20000100a00 */
[C---:B-1----:R-:W-:Y:S08]  /*117ea0*/  HMMA.1688.F32.TF32 R176, R232.reuse, R64, R208 ;  /* 0x00000040e8b0723c */ /* 0x042ff000000810d0 */
[C---:B--2---:R-:W-:Y:S03]  /*117eb0*/  HMMA.1688.F32.TF32 R172, R232.reuse, R60, R204 ;  /* 0x0000003ce8ac723c */ /* 0x044fe600000810cc */
[----:B------:R-:W-:Y:S01]  /*117ec0*/  STL.64 [R1+0x1990], R168 ;  /* 0x001990a801007387 */ /* 0x000fe20000100a00 */
[----:B------:R1:W-:Y:S04]  /*117ed0*/  STL.64 [R1+0x1998], R170 ;  /* 0x001998aa01007387 */ /* 0x0003e80000100a00 */
[C---:B-1----:R-:W-:Y:S08]  /*117ee0*/  HMMA.1688.F32.TF32 R168, R232.reuse, R120, R160 ;  /* 0x00000078e8a8723c */ /* 0x042ff000000810a0 */
[C---:B------:R-:W-:Y:S08]  /*117ef0*/  HMMA.1688.F32.TF32 R160, R232.reuse, R76, R152 ;  /* 0x0000004ce8a0723c */ /* 0x040ff00000081098 */
[C---:B------:R-:W-:Y:S08]  /*117f00*/  HMMA.1688.F32.TF32 R152, R232.reuse, R8, R148 ;  /* 0x00000008e898723c */ /* 0x040ff00000081094 */
[C---:B------:R-:W-:Y:S08]  /*117f10*/  HMMA.1688.F32.TF32 R148, R232.reuse, R140, R144 ;  /* 0x0000008ce894723c */ /* 0x040ff00000081090 */
[C---:B------:R-:W-:Y:S08]  /*117f20*/  HMMA.1688.F32.TF32 R144, R232.reuse, R84, R136 ;  /* 0x00000054e890723c */ /* 0x040ff00000081088 */
[C---:B------:R-:W-:Y:S08]  /*117f30*/  HMMA.1688.F32.TF32 R136, R232.reuse, R92, R132 ;  /* 0x0000005ce888723c */ /* 0x040ff00000081084 */
[C---:B------:R-:W-:Y:S08]  /*117f40*/  HMMA.1688.F32.TF32 R132, R232.reuse, R104, R128 ;  /* 0x00000068e884723c */ /* 0x040ff00000081080 */
[----:B------:R-:W-:Y:S08]  /*117f50*/  HMMA.1688.F32.TF32 R128, R232, R224, R124 ;  /* 0x000000e0e880723c */ /* 0x000ff0000008107c */
[C---:B----4-:R-:W-:Y:S01]  /*117f60*/  HMMA.1688.F32.TF32 R124, R228.reuse, R108, R116 ;  /* 0x0000006ce47c723c */ /* 0x050fe20000081074 */
[----:B------:R-:W-:Y:S07]  /*117f70*/  STL.64 [R1+0x1980], R176 ;  /* 0x001980b001007387 */ /* 0x000fee0000100a00 */
[C---:B------:R-:W-:Y:S01]  /*117f80*/  HMMA.1688.F32.TF32 R116, R228.reuse, R112, R36 ;  /* 0x00000070e474723c */ /* 0x040fe20000081024 */
[----:B------:R-:W-:Y:S02]  /*117f90*/  STL.64 [R1+0x1988], R178 ;  /* 0x001988b201007387 */ /* 0x000fe40000100a00 */
[----:B------:R-:W-:Y:S01]  /*117fa0*/  STL.64 [R1+0x1970], R172 ;  /* 0x001970ac01007387 */ /* 0x000fe20000100a00 */
[----:B------:R-:W-:Y:S04]  /*117fb0*/  STL.64 [R1+0x1978], R174 ;  /* 0x001978ae01007387 */ /* 0x000fe80000100a00 */
        /* <DEDUP_REMOVED lines=29> */
[C---:B--2---:R-:W-:Y:S08]  /*118190*/  HMMA.1688.F32.TF32 R88, R228.reuse, R80, R240 ;  /* 0x00000050e458723c */ /* 0x044ff000000810f0 */
[C---:B---3--:R-:W-:Y:S01]  /*1181a0*/  HMMA.1688.F32.TF32 R36, R228.reuse, R72, R248 ;  /* 0x00000048e424723c */ /* 0x048fe200000810f8 */
[----:B------:R-:W2:Y:S11]  /*1181b0*/  LDL.LU R240, [R1+0x2ee0] ;  /* 0x002ee00001f07983 */ /* 0x000eb60000300800 */
[----:B------:R-:W-:Y:S03]  /*1181c0*/  @!UPT UIADD3 URZ, URZ, URZ, URZ ;  /* 0x0000003f3f3ff290 */ /* 0x000fe6000fffe03f */
[----:B------:R-:W-:Y:S01]  /*1181d0*/  STL.64 [R1+0x1c20], R88 ;  /* 0x001c205801007387 */ /* 0x000fe20000100a00 */
[----:B------:R-:W-:Y:S07]  /*1181e0*/  STL.64 [R1+0x1c28], R90 ;  /* 0x001c285a01007387 */ /* 0x000fee0000100a00 */
        /* <DEDUP_REMOVED lines=111> */
[C---:B---3--:R-:W-:Y:S07]  /*1188e0*/  HMMA.1688.F32.TF32 R112, R228.reuse, R100, R200 ;  /* 0x00000064e470723c */ /* 0x048fee00000810c8 */
[----:B------:R-:W-:Y:S01]  /*1188f0*/  STL.64 [R1+0x1c00], R88 ;  /* 0x001c005801007387 */ /* 0x000fe20000100a00 */
[----:B------:R2:W-:Y:S02]  /*118900*/  STL.64 [R1+0x1c08], R90 ;  /* 0x001c085a01007387 */ /* 0x0005e40000100a00 */
[C---:B--2---:R-:W-:Y:S05]  /*118910*/  HMMA.1688.F32.TF32 R88, R228.reuse, R96, R180 ;  /* 0x00000060e458723c */ /* 0x044fea00000810b4 */
        /* <DEDUP_REMOVED lines=16> */
[----:B------:R2:W-:Y:S02]  /*118a20*/  STL.64 [R1+0x1ba8], R114 ;  /* 0x001ba87201007387 */ /* 0x0005e40000100a00 */
[C---:B--2---:R-:W-:Y:S07]  /*118a30*/  HMMA.1688.F32.TF32 R112, R228.reuse, R156, R220 ;  /* 0x0000009ce470723c */ /* 0x044fee00000810dc */
        /* <DEDUP_REMOVED lines=13> */
[----:B------:R-:W-:Y:S01]  /*118b10*/  STL.64 [R1+0x1b58], R170 ;  /* 0x001b58aa01007387 */ /* 0x000fe20000100a00 */
[C---:B------:R-:W-:Y:S06]  /*118b20*/  HMMA.1688.F32.TF32 R160, R228.reuse, R52, R160 ;  /* 0x00000034e4a0723c */ /* 0x040fec00000810a0 */
[----:B------:R-:W-:Y:S01]  /*118b30*/  STL.64 [R1+0x1b40], R112 ;  /* 0x001b407001007387 */ /* 0x000fe20000100a00 */
[----:B------:R2:W-:Y:S02]  /*118b40*/  STL.64 [R1+0x1b48], R114 ;  /* 0x001b487201007387 */ /* 0x0005e40000100a00 */
[C---:B--2---:R-:W-:Y:S05]  /*118b50*/  HMMA.1688.F32.TF32 R112, R228.reuse, R56, R152 ;  /* 0x00000038e470723c */ /* 0x044fea0000081098 */
[----:B------:R-:W-:Y:S01]  /*118b60*/  STL.64 [R1+0x1b30], R88 ;  /* 0x001b305801007387 */ /* 0x000fe20000100a00 */
[----:B------:R2:W-:Y:S02]  /*118b70*/  STL.64 [R1+0x1b38], R90 ;  /* 0x001b385a01007387 */ /* 0x0005e40000100a00 */
[C---:B--2---:R-:W-:Y:S06]  /*118b80*/  HMMA.1688.F32.TF32 R88, R228.reuse, R68, R148 ;  /* 0x00000044e458723c */ /* 0x044fec0000081094 */
[----:B------:R-:W-:Y:S01]  /*118b90*/  STL.64 [R1+0x1b20], R160 ;  /* 0x001b20a001007387 */ /* 0x000fe20000100a00 */
[----:B------:R-:W-:Y:S01]  /*118ba0*/  STL.64 [R1+0x1b28], R162 ;  /* 0x001b28a201007387 */ /* 0x000fe20000100a00 */
[C---:B------:R-:W-:Y:S07]  /*118bb0*/  HMMA.1688.F32.TF32 R144, R228.reuse, R64, R144 ;  /* 0x00000040e490723c */ /* 0x040fee0000081090 */
[----:B------:R-:W-:Y:S01]  /*118bc0*/  STL.64 [R1+0x1b10], R112 ;  /* 0x001b107001007387 */ /* 0x000fe20000100a00 */
[----:B------:R2:W-:Y:S02]  /*118bd0*/  STL.64 [R1+0x1b18], R114 ;  /* 0x001b187201007387 */ /* 0x0005e40000100a00 */
[C---:B--2---:R-:W-:Y:S05]  /*118be0*/  HMMA.1688.F32.TF32 R112, R228.reuse, R60, R136 ;  /* 0x0000003ce470723c */ /* 0x044fea0000081088 */
[----:B------:R-:W-:Y:S01]  /*118bf0*/  STL.64 [R1+0x1b00], R88 ;  /* 0x001b005801007387 */ /* 0x000fe20000100a00 */
[----:B------:R2:W-:Y:S02]  /*118c00*/  STL.64 [R1+0x1b08], R90 ;  /* 0x001b085a01007387 */ /* 0x0005e40000100a00 */
[C---:B--2---:R-:W-:Y:S05]  /*118c10*/  HMMA.1688.F32.TF32 R88, R228.reuse, R120, R132 ;  /* 0x00000078e458723c */ /* 0x044fea0000081084 */
[----:B------:R-:W-:Y:S01]  /*118c20*/  STL.64 [R1+0x1af0], R144 ;  /* 0x001af09001007387 */ /* 0x000fe20000100a00 */
[----:B------:R-:W-:Y:S02]  /*118c30*/  STL.64 [R1+0x1af8], R146 ;  /* 0x001af89201007387 */ /* 0x000fe40000100a00 */
[C---:B------:R-:W-:Y:S07]  /*118c40*/  HMMA.1688.F32.TF32 R128, R228.reuse, R76, R128 ;  /* 0x0000004ce480723c */ /* 0x040fee0000081080 */
[----:B------:R-:W-:Y:S01]  /*118c50*/  STL.64 [R1+0x1ae0], R112 ;  /* 0x001ae07001007387 */ /* 0x000fe20000100a00 */
[----:B------:R2:W-:Y:S01]  /*118c60*/  STL.64 [R1+0x1ae8], R114 ;  /* 0x001ae87201007387 */ /* 0x0005e20000100a00 */
[C---:B------:R-:W-:Y:S08]  /*118c70*/  HMMA.1688.F32.TF32 R36, R228.reuse, R84, R36 ;  /* 0x00000054e424723c */ /* 0x040ff00000081024 */
[C---:B--2---:R-:W-:Y:S01]  /*118c80*/  HMMA.1688.F32.TF32 R112, R228.reuse, R8, R124 ;  /* 0x00000008e470723c */ /* 0x044fe2000008107c */
[----:B------:R-:W-:Y:S01]  /*118c90*/  STL.64 [R1+0x1ad0], R88 ;  /* 0x001ad05801007387 */ /* 0x000fe20000100a00 */
[----:B------:R2:W-:Y:S06]  /*118ca0*/  STL.64 [R1+0x1ad8], R90 ;  /* 0x001ad85a01007387 */ /* 0x0005ec0000100a00 */
[C---:B--2---:R-:W-:Y:S01]  /*118cb0*/  HMMA.1688.F32.TF32 R88, R228.reuse, R140, R116 ;  /* 0x0000008ce458723c */ /* 0x044fe20000081074 */
[----:B------:R-:W-:Y:S01]  /*118cc0*/  STL.64 [R1+0x1ac0], R128 ;  /* 0x001ac08001007387 */ /* 0x000fe20000100a00 */
[----:B------:R-:W-:Y:S11]  /*118cd0*/  STL.64 [R1+0x1ac8], R130 ;  /* 0x001ac88201007387 */ /* 0x000ff60000100a00 */
[----:B------:R-:W-:Y:S02]  /*118ce0*/  @!UPT UIADD3 URZ, URZ, URZ, URZ ;  /* 0x0000003f3f3ff290 */ /* 0x000fe4000fffe03f */
[----:B------:R-:W-:Y:S02]  /*118cf0*/  STL.64 [R1+0x1ab0], R112 ;  /* 0x001ab07001007387 */ /* 0x000fe40000100a00 */
[----:B------:R2:W-:Y:S02]  /*118d00*/  STL.64 [R1+0x1ab8], R114 ;  /* 0x001ab87201007387 */ /* 0x0005e40000100a00 */
[C---:B--2---:R-:W-:Y:S04]  /*118d10*/  HMMA.1688.F32.TF32 R112, R228.reuse, R92, R236 ;  /* 0x0000005ce470723c */ /* 0x044fe800000810ec */
[----:B------:R-:W-:Y:S01]  /*118d20*/  STL.64 [R1+0x1aa0], R88 ;  /* 0x001aa05801007387 */ /* 0x000fe20000100a00 */
[----:B------:R2:W-:Y:S02]  /*118d30*/  STL.64 [R1+0x1aa8], R90 ;  /* 0x001aa85a01007387 */ /* 0x0005e40000100a00 */
[----:B------:R-:W-:Y:S02]  /*118d40*/  STL.64 [R1+0x1a90], R36 ;  /* 0x001a902401007387 */ /* 0x000fe40000100a00 */
[----:B------:R3:W-:Y:S01]  /*118d50*/  STL.64 [R1+0x1a98], R38 ;  /* 0x001a982601007387 */ /* 0x0007e20000100a00 */
[C---:B--2---:R-:W-:Y:S08]  /*118d60*/  HMMA.1688.F32.TF32 R88, R228.reuse, R104, R240 ;  /* 0x00000068e458723c */ /* 0x044ff000000810f0 */
[----:B---3--:R-:W-:Y:S01]  /*118d70*/  HMMA.1688.F32.TF32 R36, R228, R224, R248 ;  /* 0x000000e0e424723c */ /* 0x008fe200000810f8 */
[----:B------:R-:W-:Y:S04]  /*118d80*/  LDS R228, [R2+0x38200] ;  /* 0x0382000002e47984 */ /* 0x000fe80000000800 */
[----:B------:R-:W-:Y:S01]  /*118d90*/  STL.64 [R1+0x1a80], R112 ;  /* 0x001a807001007387 */ /* 0x000fe20000100a00 */
[----:B------:R-:W-:Y:S02]  /*118da0*/  STL.64 [R1+0x1a88], R114 ;  /* 0x001a887201007387 */ /* 0x000fe40000100a00 */
[----:B------:R-:W2:Y:S01]  /*118db0*/  LDL.LU R248, [R1+0x29a0] ;  /* 0x0029a00001f87983 */ /* 0x000ea20000300800 */
[----:B------:R-:W-:Y:S04]  /*118dc0*/  LDS R230, [R2+0x3a200] ;  /* 0x03a2000002e67984 */ /* 0x000fe80000000800 */
[----:B------:R-:W-:Y:S04]  /*118dd0*/  LDS R229, [R0+0x38200] ;  /* 0x0382000000e57984 */ /* 0x000fe80000000800 */
[----:B------:R-:W3:Y:S04]  /*118de0*/  LDS R231, [R0+0x3a200] ;  /* 0x03a2000000e77984 */ /* 0x000ee80000000800 */
        /* <DEDUP_REMOVED lines=87> */
[----:B----4-:R-:W4:Y:S01]  /*119360*/  LDL.LU R88, [R1+0x2b60] ;  /* 0x002b600001587983 */ /* 0x010f220000300800 */
[----:B------:R-:W4:Y:S01]  /*119370*/  LDL.LU R89, [R1+0x2b64] ;  /* 0x002b640001597983 */ /* 0x000f220000300800 */
[----:B-1----:R-:W4:Y:S02]  /*119380*/  LDL.LU R90, [R1+0x2b68] ;  /* 0x002b6800015a7983 */ /* 0x002f240000300800 */
[----:B------:R-:W4:Y:S02]  /*119390*/  LDL.LU R91, [R1+0x2b6c] ;  /* 0x002b6c00015b7983 */ /* 0x000f240000300800 */
        /* <DEDUP_REMOVED lines=35> */
[----:B------:R1:W-:Y:S01]  /*1195d0*/  STL.64 [R1+0x1a60], R112 ;  /* 0x001a607001007387 */ /* 0x0003e20000100a00 */
[----:B------:R-:W-:Y:S03]  /*1195e0*/  STL.64 [R1+0x1a68], R114 ;  /* 0x001a687201007387 */ /* 0x000fe60000100a00 */
[----:B-1----:R-:W4:Y:S02]  /*1195f0*/  LDL.LU.64 R112, [R1+0x6b68] ;  /* 0x006b680001707983 */ /* 0x002f240000300a00 */
[C---:B----4-:R-:W-:Y:S11]  /*119600*/  HMMA.1688.F32.TF32 R88, R232.reuse, R112, R88 ;  /* 0x00000070e858723c */ /* 0x050ff60000081058 */
[----:B------:R-:W-:Y:S11]  /*119610*/  @!UPT UIADD3 URZ, URZ, URZ, URZ ;  /* 0x0000003f3f3ff290 */ /* 0x000ff6000fffe03f */
[----:B------:R-:W-:Y:S01]  /*119620*/  @!UPT UIADD3 URZ, URZ, URZ, URZ ;  /* 0x0000003f3f3ff290 */ /* 0x000fe2000fffe03f */
[----:B------:R1:W-:Y:S01]  /*119630*/  STL.64 [R1+0x1c70], R88 ;  /* 0x001c705801007387 */ /* 0x0003e20000100a00 */
[----:B------:R-:W-:Y:S03]  /*119640*/  STL.64 [R1+0x1c78], R90 ;  /* 0x001c785a01007387 */ /* 0x000fe60000100a00 */
[----:B-1----:R-:W2:Y:S01]  /*119650*/  LDL.LU.64 R88, [R1+0x6b60] ;  /* 0x006b600001587983 */ /* 0x002ea20000300a00 */
        /* <DEDUP_REMOVED lines=17> */
[----:B------:R-:W-:Y:S01]  /*119770*/  STL.64 [R1+0x1c90], R244 ;  /* 0x001c90f401007387 */ /* 0x000fe20000100a00 */
[----:B------:R1:W-:Y:S02]  /*119780*/  STL.64 [R1+0x1c98], R246 ;  /* 0x001c98f601007387 */ /* 0x0003e40000100a00 */
[C---:B-1----:R-:W-:Y:S08]  /*119790*/  HMMA.1688.F32.TF32 R244, R232.reuse, R80, R192 ;  /* 0x00000050e8f4723c */ /* 0x042ff000000810c0 */
        /* <DEDUP_REMOVED lines=9> */
[----:B------:R1:W-:Y:S02]  /*119830*/  STL.64 [R1+0x1d18], R182 ;  /* 0x001d18b601007387 */ /* 0x0003e40000100a00 */
[C---:B-1----:R-:W-:Y:S08]  /*119840*/  HMMA.1688.F32.TF32 R180, R232.reuse, R12, R168 ;  /* 0x0000000ce8b4723c */ /* 0x042ff000000810a8 */
[C---:B------:R-:W-:Y:S01]  /*119850*/  HMMA.1688.F32.TF32 R168, R232.reuse, R16, R176 ;  /* 0x00000010e8a8723c */ /* 0x040fe200000810b0 */
[----:B------:R-:W-:Y:S01]  /*119860*/  STL.64 [R1+0x1d30], R188 ;  /* 0x001d30bc01007387 */ /* 0x000fe20000100a00 */
[----:B------:R-:W-:Y:S02]  /*119870*/  STL.64 [R1+0x1d38], R190 ;  /* 0x001d38be01007387 */ /* 0x000fe40000100a00 */
[----:B------:R-:W-:Y:S02]  /*119880*/  STL.64 [R1+0x1d50], R184 ;  /* 0x001d50b801007387 */ /* 0x000fe40000100a00 */
[----:B------:R-:W-:Y:S02]  /*119890*/  STL.64 [R1+0x1d58], R186 ;  /* 0x001d58ba01007387 */ /* 0x000fe40000100a00 */
        /* <DEDUP_REMOVED lines=44> */
[----:B---3--:R-:W-:Y:S07]  /*119b60*/  HMMA.1688.F32.TF32 R36, R232, R92, R248 ;  /* 0x0000005ce824723c */ /* 0x008fee00000810f8 */
[----:B------:R-:W-:Y:S01]  /*119b70*/  STL.64 [R1+0x1dd0], R124 ;  /* 0x001dd07c01007387 */ /* 0x000fe20000100a00 */
[----:B------:R-:W-:Y:S02]  /*119b80*/  STL.64 [R1+0x1dd8], R126 ;  /* 0x001dd87e01007387 */ /* 0x000fe40000100a00 */
[----:B------:R-:W2:Y:S05]  /*119b90*/  LDL.LU R240, [R1+0x2690] ;  /* 0x0026900001f07983 */ /* 0x000eaa0000300800 */
[----:B------:R-:W-:Y:S01]  /*119ba0*/  STL.64 [R1+0x1dc0], R116 ;  /* 0x001dc07401007387 */ /* 0x000fe20000100a00 */
[----:B------:R-:W-:Y:S07]  /*119bb0*/  STL.64 [R1+0x1dc8], R118 ;  /* 0x001dc87601007387 */ /* 0x000fee0000100a00 */
[----:B------:R1:W-:Y:S02]  /*119bc0*/  STL.64 [R1+0x1db0], R36 ;  /* 0x001db02401007387 */ /* 0x0003e40000100a00 */
[----:B------:R3:W-:Y:S02]  /*119bd0*/  STL.64 [R1+0x1db8], R38 ;  /* 0x001db82601007387 */ /* 0x0007e40000100a00 */
[----:B------:R-:W2:Y:S01]  /*119be0*/  LDL.LU R241, [R1+0x2694] ;  /* 0x0026940001f17983 */ /* 0x000ea20000300800 */
[----:B------:R-:W2:Y:S01]  /*119bf0*/  LDL.LU R242, [R1+0x2698] ;  /* 0x0026980001f27983 */ /* 0x000ea20000300800 */
[----:B------:R-:W2:Y:S02]  /*119c00*/  LDL.LU R243, [R1+0x269c] ;  /* 0x00269c0001f37983 */ /* 0x000ea40000300800 */
[----:B------:R-:W4:Y:S02]  /*119c10*/  LDL.LU R236, [R1+0x26a0] ;  /* 0x0026a00001ec7983 */ /* 0x000f240000300800 */
[----:B------:R-:W4:Y:S01]  /*119c20*/  LDL.LU R237, [R1+0x26a4] ;  /* 0x0026a40001ed7983 */ /* 0x000f220000300800 */
[----:B------:R-:W4:Y:S01]  /*119c30*/  LDL.LU R238, [R1+0x26a8] ;  /* 0x0026a80001ee7983 */ /* 0x000f220000300800 */
[----:B------:R-:W4:Y:S03]  /*119c40*/  LDL.LU R239, [R1+0x26ac] ;  /* 0x0026ac0001ef7983 */ /* 0x000f260000300800 */
        /* <DEDUP_REMOVED lines=100> */
[----:B--2---:R-:W-:Y:S08]  /*11a290*/  HMMA.1688.F32.TF32 R180, R228, R112, R180 ;  /* 0x00000070e4b4723c */ /* 0x004ff000000810b4 */
        /* <DEDUP_REMOVED lines=24> */
[C---:B----4-:R-:W-:Y:S08]  /*11a420*/  HMMA.1688.F32.TF32 R180, R228.reuse, R72, R168 ;  /* 0x00000048e4b4723c */ /* 0x050ff000000810a8 */
        /* <DEDUP_REMOVED lines=11> */
[C---:B--2---:R-:W-:Y:S04]  /*11a4e0*/  HMMA.1688.F32.TF32 R168, R228.reuse, R96, R216 ;  /* 0x00000060e4a8723c */ /* 0x044fe800000810d8 */
[----:B------:R-:W-:Y:S01]  /*11a4f0*/  STL.64 [R1+0x20a0], R176 ;  /* 0x0020a0b001007387 */ /* 0x000fe20000100a00 */
[----:B------:R-:W-:Y:S07]  /*11a500*/  STL.64 [R1+0x20a8], R178 ;  /* 0x0020a8b201007387 */ /* 0x000fee0000100a00 */
[----:B------:R-:W-:Y:S02]  /*11a510*/  STL.64 [R1+0x2090], R172 ;  /* 0x002090ac01007387 */ /* 0x000fe40000100a00 */
[----:B------:R-:W-:Y:S09]  /*11a520*/  STL.64 [R1+0x2098], R174 ;  /* 0x002098ae01007387 */ /* 0x000ff20000100a00 */
[----:B------:R-:W-:Y:S01]  /*11a530*/  STL.64 [R1+0x2080], R168 ;  /* 0x002080a801007387 */ /* 0x000fe20000100a00 */
[----:B------:R2:W-:Y:S02]  /*11a540*/  STL.64 [R1+0x2088], R170 ;  /* 0x002088aa01007387 */ /* 0x0005e40000100a00 */
[C---:B--2---:R-:W-:Y:S08]  /*11a550*/  HMMA.1688.F32.TF32 R168, R228.reuse, R12, R212 ;  /* 0x0000000ce4a8723c */ /* 0x044ff000000810d4 */
[C---:B------:R-:W-:Y:S08]  /*11a560*/  HMMA.1688.F32.TF32 R172, R228.reuse, R16, R208 ;  /* 0x00000010e4ac723c */ /* 0x040ff000000810d0 */
[C---:B------:R-:W-:Y:S08]  /*11a570*/  HMMA.1688.F32.TF32 R160, R228.reuse, R28, R160 ;  /* 0x0000001ce4a0723c */ /* 0x040ff000000810a0 */
[C---:B------:R-:W-:Y:S01]  /*11a580*/  HMMA.1688.F32.TF32 R136, R228.reuse, R40, R136 ;  /* 0x00000028e488723c */ /* 0x040fe20000081088 */
[----:B------:R-:W-:Y:S01]  /*11a590*/  STL.64 [R1+0x2070], R168 ;  /* 0x002070a801007387 */ /* 0x000fe20000100a00 */
[----:B------:R2:W-:Y:S06]  /*11a5a0*/  STL.64 [R1+0x2078], R170 ;  /* 0x002078aa01007387 */ /* 0x0005ec0000100a00 */
[C---:B--2---:R-:W-:Y:S08]  /*11a5b0*/  HMMA.1688.F32.TF32 R168, R228.reuse, R20, R204 ;  /* 0x00000014e4a8723c */ /* 0x044ff000000810cc */
[C---:B------:R-:W-:Y:S01]  /*11a5c0*/  HMMA.1688.F32.TF32 R116, R228.reuse, R56, R116 ;  /* 0x00000038e474723c */ /* 0x040fe20000081074 */
[----:B------:R-:W-:Y:S01]  /*11a5d0*/  STL.64 [R1+0x2060], R172 ;  /* 0x002060ac01007387 */ /* 0x000fe20000100a00 */
[----:B------:R-:W-:Y:S11]  /*11a5e0*/  STL.64 [R1+0x2068], R174 ;  /* 0x002068ae01007387 */ /* 0x000ff60000100a00 */
        /* <DEDUP_REMOVED lines=144> */
[C---:B------:R-:W-:Y:S01]  /*11aef0*/  HMMA.1688.F32.TF32 R168, R228.reuse, R224, R168 ;  /* 0x000000e0e4a8723c */ /* 0x040fe200000810a8 */
[----:B------:R-:W-:Y:S01]  /*11af00*/  STL.64 [R1+0x1f70], R192 ;  /* 0x001f70c001007387 */ /* 0x000fe20000100a00 */
[----:B------:R2:W-:Y:S06]  /*11af10*/  STL.64 [R1+0x1f78], R194 ;  /* 0x001f78c201007387 */ /* 0x0005ec0000100a00 */
[C---:B--2---:R-:W-:Y:S08]  /*11af20*/  HMMA.1688.F32.TF32 R192, R228.reuse, R84, R180 ;  /* 0x00000054e4c0723c */ /* 0x044ff000000810b4 */
[----:B------:R-:W-:Y:S01]  /*11af30*/  HMMA.1688.F32.TF32 R180, R228, R104, R184 ;  /* 0x00000068e4b4723c */ /* 0x000fe200000810b8 */
[----:B------:R-:W-:Y:S01]  /*11af40*/  STL.64 [R1+0x1f60], R244 ;  /* 0x001f60f401007387 */ /* 0x000fe20000100a00 */
[----:B------:R-:W-:Y:S02]  /*11af50*/  STL.64 [R1+0x1f68], R246 ;  /* 0x001f68f601007387 */ /* 0x000fe40000100a00 */
[----:B------:R-:W-:Y:S02]  /*11af60*/  STL.64 [R1+0x1f50], R196 ;  /* 0x001f50c401007387 */ /* 0x000fe40000100a00 */
[----:B------:R-:W-:Y:S01]  /*11af70*/  STL.64 [R1+0x1f58], R198 ;  /* 0x001f58c601007387 */ /* 0x000fe20000100a00 */
        /* <DEDUP_REMOVED lines=12> */
[C---:B-1----:R-:W-:Y:S08]  /*11b040*/  HMMA.1688.F32.TF32 R180, R232.reuse, R108, R176 ;  /* 0x0000006ce8b4723c */ /* 0x042ff000000810b0 */
[C---:B---3--:R-:W-:Y:S08]  /*11b050*/  HMMA.1688.F32.TF32 R168, R232.reuse, R112, R172 ;  /* 0x00000070e8a8723c */ /* 0x048ff000000810ac */
[C---:B------:R-:W-:Y:S08]  /*11b060*/  HMMA.1688.F32.TF32 R176, R232.reuse, R88, R220 ;  /* 0x00000058e8b0723c */ /* 0x040ff000000810dc */
[C---:B----4-:R-:W-:Y:S01]  /*11b070*/  HMMA.1688.F32.TF32 R172, R232.reuse, R80, R216 ;  /* 0x00000050e8ac723c */ /* 0x050fe200000810d8 */
        /* <DEDUP_REMOVED lines=44> */
[----:B------:R-:W-:Y:S01]  /*11b340*/  STL.64 [R1+0x23d0], R124 ;  /* 0x0023d07c01007387 */ /* 0x000fe20000100a00 */
[----:B------:R1:W-:Y:S02]  /*11b350*/  STL.64 [R1+0x23d8], R126 ;  /* 0x0023d87e01007387 */ /* 0x0003e40000100a00 */
[----:B------:R-:W-:Y:S02]  /*11b360*/  STL.64 [R1+0x23c0], R116 ;  /* 0x0023c07401007387 */ /* 0x000fe40000100a00 */
[----:B------:R3:W-:Y:S02]  /*11b370*/  STL.64 [R1+0x23c8], R118 ;  /* 0x0023c87601007387 */ /* 0x0007e40000100a00 */
[C---:B-1----:R-:W-:Y:S08]  /*11b380*/  HMMA.1688.F32.TF32 R124, R232.reuse, R48, R240 ;  /* 0x00000030e87c723c */ /* 0x042ff000000810f0 */
[C---:B---3--:R-:W-:Y:S07]  /*11b390*/  HMMA.1688.F32.TF32 R116, R232.reuse, R52, R248 ;  /* 0x00000034e874723c */ /* 0x048fee00000810f8 */
[----:B------:R1:W-:Y:S01]  /*11b3a0*/  STL.64 [R1+0x23b0], R36 ;  /* 0x0023b02401007387 */ /* 0x0003e20000100a00 */
[----:B------:R3:W-:Y:S03]  /*11b3b0*/  STL.64 [R1+0x23b8], R38 ;  /* 0x0023b82601007387 */ /* 0x0007e60000100a00 */
[----:B-1----:R-:W4:Y:S04]  /*11b3c0*/  LDL.LU R36, [R1+0x1f00] ;  /* 0x001f000001247983 */ /* 0x002f280000300800 */
[----:B------:R-:W-:Y:S02]  /*11b3d0*/  STL.64 [R1+0x23a0], R124 ;  /* 0x0023a07c01007387 */ /* 0x000fe40000100a00 */
[----:B------:R-:W-:Y:S06]  /*11b3e0*/  STL.64 [R1+0x23a8], R126 ;  /* 0x0023a87e01007387 */ /* 0x000fec0000100a00 */
[----:B------:R1:W-:Y:S01]  /*11b3f0*/  STL.64 [R1+0x2390], R116 ;  /* 0x0023907401007387 */ /* 0x0003e20000100a00 */
[----:B------:R2:W-:Y:S01]  /*11b400*/  STL.64 [R1+0x2398], R118 ;  /* 0x0023987601007387 */ /* 0x0005e20000100a00 */
[----:B------:R-:W4:Y:S02]  /*11b410*/  LDL.LU R37, [R1+0x1f04] ;  /* 0x001f040001257983 */ /* 0x000f240000300800 */
[----:B---3--:R-:W4:Y:S02]  /*11b420*/  LDL.LU R38, [R1+0x1f08] ;  /* 0x001f080001267983 */ /* 0x008f240000300800 */
[----:B------:R-:W4:Y:S01]  /*11b430*/  LDL.LU R39, [R1+0x1f0c] ;  /* 0x001f0c0001277983 */ /* 0x000f220000300800 */
[----:B-1----:R-:W3:Y:S01]  /*11b440*/  LDL.LU R116, [R1+0x2110] ;  /* 0x0021100001747983 */ /* 0x002ee20000300800 */
[----:B------:R-:W3:Y:S02]  /*11b450*/  LDL.LU R117, [R1+0x2114] ;  /* 0x0021140001757983 */ /* 0x000ee40000300800 */
[----:B--2---:R-:W3:Y:S02]  /*11b460*/  LDL.LU R118, [R1+0x2118] ;  /* 0x0021180001767983 */ /* 0x004ee40000300800 */
        /* <DEDUP_REMOVED lines=111> */
[----:B------:R-:W-:Y:S08]  /*11bb60*/  HMMA.1688.F32.TF32 R160, R232, R224, R160 ;  /* 0x000000e0e8a0723c */ /* 0x000ff000000810a0 */
[----:B------:R-:W-:Y:S08]  /*11bb70*/  HMMA.1688.F32.TF32 R152, R228, R108, R152 ;  /* 0x0000006ce498723c */ /* 0x000ff00000081098 */
[C---:B-1----:R-:W-:Y:S08]  /*11bb80*/  HMMA.1688.F32.TF32 R176, R232.reuse, R84, R212 ;  /* 0x00000054e8b0723c */ /* 0x042ff000000810d4 */
[----:B--2---:R-:W-:Y:S01]  /*11bb90*/  HMMA.1688.F32.TF32 R172, R232, R92, R208 ;  /* 0x0000005ce8ac723c */ /* 0x004fe200000810d0 */
[----:B------:R-:W-:Y:S01]  /*11bba0*/  STL.64 [R1+0x2310], R168 ;  /* 0x002310a801007387 */ /* 0x000fe20000100a00 */
[----:B------:R1:W-:Y:S06]  /*11bbb0*/  STL.64 [R1+0x2318], R170 ;  /* 0x002318aa01007387 */ /* 0x0003ec0000100a00 */
[C---:B------:R-:W-:Y:S08]  /*11bbc0*/  HMMA.1688.F32.TF32 R148, R228.reuse, R112, R148 ;  /* 0x00000070e494723c */ /* 0x040ff00000081094 */
[----:B------:R-:W-:Y:S08]  /*11bbd0*/  HMMA.1688.F32.TF32 R144, R228, R88, R144 ;  /* 0x00000058e490723c */ /* 0x000ff00000081090 */
[----:B-1----:R-:W-:Y:S08]  /*11bbe0*/  HMMA.1688.F32.TF32 R168, R232, R104, R204 ;  /* 0x00000068e8a8723c */ /* 0x002ff000000810cc */
[C---:B------:R-:W-:Y:S08]  /*11bbf0*/  HMMA.1688.F32.TF32 R136, R228.reuse, R80, R136 ;  /* 0x00000050e488723c */ /* 0x040ff00000081088 */
[C---:B------:R-:W-:Y:S08]  /*11bc00*/  HMMA.1688.F32.TF32 R132, R228.reuse, R72, R132 ;  /* 0x00000048e484723c */ /* 0x040ff00000081084 */
[C---:B------:R-:W-:Y:S08]  /*11bc10*/  HMMA.1688.F32.TF32 R128, R228.reuse, R24, R128 ;  /* 0x00000018e480723c */ /* 0x040ff00000081080 */
[C---:B------:R-:W-:Y:S01]  /*11bc20*/  HMMA.1688.F32.TF32 R124, R228.reuse, R4, R124 ;  /* 0x00000004e47c723c */ /* 0x040fe2000008107c */
[----:B------:R-:W-:Y:S07]  /*11bc30*/  STL.64 [R1+0x2300], R176 ;  /* 0x002300b001007387 */ /* 0x000fee0000100a00 */
[C---:B------:R-:W-:Y:S01]  /*11bc40*/  HMMA.1688.F32.TF32 R116, R228.reuse, R100, R116 ;  /* 0x00000064e474723c */ /* 0x040fe20000081074 */
[----:B------:R-:W-:Y:S02]  /*11bc50*/  STL.64 [R1+0x2308], R178 ;  /* 0x002308b201007387 */ /* 0x000fe40000100a00 */
[----:B------:R-:W-:Y:S05]  /*11bc60*/  STL.64 [R1+0x22f0], R172 ;  /* 0x0022f0ac01007387 */ /* 0x000fea0000100a00 */
[C---:B------:R-:W-:Y:S01]  /*11bc70*/  HMMA.1688.F32.TF32 R36, R228.reuse, R96, R36 ;  /* 0x00000060e424723c */ /* 0x040fe20000081024 */
[----:B------:R-:W-:Y:S04]  /*11bc80*/  STL.64 [R1+0x22f8], R174 ;  /* 0x0022f8ae01007387 */ /* 0x000fe80000100a00 */
        /* <DEDUP_REMOVED lines=27> */
[C---:B--2---:R-:W-:Y:S01]  /*11be40*/  HMMA.1688.F32.TF32 R36, R228.reuse, R12, R236 ;  /* 0x0000000ce424723c */ /* 0x044fe200000810ec */
[----:B------:R2:W-:Y:S07]  /*11be50*/  STL.64 [R1+0x6b50], R12 ;  /* 0x006b500c01007387 */ /* 0x0005ee0000100a00 */
[C---:B--2---:R-:W-:Y:S11]  /*11be60*/  HMMA.1688.F32.TF32 R12, R228.reuse, R20, R248 ;  /* 0x00000014e40c723c */ /* 0x044ff600000810f8 */
[----:B------:R-:W-:Y:S04]  /*11be70*/  @!UPT UIADD3 URZ, URZ, URZ, URZ ;  /* 0x0000003f3f3ff290 */ /* 0x000fe8000fffe03f */
[----:B------:R-:W-:Y:S01]  /*11be80*/  STL.64 [R1+0x25a0], R36 ;  /* 0x0025a02401007387 */ /* 0x000fe20000100a00 */
[----:B------:R2:W-:Y:S02]  /*11be90*/  STL.64 [R1+0x25a8], R38 ;  /* 0x0025a82601007387 */ /* 0x0005e40000100a00 */
[C---:B--2---:R-:W-:Y:S01]  /*11bea0*/  HMMA.1688.F32.TF32 R36, R228.reuse, R16, R240 ;  /* 0x00000010e424723c */ /* 0x044fe200000810f0 */
[----:B------:R-:W-:Y:S11]  /*11beb0*/  STL.64 [R1+0x6b48], R16 ;  /* 0x006b481001007387 */ /* 0x000ff60000100a00 */
[----:B------:R-:W-:Y:S11]  /*11bec0*/  @!UPT UIADD3 URZ, URZ, URZ, URZ ;  /* 0x0000003f3f3ff290 */ /* 0x000ff6000fffe03f */
[----:B------:R2:W-:Y:S01]  /*11bed0*/  STL.64 [R1+0x2590], R36 ;  /* 0x0025902401007387 */ /* 0x0005e20000100a00 */
[----:B------:R3:W-:Y:S02]  /*11bee0*/  STL.64 [R1+0x2598], R38 ;  /* 0x0025982601007387 */ /* 0x0007e40000100a00 */
[----:B------:R-:W4:Y:S02]  /*11bef0*/  LDL.LU R240, [R1+0x200] ;  /* 0x0002000001f07983 */ /* 0x000f240000300800 */
[----:B------:R-:W-:Y:S01]  /*11bf00*/  STL.64 [R1+0x2580], R12 ;  /* 0x0025800c01007387 */ /* 0x000fe20000100a00 */
[----:B------:R1:W-:Y:S01]  /*11bf10*/  STL.64 [R1+0x2588], R14 ;  /* 0x0025880e01007387 */ /* 0x0003e20000100a00 */
[----:B------:R-:W4:Y:S02]  /*11bf20*/  LDL.LU R241, [R1+0x204] ;  /* 0x0002040001f17983 */ /* 0x000f240000300800 */
[----:B------:R-:W4:Y:S02]  /*11bf30*/  LDL.LU R242, [R1+0x208] ;  /* 0x0002080001f27983 */ /* 0x000f240000300800 */
[----:B------:R-:W4:Y:S01]  /*11bf40*/  LDL.LU R243, [R1+0x20c] ;  /* 0x00020c0001f37983 */ /* 0x000f220000300800 */
[----:B------:R-:W4:Y:S01]  /*11bf50*/  LDL.LU R236, [R1+0x210] ;  /* 0x0002100001ec7983 */ /* 0x000f220000300800 */
[----:B------:R-:W4:Y:S02]  /*11bf60*/  LDL.LU R237, [R1+0x214] ;  /* 0x0002140001ed7983 */ /* 0x000f240000300800 */
[----:B------:R-:W4:Y:S02]  /*11bf70*/  LDL.LU R238, [R1+0x218] ;  /* 0x0002180001ee7983 */ /* 0x000f240000300800 */
[----:B------:R-:W4:Y:S01]  /*11bf80*/  LDL.LU R239, [R1+0x21c] ;  /* 0x00021c0001ef7983 */ /* 0x000f220000300800 */
[----:B--2---:R-:W2:Y:S01]  /*11bf90*/  LDL.LU R36, [R1+0x220] ;  /* 0x0002200001247983 */ /* 0x004ea20000300800 */
        /* <DEDUP_REMOVED lines=99> */
[C---:B-1----:R-:W-:Y:S08]  /*11c5d0*/  HMMA.1688.F32.TF32 R12, R228.reuse, R164, R196 ;  /* 0x000000a4e40c723c */ /* 0x042ff000000810c4 */
[C---:B--2---:R-:W-:Y:S08]  /*11c5e0*/  HMMA.1688.F32.TF32 R16, R228.reuse, R28, R192 ;  /* 0x0000001ce410723c */ /* 0x044ff000000810c0 */
        /* <DEDUP_REMOVED lines=15> */
[C---:B---3--:R-:W-:Y:S08]  /*11c6e0*/  HMMA.1688.F32.TF32 R16, R228.reuse, R48, R168 ;  /* 0x00000030e410723c */ /* 0x048ff000000810a8 */
[C---:B-1----:R-:W-:Y:S01]  /*11c6f0*/  HMMA.1688.F32.TF32 R12, R228.reuse, R52, R176 ;  /* 0x00000034e40c723c */ /* 0x042fe200000810b0 */
        /* <DEDUP_REMOVED lines=53> */
[----:B------:R-:W-:Y:S02]  /*11ca50*/  STL.64 [R1+0x22b8], R98 ;  /* 0x0022b86201007387 */ /* 0x000fe40000100a00 */
[C---:B----4-:R-:W-:Y:S05]  /*11ca60*/  HMMA.1688.F32.TF32 R36, R232.reuse, R72, R236 ;  /* 0x00000048e824723c */ /* 0x050fea00000810ec */
[----:B------:R-:W-:Y:S01]  /*11ca70*/  STL.64 [R1+0x22a0], R16 ;  /* 0x0022a01001007387 */ /* 0x000fe20000100a00 */
[----:B------:R2:W-:Y:S02]  /*11ca80*/  STL.64 [R1+0x22a8], R18 ;  /* 0x0022a81201007387 */ /* 0x0005e40000100a00 */
[C---:B--2---:R-:W-:Y:S07]  /*11ca90*/  HMMA.1688.F32.TF32 R16, R232.reuse, R24, R240 ;  /* 0x00000018e810723c */ /* 0x044fee00000810f0 */
[----:B------:R-:W-:Y:S01]  /*11caa0*/  STL.64 [R1+0x2290], R12 ;  /* 0x0022900c01007387 */ /* 0x000fe20000100a00 */
[----:B------:R2:W-:Y:S02]  /*11cab0*/  STL.64 [R1+0x2298], R14 ;  /* 0x0022980e01007387 */ /* 0x0005e40000100a00 */
[C---:B--2---:R-:W-:Y:S05]  /*11cac0*/  HMMA.1688.F32.TF32 R12, R232.reuse, R4, R248 ;  /* 0x00000004e80c723c */ /* 0x044fea00000810f8 */
[----:B------:R-:W-:Y:S01]  /*11cad0*/  STL.64 [R1+0x2280], R36 ;  /* 0x0022802401007387 */ /* 0x000fe20000100a00 */
[----:B------:R-:W-:Y:S02]  /*11cae0*/  STL.64 [R1+0x2288], R38 ;  /* 0x0022882601007387 */ /* 0x000fe40000100a00 */
[----:B------:R-:W2:Y:S05]  /*11caf0*/  LDL.LU R116, [R1+0x10] ;  /* 0x0000100001747983 */ /* 0x000eaa0000300800 */
[----:B------:R-:W-:Y:S01]  /*11cb00*/  STL.64 [R1+0x2270], R16 ;  /* 0x0022701001007387 */ /* 0x000fe20000100a00 */
[----:B------:R-:W-:Y:S09]  /*11cb10*/  STL.64 [R1+0x2278], R18 ;  /* 0x0022781201007387 */ /* 0x000ff20000100a00 */
        /* <DEDUP_REMOVED lines=13> */
[----:B------:R-:W1:Y:S02]  /*11cbf0*/  LDL.LU R136, [R1+0x50] ;  /* 0x0000500001887983 */ /* 0x000e640000300800 */
[----:B------:R-:W1:Y:S02]  /*11cc00*/  LDL.LU R137, [R1+0x54] ;  /* 0x0000540001897983 */ /* 0x000e640000300800 */
[----:B------:R-:W1:Y:S01]  /*11cc10*/  LDL.LU R138, [R1+0x58] ;  /* 0x00005800018a7983 */ /* 0x000e620000300800 */
[----:B------:R-:W1:Y:S01]  /*11cc20*/  LDL.LU R139, [R1+0x5c] ;  /* 0x00005c00018b7983 */ /* 0x000e620000300800 */
        /* <DEDUP_REMOVED lines=104> */
[----:B------:R-:W2:Y:S02]  /*11d2b0*/  LDL.LU R36, [R1] ;  /* 0x0000000001247983 */ /* 0x000ea40000300800 */
[----:B------:R-:W2:Y:S02]  /*11d2c0*/  LDL.LU R37, [R1+0x4] ;  /* 0x0000040001257983 */ /* 0x000ea40000300800 */
[----:B------:R-:W2:Y:S01]  /*11d2d0*/  LDL.LU R38, [R1+0x8] ;  /* 0x0000080001267983 */ /* 0x000ea20000300800 */
[----:B------:R-:W2:Y:S01]  /*11d2e0*/  LDL.LU R39, [R1+0xc] ;  /* 0x00000c0001277983 */ /* 0x000ea20000300800 */
[C---:B----4-:R-:W-:Y:S11]  /*11d2f0*/  HMMA.1688.F32.TF32 R96, R232.reuse, R100, R96 ;  /* 0x00000064e860723c */ /* 0x050ff60000081060 */
[----:B------:R-:W-:Y:S11]  /*11d300*/  @!UPT UIADD3 URZ, URZ, URZ, URZ ;  /* 0x0000003f3f3ff290 */ /* 0x000ff6000fffe03f */
[----:B------:R-:W-:Y:S01]  /*11d310*/  @!UPT UIADD3 URZ, URZ, URZ, URZ ;  /* 0x0000003f3f3ff290 */ /* 0x000fe2000fffe03f */
[----:B------:R4:W-:Y:S01]  /*11d320*/  STL.64 [R1+0x2250], R96 ;  /* 0x0022506001007387 */ /* 0x0009e20000100a00 */
[----:B------:R-:W-:Y:S03]  /*11d330*/  STL.64 [R1+0x2258], R98 ;  /* 0x0022586201007387 */ /* 0x000fe60000100a00 */
[----:B----4-:R-:W3:Y:S02]  /*11d340*/  LDL.LU.64 R96, [R1+0x6b58] ;  /* 0x006b580001607983 */ /* 0x010ee40000300a00 */
[C---:B---3--:R-:W-:Y:S11]  /*11d350*/  HMMA.1688.F32.TF32 R12, R232.reuse, R96, R12 ;  /* 0x00000060e80c723c */ /* 0x048ff6000008100c */
[----:B------:R-:W-:Y:S11]  /*11d360*/  @!UPT UIADD3 URZ, URZ, URZ, URZ ;  /* 0x0000003f3f3ff290 */ /* 0x000ff6000fffe03f */
[----:B------:R-:W-:Y:S01]  /*11d370*/  @!UPT UIADD3 URZ, URZ, URZ, URZ ;  /* 0x0000003f3f3ff290 */ /* 0x000fe2000fffe03f */
[----:B------:R3:W-:Y:S01]  /*11d380*/  STL.64 [R1+0x2240], R12 ;  /* 0x0022400c01007387 */ /* 0x0007e20000100a00 */
[----:B------:R-:W-:Y:S03]  /*11d390*/  STL.64 [R1+0x2248], R14 ;  /* 0x0022480e01007387 */ /* 0x000fe60000100a00 */
[----:B---3--:R-:W2:Y:S02]  /*11d3a0*/  LDL.LU.64 R12, [R1+0x6b50] ;  /* 0x006b5000010c7983 */ /* 0x008ea40000300a00 */
[C---:B--2---:R-:W-:Y:S11]  /*11d3b0*/  HMMA.1688.F32.TF32 R16, R232.reuse, R12, R16 ;  /* 0x0000000ce810723c */ /* 0x044ff60000081010 */
[----:B------:R-:W-:Y:S11]  /*11d3c0*/  @!UPT UIADD3 URZ, URZ, URZ, URZ ;  /* 0x0000003f3f3ff290 */ /* 0x000ff6000fffe03f */
[----:B------:R-:W-:Y:S01]  /*11d3d0*/  @!UPT UIADD3 URZ, URZ, URZ, URZ ;  /* 0x0000003f3f3ff290 */ /* 0x000fe2000fffe03f */
[----:B------:R2:W-:Y:S01]  /*11d3e0*/  STL.64 [R1+0x2440], R16 ;  /* 0x0024401001007387 */ /* 0x0005e20000100a00 */
[----:B------:R-:W-:Y:S03]  /*11d3f0*/  STL.64 [R1+0x2448], R18 ;  /* 0x0024481201007387 */ /* 0x000fe60000100a00 */
[----:B--2---:R-:W2:Y:S01]  /*11d400*/  LDL.LU.64 R16, [R1+0x6b48] ;  /* 0x006b480001107983 */ /* 0x004ea20000300a00 */
        /* <DEDUP_REMOVED lines=16> */
[----:B------:R2:W-:Y:S03]  /*11d510*/  STL.64 [R1+0x2238], R246 ;  /* 0x002238f601007387 */ /* 0x0005e60000100a00 */
[----:B--2---:R-:W2:Y:S01]  /*11d520*/  LDL.LU.64 R246, [R1+0x6b40] ;  /* 0x006b400001f67983 */ /* 0x004ea20000300a00 */
[----:B------:R-:W2:Y:S02]  /*11d530*/  LDL.LU.64 R244, [R1+0x6b38] ;  /* 0x006b380001f47983 */ /* 0x000ea40000300a00 */
[----:B------:R-:W-:Y:S02]  /*11d540*/  STL.64 [R1+0x2210], R200 ;  /* 0x002210c801007387 */ /* 0x000fe40000100a00 */
[----:B------:R3:W-:Y:S02]  /*11d550*/  STL.64 [R1+0x2218], R202 ;  /* 0x002218ca01007387 */ /* 0x0007e40000100a00 */
[----:B---3--:R-:W3:Y:S01]  /*11d560*/  LDL.LU.64 R202, [R1+0x6b30] ;  /* 0x006b300001ca7983 */ /* 0x008ee20000300a00 */
        /* <DEDUP_REMOVED lines=43> */
[----:B-1----:R-:W3:Y:S01]  /*11d820*/  LDL.LU.64 R250, [R1+0x6a80] ;  /* 0x006a800001fa7983 */ /* 0x002ee20000300a00 */
[----:B------:R-:W3:Y:S01]  /*11d830*/  LDL.LU.64 R248, [R1+0x6a78] ;  /* 0x006a780001f87983 */ /* 0x000ee20000300a00 */
[C---:B------:R-:W-:Y:S08]  /*11d840*/  HMMA.1688.F32.TF32 R220, R232.reuse, R120, R220 ;  /* 0x00000078e8dc723c */ /* 0x040ff000000810dc */
[C---:B------:R-:W-:Y:S11]  /*11d850*/  HMMA.1688.F32.TF32 R216, R232.reuse, R76, R216 ;  /* 0x0000004ce8d8723c */ /* 0x040ff600000810d8 */
[----:B------:R-:W-:Y:S04]  /*11d860*/  @!UPT UIADD3 URZ, URZ, URZ, URZ ;  /* 0x0000003f3f3ff290 */ /* 0x000fe8000fffe03f */
[----:B------:R-:W-:Y:S01]  /*11d870*/  STL.64 [R1+0x1d40], R220 ;  /* 0x001d40dc01007387 */ /* 0x000fe20000100a00 */
[----:B------:R1:W-:Y:S07]  /*11d880*/  STL.64 [R1+0x1d48], R222 ;  /* 0x001d48de01007387 */ /* 0x0003ee0000100a00 */
[----:B------:R-:W-:Y:S02]  /*11d890*/  STL.64 [R1+0x1d20], R216 ;  /* 0x001d20d801007387 */ /* 0x000fe40000100a00 */
[----:B------:R1:W-:Y:S02]  /*11d8a0*/  STL.64 [R1+0x1d28], R218 ;  /* 0x001d28da01007387 */ /* 0x0003e40000100a00 */
[C---:B-1----:R-:W-:Y:S08]  /*11d8b0*/  HMMA.1688.F32.TF32 R220, R232.reuse, R8, R212 ;  /* 0x00000008e8dc723c */ /* 0x042ff000000810d4 */
        /* <DEDUP_REMOVED lines=38> */
[----:B-1----:R-:W4:Y:S01]  /*11db20*/  LDL.LU R124, [R1+0x2d0] ;  /* 0x0002d000017c7983 */ /* 0x002f220000300800 */
[C---:B--2---:R-:W-:Y:S08]  /*11db30*/  HMMA.1688.F32.TF32 R36, R228.reuse, R100, R240 ;  /* 0x00000064e424723c */ /* 0x044ff000000810f0 */
[----:B---3--:R-:W-:Y:S01]  /*11db40*/  HMMA.1688.F32.TF32 R116, R228, R4, R248 ;  /* 0x00000004e474723c */ /* 0x008fe200000810f8 */
[----:B------:R-:W-:Y:S11]  /*11db50*/  IMAD.MOV.U32 R127, RZ, RZ, R236 ;  /* 0x000000ffff7f7224 */ /* 0x000ff600078e00ec */
[----:B------:R-:W-:Y:S11]  /*11db60*/  @!UPT UIADD3 URZ, URZ, URZ, URZ ;  /* 0x0000003f3f3ff290 */ /* 0x000ff6000fffe03f */
[----:B------:R1:W-:Y:S01]  /*11db70*/  STL.64 [R1+0x10c0], R116 ;  /* 0x0010c07401007387 */ /* 0x0003e20000100a00 */
[----:B------:R2:W-:Y:S02]  /*11db80*/  STL.64 [R1+0x10c8], R118 ;  /* 0x0010c87601007387 */ /* 0x0005e40000100a00 */
[----:B------:R3:W-:Y:S02]  /*11db90*/  STL.64 [R1+0x10a0], R36 ;  /* 0x0010a02401007387 */ /* 0x0007e40000100a00 */
[----:B------:R1:W-:Y:S01]  /*11dba0*/  STL.64 [R1+0x10a8], R38 ;  /* 0x0010a82601007387 */ /* 0x0003e20000100a00 */
[----:B------:R-:W4:Y:S01]  /*11dbb0*/  LDL.LU R125, [R1+0x2d4] ;  /* 0x0002d400017d7983 */ /* 0x000f220000300800 */
[----:B------:R-:W4:Y:S02]  /*11dbc0*/  LDL.LU R126, [R1+0x2d8] ;  /* 0x0002d800017e7983 */ /* 0x000f240000300800 */
        /* <DEDUP_REMOVED lines=56> */
[----:B-1----:R-:W-:Y:S01]  /*11df50*/  MOV R116, R237 ;  /* 0x000000ed00747202 */ /* 0x002fe20000000f00 */
[----:B------:R-:W-:-:S02]  /*11df60*/  IMAD.MOV.U32 R117, RZ, RZ, R238 ;  /* 0x000000ffff757224 */ /* 0x000fc400078e00ee */
[----:B--2---:R-:W-:Y:S02]  /*11df70*/  IMAD.MOV.U32 R118, RZ, RZ, R239 ;  /* 0x000000ffff767224 */ /* 0x004fe400078e00ef */
[----:B---3--:R-:W-:Y:S02]  /*11df80*/  IMAD.MOV.U32 R135, RZ, RZ, R236 ;  /* 0x000000ffff877224 */ /* 0x008fe400078e00ec */
        /* <DEDUP_REMOVED lines=9> */
[C---:B--2---:R-:W-:Y:S03]  /*11e020*/  HMMA.1688.F32.TF32 R232, R228.reuse, R96, R236 ;  /* 0x00000060e4e8723c */ /* 0x044fe600000810ec */
[----:B------:R-:W2:Y:S11]  /*11e030*/  LDL.LU R236, [R1+0x340] ;  /* 0x0003400001ec7983 */ /* 0x000eb60000300800 */
[----:B------:R-:W-:Y:S09]  /*11e040*/  @!UPT UIADD3 URZ, URZ, URZ, URZ ;  /* 0x0000003f3f3ff290 */ /* 0x000ff2000fffe03f */
[----:B------:R-:W-:Y:S01]  /*11e050*/  STL.64 [R1+0x1080], R232 ;  /* 0x001080e801007387 */ /* 0x000fe20000100a00 */
[----:B------:R-:W-:Y:S02]  /*11e060*/  STL.64 [R1+0x1088], R234 ;  /* 0x001088ea01007387 */ /* 0x000fe40000100a00 */
[----:B------:R-:W2:Y:S02]  /*11e070*/  LDL.LU R237, [R1+0x344] ;  /* 0x0003440001ed7983 */ /* 0x000ea40000300800 */
[----:B------:R-:W2:Y:S01]  /*11e080*/  LDL.LU R238, [R1+0x348] ;  /* 0x0003480001ee7983 */ /* 0x000ea20000300800 */
[----:B------:R-:W2:Y:S01]  /*11e090*/  LDL.LU R239, [R1+0x34c] ;  /* 0x00034c0001ef7983 */ /* 0x000ea20000300800 */
[C---:B----4-:R-:W-:Y:S08]  /*11e0a0*/  HMMA.1688.F32.TF32 R220, R228.reuse, R12, R220 ;  /* 0x0000000ce4dc723c */ /* 0x050ff000000810dc */
[C---:B------:R-:W-:Y:S08]  /*11e0b0*/  HMMA.1688.F32.TF32 R216, R228.reuse, R16, R216 ;  /* 0x00000010e4d8723c */ /* 0x040ff000000810d8 */
        /* <DEDUP_REMOVED lines=15> */
[C---:B------:R-:W-:Y:S08]  /*11e1b0*/  HMMA.1688.F32.TF32 R124, R228.reuse, R120, R124 ;  /* 0x00000078e47c723c */ /* 0x040ff0000008107c */
[C---:B---3--:R-:W-:Y:S08]  /*11e1c0*/  HMMA.1688.F32.TF32 R116, R228.reuse, R76, R116 ;  /* 0x0000004ce474723c */ /* 0x048ff00000081074 */
[----:B------:R-:W-:Y:S01]  /*11e1d0*/  HMMA.1688.F32.TF32 R36, R228, R8, R36 ;  /* 0x00000008e424723c */ /* 0x000fe20000081024 */
[----:B------:R-:W-:Y:S01]  /*11e1e0*/  MOV R43, R76 ;  /* 0x0000004c002b7202 */ /* 0x000fe20000000f00 */
[----:B------:R-:W-:-:S02]  /*11e1f0*/  IMAD.MOV.U32 R42, RZ, RZ, R77 ;  /* 0x000000ffff2a7224 */ /* 0x000fc400078e004d */
[----:B------:R-:W-:Y:S01]  /*11e200*/  IMAD.MOV.U32 R35, RZ, RZ, R120 ;  /* 0x000000ffff237224 */ /* 0x000fe200078e0078 */
[----:B------:R-:W-:Y:S01]  /*11e210*/  STL.64 [R1+0x1060], R220 ;  /* 0x001060dc01007387 */ /* 0x000fe20000100a00 */
[----:B------:R1:W-:Y:S02]  /*11e220*/  STL.64 [R1+0x1068], R222 ;  /* 0x001068de01007387 */ /* 0x0003e40000100a00 */
[----:B------:R-:W-:Y:S02]  /*11e230*/  IMAD.MOV.U32 R34, RZ, RZ, R121 ;  /* 0x000000ffff227224 */ /* 0x000fe400078e0079 */
[----:B------:R-:W-:Y:S01]  /*11e240*/  IMAD.MOV.U32 R47, RZ, RZ, R8 ;  /* 0x000000ffff2f7224 */ /* 0x000fe200078e0008 */
[----:B------:R-:W-:Y:S01]  /*11e250*/  MOV R46, R9 ;  /* 0x00000009002e7202 */ /* 0x000fe20000000f00 */
[----:B------:R-:W-:Y:S04]  /*11e260*/  LDS R232, [R2+0x38480] ;  /* 0x0384800002e87984 */ /* 0x000fe80000000800 */
[----:B------:R-:W-:Y:S04]  /*11e270*/  LDS R234, [R2+0x3a480] ;  /* 0x03a4800002ea7984 */ /* 0x000fe80000000800 */
[----:B------:R-:W-:Y:S04]  /*11e280*/  LDS R233, [R0+0x38480] ;  /* 0x0384800000e97984 */ /* 0x000fe80000000800 */
[----:B------:R-:W3:Y:S04]  /*11e290*/  LDS R235, [R0+0x3a480] ;  /* 0x03a4800000eb7984 */ /* 0x000ee80000000800 */
[----:B-1----:R-:W4:Y:S01]  /*11e2a0*/  LDL.LU.64 R222, [R1+0x6a58] ;  /* 0x006a580001de7983 */ /* 0x002f220000300a00 */
[----:B------:R-:W4:Y:S02]  /*11e2b0*/  LDL.LU.64 R220, [R1+0x6a50] ;  /* 0x006a500001dc7983 */ /* 0x000f240000300a00 */
[----:B------:R-:W-:Y:S02]  /*11e2c0*/  STL.64 [R1+0x1040], R216 ;  /* 0x001040d801007387 */ /* 0x000fe40000100a00 */
[----:B------:R1:W-:Y:S02]  /*11e2d0*/  STL.64 [R1+0x1048], R218 ;  /* 0x001048da01007387 */ /* 0x0003e40000100a00 */
[----:B-1----:R-:W3:Y:S01]  /*11e2e0*/  LDL.LU.64 R218, [R1+0x6a48] ;  /* 0x006a480001da7983 */ /* 0x002ee20000300a00 */
[----:B------:R-:W3:Y:S02]  /*11e2f0*/  LDL.LU.64 R216, [R1+0x6a40] ;  /* 0x006a400001d87983 */ /* 0x000ee40000300a00 */
        /* <DEDUP_REMOVED lines=12> */
[----:B------:R-:W3:Y:S02]  /*11e3c0*/  LDL.LU.64 R166, [R1+0x6a08] ;  /* 0x006a080001a67983 */ /* 0x000ee40000300a00 */
[----:B------:R-:W3:Y:S01]  /*11e3d0*/  LDL.LU.64 R164, [R1+0x6a00] ;  /* 0x006a000001a47983 */ /* 0x000ee20000300a00 */
[----:B------:R-:W-:Y:S01]  /*11e3e0*/  STL.64 [R1+0xfd0], R160 ;  /* 0x000fd0a001007387 */ /* 0x000fe20000100a00 */
[----:B------:R1:W-:Y:S03]  /*11e3f0*/  STL.64 [R1+0xfd8], R162 ;  /* 0x000fd8a201007387 */ /* 0x0003e60000100a00 */
        /* <DEDUP_REMOVED lines=8> */
[----:B------:R-:W-:Y:S02]  /*11e480*/  STL.64 [R1+0xf90], R148 ;  /* 0x000f909401007387 */ /* 0x000fe40000100a00 */
[----:B------:R1:W-:Y:S02]  /*11e490*/  STL.64 [R1+0xf98], R150 ;  /* 0x000f989601007387 */ /* 0x0003e40000100a00 */
[----:B-1----:R-:W3:Y:S01]  /*11e4a0*/  LDL.LU.64 R150, [R1+0x69c8] ;  /* 0x0069c80001967983 */ /* 0x002ee20000300a00 */
[----:B------:R-:W3:Y:S01]  /*11e4b0*/  LDL.LU.64 R148, [R1+0x69c0] ;  /* 0x0069c00001947983 */ /* 0x000ee20000300a00 */
[C---:B--2---:R-:W-:Y:S11]  /*11e4c0*/  HMMA.1688.F32.TF32 R236, R228.reuse, R44, R236 ;  /* 0x0000002ce4ec723c */ /* 0x044ff600000810ec */
[----:B------:R-:W-:Y:S11]  /*11e4d0*/  @!UPT UIADD3 URZ, URZ, URZ, URZ ;  /* 0x0000003f3f3ff290 */ /* 0x000ff6000fffe03f */
[----:B------:R-:W-:Y:S01]  /*11e4e0*/  @!UPT UIADD3 URZ, URZ, URZ, URZ ;  /* 0x0000003f3f3ff290 */ /* 0x000fe2000fffe03f */
[----:B------:R-:W-:Y:S01]  /*11e4f0*/  STL.64 [R1+0xf70], R236 ;  /* 0x000f70ec01007387 */ /* 0x000fe20000100a00 */
[----:B------:R1:W-:Y:S02]  /*11e500*/  STL.64 [R1+0xf78], R238 ;  /* 0x000f78ee01007387 */ /* 0x0003e40000100a00 */
[----:B-1----:R-:W-:Y:S01]  /*11e510*/  HMMA.1688.F32.TF32 R236, R228, R52, R248 ;  /* 0x00000034e4ec723c */ /* 0x002fe200000810f8 */
[----:B------:R-:W-:Y:S01]  /*11e520*/  STL.64 [R1+0xf50], R240 ;  /* 0x000f50f001007387 */ /* 0x000fe20000100a00 */
[----:B------:R-:W-:Y:S11]  /*11e530*/  STL.64 [R1+0xf58], R242 ;  /* 0x000f58f201007387 */ /* 0x000ff60000100a00 */
        /* <DEDUP_REMOVED lines=59> */
[----:B----4-:R-:W4:Y:S02]  /*11e8f0*/  LDL.LU R38, [R1+0x388] ;  /* 0x0003880001267983 */ /* 0x010f240000300800 */
        /* <DEDUP_REMOVED lines=17> */
[C---:B--2---:R-:W-:Y:S08]  /*11ea10*/  HMMA.1688.F32.TF32 R144, R228.reuse, R140, R144 ;  /* 0x0000008ce490723c */ /* 0x044ff00000081090 */
[C---:B---3--:R-:W-:Y:S08]  /*11ea20*/  HMMA.1688.F32.TF32 R136, R228.reuse, R84, R136 ;  /* 0x00000054e488723c */ /* 0x048ff00000081088 */
[C---:B------:R-:W-:Y:S08]  /*11ea30*/  HMMA.1688.F32.TF32 R132, R228.reuse, R92, R132 ;  /* 0x0000005ce484723c */ /* 0x040ff00000081084 */
[C---:B------:R-:W-:Y:S08]  /*11ea40*/  HMMA.1688.F32.TF32 R128, R228.reuse, R104, R128 ;  /* 0x00000068e480723c */ /* 0x040ff00000081080 */
[----:B------:R-:W-:Y:S08]  /*11ea50*/  HMMA.1688.F32.TF32 R228, R228, R224, R124 ;  /* 0x000000e0e4e4723c */ /* 0x000ff0000008107c */
[C---:B------:R-:W-:Y:S08]  /*11ea60*/  HMMA.1688.F32.TF32 R116, R232.reuse, R112, R116 ;  /* 0x00000070e874723c */ /* 0x040ff00000081074 */
        /* <DEDUP_REMOVED lines=10> */
[C---:B------:R-:W-:Y:S08]  /*11eb10*/  HMMA.1688.F32.TF32 R236, R232.reuse, R80, R236 ;  /* 0x00000050e8ec723c */ /* 0x040ff000000810ec */
[C---:B------:R-:W-:Y:S01]  /*11eb20*/  HMMA.1688.F32.TF32 R76, R232.reuse, R72, R76 ;  /* 0x00000048e84c723c */ /* 0x040fe2000008104c */
[----:B-1----:R-:W2:Y:S01]  /*11eb30*/  LDL.LU.64 R138, [R1+0x6998] ;  /* 0x00699800018a7983 */ /* 0x002ea20000300a00 */
[----:B------:R-:W2:Y:S02]  /*11eb40*/  LDL.LU.64 R136, [R1+0x6990] ;  /* 0x0069900001887983 */ /* 0x000ea40000300a00 */
[----:B------:R-:W-:Y:S02]  /*11eb50*/  STL.64 [R1+0xde0], R132 ;  /* 0x000de08401007387 */ /* 0x000fe40000100a00 */
[----:B------:R1:W-:Y:S02]  /*11eb60*/  STL.64 [R1+0xde8], R134 ;  /* 0x000de88601007387 */ /* 0x0003e40000100a00 */
[C---:B----4-:R-:W-:Y:S01]  /*11eb70*/  HMMA.1688.F32.TF32 R36, R232.reuse, R24, R36 ;  /* 0x00000018e824723c */ /* 0x050fe20000081024 */
[----:B-1----:R-:W4:Y:S01]  /*11eb80*/  LDL.LU.64 R134, [R1+0x6988] ;  /* 0x0069880001867983 */ /* 0x002f220000300a00 */
[----:B------:R-:W4:Y:S02]  /*11eb90*/  LDL.LU.64 R132, [R1+0x6980] ;  /* 0x0069800001847983 */ /* 0x000f240000300a00 */
        /* <DEDUP_REMOVED lines=10> */
[C---:B------:R-:W-:Y:S08]  /*11ec40*/  HMMA.1688.F32.TF32 R8, R232.reuse, R4, R8 ;  /* 0x00000004e808723c */ /* 0x040ff00000081008 */
[----:B------:R-:W-:Y:S01]  /*11ec50*/  HMMA.1688.F32.TF32 R248, R232, R100, R248 ;  /* 0x00000064e8f8723c */ /* 0x000fe200000810f8 */
[----:B------:R-:W-:Y:S01]  /*11ec60*/  MOV R107, R100 ;  /* 0x00000064006b7202 */ /* 0x000fe20000000f00 */
[----:B------:R-:W-:Y:S01]  /*11ec70*/  IMAD.MOV.U32 R106, RZ, RZ, R101 ;  /* 0x000000ffff6a7224 */ /* 0x000fe200078e0065 */
[----:B------:R-:W-:Y:S01]  /*11ec80*/  MOV R87, R28 ;  /* 0x0000001c00577202 */ /* 0x000fe20000000f00 */
[----:B------:R-:W-:Y:S01]  /*11ec90*/  IMAD.MOV.U32 R86, RZ, RZ, R29 ;  /* 0x000000ffff567224 */ /* 0x000fe200078e001d */
[----:B------:R-:W-:Y:S04]  /*11eca0*/  LDS R228, [R2+0x38500] ;  /* 0x0385000002e47984 */ /* 0x000fe80000000800 */
[----:B------:R-:W-:Y:S04]  /*11ecb0*/  LDS R230, [R2+0x3a500] ;  /* 0x03a5000002e67984 */ /* 0x000fe80000000800 */
[----:B------:R-:W-:Y:S04]  /*11ecc0*/  LDS R229, [R0+0x38500] ;  /* 0x0385000000e57984 */ /* 0x000fe80000000800 */
[----:B-1----:R-:W2:Y:S01]  /*11ecd0*/  LDL.LU.64 R122, [R1+0x6958] ;  /* 0x00695800017a7983 */ /* 0x002ea20000300a00 */
[----:B------:R-:W2:Y:S02]  /*11ece0*/  LDL.LU.64 R120, [R1+0x6950] ;  /* 0x0069500001787983 */ /* 0x000ea40000300a00 */
[----:B------:R-:W-:Y:S02]  /*11ecf0*/  STL.64 [R1+0xd50], R116 ;  /* 0x000d507401007387 */ /* 0x000fe40000100a00 */
[----:B------:R1:W-:Y:S01]  /*11ed00*/  STL.64 [R1+0xd58], R118 ;  /* 0x000d587601007387 */ /* 0x0003e20000100a00 */
[----:B------:R-:W2:Y:S04]  /*11ed10*/  LDS R231, [R0+0x3a500] ;  /* 0x03a5000000e77984 */ /* 0x000ea80000000800 */
[----:B-1----:R-:W2:Y:S01]  /*11ed20*/  LDL.LU.64 R118, [R1+0x6948] ;  /* 0x0069480001767983 */ /* 0x002ea20000300a00 */
[----:B------:R-:W2:Y:S02]  /*11ed30*/  LDL.LU.64 R116, [R1+0x6940] ;  /* 0x0069400001747983 */ /* 0x000ea40000300a00 */
[----:B------:R-:W2:Y:S02]  /*11ed40*/  LDL.LU.64 R114, [R1+0x6938] ;  /* 0x0069380001727983 */ /* 0x000ea40000300a00 */
[----:B------:R-:W2:Y:S01]  /*11ed50*/  LDL.LU.64 R112, [R1+0x6930] ;  /* 0x0069300001707983 */ /* 0x000ea20000300a00 */
[----:B------:R1:W-:Y:S01]  /*11ed60*/  STL.64 [R1+0xd30], R240 ;  /* 0x000d30f001007387 */ /* 0x0003e20000100a00 */
[----:B------:R-:W-:Y:S02]  /*11ed70*/  STL.64 [R1+0xd38], R242 ;  /* 0x000d38f201007387 */ /* 0x000fe40000100a00 */
[----:B------:R-:W2:Y:S02]  /*11ed80*/  LDL.LU.64 R90, [R1+0x6928] ;  /* 0x00692800015a7983 */ /* 0x000ea40000300a00 */
[----:B-1----:R-:W-:Y:S01]  /*11ed90*/  IMAD.MOV.U32 R241, RZ, RZ, R88 ;  /* 0x000000fffff17224 */ /* 0x002fe200078e0058 */
[----:B------:R-:W-:-:S02]  /*11eda0*/  MOV R240, R89 ;  /* 0x0000005900f07202 */ /* 0x000fc40000000f00 */
[----:B------:R-:W2:Y:S01]  /*11edb0*/  LDL.LU.64 R88, [R1+0x6920] ;  /* 0x0069200001587983 */ /* 0x000ea20000300a00 */
[----:B------:R-:W-:Y:S02]  /*11edc0*/  STL.64 [R1+0xd10], R236 ;  /* 0x000d10ec01007387 */ /* 0x000fe40000100a00 */
[----:B------:R1:W-:Y:S02]  /*11edd0*/  STL.64 [R1+0xd18], R238 ;  /* 0x000d18ee01007387 */ /* 0x0003e40000100a00 */
[----:B------:R-:W2:Y:S02]  /*11ede0*/  LDL.LU.64 R82, [R1+0x6918] ;  /* 0x0069180001527983 */ /* 0x000ea40000300a00 */
[----:B-1----:R-:W-:Y:S02]  /*11edf0*/  IMAD.MOV.U32 R239, RZ, RZ, R80 ;  /* 0x000000ffffef7224 */ /* 0x002fe400078e0050 */
[----:B------:R-:W-:Y:S02]  /*11ee00*/  IMAD.MOV.U32 R238, RZ, RZ, R81 ;  /* 0x000000ffffee7224 */ /* 0x000fe400078e0051 */
[----:B------:R-:W2:Y:S01]  /*11ee10*/  LDL.LU.64 R80, [R1+0x6910] ;  /* 0x0069100001507983 */ /* 0x000ea20000300a00 */
[----:B------:R-:W-:Y:S02]  /*11ee20*/  STL.64 [R1+0xcf0], R76 ;  /* 0x000cf04c01007387 */ /* 0x000fe40000100a00 */
[----:B------:R1:W-:Y:S02]  /*11ee30*/  STL.64 [R1+0xcf8], R78 ;  /* 0x000cf84e01007387 */ /* 0x0003e40000100a00 */
[----:B------:R-:W-:Y:S01]  /*11ee40*/  IMAD.MOV.U32 R237, RZ, RZ, R24 ;  /* 0x000000ffffed7224 */ /* 0x000fe200078e0018 */
[----:B------:R-:W-:Y:S01]  /*11ee50*/  MOV R236, R25 ;  /* 0x0000001900ec7202 */ /* 0x000fe20000000f00 */
        /* <DEDUP_REMOVED lines=17> */
[----:B------:R2:W-:Y:S02]  /*11ef70*/  STL.64 [R1+0xc98], R250 ;  /* 0x000c98fa01007387 */ /* 0x0005e40000100a00 */
[----:B------:R-:W3:Y:S02]  /*11ef80*/  LDL.LU.64 R102, [R1+0x68a8] ;  /* 0x0068a80001667983 */ /* 0x000ee40000300a00 */
[----:B------:R-:W3:Y:S01]  /*11ef90*/  LDL.LU.64 R100, [R1+0x68a0] ;  /* 0x0068a00001647983 */ /* 0x000ee20000300a00 */
[C---:B--2---:R-:W-:Y:S07]  /*11efa0*/  HMMA.1688.F32.TF32 R248, R232.reuse, R96, R4 ;  /* 0x00000060e8f8723c */ /* 0x044fee0000081004 */
[----:B------:R-:W-:Y:S01]  /*11efb0*/  IMAD.MOV.U32 R5, RZ, RZ, R96 ;  /* 0x000000ffff057224 */ /* 0x000fe200078e0060 */
[----:B------:R-:W-:Y:S11]  /*11efc0*/  MOV R4, R97 ;  /* 0x0000006100047202 */ /* 0x000ff60000000f00 */
[----:B------:R-:W-:Y:S04]  /*11efd0*/  @!UPT UIADD3 URZ, URZ, URZ, URZ ;  /* 0x0000003f3f3ff290 */ /* 0x000fe8000fffe03f */
[----:B------:R-:W-:Y:S01]  /*11efe0*/  STL.64 [R1+0xc70], R248 ;  /* 0x000c70f801007387 */ /* 0x000fe20000100a00 */
[----:B------:R-:W-:Y:S02]  /*11eff0*/  STL.64 [R1+0xc78], R250 ;  /* 0x000c78fa01007387 */ /* 0x000fe40000100a00 */
[----:B------:R-:W2:Y:S02]  /*11f000*/  LDL.LU.64 R98, [R1+0x6898] ;  /* 0x0068980001627983 */ /* 0x000ea40000300a00 */
[----:B------:R-:W2:Y:S01]  /*11f010*/  LDL.LU.64 R96, [R1+0x6890] ;  /* 0x0068900001607983 */ /* 0x000ea20000300a00 */
[C---:B------:R-:W-:Y:S01]  /*11f020*/  HMMA.1688.F32.TF32 R8, R232.reuse, R12, R8 ;  /* 0x0000000ce808723c */ /* 0x040fe20000081008 */
[----:B------:R-:W-:Y:S02]  /*11f030*/  IMAD.MOV.U32 R243, RZ, RZ, R12 ;  /* 0x000000fffff37224 */ /* 0x000fe400078e000c */
[----:B------:R-:W-:Y:S11]  /*11f040*/  IMAD.MOV.U32 R242, RZ, RZ, R13 ;  /* 0x000000fffff27224 */ /* 0x000ff600078e000d */
[----:B------:R-:W-:Y:S09]  /*11f050*/  @!UPT UIADD3 URZ, URZ, URZ, URZ ;  /* 0x0000003f3f3ff290 */ /* 0x000ff2000fffe03f */
[----:B------:R-:W-:Y:S01]  /*11f060*/  STL.64 [R1+0xc60], R8 ;  /* 0x000c600801007387 */ /* 0x000fe20000100a00 */
[----:B------:R3:W-:Y:S02]  /*11f070*/  STL.64 [R1+0xc68], R10 ;  /* 0x000c680a01007387 */ /* 0x0007e40000100a00 */
[----:B------:R-:W4:Y:S02]  /*11f080*/  LDL.LU.64 R14, [R1+0x6888] ;  /* 0x00688800010e7983 */ /* 0x000f240000300a00 */
[----:B------:R-:W4:Y:S01]  /*11f090*/  LDL.LU.64 R12, [R1+0x6880] ;  /* 0x00688000010c7983 */ /* 0x000f220000300a00 */
[C---:B---3--:R-:W-:Y:S11]  /*11f0a0*/  HMMA.1688.F32.TF32 R8, R232.reuse, R16, R100 ;  /* 0x00000010e808723c */ /* 0x048ff60000081064 */
[----:B------:R-:W-:Y:S11]  /*11f0b0*/  @!UPT UIADD3 URZ, URZ, URZ, URZ ;  /* 0x0000003f3f3ff290 */ /* 0x000ff6000fffe03f */
[----:B------:R-:W-:Y:S01]  /*11f0c0*/  @!UPT UIADD3 URZ, URZ, URZ, URZ ;  /* 0x0000003f3f3ff290 */ /* 0x000fe2000fffe03f */
[----:B------:R-:W-:Y:S01]  /*11f0d0*/  STL.64 [R1+0xc40], R8 ;  /* 0x000c400801007387 */ /* 0x000fe20000100a00 */
[----:B------:R2:W-:Y:S01]  /*11f0e0*/  STL.64 [R1+0xc48], R10 ;  /* 0x000c480a01007387 */ /* 0x0005e20000100a00 */
[----:B------:R-:W-:Y:S01]  /*11f0f0*/  MOV R103, R16 ;  /* 0x0000001000677202 */ /* 0x000fe20000000f00 */
[----:B------:R-:W-:Y:S01]  /*11f100*/  IMAD.MOV.U32 R102, RZ, RZ, R17 ;  /* 0x000000ffff667224 */ /* 0x000fe200078e0011 */
[----:B------:R-:W3:Y:S01]  /*11f110*/  LDL.LU.64 R18, [R1+0x6878] ;  /* 0x0068780001127983 */ /* 0x000ee20000300a00 */
[----:B------:R-:W3:Y:S02]  /*11f120*/  LDL.LU.64 R16, [R1+0x6870] ;  /* 0x0068700001107983 */ /* 0x000ee40000300a00 */
[----:B------:R-:W-:Y:S01]  /*11f130*/  IMAD.MOV.U32 R100, RZ, RZ, R23 ;  /* 0x000000ffff647224 */ /* 0x000fe200078e0017 */
[----:B------:R-:W-:Y:S01]  /*11f140*/  MOV R101, R22 ;  /* 0x0000001600657202 */ /* 0x000fe20000000f00 */
[----:B--2---:R-:W-:Y:S07]  /*11f150*/  HMMA.1688.F32.TF32 R8, R232, R20, R96 ;  /* 0x00000014e808723c */ /* 0x004fee0000081060 */
[----:B------:R-:W-:-:S02]  /*11f160*/  IMAD.MOV.U32 R97, RZ, RZ, R20 ;  /* 0x000000ffff617224 */ /* 0x000fc400078e0014 */
[----:B------:R-:W-:Y:S11]  /*11f170*/  IMAD.MOV.U32 R96, RZ, RZ, R21 ;  /* 0x000000ffff607224 */ /* 0x000ff600078e0015 */
[----:B------:R-:W-:Y:S03]  /*11f180*/  @!UPT UIADD3 URZ, URZ, URZ, URZ ;  /* 0x0000003f3f3ff290 */ /* 0x000fe6000fffe03f */
[----:B------:R-:W-:Y:S01]  /*11f190*/  STL.64 [R1+0xc20], R8 ;  /* 0x000c200801007387 */ /* 0x000fe20000100a00 */
[----:B------:R4:W-:Y:S02]  /*11f1a0*/  STL.64 [R1+0xc28], R10 ;  /* 0x000c280a01007387 */ /* 0x0009e40000100a00 */
[----:B------:R-:W2:Y:S02]  /*11f1b0*/  LDL.LU.64 R22, [R1+0x6868] ;  /* 0x0068680001167983 */ /* 0x000ea40000300a00 */
[----:B------:R-:W2:Y:S01]  /*11f1c0*/  LDL.LU.64 R20, [R1+0x6860] ;  /* 0x0068600001147983 */ /* 0x000ea20000300a00 */
[C---:B----4-:R-:W-:Y:S11]  /*11f1d0*/  HMMA.1688.F32.TF32 R8, R232.reuse, R28, R12 ;  /* 0x0000001ce808723c */ /* 0x050ff6000008100c */
[----:B------:R-:W-:Y:S11]  /*11f1e0*/  @!UPT UIADD3 URZ, URZ, URZ, URZ ;  /* 0x0000003f3f3ff290 */ /* 0x000ff6000fffe03f */
[----:B------:R-:W-:Y:S01]  /*11f1f0*/  @!UPT UIADD3 URZ, URZ, URZ, URZ ;  /* 0x0000003f3f3ff290 */ /* 0x000fe2000fffe03f */
[----:B------:R-:W-:Y:S01]  /*11f200*/  STL.64 [R1+0xc00], R8 ;  /* 0x000c000801007387 */ /* 0x000fe20000100a00 */
[----:B------:R3:W-:Y:S02]  /*11f210*/  STL.64 [R1+0xc08], R10 ;  /* 0x000c080a01007387 */ /* 0x0007e40000100a00 */
[----:B------:R-:W4:Y:S02]  /*11f220*/  LDL.LU.64 R30, [R1+0x6858] ;  /* 0x00685800011e7983 */ /* 0x000f240000300a00 */
[----:B------:R-:W4:Y:S01]  /*11f230*/  LDL.LU.64 R28, [R1+0x6850] ;  /* 0x00685000011c7983 */ /* 0x000f220000300a00 */
[----:B---3--:R-:W-:Y:S07]  /*11f240*/  HMMA.1688.F32.TF32 R8, R232, R100, R16 ;  /* 0x00000064e808723c */ /* 0x008fee0000081010 */
[----:B------:R-:W-:Y:S01]  /*11f250*/  IMAD.MOV.U32 R16, RZ, RZ, R51 ;  /* 0x000000ffff107224 */ /* 0x000fe200078e0033 */
[----:B------:R-:W-:Y:S01]  /*11f260*/  MOV R17, R50 ;  /* 0x0000003200117202 */ /* 0x000fe20000000f00 */
[----:B------:R-:W-:-:S02]  /*11f270*/  IMAD.MOV.U32 R12, RZ, RZ, R35 ;  /* 0x000000ffff0c7224 */ /* 0x000fc400078e0023 */
[----:B------:R-:W-:Y:S11]  /*11f280*/  IMAD.MOV.U32 R13, RZ, RZ, R34 ;  /* 0x000000ffff0d7224 */ /* 0x000ff600078e0022 */
[----:B------:R-:W-:Y:S01]  /*11f290*/  @!UPT UIADD3 URZ, URZ, URZ, URZ ;  /* 0x0000003f3f3ff290 */ /* 0x000fe2000fffe03f */
[----:B------:R1:W-:Y:S01]  /*11f2a0*/  STL.64 [R1+0xbe0], R8 ;  /* 0x000be00801007387 */ /* 0x0003e20000100a00 */
[----:B------:R-:W-:Y:S01]  /*11f2b0*/  STL.64 [R1+0xbe8], R10 ;  /* 0x000be80a01007387 */ /* 0x000fe20000100a00 */
[----:B-1----:R-:W-:Y:S01]  /*11f2c0*/  MOV R9, R32 ;  /* 0x0000002000097202 */ /* 0x002fe20000000f00 */
[----:B------:R-:W-:Y:S01]  /*11f2d0*/  IMAD.MOV.U32 R8, RZ, RZ, R33 ;  /* 0x000000ffff087224 */ /* 0x000fe200078e0021 */
[C---:B--2---:R-:W-:Y:S08]  /*11f2e0*/  HMMA.1688.F32.TF32 R248, R232.reuse, R16, R20 ;  /* 0x00000010e8f8723c */ /* 0x044ff00000081014 */
[C---:B------:R-:W-:Y:S11]  /*11f2f0*/  HMMA.1688.F32.TF32 R20, R232.reuse, R32, R24 ;  /* 0x00000020e814723c */ /* 0x040ff60000081018 */
[----:B------:R-:W-:Y:S04]  /*11f300*/  @!UPT UIADD3 URZ, URZ, URZ, URZ ;  /* 0x0000003f3f3ff290 */ /* 0x000fe8000fffe03f */
[----:B------:R-:W-:Y:S01]  /*11f310*/  STL.64 [R1+0xbc0], R248 ;  /* 0x000bc0f801007387 */ /* 0x000fe20000100a00 */
[----:B------:R-:W-:Y:S07]  /*11f320*/  STL.64 [R1+0xbc8], R250 ;  /* 0x000bc8fa01007387 */ /* 0x000fee0000100a00 */
[----:B------:R-:W-:Y:S02]  /*11f330*/  STL.64 [R1+0xba0], R20 ;  /* 0x000ba01401007387 */ /* 0x000fe40000100a00 */
[----:B------:R4:W-:Y:S01]  /*11f340*/  STL.64 [R1+0xba8], R22 ;  /* 0x000ba81601007387 */ /* 0x0009e20000100a00 */
[----:B------:R-:W2:Y:S01]  /*11f350*/  LDL.LU.64 R34, [R1+0x6848] ;  /* 0x0068480001227983 */ /* 0x000ea20000300a00 */
[----:B------:R-:W2:Y:S01]  /*11f360*/  LDL.LU.64 R32, [R1+0x6840] ;  /* 0x0068400001207983 */ /* 0x000ea20000300a00 */
[----:B----4-:R-:W-:Y:S01]  /*11f370*/  HMMA.1688.F32.TF32 R20, R232, R40, R28 ;  /* 0x00000028e814723c */ /* 0x010fe2000008101c */
[----:B------:R-:W-:Y:S01]  /*11f380*/  IMAD.MOV.U32 R24, RZ, RZ, R43 ;  /* 0x000000ffff187224 */ /* 0x000fe200078e002b */
[----:B------:R-:W-:Y:S01]  /*11f390*/  MOV R25, R42 ;  /* 0x0000002a00197202 */ /* 0x000fe20000000f00 */
[----:B------:R-:W-:-:S02]  /*11f3a0*/  IMAD.MOV.U32 R11, RZ, RZ, R40 ;  /* 0x000000ffff0b7224 */ /* 0x000fc400078e0028 */
[----:B------:R-:W-:Y:S11]  /*11f3b0*/  IMAD.MOV.U32 R10, RZ, RZ, R41 ;  /* 0x000000ffff0a7224 */ /* 0x000ff600078e0029 */
[----:B------:R-:W-:Y:S07]  /*11f3c0*/  @!UPT UIADD3 URZ, URZ, URZ, URZ ;  /* 0x0000003f3f3ff290 */ /* 0x000fee000fffe03f */
[----:B------:R-:W-:Y:S01]  /*11f3d0*/  STL.64 [R1+0xb80], R20 ;  /* 0x000b801401007387 */ /* 0x000fe20000100a00 */
[----:B------:R2:W-:Y:S02]  /*11f3e0*/  STL.64 [R1+0xb88], R22 ;  /* 0x000b881601007387 */ /* 0x0005e40000100a00 */
[----:B------:R-:W3:Y:S02]  /*11f3f0*/  LDL.LU.64 R42, [R1+0x6838] ;  /* 0x00683800012a7983 */ /* 0x000ee40000300a00 */
[----:B------:R-:W3:Y:S01]  /*11f400*/  LDL.LU.64 R40, [R1+0x6830] ;  /* 0x0068300001287983 */ /* 0x000ee20000300a00 */
[----:B------:R-:W-:Y:S01]  /*11f410*/  MOV R28, R47 ;  /* 0x0000002f001c7202 */ /* 0x000fe20000000f00 */
[----:B------:R-:W-:Y:S02]  /*11f420*/  IMAD.MOV.U32 R29, RZ, RZ, R46 ;  /* 0x000000ffff1d7224 */ /* 0x000fe400078e002e */
[----:B------:R-:W-:Y:S01]  /*11f430*/  IMAD.MOV.U32 R31, RZ, RZ, R44 ;  /* 0x000000ffff1f7224 */ /* 0x000fe200078e002c */
[----:B------:R-:W-:Y:S01]  /*11f440*/  MOV R30, R45 ;  /* 0x0000002d001e7202 */ /* 0x000fe20000000f00 */
[C---:B--2---:R-:W-:Y:S11]  /*11f450*/  HMMA.1688.F32.TF32 R20, R232.reuse, R44, R32 ;  /* 0x0000002ce814723c */ /* 0x044ff60000081020 */
[----:B------:R-:W-:Y:S11]  /*11f460*/  @!UPT UIADD3 URZ, URZ, URZ, URZ ;  /* 0x0000003f3f3ff290 */ /* 0x000ff6000fffe03f */
[----:B------:R-:W-:Y:S01]  /*11f470*/  @!UPT UIADD3 URZ, URZ, URZ, URZ ;  /* 0x0000003f3f3ff290 */ /* 0x000fe2000fffe03f */
[----:B------:R-:W-:Y:S01]  /*11f480*/  STL.64 [R1+0xb60], R20 ;  /* 0x000b601401007387 */ /* 0x000fe20000100a00 */
[----:B------:R1:W-:Y:S02]  /*11f490*/  STL.64 [R1+0xb68], R22 ;  /* 0x000b681601007387 */ /* 0x0003e40000100a00 */
[----:B------:R-:W2:Y:S02]  /*11f4a0*/  LDL.LU.64 R46, [R1+0x6828] ;  /* 0x00682800012e7983 */ /* 0x000ea40000300a00 */
[----:B------:R-:W2:Y:S01]  /*11f4b0*/  LDL.LU.64 R44, [R1+0x6820] ;  /* 0x00682000012c7983 */ /* 0x000ea20000300a00 */
[C---:B-1----:R-:W-:Y:S01]  /*11f4c0*/  HMMA.1688.F32.TF32 R20, R232.reuse, R48, R36 ;  /* 0x00000030e814723c */ /* 0x042fe20000081024 */
[----:B------:R-:W-:Y:S02]  /*11f4d0*/  IMAD.MOV.U32 R27, RZ, RZ, R48 ;  /* 0x000000ffff1b7224 */ /* 0x000fe400078e0030 */
[----:B------:R-:W-:Y:S11]  /*11f4e0*/  IMAD.MOV.U32 R26, RZ, RZ, R49 ;  /* 0x000000ffff1a7224 */ /* 0x000ff600078e0031 */
[----:B------:R-:W-:Y:S09]  /*11f4f0*/  @!UPT UIADD3 URZ, URZ, URZ, URZ ;  /* 0x0000003f3f3ff290 */ /* 0x000ff2000fffe03f */
[----:B------:R-:W-:Y:S01]  /*11f500*/  STL.64 [R1+0xb40], R20 ;  /* 0x000b401401007387 */ /* 0x000fe20000100a00 */
[----:B------:R3:W-:Y:S02]  /*11f510*/  STL.64 [R1+0xb48], R22 ;  /* 0x000b481601007387 */ /* 0x0007e40000100a00 */
[----:B------:R-:W4:Y:S02]  /*11f520*/  LDL.LU.64 R50, [R1+0x6818] ;  /* 0x0068180001327983 */ /* 0x000f240000300a00 */
[----:B------:R-:W4:Y:S01]  /*11f530*/  LDL.LU.64 R48, [R1+0x6810] ;  /* 0x0068100001307983 */ /* 0x000f220000300a00 */
[C---:B---3--:R-:W-:Y:S01]  /*11f540*/  HMMA.1688.F32.TF32 R20, R232.reuse, R52, R40 ;  /* 0x00000034e814723c */ /* 0x048fe20000081028 */
[----:B------:R-:W-:Y:S01]  /*11f550*/  MOV R19, R52 ;  /* 0x0000003400137202 */ /* 0x000fe20000000f00 */
[----:B------:R-:W-:Y:S11]  /*11f560*/  IMAD.MOV.U32 R18, RZ, RZ, R53 ;  /* 0x000000ffff127224 */ /* 0x000ff600078e0035 */
[----:B------:R-:W-:Y:S10]  /*11f570*/  @!UPT UIADD3 URZ, URZ, URZ, URZ ;  /* 0x0000003f3f3ff290 */ /* 0x000ff4000fffe03f */
[----:B------:R-:W-:Y:S01]  /*11f580*/  STL.64 [R1+0xb20], R20 ;  /* 0x000b201401007387 */ /* 0x000fe20000100a00 */
[----:B------:R2:W-:Y:S02]  /*11f590*/  STL.64 [R1+0xb28], R22 ;  /* 0x000b281601007387 */ /* 0x0005e40000100a00 */
[----:B------:R-:W3:Y:S02]  /*11f5a0*/  LDL.LU.64 R54, [R1+0x6808] ;  /* 0x0068080001367983 */ /* 0x000ee40000300a00 */
[----:B------:R-:W3:Y:S02]  /*11f5b0*/  LDL.LU.64 R52, [R1+0x6800] ;  /* 0x0068000001347983 */ /* 0x000ee40000300a00 */
        /* <DEDUP_REMOVED lines=14> */
[----:B------:R-:W-:Y:S02]  /*11f6a0*/  IMAD.MOV.U32 R7, RZ, RZ, R68 ;  /* 0x000000ffff077224 */ /* 0x000fe400078e0044 */
[----:B------:R-:W-:Y:S01]  /*11f6b0*/  IMAD.MOV.U32 R6, RZ, RZ, R69 ;  /* 0x000000ffff067224 */ /* 0x000fe200078e0045 */
[----:B------:R-:W4:Y:S01]  /*11f6c0*/  LDL.LU.64 R70, [R1+0x67e8] ;  /* 0x0067e80001467983 */ /* 0x000f220000300a00 */
[----:B------:R-:W4:Y:S01]  /*11f6d0*/  LDL.LU.64 R68, [R1+0x67e0] ;  /* 0x0067e00001447983 */ /* 0x000f220000300a00 */
[----:B---3--:R-:W-:Y:S11]  /*11f6e0*/  HMMA.1688.F32.TF32 R20, R232, R64, R52 ;  /* 0x00000040e814723c */ /* 0x008ff60000081034 */
[----:B------:R-:W-:Y:S11]  /*11f6f0*/  @!UPT UIADD3 URZ, URZ, URZ, URZ ;  /* 0x0000003f3f3ff290 */ /* 0x000ff6000fffe03f */
[----:B------:R-:W-:Y:S01]  /*11f700*/  @!UPT UIADD3 URZ, URZ, URZ, URZ ;  /* 0x0000003f3f3ff290 */ /* 0x000fe2000fffe03f */
[----:B------:R-:W-:Y:S01]  /*11f710*/  STL.64 [R1+0xad0], R20 ;  /* 0x000ad01401007387 */ /* 0x000fe20000100a00 */
[----:B------:R2:W-:Y:S02]  /*11f720*/  STL.64 [R1+0xad8], R22 ;  /* 0x000ad81601007387 */ /* 0x0005e40000100a00 */
[----:B------:R-:W-:Y:S01]  /*11f730*/  IMAD.MOV.U32 R39, RZ, RZ, R64 ;  /* 0x000000ffff277224 */ /* 0x000fe200078e0040 */
[----:B------:R-:W-:Y:S01]  /*11f740*/  MOV R38, R65 ;  /* 0x0000004100267202 */ /* 0x000fe20000000f00 */
[----:B------:R-:W3:Y:S01]  /*11f750*/  LDL.LU.64 R66, [R1+0x67d8] ;  /* 0x0067d80001427983 */ /* 0x000ee20000300a00 */
[----:B------:R-:W3:Y:S01]  /*11f760*/  LDL.LU.64 R64, [R1+0x67d0] ;  /* 0x0067d00001407983 */ /* 0x000ee20000300a00 */
[----:B------:R-:W-:Y:S01]  /*11f770*/  MOV R48, R63 ;  /* 0x0000003f00307202 */ /* 0x000fe20000000f00 */
[----:B------:R-:W-:Y:S02]  /*11f780*/  IMAD.MOV.U32 R49, RZ, RZ, R62 ;  /* 0x000000ffff317224 */ /* 0x000fe400078e003e */
[----:B------:R-:W-:-:S02]  /*11f790*/  IMAD.MOV.U32 R35, RZ, RZ, R60 ;  /* 0x000000ffff237224 */ /* 0x000fc400078e003c */
[----:B------:R-:W-:Y:S01]  /*11f7a0*/  IMAD.MOV.U32 R34, RZ, RZ, R61 ;  /* 0x000000ffff227224 */ /* 0x000fe200078e003d */
[----:B--2---:R-:W-:Y:S11]  /*11f7b0*/  HMMA.1688.F32.TF32 R20, R232, R60, R56 ;  /* 0x0000003ce814723c */ /* 0x004ff60000081038 */
[----:B------:R-:W-:Y:S11]  /*11f7c0*/  @!UPT UIADD3 URZ, URZ, URZ, URZ ;  /* 0x0000003f3f3ff290 */ /* 0x000ff6000fffe03f */
[----:B------:R-:W-:Y:S01]  /*11f7d0*/  @!UPT UIADD3 URZ, URZ, URZ, URZ ;  /* 0x0000003f3f3ff290 */ /* 0x000fe2000fffe03f */
[----:B------:R1:W-:Y:S01]  /*11f7e0*/  STL.64 [R1+0xaa0], R20 ;  /* 0x000aa01401007387 */ /* 0x0003e20000100a00 */
[----:B------:R-:W-:Y:S02]  /*11f7f0*/  STL.64 [R1+0xaa8], R22 ;  /* 0x000aa81601007387 */ /* 0x000fe40000100a00 */
[----:B------:R-:W2:Y:S02]  /*11f800*/  LDL.LU.64 R62, [R1+0x67c8] ;  /* 0x0067c800013e7983 */ /* 0x000ea40000300a00 */
[----:B------:R-:W2:Y:S02]  /*11f810*/  LDL.LU.64 R60, [R1+0x67c0] ;  /* 0x0067c000013c7983 */ /* 0x000ea40000300a00 */
[----:B------:R-:W-:Y:S01]  /*11f820*/  IMAD.MOV.U32 R32, RZ, RZ, R243 ;  /* 0x000000ffff207224 */ /* 0x000fe200078e00f3 */
[----:B------:R-:W-:Y:S01]  /*11f830*/  MOV R33, R242 ;  /* 0x000000f200217202 */ /* 0x000fe20000000f00 */
[----:B------:R-:W-:Y:S02]  /*11f840*/  IMAD.MOV.U32 R44, RZ, RZ, R241 ;  /* 0x000000ffff2c7224 */ /* 0x000fe400078e00f1 */
[----:B------:R-:W-:-:S02]  /*11f850*/  IMAD.MOV.U32 R45, RZ, RZ, R240 ;  /* 0x000000ffff2d7224 */ /* 0x000fc400078e00f0 */
[----:B------:R-:W-:Y:S01]  /*11f860*/  IMAD.MOV.U32 R52, RZ, RZ, R11 ;  /* 0x000000ffff347224 */ /* 0x000fe200078e000b */
[----:B------:R-:W-:Y:S01]  /*11f870*/  MOV R53, R10 ;  /* 0x0000000a00357202 */ /* 0x000fe20000000f00 */
[----:B------:R-:W-:Y:S01]  /*11f880*/  IMAD.MOV.U32 R43, RZ, RZ, R84 ;  /* 0x000000ffff2b7224 */ /* 0x000fe200078e0054 */
[----:B------:R-:W-:Y:S02]  /*11f890*/  MOV R42, R85 ;  /* 0x00000055002a7202 */ /* 0x000fe40000000f00 */
[----:B-1----:R-:W-:Y:S01]  /*11f8a0*/  MOV R20, R87 ;  /* 0x0000005700147202 */ /* 0x002fe20000000f00 */
[----:B------:R-:W-:Y:S01]  /*11f8b0*/  IMAD.MOV.U32 R21, RZ, RZ, R86 ;  /* 0x000000ffff157224 */ /* 0x000fe200078e0056 */
[----:B--2---:R-:W-:Y:S07]  /*11f8c0*/  HMMA.1688.F32.TF32 R240, R232, R12, R60 ;  /* 0x0000000ce8f0723c */ /* 0x004fee000008103c */
[----:B------:R-:W-:-:S02]  /*11f8d0*/  IMAD.MOV.U32 R60, RZ, RZ, R9 ;  /* 0x000000ffff3c7224 */ /* 0x000fc400078e0009 */
[----:B------:R-:W-:Y:S02]  /*11f8e0*/  IMAD.MOV.U32 R61, RZ, RZ, R8 ;  /* 0x000000ffff3d7224 */ /* 0x000fe400078e0008 */
[C---:B------:R-:W-:Y:S11]  /*11f8f0*/  HMMA.1688.F32.TF32 R8, R232.reuse, R48, R72 ;  /* 0x00000030e808723c */ /* 0x040ff60000081048 */
[----:B------:R-:W-:Y:S01]  /*11f900*/  @!UPT UIADD3 URZ, URZ, URZ, URZ ;  /* 0x0000003f3f3ff290 */ /* 0x000fe2000fffe03f */
[----:B------:R-:W-:Y:S01]  /*11f910*/  STL.64 [R1+0xa80], R240 ;  /* 0x000a80f001007387 */ /* 0x000fe20000100a00 */
[----:B------:R3:W-:Y:S02]  /*11f920*/  STL.64 [R1+0xa88], R242 ;  /* 0x000a88f201007387 */ /* 0x0007e40000100a00 */
[C---:B---3--:R-:W-:Y:S08]  /*11f930*/  HMMA.1688.F32.TF32 R240, R232.reuse, R24, R64 ;  /* 0x00000018e8f0723c */ /* 0x048ff00000081040 */
[C---:B----4-:R-:W-:Y:S11]  /*11f940*/  HMMA.1688.F32.TF32 R64, R232.reuse, R28, R68 ;  /* 0x0000001ce840723c */ /* 0x050ff60000081044 */
[----:B------:R-:W-:Y:S04]  /*11f950*/  @!UPT UIADD3 URZ, URZ, URZ, URZ ;  /* 0x0000003f3f3ff290 */ /* 0x000fe8000fffe03f */
[----:B------:R-:W-:Y:S01]  /*11f960*/  STL.64 [R1+0xa60], R240 ;  /* 0x000a60f001007387 */ /* 0x000fe20000100a00 */
[----:B------:R-:W-:Y:S07]  /*11f970*/  STL.64 [R1+0xa68], R242 ;  /* 0x000a68f201007387 */ /* 0x000fee0000100a00 */
[----:B------:R-:W-:Y:S02]  /*11f980*/  STL.64 [R1+0xa40], R64 ;  /* 0x000a404001007387 */ /* 0x000fe40000100a00 */
[----:B------:R-:W-:Y:S01]  /*11f990*/  STL.64 [R1+0xa48], R66 ;  /* 0x000a484201007387 */ /* 0x000fe20000100a00 */
[----:B------:R-:W-:Y:S01]  /*11f9a0*/  STL.64 [R1+0xa20], R8 ;  /* 0x000a200801007387 */ /* 0x000fe20000100a00 */
[----:B------:R1:W-:Y:S02]  /*11f9b0*/  STL.64 [R1+0xa28], R10 ;  /* 0x000a280a01007387 */ /* 0x0003e40000100a00 */
[C---:B-1----:R-:W-:Y:S11]  /*11f9c0*/  HMMA.1688.F32.TF32 R8, R232.reuse, R84, R76 ;  /* 0x00000054e808723c */ /* 0x042ff6000008104c */
[----:B------:R-:W-:Y:S11]  /*11f9d0*/  @!UPT UIADD3 URZ, URZ, URZ, URZ ;  /* 0x0000003f3f3ff290 */ /* 0x000ff6000fffe03f */
[----:B------:R-:W-:Y:S01]  /*11f9e0*/  @!UPT UIADD3 URZ, URZ, URZ, URZ ;  /* 0x0000003f3f3ff290 */ /* 0x000fe2000fffe03f */
[----:B------:R-:W-:Y:S01]  /*11f9f0*/  STL.64 [R1+0xa00], R8 ;  /* 0x000a000801007387 */ /* 0x000fe20000100a00 */
[----:B------:R1:W-:Y:S02]  /*11fa00*/  STL.64 [R1+0xa08], R10 ;  /* 0x000a080a01007387 */ /* 0x0003e40000100a00 */
[----:B------:R-:W2:Y:S02]  /*11fa10*/  LDL.LU.64 R86, [R1+0x67b8] ;  /* 0x0067b80001567983 */ /* 0x000ea40000300a00 */
[----:B------:R-:W2:Y:S01]  /*11fa20*/  LDL.LU.64 R84, [R1+0x67b0] ;  /* 0x0067b00001547983 */ /* 0x000ea20000300a00 */
[----:B-1----:R-:W-:Y:S01]  /*11fa30*/  HMMA.1688.F32.TF32 R8, R232, R92, R80 ;  /* 0x0000005ce808723c */ /* 0x002fe20000081050 */
[----:B------:R-:W-:Y:S01]  /*11fa40*/  MOV R72, R5 ;  /* 0x0000000500487202 */ /* 0x000fe20000000f00 */
[----:B------:R-:W-:Y:S02]  /*11fa50*/  IMAD.MOV.U32 R73, RZ, RZ, R4 ;  /* 0x000000ffff497224 */ /* 0x000fe400078e0004 */
[----:B------:R-:W-:-:S02]  /*11fa60*/  IMAD.MOV.U32 R76, RZ, RZ, R95 ;  /* 0x000000ffff4c7224 */ /* 0x000fc400078e005f */
[----:B------:R-:W-:Y:S01]  /*11fa70*/  IMAD.MOV.U32 R77, RZ, RZ, R94 ;  /* 0x000000ffff4d7224 */ /* 0x000fe200078e005e */
[----:B------:R-:W-:Y:S01]  /*11fa80*/  MOV R5, R92 ;  /* 0x0000005c00057202 */ /* 0x000fe20000000f00 */
[----:B------:R-:W-:Y:S11]  /*11fa90*/  IMAD.MOV.U32 R4, RZ, RZ, R93 ;  /* 0x000000ffff047224 */ /* 0x000ff600078e005d */
[----:B------:R-:W-:Y:S04]  /*11faa0*/  @!UPT UIADD3 URZ, URZ, URZ, URZ ;  /* 0x0000003f3f3ff290 */ /* 0x000fe8000fffe03f */
[----:B------:R-:W-:Y:S01]  /*11fab0*/  STL.64 [R1+0x9e0], R8 ;  /* 0x0009e00801007387 */ /* 0x000fe20000100a00 */
[----:B------:R1:W-:Y:S02]  /*11fac0*/  STL.64 [R1+0x9e8], R10 ;  /* 0x0009e80a01007387 */ /* 0x0003e40000100a00 */
[----:B------:R-:W3:Y:S02]  /*11fad0*/  LDL.LU.64 R94, [R1+0x67a8] ;  /* 0x0067a800015e7983 */ /* 0x000ee40000300a00 */
[----:B------:R-:W3:Y:S02]  /*11fae0*/  LDL.LU.64 R92, [R1+0x67a0] ;  /* 0x0067a000015c7983 */ /* 0x000ee40000300a00 */
[----:B------:R-:W-:Y:S01]  /*11faf0*/  IMAD.MOV.U32 R80, RZ, RZ, R107 ;  /* 0x000000ffff507224 */ /* 0x000fe200078e006b */
[----:B------:R-:W-:Y:S02]  /*11fb00*/  MOV R81, R106 ;  /* 0x0000006a00517202 */ /* 0x000fe40000000f00 */
[----:B------:R-:W-:Y:S01]  /*11fb10*/  MOV R40, R97 ;  /* 0x0000006100287202 */ /* 0x000fe20000000f00 */
[----:B------:R-:W-:-:S02]  /*11fb20*/  IMAD.MOV.U32 R41, RZ, RZ, R96 ;  /* 0x000000ffff297224 */ /* 0x000fc400078e0060 */
[----:B------:R-:W-:Y:S01]  /*11fb30*/  IMAD.MOV.U32 R96, RZ, RZ, R227 ;  /* 0x000000ffff607224 */ /* 0x000fe200078e00e3 */
[----:B------:R-:W-:Y:S01]  /*11fb40*/  MOV R97, R226 ;  /* 0x000000e200617202 */ /* 0x000fe20000000f00 */
[----:B-1----:R-:W-:Y:S02]  /*11fb50*/  IMAD.MOV.U32 R11, RZ, RZ, R104 ;  /* 0x000000ffff0b7224 */ /* 0x002fe400078e0068 */
[----:B------:R-:W-:Y:S01]  /*11fb60*/  IMAD.MOV.U32 R10, RZ, RZ, R105 ;  /* 0x000000ffff0a7224 */ /* 0x000fe200078e0069 */
[----:B------:R-:W-:Y:S01]  /*11fb70*/  MOV R9, R224 ;  /* 0x000000e000097202 */ /* 0x000fe20000000f00 */
[----:B------:R-:W-:Y:S02]  /*11fb80*/  IMAD.MOV.U32 R8, RZ, RZ, R225 ;  /* 0x000000ffff087224 */ /* 0x000fe400078e00e1 */
[----:B------:R-:W-:Y:S02]  /*11fb90*/  IMAD.MOV.U32 R23, RZ, RZ, R108 ;  /* 0x000000ffff177224 */ /* 0x000fe400078e006c */
[----:B------:R-:W-:Y:S01]  /*11fba0*/  IMAD.MOV.U32 R22, RZ, RZ, R109 ;  /* 0x000000ffff167224 */ /* 0x000fe200078e006d */
[C---:B--2---:R-:W-:Y:S11]  /*11fbb0*/  HMMA.1688.F32.TF32 R64, R232.reuse, R104, R84 ;  /* 0x00000068e840723c */ /* 0x044ff60000081054 */
[----:B------:R-:W-:Y:S11]  /*11fbc0*/  @!UPT UIADD3 URZ, URZ, URZ, URZ ;  /* 0x0000003f3f3ff290 */ /* 0x000ff6000fffe03f */
[----:B------:R-:W-:Y:S01]  /*11fbd0*/  @!UPT UIADD3 URZ, URZ, URZ, URZ ;  /* 0x0000003f3f3ff290 */ /* 0x000fe2000fffe03f */
[----:B------:R-:W-:Y:S01]  /*11fbe0*/  STL.64 [R1+0x9c0], R64 ;  /* 0x0009c04001007387 */ /* 0x000fe20000100a00 */
[----:B------:R1:W-:Y:S02]  /*11fbf0*/  STL.64 [R1+0x9c8], R66 ;  /* 0x0009c84201007387 */ /* 0x0003e40000100a00 */
[----:B------:R-:W2:Y:S02]  /*11fc00*/  LDL.LU.64 R106, [R1+0x6798] ;  /* 0x00679800016a7983 */ /* 0x000ea40000300a00 */
[----:B------:R-:W2:Y:S01]  /*11fc10*/  LDL.LU.64 R104, [R1+0x6790] ;  /* 0x0067900001687983 */ /* 0x000ea20000300a00 */
[----:B-1----:R-:W-:Y:S11]  /*11fc20*/  HMMA.1688.F32.TF32 R64, R232, R224, R88 ;  /* 0x000000e0e840723c */ /* 0x002ff60000081058 */
[----:B------:R-:W-:Y:S11]  /*11fc30*/  @!UPT UIADD3 URZ, URZ, URZ, URZ ;  /* 0x0000003f3f3ff290 */ /* 0x000ff6000fffe03f */
[----:B------:R-:W-:Y:S01]  /*11fc40*/  @!UPT UIADD3 URZ, URZ, URZ, URZ ;  /* 0x0000003f3f3ff290 */ /* 0x000fe2000fffe03f */
[----:B------:R-:W-:Y:S01]  /*11fc50*/  STL.64 [R1+0x990], R64 ;  /* 0x0009904001007387 */ /* 0x000fe20000100a00 */
[----:B------:R3:W-:Y:S02]  /*11fc60*/  STL.64 [R1+0x998], R66 ;  /* 0x0009984201007387 */ /* 0x0007e40000100a00 */
[----:B------:R-:W4:Y:S02]  /*11fc70*/  LDL.LU.64 R226, [R1+0x6788] ;  /* 0x0067880001e27983 */ /* 0x000f240000300a00 */
[----:B------:R-:W4:Y:S01]  /*11fc80*/  LDL.LU.64 R224, [R1+0x6780] ;  /* 0x0067800001e07983 */ /* 0x000f220000300a00 */
[----:B---3--:R-:W-:Y:S01]  /*11fc90*/  HMMA.1688.F32.TF32 R64, R228, R108, R92 ;  /* 0x0000006ce440723c */ /* 0x008fe2000008105c */
[----:B------:R-:W-:Y:S01]  /*11fca0*/  IMAD.MOV.U32 R88, RZ, RZ, R111 ;  /* 0x000000ffff587224 */ /* 0x000fe200078e006f */
[----:B------:R-:W-:Y:S11]  /*11fcb0*/  MOV R89, R110 ;  /* 0x0000006e00597202 */ /* 0x000ff60000000f00 */
[----:B------:R-:W-:Y:S10]  /*11fcc0*/  @!UPT UIADD3 URZ, URZ, URZ, URZ ;  /* 0x0000003f3f3ff290 */ /* 0x000ff4000fffe03f */
[----:B------:R-:W-:Y:S01]  /*11fcd0*/  STL.64 [R1+0x980], R64 ;  /* 0x0009804001007387 */ /* 0x000fe20000100a00 */
[----:B------:R2:W-:Y:S02]  /*11fce0*/  STL.64 [R1+0x988], R66 ;  /* 0x0009884201007387 */ /* 0x0005e40000100a00 */
[----:B------:R-:W3:Y:S02]  /*11fcf0*/  LDL.LU.64 R110, [R1+0x6778] ;  /* 0x00677800016e7983 */ /* 0x000ee40000300a00 */
[----:B------:R-:W3:Y:S01]  /*11fd00*/  LDL.LU.64 R108, [R1+0x6770] ;  /* 0x00677000016c7983 */ /* 0x000ee20000300a00 */
        /* <DEDUP_REMOVED lines=8> */
[C---:B--2---:R-:W-:Y:S08]  /*11fd90*/  HMMA.1688.F32.TF32 R64, R228.reuse, R44, R104 ;  /* 0x0000002ce440723c */ /* 0x044ff00000081068 */
[C---:B----4-:R-:W-:Y:S11]  /*11fda0*/  HMMA.1688.F32.TF32 R68, R228.reuse, R76, R224 ;  /* 0x0000004ce444723c */ /* 0x050ff600000810e0 */
[----:B------:R-:W-:Y:S11]  /*11fdb0*/  @!UPT UIADD3 URZ, URZ, URZ, URZ ;  /* 0x0000003f3f3ff290 */ /* 0x000ff6000fffe03f */
[----:B------:R-:W-:Y:S01]  /*11fdc0*/  @!UPT UIADD3 URZ, URZ, URZ, URZ ;  /* 0x0000003f3f3ff290 */ /* 0x000fe2000fffe03f */
[----:B------:R-:W-:Y:S01]  /*11fdd0*/  STL.64 [R1+0x960], R68 ;  /* 0x0009604401007387 */ /* 0x000fe20000100a00 */
[----:B------:R-:W-:Y:S02]  /*11fde0*/  STL.64 [R1+0x968], R70 ;  /* 0x0009684601007387 */ /* 0x000fe40000100a00 */
[----:B------:R-:W-:Y:S02]  /*11fdf0*/  STL.64 [R1+0x940], R64 ;  /* 0x0009404001007387 */ /* 0x000fe40000100a00 */
[----:B------:R1:W-:Y:S01]  /*11fe00*/  STL.64 [R1+0x948], R66 ;  /* 0x0009484201007387 */ /* 0x0003e20000100a00 */
[C---:B---3--:R-:W-:Y:S08]  /*11fe10*/  HMMA.1688.F32.TF32 R224, R228.reuse, R56, R108 ;  /* 0x00000038e4e0723c */ /* 0x048ff0000008106c */
[C---:B-1----:R-:W-:Y:S11]  /*11fe20*/  HMMA.1688.F32.TF32 R64, R228.reuse, R96, R112 ;  /* 0x00000060e440723c */ /* 0x042ff60000081070 */
[----:B------:R-:W-:Y:S04]  /*11fe30*/  @!UPT UIADD3 URZ, URZ, URZ, URZ ;  /* 0x0000003f3f3ff290 */ /* 0x000fe8000fffe03f */
[----:B------:R-:W-:Y:S01]  /*11fe40*/  STL.64 [R1+0x920], R224 ;  /* 0x000920e001007387 */ /* 0x000fe20000100a00 */
[----:B------:R-:W-:Y:S07]  /*11fe50*/  STL.64 [R1+0x928], R226 ;  /* 0x000928e201007387 */ /* 0x000fee0000100a00 */
[----:B------:R-:W-:Y:S02]  /*11fe60*/  STL.64 [R1+0x900], R64 ;  /* 0x0009004001007387 */ /* 0x000fe40000100a00 */
[----:B------:R1:W-:Y:S02]  /*11fe70*/  STL.64 [R1+0x908], R66 ;  /* 0x0009084201007387 */ /* 0x0003e40000100a00 */
[----:B-1----:R-:W-:Y:S01]  /*11fe80*/  HMMA.1688.F32.TF32 R64, R228, R92, R116 ;  /* 0x0000005ce440723c */ /* 0x002fe20000081074 */
[----:B------:R-:W-:Y:S01]  /*11fe90*/  IMAD.MOV.U32 R108, RZ, RZ, R11 ;  /* 0x000000ffff6c7224 */ /* 0x000fe200078e000b */
[----:B------:R-:W-:-:S06]  /*11fea0*/  MOV R109, R10 ;  /* 0x0000000a006d7202 */ /* 0x000fcc0000000f00 */
        /* <DEDUP_REMOVED lines=8> */
[----:B------:R-:W-:Y:S01]  /*11ff30*/  STL.64 [R1+0x8a8], R114 ;  /* 0x0008a87201007387 */ /* 0x000fe20000100a00 */
[----:B------:R-:W-:Y:S01]  /*11ff40*/  HMMA.1688.F32.TF32 R116, R228, R36, R136 ;  /* 0x00000024e474723c */ /* 0x000fe20000081088 */
        /* <DEDUP_REMOVED lines=17> */
[----:B------:R-:W-:Y:S01]  /*120060*/  STL.64 [R1+0x880], R64 ;  /* 0x0008804001007387 */ /* 0x000fe20000100a00 */
[----:B------:R1:W-:Y:S02]  /*120070*/  STL.64 [R1+0x888], R66 ;  /* 0x0008884201007387 */ /* 0x0003e40000100a00 */
[----:B------:R-:W-:Y:S02]  /*120080*/  IMAD.MOV.U32 R249, RZ, RZ, R181 ;  /* 0x000000fffff97224 */ /* 0x000fe400078e00b5 */
[----:B------:R-:W-:Y:S01]  /*120090*/  IMAD.MOV.U32 R250, RZ, RZ, R182 ;  /* 0x000000fffffa7224 */ /* 0x000fe200078e00b6 */
[----:B------:R-:W-:-:S02]  /*1200a0*/  MOV R251, R183 ;  /* 0x000000b700fb7202 */ /* 0x000fc40000000f00 */
        /* <DEDUP_REMOVED lines=8> */
[C---:B-1----:R-:W-:Y:S08]  /*120130*/  HMMA.1688.F32.TF32 R64, R228.reuse, R32, R132 ;  /* 0x00000020e440723c */ /* 0x042ff00000081084 */
        /* <DEDUP_REMOVED lines=11> */
[----:B------:R-:W-:Y:S02]  /*1201f0*/  STL.64 [R1+0x848], R118 ;  /* 0x0008487601007387 */ /* 0x000fe40000100a00 */
[----:B------:R-:W-:Y:S02]  /*120200*/  STL.64 [R1+0x820], R112 ;  /* 0x0008207001007387 */ /* 0x000fe40000100a00 */
[----:B------:R-:W-:Y:S11]  /*120210*/  STL.64 [R1+0x828], R114 ;  /* 0x0008287201007387 */ /* 0x000ff60000100a00 */
[----:B------:R-:W-:Y:S06]  /*120220*/  @!UPT UIADD3 URZ, URZ, URZ, URZ ;  /* 0x0000003f3f3ff290 */ /* 0x000fec000fffe03f */
[----:B------:R-:W-:Y:S01]  /*120230*/  STL.64 [R1+0x800], R64 ;  /* 0x0008004001007387 */ /* 0x000fe20000100a00 */
[----:B------:R2:W-:Y:S02]  /*120240*/  STL.64 [R1+0x808], R66 ;  /* 0x0008084201007387 */ /* 0x0005e40000100a00 */
[C---:B--2---:R-:W-:Y:S11]  /*120250*/  HMMA.1688.F32.TF32 R64, R228.reuse, R100, R148 ;  /* 0x00000064e440723c */ /* 0x044ff60000081094 */
[----:B------:R-:W-:Y:S11]  /*120260*/  @!UPT UIADD3 URZ, URZ, URZ, URZ ;  /* 0x0000003f3f3ff290 */ /* 0x000ff6000fffe03f */
[----:B------:R-:W-:Y:S01]  /*120270*/  @!UPT UIADD3 URZ, URZ, URZ, URZ ;  /* 0x0000003f3f3ff290 */ /* 0x000fe2000fffe03f */
[----:B------:R-:W-:Y:S01]  /*120280*/  STL.64 [R1+0x7f0], R64 ;  /* 0x0007f04001007387 */ /* 0x000fe20000100a00 */
[----:B------:R2:W-:Y:S02]  /*120290*/  STL.64 [R1+0x7f8], R66 ;  /* 0x0007f84201007387 */ /* 0x0005e40000100a00 */
[C---:B--2---:R-:W-:Y:S11]  /*1202a0*/  HMMA.1688.F32.TF32 R64, R228.reuse, R16, R152 ;  /* 0x00000010e440723c */ /* 0x044ff60000081098 */
[----:B------:R-:W-:Y:S11]  /*1202b0*/  @!UPT UIADD3 URZ, URZ, URZ, URZ ;  /* 0x0000003f3f3ff290 */ /* 0x000ff6000fffe03f */
[----:B------:R-:W-:Y:S01]  /*1202c0*/  @!UPT UIADD3 URZ, URZ, URZ, URZ ;  /* 0x0000003f3f3ff290 */ /* 0x000fe2000fffe03f */
[----:B------:R-:W-:Y:S01]  /*1202d0*/  STL.64 [R1+0x7d0], R64 ;  /* 0x0007d04001007387 */ /* 0x000fe20000100a00 */
[----:B------:R2:W-:Y:S02]  /*1202e0*/  STL.64 [R1+0x7d8], R66 ;  /* 0x0007d84201007387 */ /* 0x0005e40000100a00 */
[C---:B--2---:R-:W-:Y:S01]  /*1202f0*/  HMMA.1688.F32.TF32 R64, R228.reuse, R60, R156 ;  /* 0x0000003ce440723c */ /* 0x044fe2000008109c */
[----:B------:R-:W-:Y:S01]  /*120300*/  MOV R144, R31 ;  /* 0x0000001f00907202 */ /* 0x000fe20000000f00 */
[----:B------:R-:W-:Y:S11]  /*120310*/  IMAD.MOV.U32 R145, RZ, RZ, R30 ;  /* 0x000000ffff917224 */ /* 0x000ff600078e001e */
[----:B------:R-:W-:Y:S10]  /*120320*/  @!UPT UIADD3 URZ, URZ, URZ, URZ ;  /* 0x0000003f3f3ff290 */ /* 0x000ff4000fffe03f */
[----:B------:R-:W-:Y:S01]  /*120330*/  STL.64 [R1+0x7b0], R64 ;  /* 0x0007b04001007387 */ /* 0x000fe20000100a00 */
[----:B------:R2:W-:Y:S02]  /*120340*/  STL.64 [R1+0x7b8], R66 ;  /* 0x0007b84201007387 */ /* 0x0005e40000100a00 */
[C---:B--2---:R-:W-:Y:S11]  /*120350*/  HMMA.1688.F32.TF32 R64, R228.reuse, R52, R160 ;  /* 0x00000034e440723c */ /* 0x044ff600000810a0 */
[----:B------:R-:W-:Y:S11]  /*120360*/  @!UPT UIADD3 URZ, URZ, URZ, URZ ;  /* 0x0000003f3f3ff290 */ /* 0x000ff6000fffe03f */
[----:B------:R-:W-:Y:S01]  /*120370*/  @!UPT UIADD3 URZ, URZ, URZ, URZ ;  /* 0x0000003f3f3ff290 */ /* 0x000fe2000fffe03f */
[----:B------:R-:W-:Y:S01]  /*120380*/  STL.64 [R1+0x790], R64 ;  /* 0x0007904001007387 */ /* 0x000fe20000100a00 */
[----:B------:R2:W-:Y:S02]  /*120390*/  STL.64 [R1+0x798], R66 ;  /* 0x0007984201007387 */ /* 0x0005e40000100a00 */
[----:B------:R-:W3:Y:S01]  /*1203a0*/  LDL.LU R197, [R1+0x676c] ;  /* 0x00676c0001c57983 */ /* 0x000ee20000300800 */
[----:B--2---:R-:W-:Y:S01]  /*1203b0*/  HMMA.1688.F32.TF32 R64, R228, R144, R164 ;  /* 0x00000090e440723c */ /* 0x004fe200000810a4 */
[----:B------:R-:W-:Y:S01]  /*1203c0*/  IMAD.MOV.U32 R112, RZ, RZ, R169 ;  /* 0x000000ffff707224 */ /* 0x000fe200078e00a9 */
[----:B------:R-:W-:Y:S11]  /*1203d0*/  MOV R113, R170 ;  /* 0x000000aa00717202 */ /* 0x000ff60000000f00 */
[----:B------:R-:W-:Y:S10]  /*1203e0*/  @!UPT UIADD3 URZ, URZ, URZ, URZ ;  /* 0x0000003f3f3ff290 */ /* 0x000ff4000fffe03f */
[----:B------:R2:W-:Y:S01]  /*1203f0*/  STL.64 [R1+0x770], R64 ;  /* 0x0007704001007387 */ /* 0x0005e20000100a00 */
[----:B------:R4:W-:Y:S02]  /*120400*/  STL.64 [R1+0x778], R66 ;  /* 0x0007784201007387 */ /* 0x0009e40000100a00 */
[----:B------:R-:W3:Y:S02]  /*120410*/  LDL.LU R192, [R1+0x6768] ;  /* 0x0067680001c07983 */ /* 0x000ee40000300800 */
[----:B------:R-:W3:Y:S01]  /*120420*/  LDL.LU R193, [R1+0x6764] ;  /* 0x0067640001c17983 */ /* 0x000ee20000300800 */
[----:B------:R-:W3:Y:S01]  /*120430*/  LDL.LU R194, [R1+0x6760] ;  /* 0x0067600001c27983 */ /* 0x000ee20000300800 */
[----:B--2---:R-:W-:Y:S02]  /*120440*/  IMAD.MOV.U32 R64, RZ, RZ, R188 ;  /* 0x000000ffff407224 */ /* 0x004fe400078e00bc */
[----:B------:R-:W-:Y:S01]  /*120450*/  IMAD.MOV.U32 R65, RZ, RZ, R189 ;  /* 0x000000ffff417224 */ /* 0x000fe200078e00bd */
[----:B------:R-:W2:Y:S01]  /*120460*/  LDL.LU R188, [R1+0x675c] ;  /* 0x00675c0001bc7983 */ /* 0x000ea20000300800 */
[----:B------:R-:W2:Y:S01]  /*120470*/  LDL.LU R189, [R1+0x6758] ;  /* 0x0067580001bd7983 */ /* 0x000ea20000300800 */
[----:B----4-:R-:W-:Y:S01]  /*120480*/  MOV R66, R190 ;  /* 0x000000be00427202 */ /* 0x010fe20000000f00 */
[----:B------:R-:W-:Y:S01]  /*120490*/  IMAD.MOV.U32 R67, RZ, RZ, R191 ;  /* 0x000000ffff437224 */ /* 0x000fe200078e00bf */
[----:B------:R-:W2:Y:S01]  /*1204a0*/  LDL.LU R190, [R1+0x6754] ;  /* 0x0067540001be7983 */ /* 0x000ea20000300800 */
[----:B------:R-:W2:Y:S02]  /*1204b0*/  LDL.LU R191, [R1+0x6750] ;  /* 0x0067500001bf7983 */ /* 0x000ea40000300800 */
        /* <DEDUP_REMOVED lines=13> */
[----:B------:R-:W3:Y:S02]  /*120590*/  LDL.LU R170, [R1+0x6718] ;  /* 0x0067180001aa7983 */ /* 0x000ee40000300800 */
[----:B------:R-:W-:-:S02]  /*1205a0*/  IMAD.MOV.U32 R114, RZ, RZ, R171 ;  /* 0x000000ffff727224 */ /* 0x000fc400078e00ab */
[----:B------:R-:W3:Y:S01]  /*1205b0*/  LDL.LU R171, [R1+0x6714] ;  /* 0x0067140001ab7983 */ /* 0x000ee20000300800 */
[----:B------:R-:W-:Y:S02]  /*1205c0*/  IMAD.MOV.U32 R115, RZ, RZ, R179 ;  /* 0x000000ffff737224 */ /* 0x000fe400078e00b3 */
[----:B------:R-:W3:Y:S02]  /*1205d0*/  LDL.LU R179, [R1+0x6710] ;  /* 0x0067100001b37983 */ /* 0x000ee40000300800 */
[----:B------:R-:W-:Y:S01]  /*1205e0*/  IMAD.MOV.U32 R148, RZ, RZ, R27 ;  /* 0x000000ffff947224 */ /* 0x000fe200078e001b */
[----:B------:R-:W-:Y:S02]  /*1205f0*/  MOV R149, R26 ;  /* 0x0000001a00957202 */ /* 0x000fe40000000f00 */
[----:B------:R-:W-:Y:S01]  /*120600*/  MOV R152, R19 ;  /* 0x0000001300987202 */ /* 0x000fe20000000f00 */
[----:B------:R-:W-:Y:S02]  /*120610*/  IMAD.MOV.U32 R153, RZ, RZ, R18 ;  /* 0x000000ffff997224 */ /* 0x000fe400078e0012 */
[----:B------:R-:W-:Y:S01]  /*120620*/  IMAD.MOV.U32 R156, RZ, RZ, R15 ;  /* 0x000000ffff9c7224 */ /* 0x000fe200078e000f */
[----:B------:R-:W-:Y:S01]  /*120630*/  MOV R157, R14 ;  /* 0x0000000e009d7202 */ /* 0x000fe20000000f00 */
[----:B------:R-:W4:Y:S01]  /*120640*/  LDL.LU R180, [R1+0x670c] ;  /* 0x00670c0001b47983 */ /* 0x000f220000300800 */
[----:B------:R-:W4:Y:S02]  /*120650*/  LDL.LU R181, [R1+0x6708] ;  /* 0x0067080001b57983 */ /* 0x000f240000300800 */
[----:B------:R-:W4:Y:S02]  /*120660*/  LDL.LU R182, [R1+0x6704] ;  /* 0x0067040001b67983 */ /* 0x000f240000300800 */
[----:B------:R-:W4:Y:S01]  /*120670*/  LDL.LU R183, [R1+0x6700] ;  /* 0x0067000001b77983 */ /* 0x000f220000300800 */
[C---:B--2---:R-:W-:Y:S08]  /*120680*/  HMMA.1688.F32.TF32 R132, R228.reuse, R152, R172 ;  /* 0x00000098e484723c */ /* 0x044ff000000810ac */
[C---:B---3--:R-:W-:Y:S08]  /*120690*/  HMMA.1688.F32.TF32 R136, R228.reuse, R148, R168 ;  /* 0x00000094e488723c */ /* 0x048ff000000810a8 */
[----:B------:R-:W-:Y:S11]  /*1206a0*/  HMMA.1688.F32.TF32 R128, R228, R156, R176 ;  /* 0x0000009ce480723c */ /* 0x000ff600000810b0 */
[----:B------:R-:W-:Y:S04]  /*1206b0*/  @!UPT UIADD3 URZ, URZ, URZ, URZ ;  /* 0x0000003f3f3ff290 */ /* 0x000fe8000fffe03f */
[----:B------:R-:W-:Y:S01]  /*1206c0*/  STL.64 [R1+0x750], R136 ;  /* 0x0007508801007387 */ /* 0x000fe20000100a00 */
[----:B------:R-:W-:Y:S02]  /*1206d0*/  STL.64 [R1+0x758], R138 ;  /* 0x0007588a01007387 */ /* 0x000fe40000100a00 */
[----:B------:R-:W-:Y:S02]  /*1206e0*/  STL.64 [R1+0x730], R132 ;  /* 0x0007308401007387 */ /* 0x000fe40000100a00 */
[----:B------:R4:W-:Y:S03]  /*1206f0*/  STL.64 [R1+0x738], R134 ;  /* 0x0007388601007387 */ /* 0x0009e60000100a00 */
[----:B------:R-:W-:Y:S01]  /*120700*/  STL.64 [R1+0x710], R128 ;  /* 0x0007108001007387 */ /* 0x000fe20000100a00 */
[----:B------:R2:W-:Y:S02]  /*120710*/  STL.64 [R1+0x718], R130 ;  /* 0x0007188201007387 */ /* 0x0005e40000100a00 */
[----:B------:R-:W3:Y:S02]  /*120720*/  LDL.LU R195, [R1+0x66fc] ;  /* 0x0066fc0001c37983 */ /* 0x000ee40000300800 */
[----:B------:R-:W3:Y:S01]  /*120730*/  LDL.LU R198, [R1+0x66f8] ;  /* 0x0066f80001c67983 */ /* 0x000ee20000300800 */
[----:B------:R-:W3:Y:S01]  /*120740*/  LDL.LU R199, [R1+0x66f4] ;  /* 0x0066f40001c77983 */ /* 0x000ee20000300800 */
[----:B------:R-:W3:Y:S02]  /*120750*/  LDL.LU R203, [R1+0x66f0] ;  /* 0x0066f00001cb7983 */ /* 0x000ee40000300800 */
[----:B------:R-:W-:-:S02]  /*120760*/  IMAD.MOV.U32 R160, RZ, RZ, R7 ;  /* 0x000000ffffa07224 */ /* 0x000fc400078e0007 */
[----:B------:R-:W-:-:S07]  /*120770*/  IMAD.MOV.U32 R161, RZ, RZ, R6 ;  /* 0x000000ffffa17224 */ /* 0x000fce00078e0006 */
[C---:B----4-:R-:W-:Y:S08]  /*120780*/  HMMA.1688.F32.TF32 R132, R228.reuse, R160, R180 ;  /* 0x000000a0e484723c */ /* 0x050ff000000810b4 */
[----:B--2---:R-:W-:Y:S01]  /*120790*/  HMMA.1688.F32.TF32 R128, R228, R84, R184 ;  /* 0x00000054e480723c */ /* 0x004fe200000810b8 */
[----:B------:R-:W-:Y:S02]  /*1207a0*/  IMAD.MOV.U32 R176, RZ, RZ, R5 ;  /* 0x000000ffffb07224 */ /* 0x000fe400078e0005 */
[----:B------:R-:W-:-:S05]  /*1207b0*/  IMAD.MOV.U32 R177, RZ, RZ, R4 ;  /* 0x000000ffffb17224 */ /* 0x000fca00078e0004 */
[----:B------:R-:W-:Y:S07]  /*1207c0*/  HMMA.1688.F32.TF32 R4, R228, R68, R188 ;  /* 0x00000044e404723c */ /* 0x000fee00000810bc */
[----:B------:R-:W-:Y:S01]  /*1207d0*/  STL.64 [R1+0x6f0], R132 ;  /* 0x0006f08401007387 */ /* 0x000fe20000100a00 */
[----:B------:R3:W-:Y:S07]  /*1207e0*/  STL.64 [R1+0x6f8], R134 ;  /* 0x0006f88601007387 */ /* 0x0007ee0000100a00 */
[----:B------:R-:W-:Y:S02]  /*1207f0*/  STL.64 [R1+0x6d0], R128 ;  /* 0x0006d08001007387 */ /* 0x000fe40000100a00 */
[----:B------:R2:W-:Y:S06]  /*120800*/  STL.64 [R1+0x6d8], R130 ;  /* 0x0006d88201007387 */ /* 0x0005ec0000100a00 */
[----:B------:R-:W-:Y:S01]  /*120810*/  STL.64 [R1+0x6a0], R4 ;  /* 0x0006a00401007387 */ /* 0x000fe20000100a00 */
[----:B------:R4:W-:Y:S02]  /*120820*/  STL.64 [R1+0x6a8], R6 ;  /* 0x0006a80601007387 */ /* 0x0009e40000100a00 */
[----:B------:R-:W-:-:S02]  /*120830*/  IMAD.MOV.U32 R116, RZ, RZ, R23 ;  /* 0x000000ffff747224 */ /* 0x000fc400078e0017 */
[----:B------:R-:W-:Y:S01]  /*120840*/  IMAD.MOV.U32 R117, RZ, RZ, R22 ;  /* 0x000000ffff757224 */ /* 0x000fe200078e0016 */
[C---:B-1----:R-:W-:Y:S08]  /*120850*/  HMMA.1688.F32.TF32 R248, R8.reuse, R88, R248 ;  /* 0x0000005808f8723c */ /* 0x042ff000000810f8 */
[----:B------:R-:W-:Y:S08]  /*120860*/  HMMA.1688.F32.TF32 R240, R8, R80, R240 ;  /* 0x0000005008f0723c */ /* 0x000ff000000810f0 */
[C---:B---3--:R-:W-:Y:S08]  /*120870*/  HMMA.1688.F32.TF32 R132, R228.reuse, R12, R192 ;  /* 0x0000000ce484723c */ /* 0x048ff000000810c0 */
[C---:B--2---:R-:W-:Y:S08]  /*120880*/  HMMA.1688.F32.TF32 R128, R228.reuse, R24, R196 ;  /* 0x00000018e480723c */ /* 0x044ff000000810c4 */
[C---:B----4-:R-:W-:Y:S07]  /*120890*/  HMMA.1688.F32.TF32 R4, R228.reuse, R28, R200 ;  /* 0x0000001ce404723c */ /* 0x050fee00000810c8 */
        /* <DEDUP_REMOVED lines=17> */
[----:B------:R-:W-:Y:S04]  /*1209b0*/  LDS R4, [R2+0x38600] ;  /* 0x0386000002047984 */ /* 0x000fe80000000800 */
[----:B------:R-:W-:Y:S01]  /*1209c0*/  LDS R6, [R2+0x3a600] ;  /* 0x03a6000002067984 */ /* 0x000fe20000000800 */
[----:B------:R-:W-:Y:S04]  /*1209d0*/  LDS R5, [R0+0x38600] ;  /* 0x0386000000057984 */ /* 0x000fe80000000800 */
[----:B------:R-:W1:Y:S04]  /*1209e0*/  LDS R7, [R0+0x3a600] ;  /* 0x03a6000000077984 */ /* 0x000e680000000800 */
[----:B------:R-:W-:Y:S01]  /*1209f0*/  STL.64 [R1+0x460], R132 ;  /* 0x0004608401007387 */ /* 0x000fe20000100a00 */
[----:B------:R2:W-:Y:S05]  /*120a00*/  STL.64 [R1+0x468], R134 ;  /* 0x0004688601007387 */ /* 0x0005ea0000100a00 */
[----:B------:R-:W-:Y:S02]  /*120a10*/  STL.64 [R1+0x60], R128 ;  /* 0x0000608001007387 */ /* 0x000fe40000100a00 */
[----:B------:R3:W-:Y:S01]  /*120a20*/  STL.64 [R1+0x68], R130 ;  /* 0x0000688201007387 */ /* 0x0007e20000100a00 */
[C---:B--2---:R-:W-:Y:S08]  /*120a30*/  HMMA.1688.F32.TF32 R132, R8.reuse, R116, R124 ;  /* 0x000000740884723c */ /* 0x044ff0000008107c */
        /* <DEDUP_REMOVED lines=9> */
[----:B------:R2:W-:Y:S01]  /*120ad0*/  STL.64 [R1+0x30], R124 ;  /* 0x0000307c01007387 */ /* 0x0005e20000100a00 */
[----:B------:R3:W-:Y:S02]  /*120ae0*/  STL.64 [R1+0x38], R126 ;  /* 0x0000387e01007387 */ /* 0x0007e40000100a00 */
[----:B------:R-:W-:Y:S02]  /*120af0*/  STL.64 [R1+0x20], R120 ;  /* 0x0000207801007387 */ /* 0x000fe40000100a00 */
[----:B------:R-:W-:Y:S03]  /*120b00*/  STL.64 [R1+0x28], R122 ;  /* 0x0000287a01007387 */ /* 0x000fe60000100a00 */
[----:B------:R2:W-:Y:S01]  /*120b10*/  STL.64 [R1+0x10], R112 ;  /* 0x0000107001007387 */ /* 0x0005e20000100a00 */
[----:B------:R1:W-:Y:S02]  /*120b20*/  STL.64 [R1+0x18], R114 ;  /* 0x0000187201007387 */ /* 0x0003e40000100a00 */
[----:B------:R-:W4:Y:S05]  /*120b30*/  LDL.LU R236, [R1+0x4e0] ;  /* 0x0004e00001ec7983 */ /* 0x000f2a0000300800 */
[----:B------:R1:W-:Y:S01]  /*120b40*/  STL.64 [R1], R64 ;  /* 0x0000004001007387 */ /* 0x0003e20000100a00 */
[----:B------:R1:W-:Y:S01]  /*120b50*/  STL.64 [R1+0x8], R66 ;  /* 0x0000084201007387 */ /* 0x0003e20000100a00 */
[----:B------:R-:W4:Y:S02]  /*120b60*/  LDL.LU R237, [R1+0x4e4] ;  /* 0x0004e40001ed7983 */ /* 0x000f240000300800 */
[----:B------:R-:W4:Y:S02]  /*120b70*/  LDL.LU R238, [R1+0x4e8] ;  /* 0x0004e80001ee7983 */ /* 0x000f240000300800 */
[----:B------:R-:W4:Y:S01]  /*120b80*/  LDL.LU R239, [R1+0x4ec] ;  /* 0x0004ec0001ef7983 */ /* 0x000f220000300800 */
[----:B------:R-:W-:Y:S01]  /*120b90*/  STL [R1+0x661c], R248 ;  /* 0x00661cf801007387 */ /* 0x000fe20000100800 */
[----:B------:R-:W-:Y:S02]  /*120ba0*/  STL [R1+0x6618], R249 ;  /* 0x006618f901007387 */ /* 0x000fe40000100800 */
[----:B------:R-:W-:Y:S02]  /*120bb0*/  STL [R1+0x6614], R250 ;  /* 0x006614fa01007387 */ /* 0x000fe40000100800 */
[----:B------:R-:W-:Y:S01]  /*120bc0*/  STL [R1+0x6610], R251 ;  /* 0x006610fb01007387 */ /* 0x000fe20000100800 */
        /* <DEDUP_REMOVED lines=20> */
[----:B------:R-:W3:Y:S01]  /*120d10*/  LDL.LU R120, [R1+0x530] ;  /* 0x0005300001787983 */ /* 0x000ee20000300800 */
[----:B------:R-:W3:Y:S02]  /*120d20*/  LDL.LU R121, [R1+0x534] ;  /* 0x0005340001797983 */ /* 0x000ee40000300800 */
[----:B------:R-:W3:Y:S02]  /*120d30*/  LDL.LU R122, [R1+0x538] ;  /* 0x00053800017a7983 */ /* 0x000ee40000300800 */
[----:B------:R-:W3:Y:S01]  /*120d40*/  LDL.LU R123, [R1+0x53c] ;  /* 0x00053c00017b7983 */ /* 0x000ee20000300800 */
[----:B------:R-:W-:Y:S01]  /*120d50*/  STL [R1+0x662c], R240 ;  /* 0x00662cf001007387 */ /* 0x000fe20000100800 */
[----:B------:R-:W-:Y:S02]  /*120d60*/  STL [R1+0x6628], R241 ;  /* 0x006628f101007387 */ /* 0x000fe40000100800 */
[----:B------:R-:W-:Y:S02]  /*120d70*/  STL [R1+0x6624], R242 ;  /* 0x006624f201007387 */ /* 0x000fe40000100800 */
[----:B------:R-:W-:Y:S01]  /*120d80*/  STL [R1+0x6620], R243 ;  /* 0x006620f301007387 */ /* 0x000fe20000100800 */
        /* <DEDUP_REMOVED lines=12> */
[C---:B----4-:R-:W-:Y:S08]  /*120e50*/  HMMA.1688.F32.TF32 R236, R8.reuse, R72, R236 ;  /* 0x0000004808ec723c */ /* 0x050ff000000810ec */
[C---:B--2---:R-:W-:Y:S08]  /*120e60*/  HMMA.1688.F32.TF32 R164, R8.reuse, R32, R140 ;  /* 0x0000002008a4723c */ /* 0x044ff0000008108c */
[C---:B---3--:R-:W-:Y:S08]  /*120e70*/  HMMA.1688.F32.TF32 R140, R8.reuse, R36, R136 ;  /* 0x00000024088c723c */ /* 0x048ff00000081088 */
[C---:B------:R-:W-:Y:S08]  /*120e80*/  HMMA.1688.F32.TF32 R136, R8.reuse, R40, R128 ;  /* 0x000000280888723c */ /* 0x040ff00000081080 */
[C---:B------:R-:W-:Y:S01]  /*120e90*/  HMMA.1688.F32.TF32 R124, R8.reuse, R20, R124 ;  /* 0x00000014087c723c */ /* 0x040fe2000008107c */
[----:B------:R-:W-:Y:S01]  /*120ea0*/  STL [R1+0x663c], R236 ;  /* 0x00663cec01007387 */ /* 0x000fe20000100800 */
[----:B------:R-:W-:Y:S02]  /*120eb0*/  STL [R1+0x6638], R237 ;  /* 0x006638ed01007387 */ /* 0x000fe40000100800 */
[----:B------:R-:W-:Y:S02]  /*120ec0*/  STL [R1+0x6634], R238 ;  /* 0x006634ee01007387 */ /* 0x000fe40000100800 */
[----:B------:R-:W-:Y:S02]  /*120ed0*/  STL [R1+0x6630], R239 ;  /* 0x006630ef01007387 */ /* 0x000fe40000100800 */
[C---:B------:R-:W-:Y:S01]  /*120ee0*/  HMMA.1688.F32.TF32 R112, R8.reuse, R16, R112 ;  /* 0x000000100870723c */ /* 0x040fe20000081070 */
[----:B------:R-:W-:Y:S01]  /*120ef0*/  STL.64 [R1+0x1d0], R164 ;  /* 0x0001d0a401007387 */ /* 0x000fe20000100a00 */
[----:B------:R-:W-:Y:S03]  /*120f00*/  STL.64 [R1+0x1d8], R166 ;  /* 0x0001d8a601007387 */ /* 0x000fe60000100a00 */
[----:B------:R-:W-:Y:S01]  /*120f10*/  STL.64 [R1+0x1c0], R140 ;  /* 0x0001c08c01007387 */ /* 0x000fe20000100a00 */
[----:B------:R-:W-:Y:S03]  /*120f20*/  STL.64 [R1+0x1c8], R142 ;  /* 0x0001c88e01007387 */ /* 0x000fe60000100a00 */
[----:B------:R-:W2:Y:S01]  /*120f30*/  LDL.LU R128, [R1+0x580] ;  /* 0x0005800001807983 */ /* 0x000ea20000300800 */
[----:B------:R-:W-:Y:S02]  /*120f40*/  STL.64 [R1+0x1b0], R136 ;  /* 0x0001b08801007387 */ /* 0x000fe40000100a00 */
[----:B------:R1:W-:Y:S02]  /*120f50*/  STL.64 [R1+0x1b8], R138 ;  /* 0x0001b88a01007387 */ /* 0x0003e40000100a00 */
[C---:B-1----:R-:W-:Y:S01]  /*120f60*/  HMMA.1688.F32.TF32 R136, R8.reuse, R100, R120 ;  /* 0x000000640888723c */ /* 0x042fe20000081078 */
[----:B------:R1:W-:Y:S01]  /*120f70*/  STL.64 [R1+0x1a0], R124 ;  /* 0x0001a07c01007387 */ /* 0x0003e20000100a00 */
[----:B------:R3:W-:Y:S02]  /*120f80*/  STL.64 [R1+0x1a8], R126 ;  /* 0x0001a87e01007387 */ /* 0x0007e40000100a00 */
[----:B------:R-:W2:Y:S02]  /*120f90*/  LDL.LU R129, [R1+0x584] ;  /* 0x0005840001817983 */ /* 0x000ea40000300800 */
[----:B------:R-:W2:Y:S01]  /*120fa0*/  LDL.LU R130, [R1+0x588] ;  /* 0x0005880001827983 */ /* 0x000ea20000300800 */
[----:B------:R-:W2:Y:S04]  /*120fb0*/  LDL.LU R131, [R1+0x58c] ;  /* 0x00058c0001837983 */ /* 0x000ea80000300800 */
[----:B-1----:R-:W4:Y:S01]  /*120fc0*/  LDL.LU R124, [R1+0x590] ;  /* 0x00059000017c7983 */ /* 0x002f220000300800 */
[----:B------:R-:W4:Y:S02]  /*120fd0*/  LDL.LU R125, [R1+0x594] ;  /* 0x00059400017d7983 */ /* 0x000f240000300800 */
[----:B---3--:R-:W4:Y:S02]  /*120fe0*/  LDL.LU R126, [R1+0x598] ;  /* 0x00059800017e7983 */ /* 0x008f240000300800 */
[----:B------:R-:W4:Y:S01]  /*120ff0*/  LDL.LU R127, [R1+0x59c] ;  /* 0x00059c00017f7983 */ /* 0x000f220000300800 */
[----:B------:R-:W3:Y:S06]  /*121000*/  LDL.LU R120, [R1+0x5a0] ;  /* 0x0005a00001787983 */ /* 0x000eec0000300800 */
[----:B------:R-:W-:Y:S01]  /*121010*/  STL.64 [R1+0x190], R136 ;  /* 0x0001908801007387 */ /* 0x000fe20000100a00 */
[----:B------:R1:W-:Y:S02]  /*121020*/  STL.64 [R1+0x198], R138 ;  /* 0x0001988a01007387 */ /* 0x0003e40000100a00 */
[----:B------:R1:W-:Y:S02]  /*121030*/  STL.64 [R1+0x180], R112 ;  /* 0x0001807001007387 */ /* 0x0003e40000100a00 */
[----:B------:R1:W-:Y:S01]  /*121040*/  STL.64 [R1+0x188], R114 ;  /* 0x0001887201007387 */ /* 0x0003e20000100a00 */
[----:B------:R-:W3:Y:S01]  /*121050*/  LDL.LU R121, [R1+0x5a4] ;  /* 0x0005a40001797983 */ /* 0x000ee20000300800 */
[----:B------:R-:W3:Y:S02]  /*121060*/  LDL.LU R122, [R1+0x5a8] ;  /* 0x0005a800017a7983 */ /* 0x000ee40000300800 */
[----:B------:R-:W3:Y:S01]  /*121070*/  LDL.LU R123, [R1+0x5ac] ;  /* 0x0005ac00017b7983 */ /* 0x000ee20000300800 */
[C---:B-1----:R-:W-:Y:S01]  /*121080*/  HMMA.1688.F32.TF32 R136, R8.reuse, R60, R132 ;  /* 0x0000003c0888723c */ /* 0x042fe20000081084 */
[----:B------:R-:W3:Y:S01]  /*121090*/  LDL.LU R112, [R1+0x5b0] ;  /* 0x0005b00001707983 */ /* 0x000ee20000300800 */
[----:B------:R-:W3:Y:S06]  /*1210a0*/  LDL.LU R113, [R1+0x5b4] ;  /* 0x0005b40001717983 */ /* 0x000eec0000300800 */
[C---:B------:R-:W-:Y:S01]  /*1210b0*/  HMMA.1688.F32.TF32 R132, R8.reuse, R52, R224 ;  /* 0x000000340884723c */ /* 0x040fe200000810e0 */
[----:B------:R-:W3:Y:S01]  /*1210c0*/  LDL.LU R114, [R1+0x5b8] ;  /* 0x0005b80001727983 */ /* 0x000ee20000300800 */
[----:B------:R-:W3:Y:S01]  /*1210d0*/  LDL.LU R115, [R1+0x5bc] ;  /* 0x0005bc0001737983 */ /* 0x000ee20000300800 */
[----:B------:R-:W3:Y:S11]  /*1210e0*/  LDL.LU R224, [R1+0x5c0] ;  /* 0x0005c00001e07983 */ /* 0x000ef60000300800 */
[----:B------:R-:W-:Y:S01]  /*1210f0*/  @!UPT UIADD3 URZ, URZ, URZ, URZ ;  /* 0x0000003f3f3ff290 */ /* 0x000fe2000fffe03f */
[----:B------:R-:W-:Y:S01]  /*121100*/  STL.64 [R1+0x170], R136 ;  /* 0x0001708801007387 */ /* 0x000fe20000100a00 */
[----:B------:R-:W-:Y:S07]  /*121110*/  STL.64 [R1+0x178], R138 ;  /* 0x0001788a01007387 */ /* 0x000fee0000100a00 */
[----:B------:R-:W-:Y:S02]  /*121120*/  STL.64 [R1+0x160], R132 ;  /* 0x0001608401007387 */ /* 0x000fe40000100a00 */
[----:B------:R-:W-:Y:S01]  /*121130*/  STL.64 [R1+0x168], R134 ;  /* 0x0001688601007387 */ /* 0x000fe20000100a00 */
[----:B------:R-:W3:Y:S01]  /*121140*/  LDL.LU R225, [R1+0x5c4] ;  /* 0x0005c40001e17983 */ /* 0x000ee20000300800 */
[----:B------:R-:W3:Y:S02]  /*121150*/  LDL.LU R226, [R1+0x5c8] ;  /* 0x0005c80001e27983 */ /* 0x000ee40000300800 */
[----:B------:R-:W3:Y:S01]  /*121160*/  LDL.LU R227, [R1+0x5cc] ;  /* 0x0005cc0001e37983 */ /* 0x000ee20000300800 */
[C---:B------:R-:W-:Y:S11]  /*121170*/  HMMA.1688.F32.TF32 R64, R8.reuse, R144, R64 ;  /* 0x000000900840723c */ /* 0x040ff60000081040 */
[----:B------:R-:W-:Y:S11]  /*121180*/  @!UPT UIADD3 URZ, URZ, URZ, URZ ;  /* 0x0000003f3f3ff290 */ /* 0x000ff6000fffe03f */
[----:B------:R-:W-:Y:S02]  /*121190*/  @!UPT UIADD3 URZ, URZ, URZ, URZ ;  /* 0x0000003f3f3ff290 */ /* 0x000fe4000fffe03f */
[----:B------:R-:W-:Y:S02]  /*1211a0*/  IMAD.MOV.U32 R236, RZ, RZ, R64 ;  /* 0x000000ffffec7224 */ /* 0x000fe400078e0040 */
[----:B------:R-:W-:Y:S01]  /*1211b0*/  IMAD.MOV.U32 R237, RZ, RZ, R65 ;  /* 0x000000ffffed7224 */ /* 0x000fe200078e0041 */
[----:B------:R-:W3:Y:S01]  /*1211c0*/  LDL.LU R64, [R1+0x5d0] ;  /* 0x0005d00001407983 */ /* 0x000ee20000300800 */
[----:B------:R-:W-:Y:S01]  /*1211d0*/  MOV R238, R66 ;  /* 0x0000004200ee7202 */ /* 0x000fe20000000f00 */
[----:B------:R-:W3:Y:S02]  /*1211e0*/  LDL.LU R65, [R1+0x5d4] ;  /* 0x0005d40001417983 */ /* 0x000ee40000300800 */
[----:B------:R-:W-:Y:S01]  /*1211f0*/  IMAD.MOV.U32 R239, RZ, RZ, R67 ;  /* 0x000000ffffef7224 */ /* 0x000fe200078e0043 */
[----:B------:R-:W3:Y:S01]  /*121200*/  LDL.LU R66, [R1+0x5d8] ;  /* 0x0005d80001427983 */ /* 0x000ee20000300800 */
[----:B------:R-:W3:Y:S03]  /*121210*/  LDL.LU R67, [R1+0x5dc] ;  /* 0x0005dc0001437983 */ /* 0x000ee60000300800 */
[----:B------:R-:W-:Y:S01]  /*121220*/  STL [R1+0x664c], R239 ;  /* 0x00664cef01007387 */ /* 0x000fe20000100800 */
[----:B------:R-:W-:Y:S02]  /*121230*/  STL [R1+0x6648], R238 ;  /* 0x006648ee01007387 */ /* 0x000fe40000100800 */
[----:B------:R-:W-:Y:S02]  /*121240*/  STL [R1+0x6644], R237 ;  /* 0x006644ed01007387 */ /* 0x000fe40000100800 */
[----:B------:R1:W-:Y:S01]  /*121250*/  STL [R1+0x6640], R236 ;  /* 0x006640ec01007387 */ /* 0x0003e20000100800 */
[C---:B--2---:R-:W-:Y:S08]  /*121260*/  HMMA.1688.F32.TF32 R128, R8.reuse, R148, R128 ;  /* 0x000000940880723c */ /* 0x044ff00000081080 */
[C---:B----4-:R-:W-:Y:S08]  /*121270*/  HMMA.1688.F32.TF32 R124, R8.reuse, R152, R124 ;  /* 0x00000098087c723c */ /* 0x050ff0000008107c */
[C---:B---3--:R-:W-:Y:S08]  /*121280*/  HMMA.1688.F32.TF32 R112, R8.reuse, R160, R112 ;  /* 0x000000a00870723c */ /* 0x048ff00000081070 */
[----:B------:R-:W-:Y:S08]  /*121290*/  HMMA.1688.F32.TF32 R120, R8, R156, R120 ;  /* 0x0000009c0878723c */ /* 0x000ff00000081078 */
[----:B-1----:R-:W-:-:S02]  /*1212a0*/  IMAD.MOV.U32 R236, RZ, RZ, R127 ;  /* 0x000000ffffec7224 */ /* 0x002fc400078e007f */
[----:B------:R-:W-:Y:S02]  /*1212b0*/  IMAD.MOV.U32 R237, RZ, RZ, R126 ;  /* 0x000000ffffed7224 */ /* 0x000fe400078e007e */
[----:B------:R-:W-:Y:S01]  /*1212c0*/  IMAD.MOV.U32 R239, RZ, RZ, R124 ;  /* 0x000000ffffef7224 */ /* 0x000fe200078e007c */
[----:B------:R-:W-:Y:S01]  /*1212d0*/  STL.64 [R1+0x140], R128 ;  /* 0x0001408001007387 */ /* 0x000fe20000100a00 */
[----:B------:R-:W-:Y:S02]  /*1212e0*/  MOV R238, R125 ;  /* 0x0000007d00ee7202 */ /* 0x000fe40000000f00 */
[----:B------:R-:W-:Y:S01]  /*1212f0*/  MOV R240, R112 ;  /* 0x0000007000f07202 */ /* 0x000fe20000000f00 */
[----:B------:R-:W-:Y:S02]  /*121300*/  IMAD.MOV.U32 R241, RZ, RZ, R113 ;  /* 0x000000fffff17224 */ /* 0x000fe400078e0071 */
[----:B------:R-:W-:Y:S01]  /*121310*/  IMAD.MOV.U32 R242, RZ, RZ, R114 ;  /* 0x000000fffff27224 */ /* 0x000fe200078e0072 */
[----:B------:R-:W-:-:S02]  /*121320*/  MOV R243, R115 ;  /* 0x0000007300f37202 */ /* 0x000fc40000000f00 */
[----:B------:R-:W-:Y:S01]  /*121330*/  HMMA.1688.F32.TF32 R112, R8, R84, R224 ;  /* 0x000000540870723c */ /* 0x000fe200000810e0 */
[----:B------:R-:W-:Y:S01]  /*121340*/  STL.64 [R1+0x148], R130 ;  /* 0x0001488201007387 */ /* 0x000fe20000100a00 */
[----:B------:R-:W-:Y:S02]  /*121350*/  STL [R1+0x665c], R236 ;  /* 0x00665cec01007387 */ /* 0x000fe40000100800 */
[----:B------:R-:W-:Y:S02]  /*121360*/  STL [R1+0x6658], R237 ;  /* 0x006658ed01007387 */ /* 0x000fe40000100800 */
[----:B------:R-:W-:Y:S01]  /*121370*/  STL [R1+0x6654], R239 ;  /* 0x006654ef01007387 */ /* 0x000fe20000100800 */
[----:B------:R1:W-:Y:S01]  /*121380*/  STL [R1+0x6650], R238 ;  /* 0x006650ee01007387 */ /* 0x0003e20000100800 */
[----:B------:R2:W-:Y:S02]  /*121390*/  STL.64 [R1+0x120], R120 ;  /* 0x0001207801007387 */ /* 0x0005e40000100a00 */
[----:B------:R3:W-:Y:S02]  /*1213a0*/  STL.64 [R1+0x128], R122 ;  /* 0x0001287a01007387 */ /* 0x0007e40000100a00 */
[----:B------:R2:W-:Y:S01]  /*1213b0*/  STL [R1+0x666c], R243 ;  /* 0x00666cf301007387 */ /* 0x0005e20000100800 */
[----:B------:R1:W-:Y:S01]  /*1213c0*/  STL [R1+0x6668], R242 ;  /* 0x006668f201007387 */ /* 0x0003e20000100800 */
[----:B------:R1:W-:Y:S02]  /*1213d0*/  STL [R1+0x6664], R241 ;  /* 0x006664f101007387 */ /* 0x0003e40000100800 */
[----:B------:R1:W-:Y:S08]  /*1213e0*/  STL [R1+0x6660], R240 ;  /* 0x006660f001007387 */ /* 0x0003f00000100800 */
[----:B-1----:R-:W-:Y:S01]  /*1213f0*/  IMAD.MOV.U32 R238, RZ, RZ, R115 ;  /* 0x000000ffffee7224 */ /* 0x002fe200078e0073 */
[----:B------:R-:W-:Y:S01]  /*121400*/  MOV R239, R114 ;  /* 0x0000007200ef7202 */ /* 0x000fe20000000f00 */
[----:B------:R-:W-:-:S02]  /*121410*/  IMAD.MOV.U32 R236, RZ, RZ, R112 ;  /* 0x000000ffffec7224 */ /* 0x000fc400078e0070 */
[----:B------:R-:W-:Y:S01]  /*121420*/  IMAD.MOV.U32 R237, RZ, RZ, R113 ;  /* 0x000000ffffed7224 */ /* 0x000fe200078e0071 */
[----:B------:R1:W-:Y:S01]  /*121430*/  STL [R1+0x667c], R238 ;  /* 0x00667cee01007387 */ /* 0x0003e20000100800 */
[----:B------:R1:W-:Y:S02]  /*121440*/  STL [R1+0x6678], R239 ;  /* 0x006678ef01007387 */ /* 0x0003e40000100800 */
[----:B------:R1:W-:Y:S02]  /*121450*/  STL [R1+0x6674], R236 ;  /* 0x006674ec01007387 */ /* 0x0003e40000100800 */
[----:B------:R1:W-:Y:S01]  /*121460*/  STL [R1+0x6670], R237 ;  /* 0x006670ed01007387 */ /* 0x0003e20000100800 */
        /* <DEDUP_REMOVED lines=64> */
[----:B------:R-:W4:Y:S11]  /*121870*/  LDL.LU R127, [R1+0x76c] ;  /* 0x00076c00017f7983 */ /* 0x000f360000300800 */
[----:B------:R-:W-:Y:S11]  /*121880*/  @!UPT UIADD3 URZ, URZ, URZ, URZ ;  /* 0x0000003f3f3ff290 */ /* 0x000ff6000fffe03f */
[----:B------:R-:W-:Y:S01]  /*121890*/  IMAD.MOV.U32 R243, RZ, RZ, R64 ;  /* 0x000000fffff37224 */ /* 0x000fe200078e0040 */
[----:B------:R-:W-:Y:S01]  /*1218a0*/  MOV R242, R65 ;  /* 0x0000004100f27202 */ /* 0x000fe20000000f00 */
[----:B------:R-:W4:Y:S01]  /*1218b0*/  LDL.LU R64, [R1+0x7e0] ;  /* 0x0007e00001407983 */ /* 0x000f220000300800 */
[----:B------:R-:W-:Y:S02]  /*1218c0*/  IMAD.MOV.U32 R241, RZ, RZ, R66 ;  /* 0x000000fffff17224 */ /* 0x000fe400078e0042 */
[----:B------:R-:W4:Y:S02]  /*1218d0*/  LDL.LU R65, [R1+0x7e4] ;  /* 0x0007e40001417983 */ /* 0x000f240000300800 */
[----:B------:R-:W-:Y:S01]  /*1218e0*/  IMAD.MOV.U32 R240, RZ, RZ, R67 ;  /* 0x000000fffff07224 */ /* 0x000fe200078e0043 */
[----:B------:R-:W4:Y:S01]  /*1218f0*/  LDL.LU R66, [R1+0x7e8] ;  /* 0x0007e80001427983 */ /* 0x000f220000300800 */
[----:B------:R-:W4:Y:S02]  /*121900*/  LDL.LU R67, [R1+0x7ec] ;  /* 0x0007ec0001437983 */ /* 0x000f240000300800 */
[----:B------:R-:W-:Y:S01]  /*121910*/  STL.64 [R1+0x6688], R242 ;  /* 0x006688f201007387 */ /* 0x000fe20000100a00 */
[----:B------:R-:W-:Y:S01]  /*121920*/  STL.64 [R1+0x6680], R240 ;  /* 0x006680f001007387 */ /* 0x000fe20000100a00 */
[C---:B--2---:R-:W-:Y:S08]  /*121930*/  HMMA.1688.F32.TF32 R196, R8.reuse, R12, R196 ;  /* 0x0000000c08c4723c */ /* 0x044ff000000810c4 */
[C---:B---3--:R-:W-:Y:S08]  /*121940*/  HMMA.1688.F32.TF32 R192, R8.reuse, R24, R192 ;  /* 0x0000001808c0723c */ /* 0x048ff000000810c0 */
[C---:B------:R-:W-:Y:S08]  /*121950*/  HMMA.1688.F32.TF32 R184, R8.reuse, R48, R184 ;  /* 0x0000003008b8723c */ /* 0x040ff000000810b8 */
[C---:B------:R-:W-:Y:S08]  /*121960*/  HMMA.1688.F32.TF32 R172, R8.reuse, R176, R172 ;  /* 0x000000b008ac723c */ /* 0x040ff000000810ac */
[C---:B------:R-:W-:Y:S08]  /*121970*/  HMMA.1688.F32.TF32 R168, R8.reuse, R108, R168 ;  /* 0x0000006c08a8723c */ /* 0x040ff000000810a8 */
[C---:B----4-:R-:W-:Y:S08]  /*121980*/  HMMA.1688.F32.TF32 R188, R8.reuse, R28, R188 ;  /* 0x0000001c08bc723c */ /* 0x050ff000000810bc */
[C---:B------:R-:W-:Y:S08]  /*121990*/  HMMA.1688.F32.TF32 R180, R8.reuse, R104, R180 ;  /* 0x0000006808b4723c */ /* 0x040ff000000810b4 */
[----:B------:R-:W-:Y:S01]  /*1219a0*/  HMMA.1688.F32.TF32 R8, R8, R232, R164 ;  /* 0x000000e80808723c */ /* 0x000fe200000810a4 */
[----:B-1----:R-:W-:Y:S01]  /*1219b0*/  MOV R238, R196 ;  /* 0x000000c400ee7202 */ /* 0x002fe20000000f00 */
[----:B------:R-:W-:-:S02]  /*1219c0*/  IMAD.MOV.U32 R239, RZ, RZ, R197 ;  /* 0x000000ffffef7224 */ /* 0x000fc400078e00c5 */
[----:B------:R-:W-:Y:S01]  /*1219d0*/  IMAD.MOV.U32 R236, RZ, RZ, R198 ;  /* 0x000000ffffec7224 */ /* 0x000fe200078e00c6 */
[----:B------:R-:W-:Y:S02]  /*1219e0*/  MOV R237, R199 ;  /* 0x000000c700ed7202 */ /* 0x000fe40000000f00 */
[----:B------:R-:W-:Y:S01]  /*1219f0*/  MOV R250, R194 ;  /* 0x000000c200fa7202 */ /* 0x000fe20000000f00 */
[----:B------:R-:W-:Y:S02]  /*121a00*/  IMAD.MOV.U32 R251, RZ, RZ, R195 ;  /* 0x000000fffffb7224 */ /* 0x000fe400078e00c3 */
[----:B------:R-:W-:Y:S02]  /*121a10*/  IMAD.MOV.U32 R248, RZ, RZ, R192 ;  /* 0x000000fffff87224 */ /* 0x000fe400078e00c0 */
[----:B------:R-:W-:Y:S01]  /*121a20*/  IMAD.MOV.U32 R249, RZ, RZ, R193 ;  /* 0x000000fffff97224 */ /* 0x000fe200078e00c1 */
[----:B------:R-:W-:Y:S01]  /*121a30*/  STL.64 [R1+0x6698], R238 ;  /* 0x006698ee01007387 */ /* 0x000fe20000100a00 */
[----:B------:R-:W-:Y:S02]  /*121a40*/  STL.64 [R1+0x6690], R236 ;  /* 0x006690ec01007387 */ /* 0x000fe40000100a00 */
[----:B------:R-:W-:Y:S01]  /*121a50*/  STL.64 [R1+0x66a8], R250 ;  /* 0x0066a8fa01007387 */ /* 0x000fe20000100a00 */
[----:B------:R-:W-:Y:S04]  /*121a60*/  STL.64 [R1+0x66a0], R248 ;  /* 0x0066a0f801007387 */ /* 0x000fe80000100a00 */
[----:B------:R-:W-:Y:S01]  /*121a70*/  STL.64 [R1+0xc0], R188 ;  /* 0x0000c0bc01007387 */ /* 0x000fe20000100a00 */
[----:B------:R-:W-:Y:S02]  /*121a80*/  STL.64 [R1+0xc8], R190 ;  /* 0x0000c8be01007387 */ /* 0x000fe40000100a00 */
[----:B------:R-:W-:Y:S01]  /*121a90*/  STL.64 [R1+0xb0], R184 ;  /* 0x0000b0b801007387 */ /* 0x000fe20000100a00 */
[----:B------:R-:W-:Y:S01]  /*121aa0*/  STL.64 [R1+0xb8], R186 ;  /* 0x0000b8ba01007387 */ /* 0x000fe20000100a00 */
[----:B------:R-:W-:Y:S02]  /*121ab0*/  STL.64 [R1+0xa0], R180 ;  /* 0x0000a0b401007387 */ /* 0x000fe40000100a00 */
[----:B------:R-:W-:Y:S02]  /*121ac0*/  STL.64 [R1+0xa8], R182 ;  /* 0x0000a8b601007387 */ /* 0x000fe40000100a00 */
[----:B------:R-:W-:Y:S01]  /*121ad0*/  STL.64 [R1+0x90], R172 ;  /* 0x000090ac01007387 */ /* 0x000fe20000100a00 */
[----:B------:R-:W-:Y:S01]  /*121ae0*/  STL.64 [R1+0x98], R174 ;  /* 0x000098ae01007387 */ /* 0x000fe20000100a00 */
[C---:B------:R-:W-:Y:S01]  /*121af0*/  HMMA.1688.F32.TF32 R140, R4.reuse, R116, R140 ;  /* 0x00000074048c723c */ /* 0x040fe2000008108c */
[----:B------:R-:W-:Y:S02]  /*121b00*/  STL.64 [R1+0x80], R168 ;  /* 0x000080a801007387 */ /* 0x000fe40000100a00 */
[----:B------:R-:W-:Y:S05]  /*121b10*/  STL.64 [R1+0x88], R170 ;  /* 0x000088aa01007387 */ /* 0x000fea0000100a00 */
[C---:B------:R-:W-:Y:S01]  /*121b20*/  HMMA.1688.F32.TF32 R136, R4.reuse, R76, R136 ;  /* 0x0000004c0488723c */ /* 0x040fe20000081088 */
[----:B------:R-:W-:Y:S01]  /*121b30*/  STL.64 [R1+0x70], R8 ;  /* 0x0000700801007387 */ /* 0x000fe20000100a00 */
[----:B------:R1:W-:Y:S06]  /*121b40*/  STL.64 [R1+0x78], R10 ;  /* 0x0000780a01007387 */ /* 0x0003ec0000100a00 */
[C---:B------:R-:W-:Y:S08]  /*121b50*/  HMMA.1688.F32.TF32 R128, R4.reuse, R56, R128 ;  /* 0x000000380480723c */ /* 0x040ff00000081080 */
[C---:B------:R-:W-:Y:S01]  /*121b60*/  HMMA.1688.F32.TF32 R124, R4.reuse, R96, R124 ;  /* 0x00000060047c723c */ /* 0x040fe2000008107c */
[----:B------:R-:W-:Y:S04]  /*121b70*/  LDS R184, [R2+0x38680] ;  /* 0x0386800002b87984 */ /* 0x000fe80000000800 */
[----:B------:R-:W-:Y:S04]  /*121b80*/  LDS R186, [R2+0x3a680] ;  /* 0x03a6800002ba7984 */ /* 0x000fe80000000800 */
[----:B------:R-:W-:Y:S04]  /*121b90*/  LDS R185, [R0+0x38680] ;  /* 0x0386800000b97984 */ /* 0x000fe80000000800 */
[----:B------:R-:W2:Y:S01]  /*121ba0*/  LDS R187, [R0+0x3a680] ;  /* 0x03a6800000bb7984 */ /* 0x000ea20000000800 */
[C---:B-1----:R-:W-:Y:S03]  /*121bb0*/  HMMA.1688.F32.TF32 R8, R4.reuse, R44, R132 ;  /* 0x0000002c0408723c */ /* 0x042fe60000081084 */
[----:B------:R-:W-:Y:S01]  /*121bc0*/  STL.64 [R1+0x450], R140 ;  /* 0x0004508c01007387 */ /* 0x000fe20000100a00 */
[----:B------:R-:W-:Y:S02]  /*121bd0*/  STL.64 [R1+0x458], R142 ;  /* 0x0004588e01007387 */ /* 0x000fe40000100a00 */
[----:B------:R-:W-:Y:S02]  /*121be0*/  STL.64 [R1+0x440], R136 ;  /* 0x0004408801007387 */ /* 0x000fe40000100a00 */
[----:B------:R-:W-:Y:S11]  /*121bf0*/  STL.64 [R1+0x448], R138 ;  /* 0x0004488a01007387 */ /* 0x000ff60000100a00 */
        /* <DEDUP_REMOVED lines=14> */
[----:B------:R-:W-:Y:S02]  /*121ce0*/  STL.64 [R1+0x3f8], R122 ;  /* 0x0003f87a01007387 */ /* 0x000fe40000100a00 */
[----:B------:R-:W3:Y:S05]  /*121cf0*/  LDL.LU R64, [R1+0xb30] ;  /* 0x000b300001407983 */ /* 0x000eea0000300800 */
[----:B------:R1:W-:Y:S01]  /*121d00*/  STL.64 [R1+0x3e0], R112 ;  /* 0x0003e07001007387 */ /* 0x0003e20000100a00 */
[----:B------:R4:W-:Y:S09]  /*121d10*/  STL.64 [R1+0x3e8], R114 ;  /* 0x0003e87201007387 */ /* 0x0009f20000100a00 */
[----:B------:R-:W-:Y:S01]  /*121d20*/  STL.64 [R1+0x3d0], R8 ;  /* 0x0003d00801007387 */ /* 0x000fe20000100a00 */
        /* <DEDUP_REMOVED lines=98> */
[----:B----4-:R-:W4:Y:S01]  /*122350*/  LDL.LU R114, [R1+0xab8] ;  /* 0x000ab80001727983 */ /* 0x010f220000300800 */
        /* <DEDUP_REMOVED lines=14> */
[----:B------:R-:W-:Y:S04]  /*122440*/  STL.64 [R1+0x3a0], R236 ;  /* 0x0003a0ec01007387 */ /* 0x000fe80000100a00 */
[----:B------:R-:W-:Y:S01]  /*122450*/  STL.64 [R1+0x3a8], R238 ;  /* 0x0003a8ee01007387 */ /* 0x000fe20000100a00 */
[C---:B------:R-:W-:Y:S05]  /*122460*/  HMMA.1688.F32.TF32 R216, R4.reuse, R16, R216 ;  /* 0x0000001004d8723c */ /* 0x040fea00000810d8 */
[----:B------:R-:W-:Y:S01]  /*122470*/  STL.64 [R1+0x390], R8 ;  /* 0x0003900801007387 */ /* 0x000fe20000100a00 */
[----:B------:R1:W-:Y:S02]  /*122480*/  STL.64 [R1+0x398], R10 ;  /* 0x0003980a01007387 */ /* 0x0003e40000100a00 */
[C---:B-1----:R-:W-:Y:S05]  /*122490*/  HMMA.1688.F32.TF32 R8, R4.reuse, R60, R212 ;  /* 0x0000003c0408723c */ /* 0x042fea00000810d4 */
[----:B------:R-:W-:Y:S01]  /*1224a0*/  STL.64 [R1+0x380], R220 ;  /* 0x000380dc01007387 */ /* 0x000fe20000100a00 */
[----:B------:R-:W-:Y:S02]  /*1224b0*/  STL.64 [R1+0x388], R222 ;  /* 0x000388de01007387 */ /* 0x000fe40000100a00 */
[C---:B------:R-:W-:Y:S07]  /*1224c0*/  HMMA.1688.F32.TF32 R208, R4.reuse, R52, R208 ;  /* 0x0000003404d0723c */ /* 0x040fee00000810d0 */
[----:B------:R-:W-:Y:S01]  /*1224d0*/  STL.64 [R1+0x370], R216 ;  /* 0x000370d801007387 */ /* 0x000fe20000100a00 */
[----:B------:R-:W-:Y:S01]  /*1224e0*/  STL.64 [R1+0x378], R218 ;  /* 0x000378da01007387 */ /* 0x000fe20000100a00 */
[C---:B------:R-:W-:Y:S06]  /*1224f0*/  HMMA.1688.F32.TF32 R204, R4.reuse, R144, R204 ;  /* 0x0000009004cc723c */ /* 0x040fec00000810cc */
[----:B------:R-:W-:Y:S01]  /*122500*/  STL.64 [R1+0x360], R8 ;  /* 0x0003600801007387 */ /* 0x000fe20000100a00 */
[----:B------:R1:W-:Y:S02]  /*122510*/  STL.64 [R1+0x368], R10 ;  /* 0x0003680a01007387 */ /* 0x0003e40000100a00 */
[C---:B-1----:R-:W-:Y:S05]  /*122520*/  HMMA.1688.F32.TF32 R8, R4.reuse, R148, R200 ;  /* 0x000000940408723c */ /* 0x042fea00000810c8 */
[----:B------:R-:W-:Y:S01]  /*122530*/  STL.64 [R1+0x350], R208 ;  /* 0x000350d001007387 */ /* 0x000fe20000100a00 */
[----:B------:R-:W-:Y:S02]  /*122540*/  STL.64 [R1+0x358], R210 ;  /* 0x000358d201007387 */ /* 0x000fe40000100a00 */
[C---:B------:R-:W-:Y:S06]  /*122550*/  HMMA.1688.F32.TF32 R196, R4.reuse, R152, R196 ;  /* 0x0000009804c4723c */ /* 0x040fec00000810c4 */
[----:B------:R-:W-:Y:S01]  /*122560*/  STL.64 [R1+0x340], R204 ;  /* 0x000340cc01007387 */ /* 0x000fe20000100a00 */
[----:B------:R-:W-:Y:S01]  /*122570*/  STL.64 [R1+0x348], R206 ;  /* 0x000348ce01007387 */ /* 0x000fe20000100a00 */
[C---:B------:R-:W-:Y:S07]  /*122580*/  HMMA.1688.F32.TF32 R192, R4.reuse, R156, R192 ;  /* 0x0000009c04c0723c */ /* 0x040fee00000810c0 */
        /* <DEDUP_REMOVED lines=29> */
[C---:B-1----:R-:W-:Y:S08]  /*122760*/  HMMA.1688.F32.TF32 R8, R4.reuse, R108, R124 ;  /* 0x0000006c0408723c */ /* 0x042ff0000008107c */
[----:B----4-:R-:W-:Y:S01]  /*122770*/  HMMA.1688.F32.TF32 R4, R4, R232, R112 ;  /* 0x000000e80404723c */ /* 0x010fe20000081070 */
[----:B------:R-:W-:Y:S01]  /*122780*/  STL.64 [R1+0x290], R132 ;  /* 0x0002908401007387 */ /* 0x000fe20000100a00 */
[----:B------:R-:W-:Y:S03]  /*122790*/  STL.64 [R1+0x298], R134 ;  /* 0x0002988601007387 */ /* 0x000fe60000100a00 */
[----:B------:R-:W-:Y:S02]  /*1227a0*/  STL.64 [R1+0x280], R128 ;  /* 0x0002808001007387 */ /* 0x000fe40000100a00 */
[----:B------:R-:W-:Y:S01]  /*1227b0*/  STL.64 [R1+0x288], R130 ;  /* 0x0002888201007387 */ /* 0x000fe20000100a00 */
[C---:B------:R-:W-:Y:S08]  /*1227c0*/  HMMA.1688.F32.TF32 R116, R184.reuse, R116, R120 ;  /* 0x00000074b874723c */ /* 0x040ff00000081078 */
[C---:B------:R-:W-:Y:S01]  /*1227d0*/  HMMA.1688.F32.TF32 R244, R184.reuse, R56, R244 ;  /* 0x00000038b8f4723c */ /* 0x040fe200000810f4 */
[----:B------:R-:W-:Y:S01]  /*1227e0*/  IMAD.MOV.U32 R47, RZ, RZ, R3 ;  /* 0x000000ffff2f7224 */ /* 0x000fe200078e0003 */
[----:B------:R-:W-:Y:S04]  /*1227f0*/  LDS R112, [R2+0x38700] ;  /* 0x0387000002707984 */ /* 0x000fe80000000800 */
[----:B------:R-:W-:Y:S04]  /*122800*/  LDS R114, [R2+0x3a700] ;  /* 0x03a7000002727984 */ /* 0x000fe80000000800 */
[----:B------:R-:W-:Y:S04]  /*122810*/  LDS R113, [R0+0x38700] ;  /* 0x0387000000717984 */ /* 0x000fe80000000800 */
[----:B------:R-:W1:Y:S04]  /*122820*/  LDS R115, [R0+0x3a700] ;  /* 0x03a7000000737984 */ /* 0x000e680000000800 */
[----:B------:R-:W-:Y:S01]  /*122830*/  STL.64 [R1+0x270], R8 ;  /* 0x0002700801007387 */ /* 0x000fe20000100a00 */
[----:B------:R2:W-:Y:S02]  /*122840*/  STL.64 [R1+0x278], R10 ;  /* 0x0002780a01007387 */ /* 0x0005e40000100a00 */
[----:B------:R-:W-:Y:S02]  /*122850*/  STL.64 [R1+0x260], R4 ;  /* 0x0002600401007387 */ /* 0x000fe40000100a00 */
[----:B------:R3:W-:Y:S01]  /*122860*/  STL.64 [R1+0x268], R6 ;  /* 0x0002680601007387 */ /* 0x0007e20000100a00 */
[C---:B--2---:R-:W-:Y:S08]  /*122870*/  HMMA.1688.F32.TF32 R8, R184.reuse, R76, R224 ;  /* 0x0000004cb808723c */ /* 0x044ff000000810e0 */
[C---:B---3--:R-:W-:Y:S01]  /*122880*/  HMMA.1688.F32.TF32 R4, R184.reuse, R44, R64 ;  /* 0x0000002cb804723c */ /* 0x048fe20000081040 */
[----:B------:R2:W-:Y:S01]  /*122890*/  STL.64 [R1+0x250], R116 ;  /* 0x0002507401007387 */ /* 0x0005e20000100a00 */
[----:B------:R3:W-:Y:S11]  /*1228a0*/  STL.64 [R1+0x258], R118 ;  /* 0x0002587601007387 */ /* 0x0007f60000100a00 */
[----:B------:R-:W-:Y:S02]  /*1228b0*/  @!UPT UIADD3 URZ, URZ, URZ, URZ ;  /* 0x0000003f3f3ff290 */ /* 0x000fe4000fffe03f */
[----:B------:R-:W-:Y:S01]  /*1228c0*/  STL.64 [R1+0x240], R8 ;  /* 0x0002400801007387 */ /* 0x000fe20000100a00 */
[----:B------:R-:W-:Y:S02]  /*1228d0*/  STL.64 [R1+0x248], R10 ;  /* 0x0002480a01007387 */ /* 0x000fe40000100a00 */
[----:B------:R-:W4:Y:S05]  /*1228e0*/  LDL.LU R224, [R1+0xc80] ;  /* 0x000c800001e07983 */ /* 0x000f2a0000300800 */
        /* <DEDUP_REMOVED lines=40> */
[----:B------:R-:W-:Y:S01]  /*122b70*/  STL.64 [R1+0x6458], R246 ;  /* 0x006458f601007387 */ /* 0x000fe20000100a00 */
[----:B------:R-:W-:Y:S01]  /*122b80*/  STL.64 [R1+0x6450], R244 ;  /* 0x006450f401007387 */ /* 0x000fe20000100a00 */
[C---:B-1----:R-:W-:Y:S11]  /*122b90*/  HMMA.1688.F32.TF32 R4, R184.reuse, R96, R64 ;  /* 0x00000060b804723c */ /* 0x042ff60000081040 */
[----:B------:R-:W-:Y:S11]  /*122ba0*/  @!UPT UIADD3 URZ, URZ, URZ, URZ ;  /* 0x0000003f3f3ff290 */ /* 0x000ff6000fffe03f */
[----:B------:R-:W-:Y:S01]  /*122bb0*/  @!UPT UIADD3 URZ, URZ, URZ, URZ ;  /* 0x0000003f3f3ff290 */ /* 0x000fe2000fffe03f */
[----:B------:R-:W-:Y:S01]  /*122bc0*/  STL.64 [R1+0x210], R4 ;  /* 0x0002100401007387 */ /* 0x000fe20000100a00 */
[----:B------:R1:W-:Y:S02]  /*122bd0*/  STL [R1+0x218], R6 ;  /* 0x0002180601007387 */ /* 0x0003e40000100800 */
        /* <DEDUP_REMOVED lines=8> */
[----:B----4-:R-:W-:Y:S01]  /*122c60*/  HMMA.1688.F32.TF32 R140, R184, R92, R140 ;  /* 0x0000005cb88c723c */ /* 0x010fe2000008108c */
[----:B------:R-:W-:-:S07]  /*122c70*/  MOV R3, R7 ;  /* 0x0000000700037202 */ /* 0x000fce0000000f00 */
[C---:B-1----:R-:W-:Y:S08]  /*122c80*/  HMMA.1688.F32.TF32 R4, R184.reuse, R80, R132 ;  /* 0x00000050b804723c */ /* 0x042ff00000081084 */
[C---:B------:R-:W-:Y:S01]  /*122c90*/  HMMA.1688.F32.TF32 R8, R184.reuse, R88, R136 ;  /* 0x00000058b808723c */ /* 0x040fe20000081088 */
[----:B------:R1:W-:Y:S07]  /*122ca0*/  STL [R1+0x6548], R3 ;  /* 0x0065480301007387 */ /* 0x0003ee0000100800 */
[C---:B--2---:R-:W-:Y:S08]  /*122cb0*/  HMMA.1688.F32.TF32 R116, R184.reuse, R36, R116 ;  /* 0x00000024b874723c */ /* 0x044ff00000081074 */
[----:B------:R-:W-:Y:S01]  /*122cc0*/  HMMA.1688.F32.TF32 R120, R184, R40, R120 ;  /* 0x00000028b878723c */ /* 0x000fe20000081078 */
[----:B------:R-:W-:Y:S01]  /*122cd0*/  STL.64 [R1+0x200], R140 ;  /* 0x0002008c01007387 */ /* 0x000fe20000100a00 */
[----:B------:R-:W-:Y:S02]  /*122ce0*/  STL.64 [R1+0x208], R142 ;  /* 0x0002088e01007387 */ /* 0x000fe40000100a00 */
[----:B------:R-:W-:Y:S03]  /*122cf0*/  STL.64 [R1+0x1e0], R4 ;  /* 0x0001e00401007387 */ /* 0x000fe60000100a00 */
[----:B------:R-:W-:Y:S01]  /*122d00*/  STL.64 [R1+0x1f0], R8 ;  /* 0x0001f00801007387 */ /* 0x000fe20000100a00 */
[----:B------:R-:W-:Y:S01]  /*122d10*/  STL.64 [R1+0x1f8], R10 ;  /* 0x0001f80a01007387 */ /* 0x000fe20000100a00 */
[----:B------:R2:W-:Y:S02]  /*122d20*/  STL [R1+0x1e8], R6 ;  /* 0x0001e80601007387 */ /* 0x0005e40000100800 */
[----:B-1----:R-:W-:-:S02]  /*122d30*/  IMAD.MOV.U32 R3, RZ, RZ, R7 ;  /* 0x000000ffff037224 */ /* 0x002fc400078e0007 */
[C---:B--2---:R-:W-:Y:S08]  /*122d40*/  HMMA.1688.F32.TF32 R4, R184.reuse, R72, R128 ;  /* 0x00000048b804723c */ /* 0x044ff00000081080 */
[C---:B------:R-:W-:Y:S08]  /*122d50*/  HMMA.1688.F32.TF32 R8, R184.reuse, R32, R124 ;  /* 0x00000020b808723c */ /* 0x040ff0000008107c */
[C---:B------:R-:W-:Y:S08]  /*122d60*/  HMMA.1688.F32.TF32 R124, R184.reuse, R20, R224 ;  /* 0x00000014b87c723c */ /* 0x040ff000000810e0 */
[C---:B------:R-:W-:Y:S01]  /*122d70*/  HMMA.1688.F32.TF32 R128, R184.reuse, R100, R44 ;  /* 0x00000064b880723c */ /* 0x040fe2000008102c */
[----:B------:R-:W-:Y:S01]  /*122d80*/  STL.64 [R1+0x6468], R6 ;  /* 0x0064680601007387 */ /* 0x000fe20000100a00 */
[----:B------:R-:W-:Y:S05]  /*122d90*/  STL.64 [R1+0x6460], R4 ;  /* 0x0064600401007387 */ /* 0x000fea0000100a00 */
[----:B------:R-:W-:Y:S02]  /*122da0*/  STL.64 [R1+0x6478], R10 ;  /* 0x0064780a01007387 */ /* 0x000fe40000100a00 */
[----:B------:R-:W-:Y:S01]  /*122db0*/  STL.64 [R1+0x6470], R8 ;  /* 0x0064700801007387 */ /* 0x000fe20000100a00 */
[----:B------:R-:W-:Y:S01]  /*122dc0*/  STL.64 [R1+0x6488], R118 ;  /* 0x0064887601007387 */ /* 0x000fe20000100a00 */
[----:B------:R-:W-:Y:S02]  /*122dd0*/  STL.64 [R1+0x6480], R116 ;  /* 0x0064807401007387 */ /* 0x000fe40000100a00 */
[----:B------:R-:W-:Y:S02]  /*122de0*/  STL.64 [R1+0x6498], R122 ;  /* 0x0064987a01007387 */ /* 0x000fe40000100a00 */
[----:B------:R1:W-:Y:S01]  /*122df0*/  STL.64 [R1+0x6490], R120 ;  /* 0x0064907801007387 */ /* 0x0003e20000100a00 */
        /* <DEDUP_REMOVED lines=8> */
[C---:B---3--:R-:W-:Y:S08]  /*122e80*/  HMMA.1688.F32.TF32 R132, R184.reuse, R16, R76 ;  /* 0x00000010b884723c */ /* 0x048ff0000008104c */
[C---:B------:R-:W-:Y:S11]  /*122e90*/  HMMA.1688.F32.TF32 R136, R184.reuse, R60, R64 ;  /* 0x0000003cb888723c */ /* 0x040ff60000081040 */
[----:B------:R-:W-:Y:S04]  /*122ea0*/  @!UPT UIADD3 URZ, URZ, URZ, URZ ;  /* 0x0000003f3f3ff290 */ /* 0x000fe8000fffe03f */
[----:B------:R-:W-:Y:S01]  /*122eb0*/  STL.64 [R1+0x64d0], R134 ;  /* 0x0064d08601007387 */ /* 0x000fe20000100a00 */
[----:B------:R-:W-:Y:S02]  /*122ec0*/  STL.64 [R1+0x64c8], R132 ;  /* 0x0064c88401007387 */ /* 0x000fe40000100a00 */
        /* <DEDUP_REMOVED lines=24> */
[----:B------:R-:W-:Y:S02]  /*123050*/  STL.64 [R1+0x64e0], R138 ;  /* 0x0064e08a01007387 */ /* 0x000fe40000100a00 */
[----:B------:R-:W-:Y:S01]  /*123060*/  STL.64 [R1+0x64d8], R136 ;  /* 0x0064d88801007387 */ /* 0x000fe20000100a00 */
        /* <DEDUP_REMOVED lines=16> */
[C---:B----4-:R-:W-:Y:S08]  /*123170*/  HMMA.1688.F32.TF32 R144, R184.reuse, R144, R188 ;  /* 0x00000090b890723c */ /* 0x050ff000000810bc */
[C---:B---3--:R-:W-:Y:S08]  /*123180*/  HMMA.1688.F32.TF32 R148, R184.reuse, R148, R180 ;  /* 0x00000094b894723c */ /* 0x048ff000000810b4 */
[C---:B------:R-:W-:Y:S08]  /*123190*/  HMMA.1688.F32.TF32 R152, R184.reuse, R152, R172 ;  /* 0x00000098b898723c */ /* 0x040ff000000810ac */
[C---:B------:R-:W-:Y:S08]  /*1231a0*/  HMMA.1688.F32.TF32 R160, R184.reuse, R160, R164 ;  /* 0x000000a0b8a0723c */ /* 0x040ff000000810a4 */
[C---:B------:R-:W-:Y:S08]  /*1231b0*/  HMMA.1688.F32.TF32 R156, R184.reuse, R156, R168 ;  /* 0x0000009cb89c723c */ /* 0x040ff000000810a8 */
[C---:B------:R-:W-:Y:S08]  /*1231c0*/  HMMA.1688.F32.TF32 R164, R184.reuse, R84, R224 ;  /* 0x00000054b8a4723c */ /* 0x040ff000000810e0 */
[C---:B------:R-:W-:Y:S08]  /*1231d0*/  HMMA.1688.F32.TF32 R12, R184.reuse, R12, R64 ;  /* 0x0000000cb80c723c */ /* 0x040ff00000081040 */
[C---:B------:R-:W-:Y:S01]  /*1231e0*/  HMMA.1688.F32.TF32 R168, R184.reuse, R68, R76 ;  /* 0x00000044b8a8723c */ /* 0x040fe2000008104c */
[----:B------:R-:W-:Y:S01]  /*1231f0*/  STL.64 [R1+0x6500], R146 ;  /* 0x0065009201007387 */ /* 0x000fe20000100a00 */
[----:B------:R-:W-:Y:S03]  /*123200*/  STL.64 [R1+0x64f8], R144 ;  /* 0x0064f89001007387 */ /* 0x000fe60000100a00 */
[----:B------:R-:W-:Y:S01]  /*123210*/  STL.64 [R1+0x6438], R150 ;  /* 0x0064389601007387 */ /* 0x000fe20000100a00 */
[----:B------:R3:W-:Y:S03]  /*123220*/  STL.64 [R1+0x6430], R148 ;  /* 0x0064309401007387 */ /* 0x0007e60000100a00 */
[----:B------:R-:W-:Y:S01]  /*123230*/  STL.64 [R1+0x6428], R154 ;  /* 0x0064289a01007387 */ /* 0x000fe20000100a00 */
[----:B------:R4:W-:Y:S03]  /*123240*/  STL.64 [R1+0x6420], R152 ;  /* 0x0064209801007387 */ /* 0x0009e60000100a00 */
[----:B------:R-:W-:Y:S01]  /*123250*/  STL.64 [R1+0x6418], R158 ;  /* 0x0064189e01007387 */ /* 0x000fe20000100a00 */
[----:B------:R2:W-:Y:S02]  /*123260*/  STL.64 [R1+0x6410], R156 ;  /* 0x0064109c01007387 */ /* 0x0005e40000100a00 */
[----:B------:R-:W-:Y:S02]  /*123270*/  STL.64 [R1+0x6408], R162 ;  /* 0x006408a201007387 */ /* 0x000fe40000100a00 */
[----:B------:R2:W-:Y:S01]  /*123280*/  STL.64 [R1+0x6400], R160 ;  /* 0x006400a001007387 */ /* 0x0005e20000100a00 */
[----:B-1----:R-:W3:Y:S04]  /*123290*/  LDL.64 R120, [R1+0x13a0] ;  /* 0x0013a00001787983 */ /* 0x002ee80000100a00 */
[----:B------:R-:W3:Y:S04]  /*1232a0*/  LDL.64 R122, [R1+0x13a8] ;  /* 0x0013a800017a7983 */ /* 0x000ee80000100a00 */
[----:B------:R-:W3:Y:S04]  /*1232b0*/  LDL.64 R8, [R1+0x1390] ;  /* 0x0013900001087983 */ /* 0x000ee80000100a00 */
[----:B------:R-:W3:Y:S04]  /*1232c0*/  LDL.64 R10, [R1+0x1398] ;  /* 0x00139800010a7983 */ /* 0x000ee80000100a00 */
[----:B------:R-:W3:Y:S04]  /*1232d0*/  LDL.64 R244, [R1+0x1380] ;  /* 0x0013800001f47983 */ /* 0x000ee80000100a00 */
[----:B------:R-:W3:Y:S01]  /*1232e0*/  LDL.64 R246, [R1+0x1388] ;  /* 0x0013880001f67983 */ /* 0x000ee20000100a00 */
[----:B------:R-:W-:Y:S02]  /*1232f0*/  STL.64 [R1+0x63f8], R166 ;  /* 0x0063f8a601007387 */ /* 0x000fe40000100a00 */
[----:B------:R1:W-:Y:S02]  /*123300*/  STL.64 [R1+0x63f0], R164 ;  /* 0x0063f0a401007387 */ /* 0x0003e40000100a00 */
[----:B------:R-:W-:Y:S01]  /*123310*/  STL.64 [R1+0x63e8], R170 ;  /* 0x0063e8aa01007387 */ /* 0x000fe20000100a00 */
[----:B------:R1:W-:Y:S01]  /*123320*/  STL.64 [R1+0x63e0], R168 ;  /* 0x0063e0a801007387 */ /* 0x0003e20000100a00 */
[----:B------:R-:W-:Y:S02]  /*123330*/  STL.64 [R1+0x63d8], R14 ;  /* 0x0063d80e01007387 */ /* 0x000fe40000100a00 */
[----:B------:R1:W-:Y:S02]  /*123340*/  STL.64 [R1+0x63d0], R12 ;  /* 0x0063d00c01007387 */ /* 0x0003e40000100a00 */
        /* <DEDUP_REMOVED lines=40> */
[C---:B--2---:R-:W-:Y:S01]  /*1235d0*/  HMMA.1688.F32.TF32 R24, R184.reuse, R24, R44 ;  /* 0x00000018b818723c */ /* 0x044fe2000008102c */
[----:B------:R-:W2:Y:S01]  /*1235e0*/  LDL.LU R44, [R1+0xf60] ;  /* 0x000f6000012c7983 */ /* 0x000ea20000300800 */
[----:B------:R-:W2:Y:S02]  /*1235f0*/  LDL.LU R45, [R1+0xf64] ;  /* 0x000f6400012d7983 */ /* 0x000ea40000300800 */
[----:B------:R-:W2:Y:S02]  /*123600*/  LDL.LU R46, [R1+0xf68] ;  /* 0x000f6800012e7983 */ /* 0x000ea40000300800 */
[----:B------:R-:W2:Y:S11]  /*123610*/  LDL.LU R47, [R1+0xf6c] ;  /* 0x000f6c00012f7983 */ /* 0x000eb60000300800 */
[----:B------:R-:W-:Y:S06]  /*123620*/  @!UPT UIADD3 URZ, URZ, URZ, URZ ;  /* 0x0000003f3f3ff290 */ /* 0x000fec000fffe03f */
[----:B------:R-:W-:Y:S01]  /*123630*/  STL.64 [R1+0x63c8], R26 ;  /* 0x0063c81a01007387 */ /* 0x000fe20000100a00 */
[----:B------:R1:W-:Y:S01]  /*123640*/  STL.64 [R1+0x63c0], R24 ;  /* 0x0063c01801007387 */ /* 0x0003e20000100a00 */
[C---:B---3--:R-:W-:Y:S08]  /*123650*/  HMMA.1688.F32.TF32 R48, R184.reuse, R48, R192 ;  /* 0x00000030b830723c */ /* 0x048ff000000810c0 */
[C---:B----4-:R-:W-:Y:S08]  /*123660*/  HMMA.1688.F32.TF32 R28, R184.reuse, R28, R196 ;  /* 0x0000001cb81c723c */ /* 0x050ff000000810c4 */
[C---:B------:R-:W-:Y:S08]  /*123670*/  HMMA.1688.F32.TF32 R172, R184.reuse, R104, R172 ;  /* 0x00000068b8ac723c */ /* 0x040ff000000810ac */
[C---:B------:R-:W-:Y:S08]  /*123680*/  HMMA.1688.F32.TF32 R176, R184.reuse, R176, R188 ;  /* 0x000000b0b8b0723c */ /* 0x040ff000000810bc */
[C---:B------:R-:W-:Y:S08]  /*123690*/  HMMA.1688.F32.TF32 R180, R184.reuse, R108, R180 ;  /* 0x0000006cb8b4723c */ /* 0x040ff000000810b4 */
[----:B------:R-:W-:Y:S08]  /*1236a0*/  HMMA.1688.F32.TF32 R184, R184, R232, R224 ;  /* 0x000000e8b8b8723c */ /* 0x000ff000000810e0 */
        /* <DEDUP_REMOVED lines=8> */
[----:B------:R-:W-:Y:S01]  /*123730*/  STL.64 [R1+0x6398], R174 ;  /* 0x006398ae01007387 */ /* 0x000fe20000100a00 */
[----:B------:R1:W-:Y:S03]  /*123740*/  STL.64 [R1+0x6390], R172 ;  /* 0x006390ac01007387 */ /* 0x0003e60000100a00 */
        /* <DEDUP_REMOVED lines=11> */
[----:B------:R-:W-:Y:S01]  /*123800*/  STL.64 [R1+0x6528], R196 ;  /* 0x006528c401007387 */ /* 0x000fe20000100a00 */
        /* <DEDUP_REMOVED lines=29> */
[C---:B--2---:R-:W-:Y:S01]  /*1239e0*/  HMMA.1688.F32.TF32 R204, R112.reuse, R96, R44 ;  /* 0x0000006070cc723c */ /* 0x044fe2000008102c */
        /* <DEDUP_REMOVED lines=8> */
[----:B------:R-:W2:Y:S10]  /*123a70*/  LDL.LU R99, [R1+0x109c] ;  /* 0x00109c0001637983 */ /* 0x000eb40000300800 */
[----:B------:R1:W-:Y:S01]  /*123a80*/  STL.64 [R1+0x6358], R206 ;  /* 0x006358ce01007387 */ /* 0x0003e20000100a00 */
[----:B------:R-:W-:Y:S01]  /*123a90*/  STL.64 [R1+0x6350], R204 ;  /* 0x006350cc01007387 */ /* 0x000fe20000100a00 */
[C---:B---3--:R-:W-:Y:S08]  /*123aa0*/  HMMA.1688.F32.TF32 R212, R112.reuse, R88, R232 ;  /* 0x0000005870d4723c */ /* 0x048ff000000810e8 */
[C---:B----4-:R-:W-:Y:S08]  /*123ab0*/  HMMA.1688.F32.TF32 R208, R112.reuse, R92, R224 ;  /* 0x0000005c70d0723c */ /* 0x050ff000000810e0 */
[C---:B------:R-:W-:Y:S01]  /*123ac0*/  HMMA.1688.F32.TF32 R216, R112.reuse, R80, R84 ;  /* 0x0000005070d8723c */ /* 0x040fe20000081054 */
[----:B------:R-:W-:Y:S04]  /*123ad0*/  LDS R232, [R2+0x3c000] ;  /* 0x03c0000002e87984 */ /* 0x000fe80000000800 */
[----:B------:R-:W-:Y:S04]  /*123ae0*/  LDS R234, [R2+0x3e000] ;  /* 0x03e0000002ea7984 */ /* 0x000fe80000000800 */
[----:B------:R-:W-:Y:S04]  /*123af0*/  LDS R233, [R0+0x3c000] ;  /* 0x03c0000000e97984 */ /* 0x000fe80000000800 */
[----:B------:R-:W3:Y:S01]  /*123b00*/  LDS R235, [R0+0x3e000] ;  /* 0x03e0000000eb7984 */ /* 0x000ee20000000800 */
[C---:B------:R-:W-:Y:S08]  /*123b10*/  HMMA.1688.F32.TF32 R220, R112.reuse, R72, R76 ;  /* 0x0000004870dc723c */ /* 0x040ff0000008104c */
[C---:B------:R-:W-:Y:S08]  /*123b20*/  HMMA.1688.F32.TF32 R32, R112.reuse, R32, R68 ;  /* 0x000000207020723c */ /* 0x040ff00000081044 */
[C---:B------:R-:W-:Y:S08]  /*123b30*/  HMMA.1688.F32.TF32 R36, R112.reuse, R36, R64 ;  /* 0x000000247024723c */ /* 0x040ff00000081040 */
[C---:B--2---:R-:W-:Y:S08]  /*123b40*/  HMMA.1688.F32.TF32 R40, R112.reuse, R40, R56 ;  /* 0x000000287028723c */ /* 0x044ff00000081038 */
[C---:B------:R-:W-:Y:S01]  /*123b50*/  HMMA.1688.F32.TF32 R44, R112.reuse, R20, R44 ;  /* 0x00000014702c723c */ /* 0x040fe2000008102c */
[----:B------:R2:W-:Y:S01]  /*123b60*/  STL.64 [R1+0x6348], R210 ;  /* 0x006348d201007387 */ /* 0x0005e20000100a00 */
[----:B------:R-:W-:Y:S02]  /*123b70*/  STL.64 [R1+0x6340], R208 ;  /* 0x006340d001007387 */ /* 0x000fe40000100a00 */
[----:B------:R-:W-:Y:S02]  /*123b80*/  STL.64 [R1+0x6558], R214 ;  /* 0x006558d601007387 */ /* 0x000fe40000100a00 */
[----:B------:R-:W-:Y:S01]  /*123b90*/  STL.64 [R1+0x6550], R212 ;  /* 0x006550d401007387 */ /* 0x000fe20000100a00 */
[----:B------:R-:W-:Y:S01]  /*123ba0*/  STL.64 [R1+0x6328], R218 ;  /* 0x006328da01007387 */ /* 0x000fe20000100a00 */
[----:B------:R-:W-:Y:S03]  /*123bb0*/  STL.64 [R1+0x6320], R216 ;  /* 0x006320d801007387 */ /* 0x000fe60000100a00 */
[----:B------:R-:W-:Y:S01]  /*123bc0*/  STL.64 [R1+0x6318], R222 ;  /* 0x006318de01007387 */ /* 0x000fe20000100a00 */
[----:B------:R-:W-:Y:S02]  /*123bd0*/  STL.64 [R1+0x6310], R220 ;  /* 0x006310dc01007387 */ /* 0x000fe40000100a00 */
[----:B------:R-:W-:Y:S02]  /*123be0*/  STL.64 [R1+0x6308], R34 ;  /* 0x0063082201007387 */ /* 0x000fe40000100a00 */
[----:B------:R-:W-:Y:S01]  /*123bf0*/  STL.64 [R1+0x6300], R32 ;  /* 0x0063002001007387 */ /* 0x000fe20000100a00 */
[----:B------:R-:W-:Y:S01]  /*123c00*/  STL.64 [R1+0x62f8], R38 ;  /* 0x0062f82601007387 */ /* 0x000fe20000100a00 */
[----:B------:R-:W-:Y:S01]  /*123c10*/  STL.64 [R1+0x62f0], R36 ;  /* 0x0062f02401007387 */ /* 0x000fe20000100a00 */
[C---:B------:R-:W-:Y:S02]  /*123c20*/  HMMA.1688.F32.TF32 R20, R112.reuse, R100, R96 ;  /* 0x000000647014723c */ /* 0x040fe40000081060 */
[----:B------:R-:W-:Y:S01]  /*123c30*/  STL.64 [R1+0x62e8], R42 ;  /* 0x0062e82a01007387 */ /* 0x000fe20000100a00 */
[----:B------:R-:W-:Y:S02]  /*123c40*/  STL.64 [R1+0x62e0], R40 ;  /* 0x0062e02801007387 */ /* 0x000fe40000100a00 */
[----:B------:R-:W4:Y:S02]  /*123c50*/  LDL.64 R148, [R1+0x1630] ;  /* 0x0016300001947983 */ /* 0x000f240000100a00 */
[----:B------:R-:W2:Y:S01]  /*123c60*/  LDL.LU.64 R150, [R1+0x1638] ;  /* 0x0016380001967983 */ /* 0x000ea20000300a00 */
[----:B------:R-:W-:Y:S01]  /*123c70*/  STL.64 [R1+0x62d8], R46 ;  /* 0x0062d82e01007387 */ /* 0x000fe20000100a00 */
[----:B------:R-:W-:Y:S02]  /*123c80*/  STL.64 [R1+0x62d0], R44 ;  /* 0x0062d02c01007387 */ /* 0x000fe40000100a00 */
        /* <DEDUP_REMOVED lines=21> */
[----:B------:R-:W3:Y:S01]  /*123de0*/  LDL.LU.64 R154, [R1+0x1648] ;  /* 0x00164800019a7983 */ /* 0x000ee20000300a00 */
[----:B------:R-:W3:Y:S01]  /*123df0*/  LDL.64 R156, [R1+0x1650] ;  /* 0x00165000019c7983 */ /* 0x000ee20000100a00 */
[----:B------:R-:W3:Y:S02]  /*123e00*/  LDL.LU.64 R158, [R1+0x1658] ;  /* 0x00165800019e7983 */ /* 0x000ee40000300a00 */
[----:B------:R-:W3:Y:S02]  /*123e10*/  LDL.64 R160, [R1+0x1660] ;  /* 0x0016600001a07983 */ /* 0x000ee40000100a00 */
[----:B------:R-:W3:Y:S01]  /*123e20*/  LDL.LU.64 R162, [R1+0x1668] ;  /* 0x0016680001a27983 */ /* 0x000ee20000300a00 */
[----:B-1----:R-:W3:Y:S01]  /*123e30*/  LDL.64 R164, [R1+0x1670] ;  /* 0x0016700001a47983 */ /* 0x002ee20000100a00 */
[----:B------:R-:W3:Y:S02]  /*123e40*/  LDL.LU.64 R166, [R1+0x1678] ;  /* 0x0016780001a67983 */ /* 0x000ee40000300a00 */
[----:B------:R-:W3:Y:S02]  /*123e50*/  LDL.64 R168, [R1+0x1680] ;  /* 0x0016800001a87983 */ /* 0x000ee40000100a00 */
[----:B------:R-:W3:Y:S01]  /*123e60*/  LDL.LU.64 R170, [R1+0x1688] ;  /* 0x0016880001aa7983 */ /* 0x000ee20000300a00 */
[----:B------:R-:W3:Y:S01]  /*123e70*/  LDL.64 R12, [R1+0x1690] ;  /* 0x00169000010c7983 */ /* 0x000ee20000100a00 */
[----:B------:R-:W3:Y:S02]  /*123e80*/  LDL.LU.64 R14, [R1+0x1698] ;  /* 0x00169800010e7983 */ /* 0x000ee40000300a00 */
[----:B------:R-:W3:Y:S02]  /*123e90*/  LDL.64 R24, [R1+0x16a0] ;  /* 0x0016a00001187983 */ /* 0x000ee40000100a00 */
[----:B------:R-:W3:Y:S01]  /*123ea0*/  LDL.LU.64 R26, [R1+0x16a8] ;  /* 0x0016a800011a7983 */ /* 0x000ee20000300a00 */
[----:B------:R-:W3:Y:S01]  /*123eb0*/  LDL.64 R28, [R1+0x16b0] ;  /* 0x0016b000011c7983 */ /* 0x000ee20000100a00 */
[----:B------:R-:W3:Y:S02]  /*123ec0*/  LDL.LU.64 R30, [R1+0x16b8] ;  /* 0x0016b800011e7983 */ /* 0x000ee40000300a00 */
[----:B------:R-:W3:Y:S02]  /*123ed0*/  LDL.64 R48, [R1+0x16c0] ;  /* 0x0016c00001307983 */ /* 0x000ee40000100a00 */
[----:B------:R-:W3:Y:S01]  /*123ee0*/  LDL.LU.64 R50, [R1+0x16c8] ;  /* 0x0016c80001327983 */ /* 0x000ee20000300a00 */
[----:B------:R-:W-:Y:S01]  /*123ef0*/  STL.64 [R1+0x62c8], R22 ;  /* 0x0062c81601007387 */ /* 0x000fe20000100a00 */
[----:B------:R-:W-:Y:S01]  /*123f00*/  STL.64 [R1+0x62c0], R20 ;  /* 0x0062c01401007387 */ /* 0x000fe20000100a00 */
[C---:B--2---:R-:W-:Y:S08]  /*123f10*/  HMMA.1688.F32.TF32 R16, R112.reuse, R16, R68 ;  /* 0x000000107010723c */ /* 0x044ff00000081044 */
[C---:B---3--:R-:W-:Y:S08]  /*123f20*/  HMMA.1688.F32.TF32 R224, R112.reuse, R60, R64 ;  /* 0x0000003c70e0723c */ /* 0x048ff00000081040 */
[C---:B------:R-:W-:Y:S08]  /*123f30*/  HMMA.1688.F32.TF32 R52, R112.reuse, R52, R56 ;  /* 0x000000347034723c */ /* 0x040ff00000081038 */
[C---:B----4-:R-:W-:Y:S01]  /*123f40*/  HMMA.1688.F32.TF32 R56, R112.reuse, R148, R96 ;  /* 0x000000947038723c */ /* 0x050fe20000081060 */
[----:B------:R1:W-:Y:S01]  /*123f50*/  STL.64 [R1+0x6338], R18 ;  /* 0x0063381201007387 */ /* 0x0003e20000100a00 */
[----:B------:R-:W-:Y:S05]  /*123f60*/  STL.64 [R1+0x6330], R16 ;  /* 0x0063301001007387 */ /* 0x000fea0000100a00 */
[----:B------:R-:W-:Y:S01]  /*123f70*/  STL.64 [R1+0x62a8], R226 ;  /* 0x0062a8e201007387 */ /* 0x000fe20000100a00 */
[----:B------:R-:W-:Y:S07]  /*123f80*/  STL.64 [R1+0x62a0], R224 ;  /* 0x0062a0e001007387 */ /* 0x000fee0000100a00 */
        /* <DEDUP_REMOVED lines=14> */
[----:B------:R-:W-:Y:S02]  /*124070*/  STL.64 [R1+0x6288], R58 ;  /* 0x0062883a01007387 */ /* 0x000fe40000100a00 */
[----:B------:R-:W-:Y:S01]  /*124080*/  STL.64 [R1+0x6280], R56 ;  /* 0x0062803801007387 */ /* 0x000fe20000100a00 */
        /* <DEDUP_REMOVED lines=13> */
[----:B------:R-:W4:Y:S01]  /*124160*/  LDL.64 R172, [R1+0x16d0] ;  /* 0x0016d00001ac7983 */ /* 0x000f220000100a00 */
[----:B------:R-:W4:Y:S02]  /*124170*/  LDL.LU.64 R174, [R1+0x16d8] ;  /* 0x0016d80001ae7983 */ /* 0x000f240000300a00 */
[----:B------:R-:W4:Y:S02]  /*124180*/  LDL.64 R180, [R1+0x16f0] ;  /* 0x0016f00001b47983 */ /* 0x000f240000100a00 */
[----:B------:R-:W4:Y:S01]  /*124190*/  LDL.LU.64 R182, [R1+0x16f8] ;  /* 0x0016f80001b67983 */ /* 0x000f220000300a00 */
[----:B------:R-:W4:Y:S01]  /*1241a0*/  LDL.64 R184, [R1+0x1710] ;  /* 0x0017100001b87983 */ /* 0x000f220000100a00 */
[----:B------:R-:W4:Y:S02]  /*1241b0*/  LDL.LU.64 R186, [R1+0x1718] ;  /* 0x0017180001ba7983 */ /* 0x000f240000300a00 */
[----:B------:R-:W4:Y:S02]  /*1241c0*/  LDL.LU.64 R188, [R1+0x1700] ;  /* 0x0017000001bc7983 */ /* 0x000f240000300a00 */
[----:B------:R-:W4:Y:S01]  /*1241d0*/  LDL.LU.64 R190, [R1+0x1708] ;  /* 0x0017080001be7983 */ /* 0x000f220000300a00 */
[----:B------:R1:W-:Y:S01]  /*1241e0*/  STL.64 [R1+0x62b8], R62 ;  /* 0x0062b83e01007387 */ /* 0x0003e20000100a00 */
[----:B------:R-:W-:Y:S01]  /*1241f0*/  STL.64 [R1+0x62b0], R60 ;  /* 0x0062b03c01007387 */ /* 0x000fe20000100a00 */
[C---:B--2---:R-:W-:Y:S08]  /*124200*/  HMMA.1688.F32.TF32 R64, R112.reuse, R156, R64 ;  /* 0x0000009c7040723c */ /* 0x044ff00000081040 */
[C---:B---3--:R-:W-:Y:S08]  /*124210*/  HMMA.1688.F32.TF32 R68, R112.reuse, R160, R68 ;  /* 0x000000a07044723c */ /* 0x048ff00000081044 */
[C---:B----4-:R-:W-:Y:S08]  /*124220*/  HMMA.1688.F32.TF32 R72, R112.reuse, R164, R72 ;  /* 0x000000a47048723c */ /* 0x050ff00000081048 */
[C---:B------:R-:W-:Y:S08]  /*124230*/  HMMA.1688.F32.TF32 R80, R112.reuse, R168, R76 ;  /* 0x000000a87050723c */ /* 0x040ff0000008104c */
[C---:B------:R-:W-:Y:S01]  /*124240*/  HMMA.1688.F32.TF32 R84, R112.reuse, R12, R96 ;  /* 0x0000000c7054723c */ /* 0x040fe20000081060 */
[----:B------:R-:W-:Y:S01]  /*124250*/  STL.64 [R1+0x6568], R66 ;  /* 0x0065684201007387 */ /* 0x000fe20000100a00 */
[----:B------:R-:W-:Y:S02]  /*124260*/  STL.64 [R1+0x6560], R64 ;  /* 0x0065604001007387 */ /* 0x000fe40000100a00 */
[----:B------:R-:W-:Y:S02]  /*124270*/  STL.64 [R1+0x6578], R70 ;  /* 0x0065784601007387 */ /* 0x000fe40000100a00 */
[----:B------:R2:W-:Y:S01]  /*124280*/  STL.64 [R1+0x6570], R68 ;  /* 0x0065704401007387 */ /* 0x0005e20000100a00 */
        /* <DEDUP_REMOVED lines=8> */
[----:B------:R-:W-:Y:S01]  /*124310*/  STL.64 [R1+0x6588], R74 ;  /* 0x0065884a01007387 */ /* 0x000fe20000100a00 */
[----:B------:R1:W-:Y:S01]  /*124320*/  STL.64 [R1+0x6580], R72 ;  /* 0x0065804801007387 */ /* 0x0003e20000100a00 */
[C---:B------:R-:W-:Y:S02]  /*124330*/  HMMA.1688.F32.TF32 R76, R112.reuse, R24, R100 ;  /* 0x00000018704c723c */ /* 0x040fe40000081064 */
[----:B------:R-:W-:Y:S01]  /*124340*/  STL.64 [R1+0x6598], R82 ;  /* 0x0065985201007387 */ /* 0x000fe20000100a00 */
[----:B------:R-:W-:Y:S02]  /*124350*/  STL.64 [R1+0x6590], R80 ;  /* 0x0065905001007387 */ /* 0x000fe40000100a00 */
[----:B------:R-:W-:Y:S02]  /*124360*/  STL.64 [R1+0x65a8], R86 ;  /* 0x0065a85601007387 */ /* 0x000fe40000100a00 */
[----:B------:R-:W-:Y:S01]  /*124370*/  STL.64 [R1+0x65a0], R84 ;  /* 0x0065a05401007387 */ /* 0x000fe20000100a00 */
        /* <DEDUP_REMOVED lines=15> */
[----:B------:R-:W-:Y:S04]  /*124470*/  STL.64 [R1+0x65b8], R78 ;  /* 0x0065b84e01007387 */ /* 0x000fe80000100a00 */
[----:B------:R1:W-:Y:S01]  /*124480*/  STL.64 [R1+0x65b0], R76 ;  /* 0x0065b04c01007387 */ /* 0x0003e20000100a00 */
[C---:B---3--:R-:W-:Y:S08]  /*124490*/  HMMA.1688.F32.TF32 R88, R112.reuse, R28, R88 ;  /* 0x0000001c7058723c */ /* 0x048ff00000081058 */
[C---:B----4-:R-:W-:Y:S08]  /*1244a0*/  HMMA.1688.F32.TF32 R92, R112.reuse, R48, R92 ;  /* 0x00000030705c723c */ /* 0x050ff0000008105c */
[C---:B--2---:R-:W-:Y:S08]  /*1244b0*/  HMMA.1688.F32.TF32 R100, R112.reuse, R180, R100 ;  /* 0x000000b47064723c */ /* 0x044ff00000081064 */
[C---:B------:R-:W-:Y:S08]  /*1244c0*/  HMMA.1688.F32.TF32 R96, R112.reuse, R172, R96 ;  /* 0x000000ac7060723c */ /* 0x040ff00000081060 */
[----:B------:R-:W-:Y:S01]  /*1244d0*/  HMMA.1688.F32.TF32 R104, R112, R104, R228 ;  /* 0x000000687068723c */ /* 0x000fe200000810e4 */
[----:B------:R-:W-:Y:S01]  /*1244e0*/  STL.64 [R1+0x65c8], R90 ;  /* 0x0065c85a01007387 */ /* 0x000fe20000100a00 */
[----:B------:R-:W-:Y:S02]  /*1244f0*/  STL.64 [R1+0x65c0], R88 ;  /* 0x0065c05801007387 */ /* 0x000fe40000100a00 */
[----:B------:R-:W-:Y:S02]  /*124500*/  STL.64 [R1+0x65d8], R94 ;  /* 0x0065d85e01007387 */ /* 0x000fe40000100a00 */
[----:B------:R-:W-:Y:S01]  /*124510*/  STL.64 [R1+0x65d0], R92 ;  /* 0x0065d05c01007387 */ /* 0x000fe20000100a00 */
[----:B------:R-:W2:Y:S01]  /*124520*/  LDL.LU.64 R206, [R1+0x1378] ;  /* 0x0013780001ce7983 */ /* 0x000ea20000300a00 */
[----:B------:R-:W3:Y:S02]  /*124530*/  LDL.LU.64 R210, [R1+0x1368] ;  /* 0x0013680001d27983 */ /* 0x000ee40000300a00 */
[----:B-1----:R-:W4:Y:S02]  /*124540*/  LDL.LU.64 R18, [R1+0x1358] ;  /* 0x0013580001127983 */ /* 0x002f240000300a00 */
        /* <DEDUP_REMOVED lines=10> */
[----:B------:R-:W2:Y:S03]  /*1245f0*/  LDL.LU.64 R58, [R1+0x1628] ;  /* 0x00162800013a7983 */ /* 0x000ea60000300a00 */
[----:B------:R-:W-:Y:S01]  /*124600*/  STL.64 [R1+0x65e8], R98 ;  /* 0x0065e86201007387 */ /* 0x000fe20000100a00 */
[----:B------:R-:W-:Y:S02]  /*124610*/  STL.64 [R1+0x65e0], R96 ;  /* 0x0065e06001007387 */ /* 0x000fe40000100a00 */
[----:B------:R-:W-:Y:S02]  /*124620*/  STL.64 [R1+0x65f8], R106 ;  /* 0x0065f86a01007387 */ /* 0x000fe40000100a00 */
[----:B------:R-:W-:Y:S01]  /*124630*/  STL.64 [R1+0x65f0], R104 ;  /* 0x0065f06801007387 */ /* 0x000fe20000100a00 */
[----:B------:R1:W-:Y:S01]  /*124640*/  STL.64 [R1+0x6278], R102 ;  /* 0x0062786601007387 */ /* 0x0003e20000100a00 */
[----:B------:R-:W-:Y:S02]  /*124650*/  STL.64 [R1+0x6270], R100 ;  /* 0x0062706401007387 */ /* 0x000fe40000100a00 */
        /* <DEDUP_REMOVED lines=80> */
[----:B------:R-:W-:-:S07]  /*124b60*/  IMAD.MOV.U32 R111, RZ, RZ, R252 ;  /* 0x000000ffff6f7224 */ /* 0x000fce00078e00fc */
[C---:B------:R-:W-:Y:S11]  /*124b70*/  HMMA.1688.F32.TF32 R108, R112.reuse, R184, R108 ;  /* 0x000000b8706c723c */ /* 0x040ff6000008106c */
[----:B------:R-:W-:Y:S11]  /*124b80*/  @!UPT UIADD3 URZ, URZ, URZ, URZ ;  /* 0x0000003f3f3ff290 */ /* 0x000ff6000fffe03f */
[----:B------:R-:W-:Y:S01]  /*124b90*/  @!UPT UIADD3 URZ, URZ, URZ, URZ ;  /* 0x0000003f3f3ff290 */ /* 0x000fe2000fffe03f */
[----:B------:R-:W-:Y:S01]  /*124ba0*/  STL.64 [R1+0x6608], R110 ;  /* 0x0066086e01007387 */ /* 0x000fe20000100a00 */
[----:B------:R-:W-:Y:S01]  /*124bb0*/  STL.64 [R1+0x6600], R108 ;  /* 0x0066006c01007387 */ /* 0x000fe20000100a00 */
[----:B--2---:R-:W-:Y:S02]  /*124bc0*/  HMMA.1688.F32.TF32 R112, R112, R188, R228 ;  /* 0x000000bc7070723c */ /* 0x004fe400000810e4 */
[----:B------:R-:W-:Y:S04]  /*124bd0*/  LDS R228, [R2+0x3c080] ;  /* 0x03c0800002e47984 */ /* 0x000fe80000000800 */
[----:B------:R-:W-:Y:S04]  /*124be0*/  LDS R230, [R2+0x3e080] ;  /* 0x03e0800002e67984 */ /* 0x000fe80000000800 */
[----:B------:R-:W-:Y:S04]  /*124bf0*/  LDS R229, [R0+0x3c080] ;  /* 0x03c0800000e57984 */ /* 0x000fe80000000800 */
[----:B------:R-:W2:Y:S01]  /*124c00*/  LDS R231, [R0+0x3e080] ;  /* 0x03e0800000e77984 */ /* 0x000ea20000000800 */
[C---:B---3--:R-:W-:Y:S08]  /*124c10*/  HMMA.1688.F32.TF32 R76, R232.reuse, R122, R72 ;  /* 0x0000007ae84c723c */ /* 0x048ff00000081048 */
[C---:B------:R-:W-:Y:S08]  /*124c20*/  HMMA.1688.F32.TF32 R72, R232.reuse, R10, R68 ;  /* 0x0000000ae848723c */ /* 0x040ff00000081044 */
[C---:B----4-:R-:W-:Y:S08]  /*124c30*/  HMMA.1688.F32.TF32 R68, R232.reuse, R246, R64 ;  /* 0x000000f6e844723c */ /* 0x050ff00000081040 */
[C---:B------:R-:W-:Y:S01]  /*124c40*/  HMMA.1688.F32.TF32 R64, R232.reuse, R206, R212 ;  /* 0x000000cee840723c */ /* 0x040fe200000810d4 */
[----:B------:R-:W-:Y:S01]  /*124c50*/  STL.64 [R1+0x66b8], R114 ;  /* 0x0066b87201007387 */ /* 0x000fe20000100a00 */
[----:B------:R-:W-:Y:S02]  /*124c60*/  STL.64 [R1+0x66b0], R112 ;  /* 0x0066b07001007387 */ /* 0x000fe40000100a00 */
[----:B-1----:R-:W3:Y:S01]  /*124c70*/  LDL.LU.64 R102, [R1+0x16e8] ;  /* 0x0016e80001667983 */ /* 0x002ee20000300a00 */
[----:B------:R-:W-:Y:S01]  /*124c80*/  STL.64 [R1+0x2c70], R76 ;  /* 0x002c704c01007387 */ /* 0x000fe20000100a00 */
[----:B------:R-:W-:Y:S02]  /*124c90*/  STL.64 [R1+0x2c78], R78 ;  /* 0x002c784e01007387 */ /* 0x000fe40000100a00 */
[----:B------:R-:W-:Y:S02]  /*124ca0*/  STL.64 [R1+0x2c60], R72 ;  /* 0x002c604801007387 */ /* 0x000fe40000100a00 */
[----:B------:R1:W-:Y:S05]  /*124cb0*/  STL.64 [R1+0x2c68], R74 ;  /* 0x002c684a01007387 */ /* 0x0003ea0000100a00 */
[----:B------:R-:W-:Y:S01]  /*124cc0*/  STL.64 [R1+0x2c50], R68 ;  /* 0x002c504401007387 */ /* 0x000fe20000100a00 */
[----:B------:R4:W-:Y:S07]  /*124cd0*/  STL.64 [R1+0x2c58], R70 ;  /* 0x002c584601007387 */ /* 0x0009ee0000100a00 */
[----:B------:R-:W-:Y:S02]  /*124ce0*/  STL.64 [R1+0x2c40], R64 ;  /* 0x002c404001007387 */ /* 0x000fe40000100a00 */
[----:B------:R2:W-:Y:S01]  /*124cf0*/  STL.64 [R1+0x2c48], R66 ;  /* 0x002c484201007387 */ /* 0x0005e20000100a00 */
[C---:B-1----:R-:W-:Y:S08]  /*124d00*/  HMMA.1688.F32.TF32 R72, R232.reuse, R210, R200 ;  /* 0x000000d2e848723c */ /* 0x042ff000000810c8 */
[C---:B----4-:R-:W-:Y:S08]  /*124d10*/  HMMA.1688.F32.TF32 R68, R232.reuse, R18, R196 ;  /* 0x00000012e844723c */ /* 0x050ff000000810c4 */
[C---:B--2---:R-:W-:Y:S07]  /*124d20*/  HMMA.1688.F32.TF32 R64, R232.reuse, R218, R192 ;  /* 0x000000dae840723c */ /* 0x044fee00000810c0 */
[----:B------:R-:W-:Y:S01]  /*124d30*/  STL.64 [R1+0x2c30], R72 ;  /* 0x002c304801007387 */ /* 0x000fe20000100a00 */
[----:B------:R1:W-:Y:S07]  /*124d40*/  STL.64 [R1+0x2c38], R74 ;  /* 0x002c384a01007387 */ /* 0x0003ee0000100a00 */
[----:B------:R-:W-:Y:S01]  /*124d50*/  STL.64 [R1+0x2c20], R68 ;  /* 0x002c204401007387 */ /* 0x000fe20000100a00 */
[----:B------:R2:W-:Y:S07]  /*124d60*/  STL.64 [R1+0x2c28], R70 ;  /* 0x002c284601007387 */ /* 0x0005ee0000100a00 */
[----:B------:R-:W-:Y:S01]  /*124d70*/  STL.64 [R1+0x2c10], R64 ;  /* 0x002c104001007387 */ /* 0x000fe20000100a00 */
[----:B------:R4:W-:Y:S01]  /*124d80*/  STL.64 [R1+0x2c18], R66 ;  /* 0x002c184201007387 */ /* 0x0009e20000100a00 */
[C---:B-1----:R-:W-:Y:S08]  /*124d90*/  HMMA.1688.F32.TF32 R72, R232.reuse, R222, R176 ;  /* 0x000000dee848723c */ /* 0x042ff000000810b0 */
[C---:B--2---:R-:W-:Y:S08]  /*124da0*/  HMMA.1688.F32.TF32 R68, R232.reuse, R34, R144 ;  /* 0x00000022e844723c */ /* 0x044ff00000081090 */
[C---:B----4-:R-:W-:Y:S07]  /*124db0*/  HMMA.1688.F32.TF32 R64, R232.reuse, R38, R140 ;  /* 0x00000026e840723c */ /* 0x050fee000008108c */
        /* <DEDUP_REMOVED lines=17> */
[C---:B----4-:R-:W-:Y:S08]  /*124ed0*/  HMMA.1688.F32.TF32 R64, R232.reuse, R54, R4 ;  /* 0x00000036e840723c */ /* 0x050ff00000081004 */
[C---:B------:R-:W-:Y:S01]  /*124ee0*/  HMMA.1688.F32.TF32 R4, R232.reuse, R58, R248 ;  /* 0x0000003ae804723c */ /* 0x040fe200000810f8 */
[----:B------:R-:W-:Y:S01]  /*124ef0*/  STL.64 [R1+0x2ba0], R72 ;  /* 0x002ba04801007387 */ /* 0x000fe20000100a00 */
[----:B------:R-:W-:Y:S05]  /*124f00*/  STL.64 [R1+0x2ba8], R74 ;  /* 0x002ba84a01007387 */ /* 0x000fea0000100a00 */
[----:B------:R-:W-:Y:S01]  /*124f10*/  STL.64 [R1+0x2b90], R68 ;  /* 0x002b904401007387 */ /* 0x000fe20000100a00 */
[----:B------:R1:W-:Y:S07]  /*124f20*/  STL.64 [R1+0x2b98], R70 ;  /* 0x002b984601007387 */ /* 0x0003ee0000100a00 */
[----:B------:R-:W-:Y:S01]  /*124f30*/  STL.64 [R1+0x2b80], R64 ;  /* 0x002b804001007387 */ /* 0x000fe20000100a00 */
[----:B------:R2:W-:Y:S01]  /*124f40*/  STL.64 [R1+0x2b88], R66 ;  /* 0x002b884201007387 */ /* 0x0005e20000100a00 */
[C---:B-1----:R-:W-:Y:S08]  /*124f50*/  HMMA.1688.F32.TF32 R68, R232.reuse, R150, R236 ;  /* 0x00000096e844723c */ /* 0x042ff000000810ec */
[C---:B--2---:R-:W-:Y:S01]  /*124f60*/  HMMA.1688.F32.TF32 R64, R232.reuse, R154, R240 ;  /* 0x0000009ae840723c */ /* 0x044fe200000810f0 */
[----:B------:R1:W-:Y:S01]  /*124f70*/  STL.64 [R1+0x2b70], R4 ;  /* 0x002b700401007387 */ /* 0x0003e20000100a00 */
[----:B------:R2:W-:Y:S03]  /*124f80*/  STL.64 [R1+0x2b78], R6 ;  /* 0x002b780601007387 */ /* 0x0005e60000100a00 */
[----:B-1----:R-:W4:Y:S10]  /*124f90*/  LDL.LU R4, [R1+0x18d0] ;  /* 0x0018d00001047983 */ /* 0x002f340000300800 */
[----:B------:R-:W-:Y:S01]  /*124fa0*/  STL.64 [R1+0x2b60], R68 ;  /* 0x002b604401007387 */ /* 0x000fe20000100a00 */
[----:B------:R-:W-:Y:S07]  /*124fb0*/  STL.64 [R1+0x2b68], R70 ;  /* 0x002b684601007387 */ /* 0x000fee0000100a00 */
[----:B------:R1:W-:Y:S02]  /*124fc0*/  STL.64 [R1+0x2b50], R64 ;  /* 0x002b504001007387 */ /* 0x0003e40000100a00 */
[----:B------:R1:W-:Y:S01]  /*124fd0*/  STL.64 [R1+0x2b58], R66 ;  /* 0x002b584201007387 */ /* 0x0003e20000100a00 */
[----:B------:R-:W4:Y:S01]  /*124fe0*/  LDL.LU R5, [R1+0x18d4] ;  /* 0x0018d40001057983 */ /* 0x000f220000300800 */
[----:B--2---:R-:W4:Y:S02]  /*124ff0*/  LDL.LU R6, [R1+0x18d8] ;  /* 0x0018d80001067983 */ /* 0x004f240000300800 */
        /* <DEDUP_REMOVED lines=117> */
[----:B------:R-:W-:Y:S05]  /*125750*/  STL.64 [R1+0x2af8], R78 ;  /* 0x002af84e01007387 */ /* 0x000fea0000100a00 */
        /* <DEDUP_REMOVED lines=8> */
[C---:B---3--:R-:W-:Y:S07]  /*1257e0*/  HMMA.1688.F32.TF32 R64, R232.reuse, R186, R196 ;  /* 0x000000bae840723c */ /* 0x048fee00000810c4 */
[----:B------:R-:W-:Y:S01]  /*1257f0*/  STL.64 [R1+0x2ab0], R72 ;  /* 0x002ab04801007387 */ /* 0x000fe20000100a00 */
[----:B------:R1:W-:Y:S07]  /*125800*/  STL.64 [R1+0x2ab8], R74 ;  /* 0x002ab84a01007387 */ /* 0x0003ee0000100a00 */
[----:B------:R-:W-:Y:S02]  /*125810*/  STL.64 [R1+0x2aa0], R68 ;  /* 0x002aa04401007387 */ /* 0x000fe40000100a00 */
[----:B------:R2:W-:Y:S06]  /*125820*/  STL.64 [R1+0x2aa8], R70 ;  /* 0x002aa84601007387 */ /* 0x0005ec0000100a00 */
[----:B------:R-:W-:Y:S01]  /*125830*/  STL.64 [R1+0x2cc0], R64 ;  /* 0x002cc04001007387 */ /* 0x000fe20000100a00 */
[----:B------:R3:W-:Y:S01]  /*125840*/  STL.64 [R1+0x2cc8], R66 ;  /* 0x002cc84201007387 */ /* 0x0007e20000100a00 */
[----:B-1----:R-:W-:Y:S08]  /*125850*/  HMMA.1688.F32.TF32 R72, R232, R190, R192 ;  /* 0x000000bee848723c */ /* 0x002ff000000810c0 */
[C---:B--2---:R-:W-:Y:S08]  /*125860*/  HMMA.1688.F32.TF32 R68, R228.reuse, R122, R176 ;  /* 0x0000007ae444723c */ /* 0x044ff000000810b0 */
[C---:B---3--:R-:W-:Y:S08]  /*125870*/  HMMA.1688.F32.TF32 R64, R228.reuse, R10, R144 ;  /* 0x0000000ae440723c */ /* 0x048ff00000081090 */
[C---:B------:R-:W-:Y:S01]  /*125880*/  HMMA.1688.F32.TF32 R4, R228.reuse, R34, R4 ;  /* 0x00000022e404723c */ /* 0x040fe20000081004 */
        /* <DEDUP_REMOVED lines=23> */
[----:B------:R-:W-:Y:S07]  /*125a00*/  STL.64 [R1+0x568], R74 ;  /* 0x0005684a01007387 */ /* 0x000fee0000100a00 */
[----:B------:R-:W-:Y:S02]  /*125a10*/  STL.64 [R1+0x550], R68 ;  /* 0x0005504401007387 */ /* 0x000fe40000100a00 */
[----:B------:R-:W-:Y:S01]  /*125a20*/  STL.64 [R1+0x558], R70 ;  /* 0x0005584601007387 */ /* 0x000fe20000100a00 */
[----:B------:R-:W-:Y:S05]  /*125a30*/  STL.64 [R1+0x66e8], R34 ;  /* 0x0066e82201007387 */ /* 0x000fea0000100a00 */
[----:B------:R-:W-:Y:S02]  /*125a40*/  STL.64 [R1+0x540], R64 ;  /* 0x0005404001007387 */ /* 0x000fe40000100a00 */
[----:B------:R-:W-:Y:S02]  /*125a50*/  STL.64 [R1+0x548], R66 ;  /* 0x0005484201007387 */ /* 0x000fe40000100a00 */
[----:B------:R-:W-:Y:S01]  /*125a60*/  STL.64 [R1+0x530], R4 ;  /* 0x0005300401007387 */ /* 0x000fe20000100a00 */
[----:B------:R2:W-:Y:S02]  /*125a70*/  STL.64 [R1+0x538], R6 ;  /* 0x0005380601007387 */ /* 0x0005e40000100a00 */
[C---:B--2---:R-:W-:Y:S02]  /*125a80*/  HMMA.1688.F32.TF32 R4, R228.reuse, R38, R248 ;  /* 0x00000026e404723c */ /* 0x044fe400000810f8 */
[----:B------:R-:W-:Y:S06]  /*125a90*/  STL.64 [R1+0x66e0], R38 ;  /* 0x0066e02601007387 */ /* 0x000fec0000100a00 */
[C---:B------:R-:W-:Y:S11]  /*125aa0*/  HMMA.1688.F32.TF32 R32, R228.reuse, R42, R236 ;  /* 0x0000002ae420723c */ /* 0x040ff600000810ec */
[----:B------:R-:W-:Y:S04]  /*125ab0*/  @!UPT UIADD3 URZ, URZ, URZ, URZ ;  /* 0x0000003f3f3ff290 */ /* 0x000fe8000fffe03f */
[----:B------:R-:W-:Y:S01]  /*125ac0*/  STL.64 [R1+0x2a90], R4 ;  /* 0x002a900401007387 */ /* 0x000fe20000100a00 */
[----:B------:R2:W-:Y:S02]  /*125ad0*/  STL.64 [R1+0x2a98], R6 ;  /* 0x002a980601007387 */ /* 0x0005e40000100a00 */
[----:B------:R-:W3:Y:S01]  /*125ae0*/  LDL.LU R236, [R1+0x1c00] ;  /* 0x001c000001ec7983 */ /* 0x000ee20000300800 */
[C---:B--2---:R-:W-:Y:S04]  /*125af0*/  HMMA.1688.F32.TF32 R4, R228.reuse, R46, R240 ;  /* 0x0000002ee404723c */ /* 0x044fe800000810f0 */
[----:B------:R-:W-:Y:S01]  /*125b00*/  STL.64 [R1+0x2a80], R32 ;  /* 0x002a802001007387 */ /* 0x000fe20000100a00 */
[----:B------:R-:W-:Y:S11]  /*125b10*/  STL.64 [R1+0x2a88], R34 ;  /* 0x002a882201007387 */ /* 0x000ff60000100a00 */
[----:B------:R-:W-:Y:S07]  /*125b20*/  @!UPT UIADD3 URZ, URZ, URZ, URZ ;  /* 0x0000003f3f3ff290 */ /* 0x000fee000fffe03f */
        /* <DEDUP_REMOVED lines=8> */
[----:B------:R-:W3:Y:S04]  /*125bb0*/  LDL.LU R251, [R1+0x1c1c] ;  /* 0x001c1c0001fb7983 */ /* 0x000ee80000300800 */
[----:B--2---:R-:W1:Y:S01]  /*125bc0*/  LDL.LU R4, [R1+0x1c20] ;  /* 0x001c200001047983 */ /* 0x004e620000300800 */
[----:B------:R-:W1:Y:S02]  /*125bd0*/  LDL.LU R5, [R1+0x1c24] ;  /* 0x001c240001057983 */ /* 0x000e640000300800 */
[----:B----4-:R-:W1:Y:S02]  /*125be0*/  LDL.LU R6, [R1+0x1c28] ;  /* 0x001c280001067983 */ /* 0x010e640000300800 */
[----:B------:R-:W1:Y:S01]  /*125bf0*/  LDL.LU R7, [R1+0x1c2c] ;  /* 0x001c2c0001077983 */ /* 0x000e620000300800 */
        /* <DEDUP_REMOVED lines=104> */
[C---:B--2---:R-:W-:Y:S08]  /*126280*/  HMMA.1688.F32.TF32 R36, R228.reuse, R54, R92 ;  /* 0x00000036e424723c */ /* 0x044ff0000008105c */
[C---:B---3--:R-:W-:Y:S01]  /*126290*/  HMMA.1688.F32.TF32 R32, R228.reuse, R58, R88 ;  /* 0x0000003ae420723c */ /* 0x048fe20000081058 */
[----:B------:R-:W-:Y:S01]  /*1262a0*/  STL.64 [R1+0x2a40], R96 ;  /* 0x002a406001007387 */ /* 0x000fe20000100a00 */
[----:B------:R-:W-:Y:S06]  /*1262b0*/  STL.64 [R1+0x2a48], R98 ;  /* 0x002a486201007387 */ /* 0x000fec0000100a00 */
[C---:B------:R-:W-:Y:S07]  /*1262c0*/  HMMA.1688.F32.TF32 R76, R228.reuse, R150, R76 ;  /* 0x00000096e44c723c */ /* 0x040fee000008104c */
[----:B------:R-:W-:Y:S01]  /*1262d0*/  STL.64 [R1+0x2a30], R36 ;  /* 0x002a302401007387 */ /* 0x000fe20000100a00 */
[----:B------:R4:W-:Y:S07]  /*1262e0*/  STL.64 [R1+0x2a38], R38 ;  /* 0x002a382601007387 */ /* 0x0009ee0000100a00 */
[----:B------:R-:W-:Y:S02]  /*1262f0*/  STL.64 [R1+0x2a20], R32 ;  /* 0x002a202001007387 */ /* 0x000fe40000100a00 */
[----:B------:R2:W-:Y:S01]  /*126300*/  STL.64 [R1+0x2a28], R34 ;  /* 0x002a282201007387 */ /* 0x0005e20000100a00 */
[C---:B----4-:R-:W-:Y:S08]  /*126310*/  HMMA.1688.F32.TF32 R36, R228.reuse, R154, R84 ;  /* 0x0000009ae424723c */ /* 0x050ff00000081054 */
[C---:B--2---:R-:W-:Y:S01]  /*126320*/  HMMA.1688.F32.TF32 R32, R228.reuse, R158, R80 ;  /* 0x0000009ee420723c */ /* 0x044fe20000081050 */
[----:B------:R-:W-:Y:S01]  /*126330*/  STL.64 [R1+0x2a10], R76 ;  /* 0x002a104c01007387 */ /* 0x000fe20000100a00 */
[----:B------:R-:W-:Y:S06]  /*126340*/  STL.64 [R1+0x2a18], R78 ;  /* 0x002a184e01007387 */ /* 0x000fec0000100a00 */
[C---:B------:R-:W-:Y:S07]  /*126350*/  HMMA.1688.F32.TF32 R72, R228.reuse, R162, R72 ;  /* 0x000000a2e448723c */ /* 0x040fee0000081048 */
[----:B------:R-:W-:Y:S01]  /*126360*/  STL.64 [R1+0x2a00], R36 ;  /* 0x002a002401007387 */ /* 0x000fe20000100a00 */
[----:B------:R2:W-:Y:S07]  /*126370*/  STL.64 [R1+0x2a08], R38 ;  /* 0x002a082601007387 */ /* 0x0005ee0000100a00 */
        /* <DEDUP_REMOVED lines=31> */
[----:B------:R-:W-:Y:S01]  /*126570*/  STL.64 [R1+0x2c90], R64 ;  /* 0x002c904001007387 */ /* 0x000fe20000100a00 */
[----:B------:R2:W-:Y:S06]  /*126580*/  STL.64 [R1+0x2c98], R66 ;  /* 0x002c984201007387 */ /* 0x0005ec0000100a00 */
[C---:B-1----:R-:W-:Y:S01]  /*126590*/  HMMA.1688.F32.TF32 R4, R232.reuse, R206, R4 ;  /* 0x000000cee804723c */ /* 0x042fe20000081004 */
[----:B------:R-:W-:Y:S04]  /*1265a0*/  LDS R228, [R2+0x3c180] ;  /* 0x03c1800002e47984 */ /* 0x000fe80000000800 */
[----:B------:R-:W-:Y:S04]  /*1265b0*/  LDS R230, [R2+0x3e180] ;  /* 0x03e1800002e67984 */ /* 0x000fe80000000800 */
[----:B------:R-:W-:Y:S04]  /*1265c0*/  LDS R229, [R0+0x3c180] ;  /* 0x03c1800000e57984 */ /* 0x000fe80000000800 */
[----:B------:R-:W1:Y:S01]  /*1265d0*/  LDS R231, [R0+0x3e180] ;  /* 0x03e1800000e77984 */ /* 0x000e620000000800 */
[C---:B--2---:R-:W-:Y:S03]  /*1265e0*/  HMMA.1688.F32.TF32 R64, R232.reuse, R122, R128 ;  /* 0x0000007ae840723c */ /* 0x044fe60000081080 */
[----:B------:R-:W-:Y:S01]  /*1265f0*/  STL.64 [R1+0x2cb0], R36 ;  /* 0x002cb02401007387 */ /* 0x000fe20000100a00 */
[----:B------:R2:W-:Y:S02]  /*126600*/  STL.64 [R1+0x2cb8], R38 ;  /* 0x002cb82601007387 */ /* 0x0005e40000100a00 */
[----:B------:R-:W-:Y:S02]  /*126610*/  STL.64 [R1+0x520], R32 ;  /* 0x0005202001007387 */ /* 0x000fe40000100a00 */
[----:B------:R3:W-:Y:S01]  /*126620*/  STL.64 [R1+0x528], R34 ;  /* 0x0005282201007387 */ /* 0x0007e20000100a00 */
[C---:B--2---:R-:W-:Y:S08]  /*126630*/  HMMA.1688.F32.TF32 R36, R232.reuse, R10, R124 ;  /* 0x0000000ae824723c */ /* 0x044ff0000008107c */
[C---:B---3--:R-:W-:Y:S06]  /*126640*/  HMMA.1688.F32.TF32 R32, R232.reuse, R246, R116 ;  /* 0x000000f6e820723c */ /* 0x048fec0000081074 */
[----:B------:R-:W-:Y:S01]  /*126650*/  STL.64 [R1+0x1880], R64 ;  /* 0x0018804001007387 */ /* 0x000fe20000100a00 */
[----:B------:R-:W-:Y:S08]  /*126660*/  STL.64 [R1+0x1888], R66 ;  /* 0x0018884201007387 */ /* 0x000ff00000100a00 */
[----:B------:R-:W-:Y:S01]  /*126670*/  STL.64 [R1+0x1870], R36 ;  /* 0x0018702401007387 */ /* 0x000fe20000100a00 */
[----:B------:R2:W-:Y:S07]  /*126680*/  STL.64 [R1+0x1878], R38 ;  /* 0x0018782601007387 */ /* 0x0005ee0000100a00 */
[----:B------:R-:W-:Y:S02]  /*126690*/  STL.64 [R1+0x1860], R32 ;  /* 0x0018602001007387 */ /* 0x000fe40000100a00 */
[----:B------:R3:W-:Y:S01]  /*1266a0*/  STL.64 [R1+0x1868], R34 ;  /* 0x0018682201007387 */ /* 0x0007e20000100a00 */
[----:B------:R-:W-:Y:S01]  /*1266b0*/  STL.64 [R1+0x1850], R4 ;  /* 0x0018500401007387 */ /* 0x000fe20000100a00 */
[----:B------:R4:W-:Y:S01]  /*1266c0*/  STL.64 [R1+0x1858], R6 ;  /* 0x0018580601007387 */ /* 0x0009e20000100a00 */
[C---:B--2---:R-:W-:Y:S08]  /*1266d0*/  HMMA.1688.F32.TF32 R36, R232.reuse, R210, R248 ;  /* 0x000000d2e824723c */ /* 0x044ff000000810f8 */
[C---:B---3--:R-:W-:Y:S08]  /*1266e0*/  HMMA.1688.F32.TF32 R32, R232.reuse, R18, R236 ;  /* 0x00000012e820723c */ /* 0x048ff000000810ec */
[C---:B----4-:R-:W-:Y:S07]  /*1266f0*/  HMMA.1688.F32.TF32 R4, R232.reuse, R218, R240 ;  /* 0x000000dae804723c */ /* 0x050fee00000810f0 */
[----:B------:R2:W-:Y:S01]  /*126700*/  STL.64 [R1+0x1840], R36 ;  /* 0x0018402401007387 */ /* 0x0005e20000100a00 */
[----:B------:R3:W-:Y:S02]  /*126710*/  STL.64 [R1+0x1848], R38 ;  /* 0x0018482601007387 */ /* 0x0007e40000100a00 */
[----:B------:R-:W4:Y:S05]  /*126720*/  LDL.LU R236, [R1+0x1cb0] ;  /* 0x001cb00001ec7983 */ /* 0x000f2a0000300800 */
[----:B------:R1:W-:Y:S01]  /*126730*/  STL.64 [R1+0x1830], R32 ;  /* 0x0018302001007387 */ /* 0x0003e20000100a00 */
[----:B------:R1:W-:Y:S07]  /*126740*/  STL.64 [R1+0x1838], R34 ;  /* 0x0018382201007387 */ /* 0x0003ee0000100a00 */
[----:B------:R1:W-:Y:S02]  /*126750*/  STL.64 [R1+0x1820], R4 ;  /* 0x0018200401007387 */ /* 0x0003e40000100a00 */
[----:B------:R1:W-:Y:S02]  /*126760*/  STL.64 [R1+0x1828], R6 ;  /* 0x0018280601007387 */ /* 0x0003e40000100a00 */
        /* <DEDUP_REMOVED lines=83> */
[----:B-1----:R-:W3:Y:S02]  /*126ca0*/  LDL.LU R32, [R1+0x1be0] ;  /* 0x001be00001207983 */ /* 0x002ee40000300800 */
        /* <DEDUP_REMOVED lines=35> */
[C---:B---3--:R-:W-:Y:S11]  /*126ee0*/  HMMA.1688.F32.TF32 R32, R232.reuse, R222, R32 ;  /* 0x000000dee820723c */ /* 0x048ff60000081020 */
        /* <DEDUP_REMOVED lines=10> */
[----:B-1----:R-:W2:Y:S01]  /*126f90*/  LDL.LU.64 R38, [R1+0x66e0] ;  /* 0x0066e00001267983 */ /* 0x002ea20000300a00 */
[C---:B----4-:R-:W-:Y:S08]  /*126fa0*/  HMMA.1688.F32.TF32 R84, R232.reuse, R58, R84 ;  /* 0x0000003ae854723c */ /* 0x050ff00000081054 */
[C---:B------:R-:W-:Y:S08]  /*126fb0*/  HMMA.1688.F32.TF32 R72, R232.reuse, R154, R72 ;  /* 0x0000009ae848723c */ /* 0x040ff00000081048 */
[C---:B------:R-:W-:Y:S08]  /*126fc0*/  HMMA.1688.F32.TF32 R68, R232.reuse, R158, R68 ;  /* 0x0000009ee844723c */ /* 0x040ff00000081044 */
[----:B------:R-:W-:Y:S08]  /*126fd0*/  HMMA.1688.F32.TF32 R64, R232, R162, R64 ;  /* 0x000000a2e840723c */ /* 0x000ff00000081040 */
[----:B------:R-:W-:Y:S08]  /*126fe0*/  HMMA.1688.F32.TF32 R4, R228, R10, R4 ;  /* 0x0000000ae404723c */ /* 0x000ff00000081004 */
[C---:B--2---:R-:W-:Y:S11]  /*126ff0*/  HMMA.1688.F32.TF32 R112, R232.reuse, R38, R112 ;  /* 0x00000026e870723c */ /* 0x044ff60000081070 */
[----:B------:R-:W-:Y:S11]  /*127000*/  @!UPT UIADD3 URZ, URZ, URZ, URZ ;  /* 0x0000003f3f3ff290 */ /* 0x000ff6000fffe03f */
[----:B------:R-:W-:Y:S01]  /*127010*/  @!UPT UIADD3 URZ, URZ, URZ, URZ ;  /* 0x0000003f3f3ff290 */ /* 0x000fe2000fffe03f */
[----:B------:R-:W-:Y:S01]  /*127020*/  STL.64 [R1+0x17f0], R112 ;  /* 0x0017f07001007387 */ /* 0x000fe20000100a00 */
[----:B------:R1:W-:Y:S02]  /*127030*/  STL.64 [R1+0x17f8], R114 ;  /* 0x0017f87201007387 */ /* 0x0003e40000100a00 */
        /* <DEDUP_REMOVED lines=20> */
[----:B------:R-:W-:Y:S03]  /*127180*/  STL.64 [R1+0x1788], R86 ;  /* 0x0017885601007387 */ /* 0x000fe60000100a00 */
        /* <DEDUP_REMOVED lines=36> */
[----:B--2---:R-:W-:Y:S08]  /*1273d0*/  HMMA.1688.F32.TF32 R68, R232, R190, R124 ;  /* 0x000000bee844723c */ /* 0x004ff0000008107c */
[C---:B---3--:R-:W-:Y:S01]  /*1273e0*/  HMMA.1688.F32.TF32 R64, R228.reuse, R122, R116 ;  /* 0x0000007ae440723c */ /* 0x048fe20000081074 */
        /* <DEDUP_REMOVED lines=10> */
[----:B------:R2:W-:Y:S02]  /*127490*/  STL.64 [R1+0x508], R66 ;  /* 0x0005084201007387 */ /* 0x0005e40000100a00 */
[----:B------:R-:W-:Y:S01]  /*1274a0*/  STL.64 [R1+0x4f0], R4 ;  /* 0x0004f00401007387 */ /* 0x000fe20000100a00 */
[----:B------:R3:W-:Y:S01]  /*1274b0*/  STL.64 [R1+0x4f8], R6 ;  /* 0x0004f80601007387 */ /* 0x0007e20000100a00 */
[C---:B--2---:R-:W-:Y:S08]  /*1274c0*/  HMMA.1688.F32.TF32 R64, R228.reuse, R246, R248 ;  /* 0x000000f6e440723c */ /* 0x044ff000000810f8 */
[C---:B------:R-:W-:Y:S08]  /*1274d0*/  HMMA.1688.F32.TF32 R8, R228.reuse, R206, R236 ;  /* 0x000000cee408723c */ /* 0x040ff000000810ec */
[C---:B---3--:R-:W-:Y:S07]  /*1274e0*/  HMMA.1688.F32.TF32 R4, R228.reuse, R210, R240 ;  /* 0x000000d2e404723c */ /* 0x048fee00000810f0 */
        /* <DEDUP_REMOVED lines=135> */
[----:B------:R-:W-:Y:S01]  /*127d60*/  STL.64 [R1+0x15d8], R86 ;  /* 0x0015d85601007387 */ /* 0x000fe20000100a00 */
[C---:B--2---:R-:W-:Y:S08]  /*127d70*/  HMMA.1688.F32.TF32 R76, R228.reuse, R62, R72 ;  /* 0x0000003ee44c723c */ /* 0x044ff00000081048 */
[C---:B------:R-:W-:Y:S01]  /*127d80*/  HMMA.1688.F32.TF32 R72, R228.reuse, R226, R68 ;  /* 0x000000e2e448723c */ /* 0x040fe20000081044 */
[----:B------:R-:W-:Y:S01]  /*127d90*/  STL.64 [R1+0x15c0], R8 ;  /* 0x0015c00801007387 */ /* 0x000fe20000100a00 */
[----:B------:R2:W-:Y:S06]  /*127da0*/  STL.64 [R1+0x15c8], R10 ;  /* 0x0015c80a01007387 */ /* 0x0005ec0000100a00 */
[C---:B--2---:R-:W-:Y:S07]  /*127db0*/  HMMA.1688.F32.TF32 R8, R228.reuse, R54, R64 ;  /* 0x00000036e408723c */ /* 0x044fee0000081040 */
[----:B------:R-:W-:Y:S01]  /*127dc0*/  STL.64 [R1+0x15b0], R76 ;  /* 0x0015b04c01007387 */ /* 0x000fe20000100a00 */
[----:B------:R-:W-:Y:S01]  /*127dd0*/  STL.64 [R1+0x15b8], R78 ;  /* 0x0015b84e01007387 */ /* 0x000fe20000100a00 */
[C---:B------:R-:W-:Y:S06]  /*127de0*/  HMMA.1688.F32.TF32 R68, R228.reuse, R58, R212 ;  /* 0x0000003ae444723c */ /* 0x040fec00000810d4 */
[----:B------:R-:W-:Y:S01]  /*127df0*/  STL.64 [R1+0x15a0], R72 ;  /* 0x0015a04801007387 */ /* 0x000fe20000100a00 */
[----:B------:R-:W-:Y:S01]  /*127e00*/  STL.64 [R1+0x15a8], R74 ;  /* 0x0015a84a01007387 */ /* 0x000fe20000100a00 */
[C---:B------:R-:W-:Y:S06]  /*127e10*/  HMMA.1688.F32.TF32 R64, R228.reuse, R150, R200 ;  /* 0x00000096e440723c */ /* 0x040fec00000810c8 */
[----:B------:R-:W-:Y:S01]  /*127e20*/  STL.64 [R1+0x1590], R8 ;  /* 0x0015900801007387 */ /* 0x000fe20000100a00 */
[----:B------:R2:W-:Y:S02]  /*127e30*/  STL.64 [R1+0x1598], R10 ;  /* 0x0015980a01007387 */ /* 0x0005e40000100a00 */
[C---:B--2---:R-:W-:Y:S06]  /*127e40*/  HMMA.1688.F32.TF32 R8, R228.reuse, R154, R196 ;  /* 0x0000009ae408723c */ /* 0x044fec00000810c4 */
        /* <DEDUP_REMOVED lines=22> */
[C---:B------:R-:W-:Y:S08]  /*127fb0*/  HMMA.1688.F32.TF32 R4, R228.reuse, R102, R4 ;  /* 0x00000066e404723c */ /* 0x040ff00000081004 */
[C---:B--2---:R-:W-:Y:S08]  /*127fc0*/  HMMA.1688.F32.TF32 R68, R228.reuse, R30, R128 ;  /* 0x0000001ee444723c */ /* 0x044ff00000081080 */
[C---:B---3--:R-:W-:Y:S01]  /*127fd0*/  HMMA.1688.F32.TF32 R64, R228.reuse, R50, R124 ;  /* 0x00000032e440723c */ /* 0x048fe2000008107c */
[----:B------:R-:W-:Y:S01]  /*127fe0*/  STL.64 [R1+0x1500], R8 ;  /* 0x0015000801007387 */ /* 0x000fe20000100a00 */
[----:B------:R2:W-:Y:S06]  /*127ff0*/  STL.64 [R1+0x1508], R10 ;  /* 0x0015080a01007387 */ /* 0x0005ec0000100a00 */
[C---:B--2---:R-:W-:Y:S07]  /*128000*/  HMMA.1688.F32.TF32 R8, R228.reuse, R174, R116 ;  /* 0x000000aee408723c */ /* 0x044fee0000081074 */
[----:B------:R-:W-:Y:S01]  /*128010*/  STL.64 [R1+0x14f0], R68 ;  /* 0x0014f04401007387 */ /* 0x000fe20000100a00 */
[----:B------:R-:W-:Y:S07]  /*128020*/  STL.64 [R1+0x14f8], R70 ;  /* 0x0014f84601007387 */ /* 0x000fee0000100a00 */
        /* <DEDUP_REMOVED lines=141> */
[C---:B------:R-:W-:Y:S08]  /*128900*/  HMMA.1688.F32.TF32 R84, R232.reuse, R34, R84 ;  /* 0x00000022e854723c */ /* 0x040ff00000081054 */
[C---:B---3--:R-:W-:Y:S08]  /*128910*/  HMMA.1688.F32.TF32 R72, R232.reuse, R42, R72 ;  /* 0x0000002ae848723c */ /* 0x048ff00000081048 */
[C---:B------:R-:W-:Y:S08]  /*128920*/  HMMA.1688.F32.TF32 R68, R232.reuse, R46, R68 ;  /* 0x0000002ee844723c */ /* 0x040ff00000081044 */
[C---:B------:R-:W-:Y:S08]  /*128930*/  HMMA.1688.F32.TF32 R64, R232.reuse, R22, R64 ;  /* 0x00000016e840723c */ /* 0x040ff00000081040 */
[C---:B----4-:R-:W-:Y:S08]  /*128940*/  HMMA.1688.F32.TF32 R4, R232.reuse, R30, R4 ;  /* 0x0000001ee804723c */ /* 0x050ff00000081004 */
        /* <DEDUP_REMOVED lines=65> */
[----:B------:R-:W-:Y:S07]  /*128d60*/  STL.64 [R1+0x2828], R74 ;  /* 0x0028284a01007387 */ /* 0x000fee0000100a00 */
[----:B------:R-:W-:Y:S02]  /*128d70*/  STL.64 [R1+0x2810], R68 ;  /* 0x0028104401007387 */ /* 0x000fe40000100a00 */
[----:B------:R1:W-:Y:S06]  /*128d80*/  STL.64 [R1+0x2818], R70 ;  /* 0x0028184601007387 */ /* 0x0003ec0000100a00 */
[----:B------:R-:W-:Y:S01]  /*128d90*/  STL.64 [R1+0x2800], R64 ;  /* 0x0028004001007387 */ /* 0x000fe20000100a00 */
[----:B------:R2:W-:Y:S02]  /*128da0*/  STL.64 [R1+0x2808], R66 ;  /* 0x0028084201007387 */ /* 0x0005e40000100a00 */
[----:B------:R-:W-:Y:S02]  /*128db0*/  STL.64 [R1+0x27f0], R4 ;  /* 0x0027f00401007387 */ /* 0x000fe40000100a00 */
        /* <DEDUP_REMOVED lines=120> */
[----:B------:R-:W-:Y:S08]  /*129540*/  HMMA.1688.F32.TF32 R92, R228, R122, R92 ;  /* 0x0000007ae45c723c */ /* 0x000ff0000008105c */
[C---:B----4-:R-:W-:Y:S08]  /*129550*/  HMMA.1688.F32.TF32 R104, R232.reuse, R186, R104 ;  /* 0x000000bae868723c */ /* 0x050ff00000081068 */
[C---:B------:R-:W-:Y:S08]  /*129560*/  HMMA.1688.F32.TF32 R108, R232.reuse, R182, R108 ;  /* 0x000000b6e86c723c */ /* 0x040ff0000008106c */
[----:B------:R-:W-:Y:S08]  /*129570*/  HMMA.1688.F32.TF32 R96, R232, R190, R96 ;  /* 0x000000bee860723c */ /* 0x000ff00000081060 */
[C---:B------:R-:W-:Y:S08]  /*129580*/  HMMA.1688.F32.TF32 R80, R228.reuse, R210, R80 ;  /* 0x000000d2e450723c */ /* 0x040ff00000081050 */
[C---:B------:R-:W-:Y:S01]  /*129590*/  HMMA.1688.F32.TF32 R4, R228.reuse, R162, R4 ;  /* 0x000000a2e404723c */ /* 0x040fe20000081004 */
[----:B------:R-:W-:Y:S04]  /*1295a0*/  LDS R232, [R2+0x3c300] ;  /* 0x03c3000002e87984 */ /* 0x000fe80000000800 */
[----:B------:R-:W-:Y:S04]  /*1295b0*/  LDS R234, [R2+0x3e300] ;  /* 0x03e3000002ea7984 */ /* 0x000fe80000000800 */
[----:B------:R-:W-:Y:S04]  /*1295c0*/  LDS R233, [R0+0x3c300] ;  /* 0x03c3000000e97984 */ /* 0x000fe80000000800 */
[----:B------:R-:W1:Y:S01]  /*1295d0*/  LDS R235, [R0+0x3e300] ;  /* 0x03e3000000eb7984 */ /* 0x000e620000000800 */
[C---:B------:R-:W-:Y:S03]  /*1295e0*/  HMMA.1688.F32.TF32 R84, R228.reuse, R206, R84 ;  /* 0x000000cee454723c */ /* 0x040fe60000081054 */
        /* <DEDUP_REMOVED lines=12> */
[C---:B--2---:R-:W-:Y:S08]  /*1296b0*/  HMMA.1688.F32.TF32 R76, R228.reuse, R18, R72 ;  /* 0x00000012e44c723c */ /* 0x044ff00000081048 */
        /* <DEDUP_REMOVED lines=10> */
[----:B------:R-:W-:Y:S03]  /*129760*/  STL.64 [R1+0x6b8], R74 ;  /* 0x0006b84a01007387 */ /* 0x000fe60000100a00 */
[----:B------:R-:W-:Y:S01]  /*129770*/  STL.64 [R1+0x6c0], R68 ;  /* 0x0006c04401007387 */ /* 0x000fe20000100a00 */
[----:B------:R2:W-:Y:S07]  /*129780*/  STL.64 [R1+0x6c8], R70 ;  /* 0x0006c84601007387 */ /* 0x0005ee0000100a00 */
[----:B------:R-:W-:Y:S02]  /*129790*/  STL.64 [R1+0x6e0], R64 ;  /* 0x0006e04001007387 */ /* 0x000fe40000100a00 */
[----:B------:R3:W-:Y:S01]  /*1297a0*/  STL.64 [R1+0x6e8], R66 ;  /* 0x0006e84201007387 */ /* 0x0007e20000100a00 */
[C---:B--2---:R-:W-:Y:S08]  /*1297b0*/  HMMA.1688.F32.TF32 R68, R228.reuse, R38, R200 ;  /* 0x00000026e444723c */ /* 0x044ff000000810c8 */
[C---:B---3--:R-:W-:Y:S08]  /*1297c0*/  HMMA.1688.F32.TF32 R64, R228.reuse, R42, R196 ;  /* 0x0000002ae440723c */ /* 0x048ff000000810c4 */
        /* <DEDUP_REMOVED lines=26> */
[----:B------:R-:W-:Y:S11]  /*129970*/  STL.64 [R1+0x2718], R74 ;  /* 0x0027184a01007387 */ /* 0x000ff60000100a00 */
[----:B------:R-:W-:Y:S02]  /*129980*/  @!UPT UIADD3 URZ, URZ, URZ, URZ ;  /* 0x0000003f3f3ff290 */ /* 0x000fe4000fffe03f */
        /* <DEDUP_REMOVED lines=8> */
[----:B----4-:R-:W-:Y:S07]  /*129a10*/  HMMA.1688.F32.TF32 R4, R228, R14, R240 ;  /* 0x0000000ee404723c */ /* 0x010fee00000810f0 */
        /* <DEDUP_REMOVED lines=114> */
[----:B-1----:R-:W-:Y:S08]  /*12a140*/  HMMA.1688.F32.TF32 R68, R232, R10, R68 ;  /* 0x0000000ae844723c */ /* 0x002ff00000081044 */
[C---:B--2---:R-:W-:Y:S08]  /*12a150*/  HMMA.1688.F32.TF32 R112, R228.reuse, R26, R108 ;  /* 0x0000001ae470723c */ /* 0x044ff0000008106c */
[C---:B------:R-:W-:Y:S08]  /*12a160*/  HMMA.1688.F32.TF32 R108, R228.reuse, R30, R104 ;  /* 0x0000001ee46c723c */ /* 0x040ff00000081068 */
[C---:B---3--:R-:W-:Y:S08]  /*12a170*/  HMMA.1688.F32.TF32 R104, R228.reuse, R50, R96 ;  /* 0x00000032e468723c */ /* 0x048ff00000081060 */
[C---:B------:R-:W-:Y:S08]  /*12a180*/  HMMA.1688.F32.TF32 R96, R228.reuse, R174, R92 ;  /* 0x000000aee460723c */ /* 0x040ff0000008105c */
[C---:B------:R-:W-:Y:S08]  /*12a190*/  HMMA.1688.F32.TF32 R92, R228.reuse, R102, R88 ;  /* 0x00000066e45c723c */ /* 0x040ff00000081058 */
[C---:B------:R-:W-:Y:S08]  /*12a1a0*/  HMMA.1688.F32.TF32 R88, R228.reuse, R182, R76 ;  /* 0x000000b6e458723c */ /* 0x040ff0000008104c */
[C---:B----4-:R-:W-:Y:S08]  /*12a1b0*/  HMMA.1688.F32.TF32 R84, R228.reuse, R186, R84 ;  /* 0x000000bae454723c */ /* 0x050ff00000081054 */
[----:B------:R-:W-:Y:S08]  /*12a1c0*/  HMMA.1688.F32.TF32 R76, R228, R190, R80 ;  /* 0x000000bee44c723c */ /* 0x000ff00000081050 */
        /* <DEDUP_REMOVED lines=186> */
[C---:B---3--:R-:W-:Y:S08]  /*12ad70*/  HMMA.1688.F32.TF32 R104, R232.reuse, R166, R96 ;  /* 0x000000a6e868723c */ /* 0x048ff00000081060 */
[C---:B------:R-:W-:Y:S08]  /*12ad80*/  HMMA.1688.F32.TF32 R96, R232.reuse, R170, R92 ;  /* 0x000000aae860723c */ /* 0x040ff0000008105c */
[C---:B------:R-:W-:Y:S08]  /*12ad90*/  HMMA.1688.F32.TF32 R92, R232.reuse, R14, R88 ;  /* 0x0000000ee85c723c */ /* 0x040ff00000081058 */
[C---:B------:R-:W-:Y:S08]  /*12ada0*/  HMMA.1688.F32.TF32 R88, R232.reuse, R26, R76 ;  /* 0x0000001ae858723c */ /* 0x040ff0000008104c */
[C---:B----4-:R-:W-:Y:S08]  /*12adb0*/  HMMA.1688.F32.TF32 R76, R232.reuse, R30, R84 ;  /* 0x0000001ee84c723c */ /* 0x050ff00000081054 */
        /* <DEDUP_REMOVED lines=15> */
[----:B------:R1:W-:Y:S01]  /*12aeb0*/  STL.64 [R1+0xfa8], R78 ;  /* 0x000fa84e01007387 */ /* 0x0003e20000100a00 */
[C---:B------:R-:W-:Y:S08]  /*12aec0*/  HMMA.1688.F32.TF32 R72, R232.reuse, R182, R64 ;  /* 0x000000b6e848723c */ /* 0x040ff00000081040 */
[C---:B------:R-:W-:Y:S08]  /*12aed0*/  HMMA.1688.F32.TF32 R64, R232.reuse, R190, R200 ;  /* 0x000000bee840723c */ /* 0x040ff000000810c8 */
[C---:B-1----:R-:W-:Y:S08]  /*12aee0*/  HMMA.1688.F32.TF32 R76, R232.reuse, R102, R68 ;  /* 0x00000066e84c723c */ /* 0x042ff00000081044 */
[----:B------:R-:W-:Y:S01]  /*12aef0*/  HMMA.1688.F32.TF32 R68, R232, R186, R212 ;  /* 0x000000bae844723c */ /* 0x000fe200000810d4 */
[----:B------:R-:W-:Y:S01]  /*12af00*/  STL.64 [R1+0x24f0], R84 ;  /* 0x0024f05401007387 */ /* 0x000fe20000100a00 */
[----:B------:R-:W-:Y:S02]  /*12af10*/  STL.64 [R1+0x24f8], R86 ;  /* 0x0024f85601007387 */ /* 0x000fe40000100a00 */
[----:B------:R-:W-:Y:S02]  /*12af20*/  STL.64 [R1+0xf80], R80 ;  /* 0x000f805001007387 */ /* 0x000fe40000100a00 */
[----:B------:R-:W-:Y:S02]  /*12af30*/  STL.64 [R1+0xf88], R82 ;  /* 0x000f885201007387 */ /* 0x000fe40000100a00 */
        /* <DEDUP_REMOVED lines=37> */
[----:B------:R-:W-:Y:S06]  /*12b190*/  STL.64 [R1+0x858], R70 ;  /* 0x0008584601007387 */ /* 0x000fec0000100a00 */
[----:B------:R-:W-:Y:S01]  /*12b1a0*/  STL.64 [R1+0x870], R64 ;  /* 0x0008704001007387 */ /* 0x000fe20000100a00 */
[----:B------:R2:W-:Y:S02]  /*12b1b0*/  STL.64 [R1+0x878], R66 ;  /* 0x0008784201007387 */ /* 0x0005e40000100a00 */
[C---:B--2---:R-:W-:Y:S08]  /*12b1c0*/  HMMA.1688.F32.TF32 R64, R228.reuse, R38, R116 ;  /* 0x00000026e440723c */ /* 0x044ff00000081074 */
        /* <DEDUP_REMOVED lines=9> */
[----:B------:R-:W-:Y:S02]  /*12b260*/  STL.64 [R1+0xf28], R70 ;  /* 0x000f284601007387 */ /* 0x000fe40000100a00 */
[----:B------:R-:W2:Y:S11]  /*12b270*/  LDL.LU R236, [R1+0x10a0] ;  /* 0x0010a00001ec7983 */ /* 0x000eb60000300800 */
        /* <DEDUP_REMOVED lines=11> */
[----:B---3--:R-:W1:Y:S01]  /*12b330*/  LDL.LU R4, [R1+0x10e0] ;  /* 0x0010e00001047983 */ /* 0x008e620000300800 */
[----:B------:R-:W1:Y:S02]  /*12b340*/  LDL.LU R5, [R1+0x10e4] ;  /* 0x0010e40001057983 */ /* 0x000e640000300800 */
[----:B----4-:R-:W1:Y:S02]  /*12b350*/  LDL.LU R6, [R1+0x10e8] ;  /* 0x0010e80001067983 */ /* 0x010e640000300800 */
[----:B------:R-:W1:Y:S01]  /*12b360*/  LDL.LU R7, [R1+0x10ec] ;  /* 0x0010ec0001077983 */ /* 0x000e620000300800 */
        /* <DEDUP_REMOVED lines=98> */
[C---:B------:R-:W-:Y:S08]  /*12b990*/  HMMA.1688.F32.TF32 R92, R228.reuse, R150, R92 ;  /* 0x00000096e45c723c */ /* 0x040ff0000008105c */
[C---:B----4-:R-:W-:Y:S08]  /*12b9a0*/  HMMA.1688.F32.TF32 R104, R228.reuse, R54, R104 ;  /* 0x00000036e468723c */ /* 0x050ff00000081068 */
        /* <DEDUP_REMOVED lines=27> */
[----:B------:R2:W-:Y:S03]  /*12bb60*/  STL.64 [R1+0x2468], R74 ;  /* 0x0024684a01007387 */ /* 0x0005e60000100a00 */
[----:B------:R-:W-:Y:S01]  /*12bb70*/  STL.64 [R1+0xe50], R68 ;  /* 0x000e504401007387 */ /* 0x000fe20000100a00 */
[----:B------:R3:W-:Y:S07]  /*12bb80*/  STL.64 [R1+0xe58], R70 ;  /* 0x000e584601007387 */ /* 0x0007ee0000100a00 */
        /* <DEDUP_REMOVED lines=13> */
[----:B----4-:R-:W-:Y:S08]  /*12bc60*/  HMMA.1688.F32.TF32 R64, R228, R190, R140 ;  /* 0x000000bee440723c */ /* 0x010ff0000008108c */
[C---:B-1----:R-:W-:Y:S01]  /*12bc70*/  HMMA.1688.F32.TF32 R4, R232.reuse, R18, R4 ;  /* 0x00000012e804723c */ /* 0x042fe20000081004 */
        /* <DEDUP_REMOVED lines=171> */
[----:B------:R2:W-:Y:S06]  /*12c730*/  STL.64 [R1+0x23b8], R78 ;  /* 0x0023b84e01007387 */ /* 0x0005ec0000100a00 */
[C---:B--2---:R-:W-:Y:S08]  /*12c740*/  HMMA.1688.F32.TF32 R76, R232.reuse, R154, R72 ;  /* 0x0000009ae84c723c */ /* 0x044ff00000081048 */
[C---:B------:R-:W-:Y:S08]  /*12c750*/  HMMA.1688.F32.TF32 R72, R232.reuse, R158, R68 ;  /* 0x0000009ee848723c */ /* 0x040ff00000081044 */
[C---:B------:R-:W-:Y:S08]  /*12c760*/  HMMA.1688.F32.TF32 R68, R232.reuse, R162, R64 ;  /* 0x000000a2e844723c */ /* 0x040ff00000081040 */
        /* <DEDUP_REMOVED lines=8> */
[----:B------:R2:W-:Y:S01]  /*12c7f0*/  STL.64 [R1+0x2398], R74 ;  /* 0x0023984a01007387 */ /* 0x0005e20000100a00 */
        /* <DEDUP_REMOVED lines=31> */
[----:B--2---:R-:W-:Y:S08]  /*12c9f0*/  HMMA.1688.F32.TF32 R72, R232, R190, R124 ;  /* 0x000000bee848723c */ /* 0x004ff0000008107c */
[C---:B-1----:R-:W-:Y:S08]  /*12ca00*/  HMMA.1688.F32.TF32 R68, R228.reuse, R122, R116 ;  /* 0x0000007ae444723c */ /* 0x042ff00000081074 */
[C---:B---3--:R-:W-:Y:S08]  /*12ca10*/  HMMA.1688.F32.TF32 R64, R228.reuse, R10, R4 ;  /* 0x0000000ae440723c */ /* 0x048ff00000081004 */
[C---:B------:R-:W-:Y:S01]  /*12ca20*/  HMMA.1688.F32.TF32 R4, R228.reuse, R246, R248 ;  /* 0x000000f6e404723c */ /* 0x040fe200000810f8 */
[----:B------:R-:W-:Y:S04]  /*12ca30*/  LDS R232, [R2+0x3c500] ;  /* 0x03c5000002e87984 */ /* 0x000fe80000000800 */
[----:B------:R-:W-:Y:S04]  /*12ca40*/  LDS R234, [R2+0x3e500] ;  /* 0x03e5000002ea7984 */ /* 0x000fe80000000800 */
[----:B------:R-:W-:Y:S04]  /*12ca50*/  LDS R233, [R0+0x3c500] ;  /* 0x03c5000000e97984 */ /* 0x000fe80000000800 */
[----:B------:R-:W1:Y:S04]  /*12ca60*/  LDS R235, [R0+0x3e500] ;  /* 0x03e5000000eb7984 */ /* 0x000e680000000800 */
[----:B------:R-:W-:Y:S01]  /*12ca70*/  STL.64 [R1+0x9f0], R72 ;  /* 0x0009f04801007387 */ /* 0x000fe20000100a00 */
[----:B------:R-:W-:Y:S02]  /*12ca80*/  STL.64 [R1+0x9f8], R74 ;  /* 0x0009f84a01007387 */ /* 0x000fe40000100a00 */
[----:B------:R2:W-:Y:S02]  /*12ca90*/  STL.64 [R1+0x66d0], R10 ;  /* 0x0066d00a01007387 */ /* 0x0005e40000100a00 */
[----:B------:R-:W-:Y:S01]  /*12caa0*/  STL.64 [R1+0x9d0], R68 ;  /* 0x0009d04401007387 */ /* 0x000fe20000100a00 */
[----:B------:R-:W-:Y:S01]  /*12cab0*/  STL.64 [R1+0x9d8], R70 ;  /* 0x0009d84601007387 */ /* 0x000fe20000100a00 */
[----:B------:R-:W-:Y:S02]  /*12cac0*/  STL.64 [R1+0x9b0], R64 ;  /* 0x0009b04001007387 */ /* 0x000fe40000100a00 */
[----:B------:R-:W-:Y:S02]  /*12cad0*/  STL.64 [R1+0x9b8], R66 ;  /* 0x0009b84201007387 */ /* 0x000fe40000100a00 */
[----:B------:R-:W-:Y:S01]  /*12cae0*/  STL.64 [R1+0x66c8], R246 ;  /* 0x0066c8f601007387 */ /* 0x000fe20000100a00 */
[----:B------:R-:W-:Y:S01]  /*12caf0*/  STL.64 [R1+0x9a0], R4 ;  /* 0x0009a00401007387 */ /* 0x000fe20000100a00 */
[----:B------:R3:W-:Y:S01]  /*12cb00*/  STL.64 [R1+0x9a8], R6 ;  /* 0x0009a80601007387 */ /* 0x0007e20000100a00 */
[C---:B--2---:R-:W-:Y:S08]  /*12cb10*/  HMMA.1688.F32.TF32 R8, R228.reuse, R206, R236 ;  /* 0x000000cee408723c */ /* 0x044ff000000810ec */
[C---:B---3--:R-:W-:Y:S01]  /*12cb20*/  HMMA.1688.F32.TF32 R4, R228.reuse, R210, R240 ;  /* 0x000000d2e404723c */ /* 0x048fe200000810f0 */
[----:B------:R-:W-:Y:S11]  /*12cb30*/  STL.64 [R1+0x66c0], R206 ;  /* 0x0066c0ce01007387 */ /* 0x000ff60000100a00 */
[----:B------:R-:W-:Y:S03]  /*12cb40*/  @!UPT UIADD3 URZ, URZ, URZ, URZ ;  /* 0x0000003f3f3ff290 */ /* 0x000fe6000fffe03f */
[----:B------:R-:W-:Y:S01]  /*12cb50*/  STL.64 [R1+0x950], R8 ;  /* 0x0009500801007387 */ /* 0x000fe20000100a00 */
[----:B------:R-:W-:Y:S02]  /*12cb60*/  STL.64 [R1+0x958], R10 ;  /* 0x0009580a01007387 */ /* 0x000fe40000100a00 */
[----:B------:R-:W2:Y:S05]  /*12cb70*/  LDL.LU R236, [R1+0x9c0] ;  /* 0x0009c00001ec7983 */ /* 0x000eaa0000300800 */
[----:B------:R3:W-:Y:S01]  /*12cb80*/  STL.64 [R1+0x930], R4 ;  /* 0x0009300401007387 */ /* 0x0007e20000100a00 */
[----:B------:R4:W-:Y:S01]  /*12cb90*/  STL.64 [R1+0x938], R6 ;  /* 0x0009380601007387 */ /* 0x0009e20000100a00 */
[----:B------:R-:W2:Y:S02]  /*12cba0*/  LDL.LU R237, [R1+0x9c4] ;  /* 0x0009c40001ed7983 */ /* 0x000ea40000300800 */
[----:B------:R-:W2:Y:S02]  /*12cbb0*/  LDL.LU R238, [R1+0x9c8] ;  /* 0x0009c80001ee7983 */ /* 0x000ea40000300800 */
[----:B------:R-:W2:Y:S01]  /*12cbc0*/  LDL.LU R239, [R1+0x9cc] ;  /* 0x0009cc0001ef7983 */ /* 0x000ea20000300800 */
[----:B------:R-:W2:Y:S01]  /*12cbd0*/  LDL.LU R248, [R1+0x9e0] ;  /* 0x0009e00001f87983 */ /* 0x000ea20000300800 */
[----:B------:R-:W2:Y:S02]  /*12cbe0*/  LDL.LU R249, [R1+0x9e4] ;  /* 0x0009e40001f97983 */ /* 0x000ea40000300800 */
        /* <DEDUP_REMOVED lines=111> */
[----:B------:R-:W-:Y:S01]  /*12d2e0*/  STL.64 [R1+0x8d8], R98 ;  /* 0x0008d86201007387 */ /* 0x000fe20000100a00 */
[C---:B----4-:R-:W-:Y:S07]  /*12d2f0*/  HMMA.1688.F32.TF32 R88, R228.reuse, R38, R88 ;  /* 0x00000026e458723c */ /* 0x050fee0000081058 */
[----:B------:R-:W-:Y:S01]  /*12d300*/  STL.64 [R1+0x8b0], R8 ;  /* 0x0008b00801007387 */ /* 0x000fe20000100a00 */
[----:B------:R2:W-:Y:S02]  /*12d310*/  STL.64 [R1+0x8b8], R10 ;  /* 0x0008b80a01007387 */ /* 0x0005e40000100a00 */
[C---:B--2---:R-:W-:Y:S11]  /*12d320*/  HMMA.1688.F32.TF32 R8, R228.reuse, R42, R76 ;  /* 0x0000002ae408723c */ /* 0x044ff6000008104c */
[----:B------:R-:W-:Y:S02]  /*12d330*/  @!UPT UIADD3 URZ, URZ, URZ, URZ ;  /* 0x0000003f3f3ff290 */ /* 0x000fe4000fffe03f */
[----:B------:R-:W-:Y:S01]  /*12d340*/  STL.64 [R1+0xbf0], R88 ;  /* 0x000bf05801007387 */ /* 0x000fe20000100a00 */
[C---:B------:R-:W-:Y:S01]  /*12d350*/  HMMA.1688.F32.TF32 R84, R228.reuse, R46, R84 ;  /* 0x0000002ee454723c */ /* 0x040fe20000081054 */
[----:B------:R-:W-:Y:S07]  /*12d360*/  STL.64 [R1+0xbf8], R90 ;  /* 0x000bf85a01007387 */ /* 0x000fee0000100a00 */
        /* <DEDUP_REMOVED lines=57> */
[----:B--2---:R-:W-:Y:S06]  /*12d700*/  HMMA.1688.F32.TF32 R8, R228, R190, R240 ;  /* 0x000000bee408723c */ /* 0x004fec00000810f0 */
[----:B------:R2:W-:Y:S01]  /*12d710*/  STL.64 [R1+0xa50], R4 ;  /* 0x000a500401007387 */ /* 0x0005e20000100a00 */
[----:B------:R3:W-:Y:S03]  /*12d720*/  STL.64 [R1+0xa58], R6 ;  /* 0x000a580601007387 */ /* 0x0007e60000100a00 */
[----:B------:R-:W-:Y:S04]  /*12d730*/  LDS R228, [R2+0x3c580] ;  /* 0x03c5800002e47984 */ /* 0x000fe80000000800 */
[----:B------:R-:W-:Y:S04]  /*12d740*/  LDS R230, [R2+0x3e580] ;  /* 0x03e5800002e67984 */ /* 0x000fe80000000800 */
[----:B------:R-:W-:Y:S04]  /*12d750*/  LDS R229, [R0+0x3c580] ;  /* 0x03c5800000e57984 */ /* 0x000fe80000000800 */
[----:B------:R-:W4:Y:S04]  /*12d760*/  LDS R231, [R0+0x3e580] ;  /* 0x03e5800000e77984 */ /* 0x000f280000000800 */
[----:B--2---:R-:W2:Y:S01]  /*12d770*/  LDL.LU R4, [R1+0x460] ;  /* 0x0004600001047983 */ /* 0x004ea20000300800 */
[----:B------:R1:W-:Y:S02]  /*12d780*/  STL.64 [R1+0xa40], R64 ;  /* 0x000a404001007387 */ /* 0x0003e40000100a00 */
[----:B------:R1:W-:Y:S01]  /*12d790*/  STL.64 [R1+0xa48], R66 ;  /* 0x000a484201007387 */ /* 0x0003e20000100a00 */
[----:B------:R1:W-:Y:S01]  /*12d7a0*/  STL.64 [R1+0x890], R8 ;  /* 0x0008900801007387 */ /* 0x0003e20000100a00 */
        /* <DEDUP_REMOVED lines=156> */
[----:B------:R-:W2:Y:S02]  /*12e170*/  LDL.LU.64 R112, [R1+0x66b0] ;  /* 0x0066b00001707983 */ /* 0x000ea40000300a00 */
[----:B------:R-:W-:Y:S02]  /*12e180*/  STL.64 [R1+0x22e0], R248 ;  /* 0x0022e0f801007387 */ /* 0x000fe40000100a00 */
[----:B------:R1:W-:Y:S02]  /*12e190*/  STL.64 [R1+0x22e8], R250 ;  /* 0x0022e8fa01007387 */ /* 0x0003e40000100a00 */
[----:B-1----:R-:W3:Y:S01]  /*12e1a0*/  LDL.LU.64 R250, [R1+0x66a8] ;  /* 0x0066a80001fa7983 */ /* 0x002ee20000300a00 */
[----:B------:R-:W2:Y:S02]  /*12e1b0*/  LDL.LU.64 R248, [R1+0x66a0] ;  /* 0x0066a00001f87983 */ /* 0x000ea40000300a00 */
[----:B------:R-:W-:Y:S02]  /*12e1c0*/  STL.64 [R1+0x9e0], R236 ;  /* 0x0009e0ec01007387 */ /* 0x000fe40000100a00 */
[----:B------:R1:W-:Y:S02]  /*12e1d0*/  STL.64 [R1+0x9e8], R238 ;  /* 0x0009e8ee01007387 */ /* 0x0003e40000100a00 */
[----:B-1----:R-:W2:Y:S01]  /*12e1e0*/  LDL.LU.64 R238, [R1+0x6698] ;  /* 0x0066980001ee7983 */ /* 0x002ea20000300a00 */
[----:B------:R-:W3:Y:S02]  /*12e1f0*/  LDL.LU.64 R236, [R1+0x6690] ;  /* 0x0066900001ec7983 */ /* 0x000ee40000300a00 */
[----:B------:R-:W-:Y:S02]  /*12e200*/  STL.64 [R1+0x22d0], R240 ;  /* 0x0022d0f001007387 */ /* 0x000fe40000100a00 */
[----:B------:R1:W-:Y:S02]  /*12e210*/  STL.64 [R1+0x22d8], R242 ;  /* 0x0022d8f201007387 */ /* 0x0003e40000100a00 */
[----:B-1----:R-:W4:Y:S01]  /*12e220*/  LDL.LU.64 R242, [R1+0x6688] ;  /* 0x0066880001f27983 */ /* 0x002f220000300a00 */
[----:B------:R-:W4:Y:S02]  /*12e230*/  LDL.LU.64 R240, [R1+0x6680] ;  /* 0x0066800001f07983 */ /* 0x000f240000300a00 */
[----:B------:R-:W-:Y:S02]  /*12e240*/  STL.64 [R1+0x9c0], R108 ;  /* 0x0009c06c01007387 */ /* 0x000fe40000100a00 */
[----:B------:R1:W-:Y:S02]  /*12e250*/  STL.64 [R1+0x9c8], R110 ;  /* 0x0009c86e01007387 */ /* 0x0003e40000100a00 */
[C---:B-1----:R-:W-:Y:S08]  /*12e260*/  HMMA.1688.F32.TF32 R108, R232.reuse, R34, R104 ;  /* 0x00000022e86c723c */ /* 0x042ff00000081068 */
        /* <DEDUP_REMOVED lines=14> */
[----:B------:R-:W-:Y:S02]  /*12e350*/  STL.64 [R1+0x22a8], R90 ;  /* 0x0022a85a01007387 */ /* 0x000fe40000100a00 */
[----:B------:R-:W-:Y:S02]  /*12e360*/  STL.64 [R1+0x2290], R84 ;  /* 0x0022905401007387 */ /* 0x000fe40000100a00 */
[----:B------:R-:W-:Y:S03]  /*12e370*/  STL.64 [R1+0x2298], R86 ;  /* 0x0022985601007387 */ /* 0x000fe60000100a00 */
[----:B------:R-:W-:Y:S01]  /*12e380*/  STL.64 [R1+0x2280], R76 ;  /* 0x0022804c01007387 */ /* 0x000fe20000100a00 */
[----:B------:R-:W-:Y:S02]  /*12e390*/  STL.64 [R1+0x2288], R78 ;  /* 0x0022884e01007387 */ /* 0x000fe40000100a00 */
[----:B------:R-:W-:Y:S02]  /*12e3a0*/  STL.64 [R1+0x900], R72 ;  /* 0x0009004801007387 */ /* 0x000fe40000100a00 */
[----:B------:R1:W-:Y:S01]  /*12e3b0*/  STL.64 [R1+0x908], R74 ;  /* 0x0009084a01007387 */ /* 0x0003e20000100a00 */
[----:B------:R-:W-:Y:S01]  /*12e3c0*/  STL.64 [R1+0x2270], R68 ;  /* 0x0022704401007387 */ /* 0x000fe20000100a00 */
[----:B------:R1:W-:Y:S02]  /*12e3d0*/  STL.64 [R1+0x2278], R70 ;  /* 0x0022784601007387 */ /* 0x0003e40000100a00 */
        /* <DEDUP_REMOVED lines=8> */
[----:B------:R1:W-:Y:S06]  /*12e460*/  STL.64 [R1+0x8c8], R70 ;  /* 0x0008c84601007387 */ /* 0x0003ec0000100a00 */
[----:B------:R-:W-:Y:S01]  /*12e470*/  STL.64 [R1+0x2250], R64 ;  /* 0x0022504001007387 */ /* 0x000fe20000100a00 */
        /* <DEDUP_REMOVED lines=12> */
[C---:B------:R-:W-:Y:S08]  /*12e540*/  HMMA.1688.F32.TF32 R64, R232.reuse, R50, R132 ;  /* 0x00000032e840723c */ /* 0x040ff00000081084 */
[C---:B------:R-:W-:Y:S01]  /*12e550*/  HMMA.1688.F32.TF32 R4, R232.reuse, R186, R4 ;  /* 0x000000bae804723c */ /* 0x040fe20000081004 */
[----:B------:R-:W-:Y:S01]  /*12e560*/  STL.64 [R1+0x2230], R72 ;  /* 0x0022304801007387 */ /* 0x000fe20000100a00 */
[----:B------:R1:W-:Y:S05]  /*12e570*/  STL.64 [R1+0x2238], R74 ;  /* 0x0022384a01007387 */ /* 0x0003ea0000100a00 */
[----:B------:R-:W-:Y:S02]  /*12e580*/  STL.64 [R1+0x860], R68 ;  /* 0x0008604401007387 */ /* 0x000fe40000100a00 */
[----:B------:R1:W-:Y:S06]  /*12e590*/  STL.64 [R1+0x868], R70 ;  /* 0x0008684601007387 */ /* 0x0003ec0000100a00 */
[----:B------:R-:W-:Y:S01]  /*12e5a0*/  STL.64 [R1+0x2220], R64 ;  /* 0x0022204001007387 */ /* 0x000fe20000100a00 */
[----:B------:R1:W-:Y:S02]  /*12e5b0*/  STL.64 [R1+0x2228], R66 ;  /* 0x0022284201007387 */ /* 0x0003e40000100a00 */
[C---:B-1----:R-:W-:Y:S08]  /*12e5c0*/  HMMA.1688.F32.TF32 R72, R232.reuse, R174, R128 ;  /* 0x000000aee848723c */ /* 0x042ff00000081080 */
[C---:B------:R-:W-:Y:S08]  /*12e5d0*/  HMMA.1688.F32.TF32 R68, R232.reuse, R102, R124 ;  /* 0x00000066e844723c */ /* 0x040ff0000008107c */
[----:B------:R-:W-:Y:S07]  /*12e5e0*/  HMMA.1688.F32.TF32 R64, R232, R182, R116 ;  /* 0x000000b6e840723c */ /* 0x000fee0000081074 */
[----:B------:R-:W-:Y:S01]  /*12e5f0*/  STL.64 [R1+0x840], R72 ;  /* 0x0008404801007387 */ /* 0x000fe20000100a00 */
[----:B------:R-:W-:Y:S07]  /*12e600*/  STL.64 [R1+0x848], R74 ;  /* 0x0008484a01007387 */ /* 0x000fee0000100a00 */
[----:B------:R-:W-:Y:S02]  /*12e610*/  STL.64 [R1+0x2210], R68 ;  /* 0x0022104401007387 */ /* 0x000fe40000100a00 */
[----:B------:R-:W-:Y:S06]  /*12e620*/  STL.64 [R1+0x2218], R70 ;  /* 0x0022184601007387 */ /* 0x000fec0000100a00 */
[----:B------:R1:W-:Y:S01]  /*12e630*/  STL.64 [R1+0x800], R64 ;  /* 0x0008004001007387 */ /* 0x0003e20000100a00 */
[----:B------:R1:W-:Y:S01]  /*12e640*/  STL.64 [R1+0x808], R66 ;  /* 0x0008084201007387 */ /* 0x0003e20000100a00 */
[----:B--2---:R-:W-:-:S02]  /*12e650*/  MOV R116, R238 ;  /* 0x000000ee00747202 */ /* 0x004fc40000000f00 */
[----:B------:R-:W2:Y:S01]  /*12e660*/  LDL.LU R238, [R1+0x667c] ;  /* 0x00667c0001ee7983 */ /* 0x000ea20000300800 */
[----:B------:R1:W-:Y:S02]  /*12e670*/  STL.64 [R1+0x7f0], R4 ;  /* 0x0007f00401007387 */ /* 0x0003e40000100a00 */
[----:B------:R1:W-:Y:S02]  /*12e680*/  STL.64 [R1+0x7f8], R6 ;  /* 0x0007f80601007387 */ /* 0x0003e40000100a00 */
[----:B------:R-:W-:Y:S02]  /*12e690*/  IMAD.MOV.U32 R117, RZ, RZ, R239 ;  /* 0x000000ffff757224 */ /* 0x000fe400078e00ef */
[----:B---3--:R-:W-:Y:S01]  /*12e6a0*/  IMAD.MOV.U32 R118, RZ, RZ, R236 ;  /* 0x000000ffff767224 */ /* 0x008fe200078e00ec */
[----:B------:R-:W3:Y:S01]  /*12e6b0*/  LDL.LU R239, [R1+0x6678] ;  /* 0x0066780001ef7983 */ /* 0x000ee20000300800 */
[----:B------:R-:W3:Y:S01]  /*12e6c0*/  LDL.LU R236, [R1+0x6674] ;  /* 0x0066740001ec7983 */ /* 0x000ee20000300800 */
[----:B------:R-:W-:-:S02]  /*12e6d0*/  MOV R119, R237 ;  /* 0x000000ed00777202 */ /* 0x000fc40000000f00 */
[----:B------:R-:W3:Y:S01]  /*12e6e0*/  LDL.LU R237, [R1+0x6670] ;  /* 0x0066700001ed7983 */ /* 0x000ee20000300800 */
[----:B----4-:R-:W-:Y:S02]  /*12e6f0*/  IMAD.MOV.U32 R124, RZ, RZ, R243 ;  /* 0x000000ffff7c7224 */ /* 0x010fe400078e00f3 */
[----:B------:R-:W-:Y:S01]  /*12e700*/  IMAD.MOV.U32 R125, RZ, RZ, R242 ;  /* 0x000000ffff7d7224 */ /* 0x000fe200078e00f2 */
[----:B------:R-:W4:Y:S01]  /*12e710*/  LDL.LU R243, [R1+0x666c] ;  /* 0x00666c0001f37983 */ /* 0x000f220000300800 */
[----:B------:R-:W4:Y:S01]  /*12e720*/  LDL.LU R242, [R1+0x6668] ;  /* 0x0066680001f27983 */ /* 0x000f220000300800 */
[----:B------:R-:W-:Y:S01]  /*12e730*/  MOV R126, R241 ;  /* 0x000000f1007e7202 */ /* 0x000fe20000000f00 */
[----:B------:R-:W-:Y:S01]  /*12e740*/  IMAD.MOV.U32 R127, RZ, RZ, R240 ;  /* 0x000000ffff7f7224 */ /* 0x000fe200078e00f0 */
[----:B------:R-:W4:Y:S01]  /*12e750*/  LDL.LU R241, [R1+0x6664] ;  /* 0x0066640001f17983 */ /* 0x000f220000300800 */
[----:B------:R-:W4:Y:S02]  /*12e760*/  LDL.LU R240, [R1+0x6660] ;  /* 0x0066600001f07983 */ /* 0x000f240000300800 */
[----:B--2---:R-:W-:-:S02]  /*12e770*/  IMAD.MOV.U32 R131, RZ, RZ, R238 ;  /* 0x000000ffff837224 */ /* 0x004fc400078e00ee */
[----:B---3--:R-:W-:Y:S02]  /*12e780*/  IMAD.MOV.U32 R128, RZ, RZ, R236 ;  /* 0x000000ffff807224 */ /* 0x008fe400078e00ec */
[----:B------:R-:W-:Y:S01]  /*12e790*/  IMAD.MOV.U32 R130, RZ, RZ, R239 ;  /* 0x000000ffff827224 */ /* 0x000fe200078e00ef */
[----:B------:R-:W2:Y:S01]  /*12e7a0*/  LDL.LU R236, [R1+0x665c] ;  /* 0x00665c0001ec7983 */ /* 0x000ea20000300800 */
[----:B------:R-:W-:Y:S02]  /*12e7b0*/  MOV R129, R237 ;  /* 0x000000ed00817202 */ /* 0x000fe40000000f00 */
[----:B------:R-:W3:Y:S02]  /*12e7c0*/  LDL.LU R237, [R1+0x6658] ;  /* 0x0066580001ed7983 */ /* 0x000ee40000300800 */
[----:B------:R-:W3:Y:S01]  /*12e7d0*/  LDL.LU R239, [R1+0x6654] ;  /* 0x0066540001ef7983 */ /* 0x000ee20000300800 */
[----:B------:R-:W4:Y:S01]  /*12e7e0*/  LDL.LU R238, [R1+0x6650] ;  /* 0x0066500001ee7983 */ /* 0x000f220000300800 */
[----:B------:R-:W4:Y:S02]  /*12e7f0*/  LDL.LU R136, [R1+0x120] ;  /* 0x0001200001887983 */ /* 0x000f240000300800 */
[----:B------:R-:W4:Y:S02]  /*12e800*/  LDL.LU R137, [R1+0x124] ;  /* 0x0001240001897983 */ /* 0x000f240000300800 */
[----:B------:R-:W4:Y:S01]  /*12e810*/  LDL.LU R138, [R1+0x128] ;  /* 0x00012800018a7983 */ /* 0x000f220000300800 */
[----:B------:R-:W4:Y:S01]  /*12e820*/  LDL.LU R139, [R1+0x12c] ;  /* 0x00012c00018b7983 */ /* 0x000f220000300800 */
[----:B--2---:R-:W-:-:S02]  /*12e830*/  MOV R143, R236 ;  /* 0x000000ec008f7202 */ /* 0x004fc40000000f00 */
[----:B---3--:R-:W-:Y:S01]  /*12e840*/  MOV R140, R239 ;  /* 0x000000ef008c7202 */ /* 0x008fe20000000f00 */
[----:B----4-:R-:W-:Y:S01]  /*12e850*/  IMAD.MOV.U32 R141, RZ, RZ, R238 ;  /* 0x000000ffff8d7224 */ /* 0x010fe200078e00ee */
[----:B------:R-:W2:Y:S01]  /*12e860*/  LDL.LU R239, [R1+0x664c] ;  /* 0x00664c0001ef7983 */ /* 0x000ea20000300800 */
[----:B------:R-:W3:Y:S02]  /*12e870*/  LDL.LU R238, [R1+0x6648] ;  /* 0x0066480001ee7983 */ /* 0x000ee40000300800 */
        /* <DEDUP_REMOVED lines=91> */
[----:B------:R-:W-:Y:S08]  /*12ee30*/  HMMA.1688.F32.TF32 R88, R228, R206, R88 ;  /* 0x000000cee458723c */ /* 0x000ff00000081058 */
[----:B------:R-:W-:Y:S08]  /*12ee40*/  HMMA.1688.F32.TF32 R232, R232, R190, R108 ;  /* 0x000000bee8e8723c */ /* 0x000ff0000008106c */
        /* <DEDUP_REMOVED lines=18> */
[----:B------:R2:W-:Y:S01]  /*12ef70*/  STL.64 [R1+0x628], R78 ;  /* 0x0006284e01007387 */ /* 0x0005e20000100a00 */
        /* <DEDUP_REMOVED lines=8> */
[C---:B--2---:R-:W-:Y:S08]  /*12f000*/  HMMA.1688.F32.TF32 R76, R228.reuse, R34, R236 ;  /* 0x00000022e44c723c */ /* 0x044ff000000810ec */
[C---:B---3--:R-:W-:Y:S08]  /*12f010*/  HMMA.1688.F32.TF32 R84, R228.reuse, R222, R240 ;  /* 0x000000dee454723c */ /* 0x048ff000000810f0 */
        /* <DEDUP_REMOVED lines=9> */
[C---:B--2---:R-:W-:Y:S11]  /*12f0b0*/  HMMA.1688.F32.TF32 R76, R228.reuse, R38, R80 ;  /* 0x00000026e44c723c */ /* 0x044ff60000081050 */
[----:B------:R-:W-:Y:S11]  /*12f0c0*/  @!UPT UIADD3 URZ, URZ, URZ, URZ ;  /* 0x0000003f3f3ff290 */ /* 0x000ff6000fffe03f */
[----:B------:R-:W-:Y:S01]  /*12f0d0*/  @!UPT UIADD3 URZ, URZ, URZ, URZ ;  /* 0x0000003f3f3ff290 */ /* 0x000fe2000fffe03f */
        /* <DEDUP_REMOVED lines=40> */
[----:B------:R2:W-:Y:S02]  /*12f360*/  STL.64 [R1+0x2190], R68 ;  /* 0x0021904401007387 */ /* 0x0005e40000100a00 */
[----:B------:R3:W-:Y:S01]  /*12f370*/  STL.64 [R1+0x2198], R70 ;  /* 0x0021984601007387 */ /* 0x0007e20000100a00 */
[----:B------:R-:W4:Y:S05]  /*12f380*/  LDL.LU R116, [R1+0x320] ;  /* 0x0003200001747983 */ /* 0x000f2a0000300800 */
[----:B------:R1:W-:Y:S02]  /*12f390*/  STL.64 [R1+0x2180], R64 ;  /* 0x0021804001007387 */ /* 0x0003e40000100a00 */
[----:B------:R1:W-:Y:S02]  /*12f3a0*/  STL.64 [R1+0x2188], R66 ;  /* 0x0021884201007387 */ /* 0x0003e40000100a00 */
[----:B------:R1:W-:Y:S01]  /*12f3b0*/  STL.64 [R1+0x2170], R4 ;  /* 0x0021700401007387 */ /* 0x0003e20000100a00 */
        /* <DEDUP_REMOVED lines=111> */
[C---:B------:R-:W-:Y:S08]  /*12fab0*/  HMMA.1688.F32.TF32 R92, R228.reuse, R182, R92 ;  /* 0x000000b6e45c723c */ /* 0x040ff0000008105c */
[C---:B------:R-:W-:Y:S08]  /*12fac0*/  HMMA.1688.F32.TF32 R88, R228.reuse, R186, R88 ;  /* 0x000000bae458723c */ /* 0x040ff00000081058 */
[----:B------:R-:W-:Y:S08]  /*12fad0*/  HMMA.1688.F32.TF32 R228, R228, R190, R76 ;  /* 0x000000bee4e4723c */ /* 0x000ff0000008104c */
[C---:B------:R-:W-:Y:S08]  /*12fae0*/  HMMA.1688.F32.TF32 R80, R232.reuse, R10, R80 ;  /* 0x0000000ae850723c */ /* 0x040ff00000081050 */
[C---:B------:R-:W-:Y:S08]  /*12faf0*/  HMMA.1688.F32.TF32 R72, R232.reuse, R246, R72 ;  /* 0x000000f6e848723c */ /* 0x040ff00000081048 */
[C---:B----4-:R-:W-:Y:S01]  /*12fb00*/  HMMA.1688.F32.TF32 R84, R232.reuse, R122, R84 ;  /* 0x0000007ae854723c */ /* 0x050fe20000081054 */
[----:B------:R-:W-:Y:S01]  /*12fb10*/  STL.64 [R1+0x2160], R108 ;  /* 0x0021606c01007387 */ /* 0x000fe20000100a00 */
[----:B------:R1:W-:Y:S06]  /*12fb20*/  STL.64 [R1+0x2168], R110 ;  /* 0x0021686e01007387 */ /* 0x0003ec0000100a00 */
[C---:B------:R-:W-:Y:S01]  /*12fb30*/  HMMA.1688.F32.TF32 R68, R232.reuse, R206, R68 ;  /* 0x000000cee844723c */ /* 0x040fe20000081044 */
[----:B-1----:R-:W2:Y:S01]  /*12fb40*/  LDL.LU.64 R110, [R1+0x6608] ;  /* 0x00660800016e7983 */ /* 0x002ea20000300a00 */
[----:B------:R-:W2:Y:S02]  /*12fb50*/  LDL.LU.64 R108, [R1+0x6600] ;  /* 0x00660000016c7983 */ /* 0x000ea40000300a00 */
[----:B------:R-:W-:Y:S02]  /*12fb60*/  STL.64 [R1+0x2150], R104 ;  /* 0x0021506801007387 */ /* 0x000fe40000100a00 */
[----:B------:R1:W-:Y:S02]  /*12fb70*/  STL.64 [R1+0x2158], R106 ;  /* 0x0021586a01007387 */ /* 0x0003e40000100a00 */
[C---:B------:R-:W-:Y:S01]  /*12fb80*/  HMMA.1688.F32.TF32 R64, R232.reuse, R210, R64 ;  /* 0x000000d2e840723c */ /* 0x040fe20000081040 */
[----:B-1----:R-:W3:Y:S01]  /*12fb90*/  LDL.LU.64 R106, [R1+0x65f8] ;  /* 0x0065f800016a7983 */ /* 0x002ee20000300a00 */
[----:B------:R-:W3:Y:S02]  /*12fba0*/  LDL.LU.64 R104, [R1+0x65f0] ;  /* 0x0065f00001687983 */ /* 0x000ee40000300a00 */
[----:B------:R-:W-:Y:S02]  /*12fbb0*/  STL.64 [R1+0x2140], R96 ;  /* 0x0021406001007387 */ /* 0x000fe40000100a00 */
[----:B------:R1:W-:Y:S02]  /*12fbc0*/  STL.64 [R1+0x2148], R98 ;  /* 0x0021486201007387 */ /* 0x0003e40000100a00 */
[C---:B------:R-:W-:Y:S01]  /*12fbd0*/  HMMA.1688.F32.TF32 R212, R232.reuse, R18, R212 ;  /* 0x00000012e8d4723c */ /* 0x040fe200000810d4 */
[----:B-1----:R-:W4:Y:S01]  /*12fbe0*/  LDL.LU.64 R98, [R1+0x65e8] ;  /* 0x0065e80001627983 */ /* 0x002f220000300a00 */
[----:B------:R-:W4:Y:S02]  /*12fbf0*/  LDL.LU.64 R96, [R1+0x65e0] ;  /* 0x0065e00001607983 */ /* 0x000f240000300a00 */
        /* <DEDUP_REMOVED lines=18> */
[----:B------:R-:W2:Y:S04]  /*12fd20*/  LDS R231, [R0+0x3e680] ;  /* 0x03e6800000e77984 */ /* 0x000ea80000000800 */
        /* <DEDUP_REMOVED lines=63> */
[----:B------:R-:W2:Y:S01]  /*130120*/  LDL.LU R4, [R1+0x230] ;  /* 0x0002300001047983 */ /* 0x000ea20000300800 */
[----:B------:R1:W-:Y:S02]  /*130130*/  STL.64 [R1+0x1ff0], R124 ;  /* 0x001ff07c01007387 */ /* 0x0003e40000100a00 */
[----:B------:R1:W-:Y:S02]  /*130140*/  STL.64 [R1+0x1ff8], R126 ;  /* 0x001ff87e01007387 */ /* 0x0003e40000100a00 */
[----:B------:R1:W-:Y:S01]  /*130150*/  STL.64 [R1+0x1fe0], R116 ;  /* 0x001fe07401007387 */ /* 0x0003e20000100a00 */
[----:B------:R1:W-:Y:S01]  /*130160*/  STL.64 [R1+0x1fe8], R118 ;  /* 0x001fe87601007387 */ /* 0x0003e20000100a00 */
[----:B------:R-:W2:Y:S02]  /*130170*/  LDL.LU R5, [R1+0x234] ;  /* 0x0002340001057983 */ /* 0x000ea40000300800 */
[----:B------:R-:W2:Y:S02]  /*130180*/  LDL.LU R6, [R1+0x238] ;  /* 0x0002380001067983 */ /* 0x000ea40000300800 */
[----:B------:R-:W2:Y:S01]  /*130190*/  LDL.LU R7, [R1+0x23c] ;  /* 0x00023c0001077983 */ /* 0x000ea20000300800 */
[----:B-1----:R-:W2:Y:S01]  /*1301a0*/  LDL.LU R132, [R1+0x270] ;  /* 0x0002700001847983 */ /* 0x002ea20000300800 */
        /* <DEDUP_REMOVED lines=56> */
[----:B---3--:R-:W-:Y:S11]  /*130530*/  HMMA.1688.F32.TF32 R236, R232, R170, R236 ;  /* 0x000000aae8ec723c */ /* 0x008ff600000810ec */
[----:B------:R-:W-:Y:S04]  /*130540*/  @!UPT UIADD3 URZ, URZ, URZ, URZ ;  /* 0x0000003f3f3ff290 */ /* 0x000fe8000fffe03f */
[----:B------:R1:W-:Y:S01]  /*130550*/  STL.64 [R1+0x1c0], R240 ;  /* 0x0001c0f001007387 */ /* 0x0003e20000100a00 */
[----:B------:R2:W-:Y:S03]  /*130560*/  STL.64 [R1+0x1c8], R242 ;  /* 0x0001c8f201007387 */ /* 0x0005e60000100a00 */
[----:B-1----:R-:W3:Y:S01]  /*130570*/  LDL.LU R240, [R1+0x1f0] ;  /* 0x0001f00001f07983 */ /* 0x002ee20000300800 */
[----:B------:R-:W3:Y:S02]  /*130580*/  LDL.LU R241, [R1+0x1f4] ;  /* 0x0001f40001f17983 */ /* 0x000ee40000300800 */
[----:B--2---:R-:W3:Y:S02]  /*130590*/  LDL.LU R242, [R1+0x1f8] ;  /* 0x0001f80001f27983 */ /* 0x004ee40000300800 */
[----:B------:R-:W3:Y:S01]  /*1305a0*/  LDL.LU R243, [R1+0x1fc] ;  /* 0x0001fc0001f37983 */ /* 0x000ee20000300800 */
[----:B------:R1:W-:Y:S01]  /*1305b0*/  STL.64 [R1+0x1b0], R236 ;  /* 0x0001b0ec01007387 */ /* 0x0003e20000100a00 */
[----:B------:R2:W-:Y:S03]  /*1305c0*/  STL.64 [R1+0x1b8], R238 ;  /* 0x0001b8ee01007387 */ /* 0x0005e60000100a00 */
[----:B-1----:R-:W3:Y:S01]  /*1305d0*/  LDL.LU R236, [R1+0x1e0] ;  /* 0x0001e00001ec7983 */ /* 0x002ee20000300800 */
[----:B------:R-:W3:Y:S02]  /*1305e0*/  LDL.LU R237, [R1+0x1e4] ;  /* 0x0001e40001ed7983 */ /* 0x000ee40000300800 */
[----:B--2---:R-:W2:Y:S02]  /*1305f0*/  LDL.LU R238, [R1+0x1e8] ;  /* 0x0001e80001ee7983 */ /* 0x004ea40000300800 */
[----:B------:R-:W-:-:S02]  /*130600*/  IMAD.MOV.U32 R239, RZ, RZ, R3 ;  /* 0x000000ffffef7224 */ /* 0x000fc400078e0003 */
        /* <DEDUP_REMOVED lines=10> */
[----:B------:R-:W-:Y:S01]  /*1306b0*/  STL.64 [R1+0x1a0], R200 ;  /* 0x0001a0c801007387 */ /* 0x000fe20000100a00 */
[----:B------:R1:W-:Y:S03]  /*1306c0*/  STL.64 [R1+0x1a8], R202 ;  /* 0x0001a8ca01007387 */ /* 0x0003e60000100a00 */
[----:B-1----:R-:W4:Y:S01]  /*1306d0*/  LDL.LU.64 R202, [R1+0x6540] ;  /* 0x0065400001ca7983 */ /* 0x002f220000300a00 */
[----:B------:R-:W4:Y:S02]  /*1306e0*/  LDL.LU.64 R200, [R1+0x6538] ;  /* 0x0065380001c87983 */ /* 0x000f240000300a00 */
[----:B------:R-:W-:Y:S02]  /*1306f0*/  STL.64 [R1+0x190], R196 ;  /* 0x000190c401007387 */ /* 0x000fe40000100a00 */
[----:B------:R1:W-:Y:S01]  /*130700*/  STL.64 [R1+0x198], R198 ;  /* 0x000198c601007387 */ /* 0x0003e20000100a00 */
[C---:B------:R-:W-:Y:S01]  /*130710*/  HMMA.1688.F32.TF32 R124, R228.reuse, R122, R124 ;  /* 0x0000007ae47c723c */ /* 0x040fe2000008107c */
[----:B-1----:R-:W3:Y:S01]  /*130720*/  LDL.LU.64 R198, [R1+0x6530] ;  /* 0x0065300001c67983 */ /* 0x002ee20000300a00 */
[----:B------:R-:W3:Y:S02]  /*130730*/  LDL.LU.64 R196, [R1+0x6528] ;  /* 0x0065280001c47983 */ /* 0x000ee40000300a00 */
[----:B------:R-:W-:Y:S02]  /*130740*/  STL.64 [R1+0x180], R192 ;  /* 0x000180c001007387 */ /* 0x000fe40000100a00 */
[----:B------:R1:W-:Y:S02]  /*130750*/  STL.64 [R1+0x188], R194 ;  /* 0x000188c201007387 */ /* 0x0003e40000100a00 */
[----:B-1----:R-:W4:Y:S01]  /*130760*/  LDL.LU.64 R194, [R1+0x6520] ;  /* 0x0065200001c27983 */ /* 0x002f220000300a00 */
[----:B------:R-:W4:Y:S02]  /*130770*/  LDL.LU.64 R192, [R1+0x6518] ;  /* 0x0065180001c07983 */ /* 0x000f240000300a00 */
[----:B------:R-:W-:Y:S02]  /*130780*/  STL.64 [R1+0x170], R176 ;  /* 0x000170b001007387 */ /* 0x000fe40000100a00 */
[----:B------:R1:W-:Y:S01]  /*130790*/  STL.64 [R1+0x178], R178 ;  /* 0x000178b201007387 */ /* 0x0003e20000100a00 */
[C---:B------:R-:W-:Y:S01]  /*1307a0*/  HMMA.1688.F32.TF32 R116, R228.reuse, R10, R116 ;  /* 0x0000000ae474723c */ /* 0x040fe20000081074 */
[----:B-1----:R-:W4:Y:S01]  /*1307b0*/  LDL.LU.64 R178, [R1+0x6510] ;  /* 0x0065100001b27983 */ /* 0x002f220000300a00 */
[----:B------:R-:W4:Y:S02]  /*1307c0*/  LDL.LU.64 R176, [R1+0x6508] ;  /* 0x0065080001b07983 */ /* 0x000f240000300a00 */
[----:B------:R-:W-:Y:S02]  /*1307d0*/  STL.64 [R1+0x160], R144 ;  /* 0x0001609001007387 */ /* 0x000fe40000100a00 */
[----:B------:R1:W-:Y:S02]  /*1307e0*/  STL.64 [R1+0x168], R146 ;  /* 0x0001689201007387 */ /* 0x0003e40000100a00 */
[----:B------:R-:W-:Y:S01]  /*1307f0*/  HMMA.1688.F32.TF32 R4, R228, R246, R4 ;  /* 0x000000f6e404723c */ /* 0x000fe20000081004 */
[----:B-1----:R-:W4:Y:S01]  /*130800*/  LDL.LU.64 R146, [R1+0x6500] ;  /* 0x0065000001927983 */ /* 0x002f220000300a00 */
[----:B------:R-:W4:Y:S02]  /*130810*/  LDL.LU.64 R144, [R1+0x64f8] ;  /* 0x0064f80001907983 */ /* 0x000f240000300a00 */
[----:B------:R-:W-:Y:S02]  /*130820*/  STL.64 [R1+0x150], R140 ;  /* 0x0001508c01007387 */ /* 0x000fe40000100a00 */
[----:B------:R1:W-:Y:S02]  /*130830*/  STL.64 [R1+0x158], R142 ;  /* 0x0001588e01007387 */ /* 0x0003e40000100a00 */
        /* <DEDUP_REMOVED lines=10> */
[----:B------:R-:W4:Y:S02]  /*1308e0*/  LDL.LU.64 R130, [R1+0x64c0] ;  /* 0x0064c00001827983 */ /* 0x000f240000300a00 */
[----:B------:R-:W4:Y:S01]  /*1308f0*/  LDL.LU.64 R128, [R1+0x64b8] ;  /* 0x0064b80001807983 */ /* 0x000f220000300a00 */
[----:B------:R1:W-:Y:S01]  /*130900*/  STL.64 [R1+0x50], R232 ;  /* 0x000050e801007387 */ /* 0x0003e20000100a00 */
[----:B------:R1:W-:Y:S01]  /*130910*/  STL.64 [R1+0x58], R234 ;  /* 0x000058ea01007387 */ /* 0x0003e20000100a00 */
[----:B------:R-:W-:Y:S01]  /*130920*/  MOV R33, R122 ;  /* 0x0000007a00217202 */ /* 0x000fe20000000f00 */
[----:B------:R-:W-:Y:S01]  /*130930*/  IMAD.MOV.U32 R32, RZ, RZ, R123 ;  /* 0x000000ffff207224 */ /* 0x000fe200078e007b */
[----:B-1----:R-:W4:Y:S01]  /*130940*/  LDL.LU R232, [R1+0x210] ;  /* 0x0002100001e87983 */ /* 0x002f220000300800 */
[----:B------:R-:W4:Y:S02]  /*130950*/  LDL.LU R233, [R1+0x214] ;  /* 0x0002140001e97983 */ /* 0x000f240000300800 */
[----:B------:R-:W4:Y:S02]  /*130960*/  LDL.LU R234, [R1+0x218] ;  /* 0x0002180001ea7983 */ /* 0x000f240000300800 */
[----:B------:R-:W-:Y:S01]  /*130970*/  IMAD.MOV.U32 R21, RZ, RZ, R10 ;  /* 0x000000ffff157224 */ /* 0x000fe200078e000a */
[----:B------:R-:W-:Y:S01]  /*130980*/  MOV R20, R11 ;  /* 0x0000000b00147202 */ /* 0x000fe20000000f00 */
[----:B------:R-:W-:-:S02]  /*130990*/  IMAD.MOV.U32 R37, RZ, RZ, R246 ;  /* 0x000000ffff257224 */ /* 0x000fc400078e00f6 */
[----:B------:R-:W-:Y:S02]  /*1309a0*/  IMAD.MOV.U32 R36, RZ, RZ, R247 ;  /* 0x000000ffff247224 */ /* 0x000fe400078e00f7 */
[----:B--2---:R-:W-:Y:S02]  /*1309b0*/  IMAD.MOV.U32 R235, RZ, RZ, R3 ;  /* 0x000000ffffeb7224 */ /* 0x004fe400078e0003 */
[----:B------:R-:W2:Y:S01]  /*1309c0*/  LDL.LU R3, [R1+0x64b0] ;  /* 0x0064b00001037983 */ /* 0x000ea20000300800 */
        /* <DEDUP_REMOVED lines=18> */
[C---:B------:R-:W-:Y:S08]  /*130af0*/  HMMA.1688.F32.TF32 R248, R228.reuse, R18, R248 ;  /* 0x00000012e4f8723c */ /* 0x040ff000000810f8 */
[C---:B---3--:R-:W-:Y:S08]  /*130b00*/  HMMA.1688.F32.TF32 R240, R228.reuse, R218, R240 ;  /* 0x000000dae4f0723c */ /* 0x048ff000000810f0 */
[C---:B----4-:R-:W-:Y:S08]  /*130b10*/  HMMA.1688.F32.TF32 R232, R228.reuse, R210, R232 ;  /* 0x000000d2e4e8723c */ /* 0x050ff000000810e8 */
[C---:B--2---:R-:W-:Y:S11]  /*130b20*/  HMMA.1688.F32.TF32 R244, R228.reuse, R206, R244 ;  /* 0x000000cee4f4723c */ /* 0x044ff600000810f4 */
[----:B------:R-:W-:Y:S11]  /*130b30*/  @!UPT UIADD3 URZ, URZ, URZ, URZ ;  /* 0x0000003f3f3ff290 */ /* 0x000ff6000fffe03f */
[----:B------:R-:W-:Y:S01]  /*130b40*/  @!UPT UIADD3 URZ, URZ, URZ, URZ ;  /* 0x0000003f3f3ff290 */ /* 0x000fe2000fffe03f */
[----:B------:R-:W-:Y:S01]  /*130b50*/  STL.64 [R1+0x10], R244 ;  /* 0x000010f401007387 */ /* 0x000fe20000100a00 */
[----:B------:R1:W-:Y:S03]  /*130b60*/  STL.64 [R1+0x18], R246 ;  /* 0x000018f601007387 */ /* 0x0003e60000100a00 */
[----:B-1----:R-:W2:Y:S01]  /*130b70*/  LDL.LU.64 R246, [R1+0x6448] ;  /* 0x0064480001f67983 */ /* 0x002ea20000300a00 */
[----:B------:R-:W3:Y:S02]  /*130b80*/  LDL.LU R244, [R1+0x6440] ;  /* 0x0064400001f47983 */ /* 0x000ee40000300800 */
[----:B------:R-:W-:Y:S02]  /*130b90*/  STL [R1+0x60b0], R248 ;  /* 0x0060b0f801007387 */ /* 0x000fe40000100800 */
[----:B------:R-:W-:Y:S01]  /*130ba0*/  STL.64 [R1], R232 ;  /* 0x000000e801007387 */ /* 0x000fe20000100a00 */
[----:B------:R1:W-:Y:S01]  /*130bb0*/  STL.64 [R1+0x8], R234 ;  /* 0x000008ea01007387 */ /* 0x0003e20000100a00 */
[----:B------:R-:W-:Y:S02]  /*130bc0*/  STL [R1+0x60ac], R249 ;  /* 0x0060acf901007387 */ /* 0x000fe40000100800 */
[----:B------:R-:W-:Y:S02]  /*130bd0*/  STL [R1+0x60a8], R250 ;  /* 0x0060a8fa01007387 */ /* 0x000fe40000100800 */
[----:B------:R-:W-:Y:S01]  /*130be0*/  STL [R1+0x60a4], R251 ;  /* 0x0060a4fb01007387 */ /* 0x000fe20000100800 */
[----:B------:R-:W-:Y:S01]  /*130bf0*/  STL [R1+0x60c0], R240 ;  /* 0x0060c0f001007387 */ /* 0x000fe20000100800 */
[----:B------:R-:W-:Y:S02]  /*130c00*/  STL [R1+0x60bc], R241 ;  /* 0x0060bcf101007387 */ /* 0x000fe40000100800 */
[----:B------:R-:W-:Y:S02]  /*130c10*/  STL [R1+0x60b8], R242 ;  /* 0x0060b8f201007387 */ /* 0x000fe40000100800 */
[----:B------:R-:W-:Y:S01]  /*130c20*/  STL [R1+0x60b4], R243 ;  /* 0x0060b4f301007387 */ /* 0x000fe20000100800 */
[----:B------:R-:W2:Y:S01]  /*130c30*/  LDL.LU.64 R16, [R1+0x3a28] ;  /* 0x003a280001107983 */ /* 0x000ea20000300a00 */
[----:B------:R-:W4:Y:S02]  /*130c40*/  LDL.LU.64 R12, [R1+0x39b8] ;  /* 0x0039b800010c7983 */ /* 0x000f240000300a00 */
[----:B------:R-:W3:Y:S02]  /*130c50*/  LDL.LU.64 R52, [R1+0x3948] ;  /* 0x0039480001347983 */ /* 0x000ee40000300a00 */
[----:B------:R-:W3:Y:S01]  /*130c60*/  LDL.LU.64 R48, [R1+0x38d8] ;  /* 0x0038d80001307983 */ /* 0x000ee20000300a00 */
[----:B------:R-:W3:Y:S01]  /*130c70*/  LDL.LU.64 R44, [R1+0x3870] ;  /* 0x00387000012c7983 */ /* 0x000ee20000300a00 */
[----:B------:R-:W3:Y:S02]  /*130c80*/  LDL.LU.64 R40, [R1+0x3bc8] ;  /* 0x003bc80001287983 */ /* 0x000ee40000300a00 */
[----:B------:R-:W3:Y:S01]  /*130c90*/  LDL.LU.64 R28, [R1+0x3b00] ;  /* 0x003b0000011c7983 */ /* 0x000ee20000300a00 */
[C---:B------:R-:W-:Y:S08]  /*130ca0*/  HMMA.1688.F32.TF32 R236, R228.reuse, R222, R236 ;  /* 0x000000dee4ec723c */ /* 0x040ff000000810ec */
[C---:B-1----:R-:W-:Y:S08]  /*130cb0*/  HMMA.1688.F32.TF32 R232, R228.reuse, R34, R4 ;  /* 0x00000022e4e8723c */ /* 0x042ff00000081004 */
        /* <DEDUP_REMOVED lines=9> */
[----:B------:R-:W-:Y:S01]  /*130d50*/  STL.64 [R1+0x1fd0], R8 ;  /* 0x001fd00801007387 */ /* 0x000fe20000100a00 */
[----:B------:R1:W-:Y:S02]  /*130d60*/  STL.64 [R1+0x1fd8], R10 ;  /* 0x001fd80a01007387 */ /* 0x0003e40000100a00 */
[C---:B-1----:R-:W-:Y:S08]  /*130d70*/  HMMA.1688.F32.TF32 R8, R228.reuse, R42, R116 ;  /* 0x0000002ae408723c */ /* 0x042ff00000081074 */
[----:B------:R-:W-:Y:S01]  /*130d80*/  HMMA.1688.F32.TF32 R116, R228, R46, R120 ;  /* 0x0000002ee474723c */ /* 0x000fe20000081078 */
[----:B--2---:R-:W-:-:S02]  /*130d90*/  IADD3 R4, P0, R16, R247, RZ ;  /* 0x000000f710047210 */ /* 0x004fc40007f1e0ff */
[-C--:B----4-:R-:W-:Y:S02]  /*130da0*/  IADD3 R6, P1, R12, R247.reuse, RZ ;  /* 0x000000f70c067210 */ /* 0x090fe40007f3e0ff */
[-C--:B---3--:R-:W-:Y:S01]  /*130db0*/  IADD3 R5, P2, R52, R247.reuse, RZ ;  /* 0x000000f734057210 */ /* 0x088fe20007f5e0ff */
[----:B------:R1:W-:Y:S02]  /*130dc0*/  STL [R1+0x220], R4 ;  /* 0x0002200401007387 */ /* 0x0003e40000100800 */
[----:B------:R-:W-:Y:S02]  /*130dd0*/  STL [R1+0x278], R6 ;  /* 0x0002780601007387 */ /* 0x000fe40000100800 */
[----:B------:R2:W-:Y:S01]  /*130de0*/  STL [R1+0x2d0], R5 ;  /* 0x0002d00501007387 */ /* 0x0005e20000100800 */
[----:B-1----:R-:W-:Y:S02]  /*130df0*/  IADD3 R4, P3, R48, R247, RZ ;  /* 0x000000f730047210 */ /* 0x002fe40007f7e0ff */
[----:B--2---:R-:W-:-:S03]  /*130e00*/  IADD3.X R5, R17, R3, RZ, P0, !PT ;  /* 0x0000000311057210 */ /* 0x004fc600007fe4ff */
[----:B------:R1:W-:Y:S01]  /*130e10*/  STL [R1+0x330], R4 ;  /* 0x0003300401007387 */ /* 0x0003e20000100800 */
[----:B------:R-:W2:Y:S02]  /*130e20*/  LDL.LU.64 R24, [R1+0x3a98] ;  /* 0x003a980001187983 */ /* 0x000ea40000300a00 */
[----:B------:R-:W-:Y:S02]  /*130e30*/  STL.64 [R1+0x1fc0], R8 ;  /* 0x001fc00801007387 */ /* 0x000fe40000100a00 */
[----:B------:R-:W-:Y:S01]  /*130e40*/  STL.64 [R1+0x1fc8], R10 ;  /* 0x001fc80a01007387 */ /* 0x000fe20000100a00 */
[----:B------:R3:W-:Y:S01]  /*130e50*/  STL [R1+0x21c], R5 ;  /* 0x00021c0501007387 */ /* 0x0007e20000100800 */
[----:B-1----:R-:W-:-:S03]  /*130e60*/  IMAD.X R4, R13, 0x1, R3, P1 ;  /* 0x000000010d047824 */ /* 0x002fc600008e0603 */
[----:B------:R-:W4:Y:S01]  /*130e70*/  LDL.LU.64 R12, [R1+0x3a30] ;  /* 0x003a3000010c7983 */ /* 0x000f220000300a00 */
[----:B------:R-:W4:Y:S02]  /*130e80*/  LDL.LU.64 R16, [R1+0x39c0] ;  /* 0x0039c00001107983 */ /* 0x000f240000300a00 */
[----:B------:R1:W-:Y:S02]  /*130e90*/  STL [R1+0x274], R4 ;  /* 0x0002740401007387 */ /* 0x0003e40000100800 */
[----:B------:R-:W4:Y:S02]  /*130ea0*/  LDL.LU.64 R6, [R1+0x3950] ;  /* 0x0039500001067983 */ /* 0x000f240000300a00 */
[----:B---3--:R-:W-:Y:S01]  /*130eb0*/  IMAD.X R5, R53, 0x1, R3, P2 ;  /* 0x0000000135057824 */ /* 0x008fe200010e0603 */
[----:B------:R-:W-:Y:S02]  /*130ec0*/  IADD3 R8, P0, R44, R247, RZ ;  /* 0x000000f72c087210 */ /* 0x000fe40007f1e0ff */
[----:B-1----:R-:W-:-:S02]  /*130ed0*/  IADD3.X R4, R49, R3, RZ, P3, !PT ;  /* 0x0000000331047210 */ /* 0x002fc40001ffe4ff */
[----:B------:R1:W-:Y:S04]  /*130ee0*/  STL [R1+0x2cc], R5 ;  /* 0x0002cc0501007387 */ /* 0x0003e80000100800 */
[----:B------:R3:W-:Y:S01]  /*130ef0*/  STL [R1+0x32c], R4 ;  /* 0x00032c0401007387 */ /* 0x0007e20000100800 */
[----:B------:R3:W-:Y:S01]  /*130f00*/  STL [R1+0x390], R8 ;  /* 0x0003900801007387 */ /* 0x0007e20000100800 */
[-C--:B-1----:R-:W-:Y:S02]  /*130f10*/  IADD3 R5, P1, R40, R247.reuse, RZ ;  /* 0x000000f728057210 */ /* 0x082fe40007f3e0ff */
[----:B---3--:R-:W-:-:S03]  /*130f20*/  IADD3 R4, P2, R28, R247, RZ ;  /* 0x000000f71c047210 */ /* 0x008fc60007f5e0ff */
[----:B------:R-:W-:Y:S01]  /*130f30*/  STL [R1+0xa0], R5 ;  /* 0x0000a00501007387 */ /* 0x000fe20000100800 */
[--C-:B------:R-:W-:Y:S02]  /*130f40*/  IMAD.X R9, R45, 0x1, R3.reuse, P0 ;  /* 0x000000012d097824 */ /* 0x100fe400000e0603 */
[----:B------:R-:W-:Y:S01]  /*130f50*/  IMAD.X R8, R41, 0x1, R3, P1 ;  /* 0x0000000129087824 */ /* 0x000fe200008e0603 */
[----:B------:R1:W-:Y:S04]  /*130f60*/  STL [R1+0xdc], R4 ;  /* 0x0000dc0401007387 */ /* 0x0003e80000100800 */
[----:B-1----:R-:W3:Y:S01]  /*130f70*/  LDL.LU.64 R4, [R1+0x38e0] ;  /* 0x0038e00001047983 */ /* 0x002ee20000300a00 */
[----:B------:R-:W-:Y:S02]  /*130f80*/  STL.64 [R1+0x1fb0], R116 ;  /* 0x001fb07401007387 */ /* 0x000fe40000100a00 */
[----:B------:R-:W-:Y:S02]  /*130f90*/  STL.64 [R1+0x1fb8], R118 ;  /* 0x001fb87601007387 */ /* 0x000fe40000100a00 */
[----:B------:R-:W-:Y:S01]  /*130fa0*/  STL [R1+0x38c], R9 ;  /* 0x00038c0901007387 */ /* 0x000fe20000100800 */
[----:B------:R-:W3:Y:S01]  /*130fb0*/  LDL.LU.64 R10, [R1+0x3878] ;  /* 0x00387800010a7983 */ /* 0x000ee20000300a00 */
[----:B------:R1:W-:Y:S03]  /*130fc0*/  STL [R1+0x9c], R8 ;  /* 0x00009c0801007387 */ /* 0x0003e60000100800 */
[----:B-1----:R-:W3:Y:S01]  /*130fd0*/  LDL.LU.64 R8, [R1+0x3bc0] ;  /* 0x003bc00001087983 */ /* 0x002ee20000300a00 */
[----:B------:R-:W-:Y:S01]  /*130fe0*/  HMMA.1688.F32.TF32 R116, R228, R22, R124 ;  /* 0x00000016e474723c */ /* 0x000fe2000008107c */
[----:B------:R-:W-:-:S05]  /*130ff0*/  IADD3.X R28, R29, R3, RZ, P2, !PT ;  /* 0x000000031d1c7210 */ /* 0x000fca00017fe4ff */
[----:B------:R1:W-:Y:S01]  /*131000*/  STL [R1+0xd8], R28 ;  /* 0x0000d81c01007387 */ /* 0x0003e20000100800 */
[----:B--2---:R-:W-:-:S05]  /*131010*/  IADD3 R29, P0, R24, R247, RZ ;  /* 0x000000f7181d7210 */ /* 0x004fca0007f1e0ff */
[----:B------:R2:W-:Y:S01]  /*131020*/  STL [R1+0x120], R29 ;  /* 0x0001201d01007387 */ /* 0x0005e20000100800 */
[-C--:B----4-:R-:W-:Y:S02]  /*131030*/  IADD3 R40, P1, R12, R247.reuse, RZ ;  /* 0x000000f70c287210 */ /* 0x090fe40007f3e0ff */
[-C--:B-1----:R-:W-:Y:S02]  /*131040*/  IADD3 R28, P2, R16, R247.reuse, RZ ;  /* 0x000000f7101c7210 */ /* 0x082fe40007f5e0ff */
[----:B--2---:R-:W-:Y:S01]  /*131050*/  IADD3 R29, P3, R6, R247, RZ ;  /* 0x000000f7061d7210 */ /* 0x004fe20007f7e0ff */
[----:B------:R-:W-:Y:S02]  /*131060*/  STL [R1+0x218], R40 ;  /* 0x0002182801007387 */ /* 0x000fe40000100800 */
[----:B------:R1:W-:Y:S02]  /*131070*/  STL [R1+0x270], R28 ;  /* 0x0002701c01007387 */ /* 0x0003e40000100800 */
[----:B------:R2:W-:Y:S01]  /*131080*/  STL [R1+0x2c8], R29 ;  /* 0x0002c81d01007387 */ /* 0x0005e20000100800 */
[----:B-1----:R-:W-:-:S03]  /*131090*/  IMAD.X R28, R25, 0x1, R3, P0 ;  /* 0x00000001191c7824 */ /* 0x002fc600000e0603 */
[----:B------:R-:W4:Y:S01]  /*1310a0*/  LDL.LU.64 R24, [R1+0x3b08] ;  /* 0x003b080001187983 */ /* 0x000f220000300a00 */
[--C-:B--2---:R-:W-:Y:S02]  /*1310b0*/  IMAD.X R29, R13, 0x1, R3.reuse, P1 ;  /* 0x000000010d1d7824 */ /* 0x104fe400008e0603 */
[----:B------:R-:W-:Y:S02]  /*1310c0*/  STL.64 [R1+0x1fa0], R116 ;  /* 0x001fa07401007387 */ /* 0x000fe40000100a00 */
[----:B------:R-:W-:Y:S01]  /*1310d0*/  STL.64 [R1+0x1fa8], R118 ;  /* 0x001fa87601007387 */ /* 0x000fe20000100a00 */
[----:B------:R1:W-:Y:S01]  /*1310e0*/  STL [R1+0x11c], R28 ;  /* 0x00011c1c01007387 */ /* 0x0003e20000100800 */
[----:B------:R-:W2:Y:S02]  /*1310f0*/  LDL.LU.64 R12, [R1+0x3aa0] ;  /* 0x003aa000010c7983 */ /* 0x000ea40000300a00 */
[----:B------:R-:W-:Y:S02]  /*131100*/  STL [R1+0x214], R29 ;  /* 0x0002141d01007387 */ /* 0x000fe40000100800 */
[----:B------:R-:W2:Y:S01]  /*131110*/  LDL.LU.64 R40, [R1+0x3a38] ;  /* 0x003a380001287983 */ /* 0x000ea20000300a00 */
[----:B-1----:R-:W-:Y:S01]  /*131120*/  IADD3.X R28, R17, R3, RZ, P2, !PT ;  /* 0x00000003111c7210 */ /* 0x002fe200017fe4ff */
[----:B------:R-:W-:Y:S01]  /*131130*/  HMMA.1688.F32.TF32 R116, R228, R62, R128 ;  /* 0x0000003ee474723c */ /* 0x000fe20000081080 */
[----:B------:R-:W2:Y:S03]  /*131140*/  LDL.LU.64 R16, [R1+0x39c8] ;  /* 0x0039c80001107983 */ /* 0x000ea60000300a00 */
[----:B------:R1:W-:Y:S02]  /*131150*/  STL [R1+0x26c], R28 ;  /* 0x00026c1c01007387 */ /* 0x0003e40000100800 */
[----:B-1----:R-:W-:Y:S01]  /*131160*/  IMAD.X R28, R7, 0x1, R3, P3 ;  /* 0x00000001071c7824 */ /* 0x002fe200018e0603 */
[-C--:B---3--:R-:W-:Y:S01]  /*131170*/  IADD3 R44, P0, R4, R247.reuse, RZ ;  /* 0x000000f7042c7210 */ /* 0x088fe20007f1e0ff */
[----:B------:R-:W3:Y:S03]  /*131180*/  LDL.LU.64 R6, [R1+0x3958] ;  /* 0x0039580001067983 */ /* 0x000ee60000300a00 */
[----:B------:R1:W-:Y:S01]  /*131190*/  STL [R1+0x2c4], R28 ;  /* 0x0002c41c01007387 */ /* 0x0003e20000100800 */
[----:B------:R-:W-:Y:S01]  /*1311a0*/  STL [R1+0x328], R44 ;  /* 0x0003282c01007387 */ /* 0x000fe20000100800 */
[----:B-1----:R-:W-:-:S02]  /*1311b0*/  IADD3 R28, P1, R10, R247, RZ ;  /* 0x000000f70a1c7210 */ /* 0x002fc40007f3e0ff */
[----:B------:R-:W-:-:S03]  /*1311c0*/  IADD3 R29, P2, R8, R247, RZ ;  /* 0x000000f7081d7210 */ /* 0x000fc60007f5e0ff */
[----:B------:R1:W-:Y:S02]  /*1311d0*/  STL [R1+0x388], R28 ;  /* 0x0003881c01007387 */ /* 0x0003e40000100800 */
[----:B------:R-:W-:Y:S02]  /*1311e0*/  STL [R1+0x98], R29 ;  /* 0x0000981d01007387 */ /* 0x000fe40000100800 */
[--C-:B-1----:R-:W-:Y:S02]  /*1311f0*/  IMAD.X R28, R5, 0x1, R3.reuse, P0 ;  /* 0x00000001051c7824 */ /* 0x102fe400000e0603 */
[----:B------:R-:W3:Y:S01]  /*131200*/  LDL.LU.64 R4, [R1+0x38e8] ;  /* 0x0038e80001047983 */ /* 0x000ee20000300a00 */
[----:B------:R-:W-:Y:S02]  /*131210*/  STL.64 [R1+0x450], R116 ;  /* 0x0004507401007387 */ /* 0x000fe40000100a00 */
[----:B------:R-:W-:Y:S02]  /*131220*/  STL.64 [R1+0x458], R118 ;  /* 0x0004587601007387 */ /* 0x000fe40000100a00 */
[----:B------:R1:W-:Y:S02]  /*131230*/  STL [R1+0x324], R28 ;  /* 0x0003241c01007387 */ /* 0x0003e40000100800 */
[----:B-1----:R-:W3:Y:S01]  /*131240*/  LDL.LU.64 R28, [R1+0x3880] ;  /* 0x00388000011c7983 */ /* 0x002ee20000300a00 */
[----:B------:R-:W-:Y:S01]  /*131250*/  HMMA.1688.F32.TF32 R116, R228, R226, R132 ;  /* 0x000000e2e474723c */ /* 0x000fe20000081084 */
[----:B------:R-:W-:Y:S01]  /*131260*/  IADD3.X R10, R11, R3, RZ, P1, !PT ;  /* 0x000000030b0a7210 */ /* 0x000fe20000ffe4ff */
[----:B------:R-:W-:-:S04]  /*131270*/  IMAD.X R44, R9, 0x1, R3, P2 ;  /* 0x00000001092c7824 */ /* 0x000fc800010e0603 */
[----:B------:R1:W-:Y:S04]  /*131280*/  STL [R1+0x384], R10 ;  /* 0x0003840a01007387 */ /* 0x0003e80000100800 */
[----:B-1----:R-:W3:Y:S01]  /*131290*/  LDL.LU.64 R10, [R1+0x3bb8] ;  /* 0x003bb800010a7983 */ /* 0x002ee20000300a00 */
[----:B------:R-:W3:Y:S02]  /*1312a0*/  LDL.LU.64 R8, [R1+0x3b10] ;  /* 0x003b100001087983 */ /* 0x000ee40000300a00 */
[----:B------:R4:W-:Y:S02]  /*1312b0*/  STL [R1+0x94], R44 ;  /* 0x0000942c01007387 */ /* 0x0009e40000100800 */
[-C--:B----4-:R-:W-:Y:S02]  /*1312c0*/  IADD3 R44, P0, R24, R247.reuse, RZ ;  /* 0x000000f7182c7210 */ /* 0x090fe40007f1e0ff */
[----:B--2---:R-:W-:-:S03]  /*1312d0*/  IADD3 R48, P1, R12, R247, RZ ;  /* 0x000000f70c307210 */ /* 0x004fc60007f3e0ff */
[----:B------:R1:W-:Y:S01]  /*1312e0*/  STL [R1+0xd4], R44 ;  /* 0x0000d42c01007387 */ /* 0x0003e20000100800 */
[----:B------:R-:W-:-:S03]  /*1312f0*/  IADD3 R45, P2, R40, R247, RZ ;  /* 0x000000f7282d7210 */ /* 0x000fc60007f5e0ff */
[----:B------:R-:W-:Y:S02]  /*131300*/  STL [R1+0x118], R48 ;  /* 0x0001183001007387 */ /* 0x000fe40000100800 */
[----:B------:R2:W-:Y:S01]  /*131310*/  STL [R1+0x210], R45 ;  /* 0x0002102d01007387 */ /* 0x0005e20000100800 */
[----:B-1----:R-:W-:Y:S01]  /*131320*/  IADD3 R44, P3, R16, R247, RZ ;  /* 0x000000f7102c7210 */ /* 0x002fe20007f7e0ff */
[----:B--2---:R-:W-:-:S04]  /*131330*/  IMAD.X R45, R25, 0x1, R3, P0 ;  /* 0x00000001192d7824 */ /* 0x004fc800000e0603 */
[----:B------:R1:W-:Y:S01]  /*131340*/  STL [R1+0x268], R44 ;  /* 0x0002682c01007387 */ /* 0x0003e20000100800 */
[----:B------:R-:W2:Y:S02]  /*131350*/  LDL.LU.64 R24, [R1+0x3aa8] ;  /* 0x003aa80001187983 */ /* 0x000ea40000300a00 */
[----:B------:R-:W-:Y:S02]  /*131360*/  STL.64 [R1+0x440], R116 ;  /* 0x0004407401007387 */ /* 0x000fe40000100a00 */
[----:B------:R4:W-:Y:S01]  /*131370*/  STL.64 [R1+0x448], R118 ;  /* 0x0004487601007387 */ /* 0x0009e20000100a00 */
[----:B------:R-:W-:Y:S01]  /*131380*/  STL [R1+0xd0], R45 ;  /* 0x0000d02d01007387 */ /* 0x000fe20000100800 */
[----:B-1----:R-:W-:-:S03]  /*131390*/  IADD3.X R44, R13, R3, RZ, P1, !PT ;  /* 0x000000030d2c7210 */ /* 0x002fc60000ffe4ff */
[----:B------:R-:W2:Y:S01]  /*1313a0*/  LDL.LU.64 R12, [R1+0x3a40] ;  /* 0x003a4000010c7983 */ /* 0x000ea20000300a00 */
[----:B----4-:R-:W-:Y:S01]  /*1313b0*/  HMMA.1688.F32.TF32 R116, R228, R54, R136 ;  /* 0x00000036e474723c */ /* 0x010fe20000081088 */
[--C-:B------:R-:W-:Y:S02]  /*1313c0*/  IMAD.X R41, R41, 0x1, R3.reuse, P2 ;  /* 0x0000000129297824 */ /* 0x100fe400010e0603 */
[----:B------:R-:W-:Y:S01]  /*1313d0*/  IMAD.X R40, R17, 0x1, R3, P3 ;  /* 0x0000000111287824 */ /* 0x000fe200018e0603 */
[----:B------:R3:W-:Y:S01]  /*1313e0*/  STL [R1+0x114], R44 ;  /* 0x0001142c01007387 */ /* 0x0007e20000100800 */
[----:B------:R-:W4:Y:S02]  /*1313f0*/  LDL.LU.64 R16, [R1+0x39d0] ;  /* 0x0039d00001107983 */ /* 0x000f240000300a00 */
[----:B------:R1:W-:Y:S01]  /*131400*/  STL [R1+0x20c], R41 ;  /* 0x00020c2901007387 */ /* 0x0003e20000100800 */
[----:B------:R1:W-:Y:S01]  /*131410*/  STL [R1+0x264], R40 ;  /* 0x0002642801007387 */ /* 0x0003e20000100800 */
[----:B---3--:R-:W-:-:S02]  /*131420*/  IADD3 R44, P0, R6, R247, RZ ;  /* 0x000000f7062c7210 */ /* 0x008fc40007f1e0ff */
[----:B-1----:R-:W-:-:S03]  /*131430*/  IADD3 R41, P1, R4, R247, RZ ;  /* 0x000000f704297210 */ /* 0x002fc60007f3e0ff */
[----:B------:R-:W-:Y:S04]  /*131440*/  STL [R1+0x2c0], R44 ;  /* 0x0002c02c01007387 */ /* 0x000fe80000100800 */
[----:B------:R1:W-:Y:S01]  /*131450*/  STL [R1+0x320], R41 ;  /* 0x0003202901007387 */ /* 0x0003e20000100800 */
[----:B------:R-:W-:Y:S02]  /*131460*/  IADD3 R40, P2, R28, R247, RZ ;  /* 0x000000f71c287210 */ /* 0x000fe40007f5e0ff */
[----:B-1----:R-:W-:-:S03]  /*131470*/  IADD3.X R41, R7, R3, RZ, P0, !PT ;  /* 0x0000000307297210 */ /* 0x002fc600007fe4ff */
[----:B------:R1:W-:Y:S01]  /*131480*/  STL [R1+0x380], R40 ;  /* 0x0003802801007387 */ /* 0x0003e20000100800 */
[----:B------:R-:W3:Y:S02]  /*131490*/  LDL.LU.64 R6, [R1+0x3960] ;  /* 0x0039600001067983 */ /* 0x000ee40000300a00 */
[----:B------:R-:W-:Y:S02]  /*1314a0*/  STL.64 [R1+0x430], R116 ;  /* 0x0004307401007387 */ /* 0x000fe40000100a00 */
[----:B------:R1:W-:Y:S01]  /*1314b0*/  STL.64 [R1+0x438], R118 ;  /* 0x0004387601007387 */ /* 0x0003e20000100a00 */
[----:B------:R-:W-:Y:S01]  /*1314c0*/  STL [R1+0x2bc], R41 ;  /* 0x0002bc2901007387 */ /* 0x000fe20000100800 */
[----:B-1----:R-:W-:-:S03]  /*1314d0*/  IMAD.X R40, R5, 0x1, R3, P1 ;  /* 0x0000000105287824 */ /* 0x002fc600008e0603 */
[----:B------:R-:W3:Y:S01]  /*1314e0*/  LDL.LU.64 R4, [R1+0x38f0] ;  /* 0x0038f00001047983 */ /* 0x000ee20000300a00 */
[----:B------:R-:W-:Y:S01]  /*1314f0*/  HMMA.1688.F32.TF32 R116, R228, R58, R140 ;  /* 0x0000003ae474723c */ /* 0x000fe2000008108c */
[----:B------:R-:W-:Y:S01]  /*131500*/  IMAD.X R29, R29, 0x1, R3, P2 ;  /* 0x000000011d1d7824 */ /* 0x000fe200010e0603 */
[-C--:B------:R-:W-:Y:S01]  /*131510*/  IADD3 R28, P0, R10, R247.reuse, RZ ;  /* 0x000000f70a1c7210 */ /* 0x080fe20007f1e0ff */
[----:B------:R1:W-:Y:S03]  /*131520*/  STL [R1+0x31c], R40 ;  /* 0x00031c2801007387 */ /* 0x0003e60000100800 */
[----:B------:R2:W-:Y:S01]  /*131530*/  STL [R1+0x37c], R29 ;  /* 0x00037c1d01007387 */ /* 0x0005e20000100800 */
[----:B------:R2:W-:Y:S01]  /*131540*/  STL [R1+0x90], R28 ;  /* 0x0000901c01007387 */ /* 0x0005e20000100800 */
[----:B-1----:R-:W-:-:S05]  /*131550*/  IADD3 R40, P1, R8, R247, RZ ;  /* 0x000000f708287210 */ /* 0x002fca0007f3e0ff */
[----:B------:R-:W-:Y:S01]  /*131560*/  STL [R1+0xcc], R40 ;  /* 0x0000cc2801007387 */ /* 0x000fe20000100800 */
[----:B------:R-:W-:Y:S02]  /*131570*/  IMAD.MOV.U32 R53, RZ, RZ, R150 ;  /* 0x000000ffff357224 */ /* 0x000fe400078e0096 */
[----:B------:R-:W-:Y:S01]  /*131580*/  IMAD.MOV.U32 R52, RZ, RZ, R151 ;  /* 0x000000ffff347224 */ /* 0x000fe200078e0097 */
[----:B--2---:R-:W-:-:S05]  /*131590*/  IADD3 R29, P2, R24, R247, RZ ;  /* 0x000000f7181d7210 */ /* 0x004fca0007f5e0ff */
[----:B------:R1:W-:Y:S01]  /*1315a0*/  STL [R1+0x110], R29 ;  /* 0x0001101d01007387 */ /* 0x0003e20000100800 */
[----:B------:R-:W-:Y:S02]  /*1315b0*/  IADD3 R28, P3, R12, R247, RZ ;  /* 0x000000f70c1c7210 */ /* 0x000fe40007f7e0ff */
[----:B-1----:R-:W-:-:S03]  /*1315c0*/  IADD3.X R29, R11, R3, RZ, P0, !PT ;  /* 0x000000030b1d7210 */ /* 0x002fc600007fe4ff */
[----:B------:R1:W-:Y:S01]  /*1315d0*/  STL [R1+0x208], R28 ;  /* 0x0002081c01007387 */ /* 0x0003e20000100800 */
[----:B------:R-:W2:Y:S02]  /*1315e0*/  LDL.LU.64 R10, [R1+0x3888] ;  /* 0x00388800010a7983 */ /* 0x000ea40000300a00 */
[----:B------:R-:W-:Y:S02]  /*1315f0*/  STL.64 [R1+0x420], R116 ;  /* 0x0004207401007387 */ /* 0x000fe40000100a00 */
[----:B------:R4:W-:Y:S01]  /*131600*/  STL.64 [R1+0x428], R118 ;  /* 0x0004287601007387 */ /* 0x0009e20000100a00 */
[----:B------:R4:W-:Y:S01]  /*131610*/  STL [R1+0x8c], R29 ;  /* 0x00008c1d01007387 */ /* 0x0009e20000100800 */
[----:B-1----:R-:W-:-:S03]  /*131620*/  IMAD.X R28, R9, 0x1, R3, P1 ;  /* 0x00000001091c7824 */ /* 0x002fc600008e0603 */
[----:B------:R-:W2:Y:S01]  /*131630*/  LDL.LU.64 R8, [R1+0x3bb0] ;  /* 0x003bb00001087983 */ /* 0x000ea20000300a00 */
[----:B----4-:R-:W-:Y:S01]  /*131640*/  HMMA.1688.F32.TF32 R116, R228, R150, R144 ;  /* 0x00000096e474723c */ /* 0x010fe20000081090 */
[----:B------:R-:W-:Y:S02]  /*131650*/  IMAD.X R29, R25, 0x1, R3, P2 ;  /* 0x00000001191d7824 */ /* 0x000fe400010e0603 */
[----:B------:R1:W-:Y:S01]  /*131660*/  STL [R1+0xc8], R28 ;  /* 0x0000c81c01007387 */ /* 0x0003e20000100800 */
[----:B------:R-:W4:Y:S01]  /*131670*/  LDL.LU.64 R24, [R1+0x3b18] ;  /* 0x003b180001187983 */ /* 0x000f220000300a00 */
[----:B------:R-:W-:Y:S02]  /*131680*/  IADD3 R40, P0, R16, R247, RZ ;  /* 0x000000f710287210 */ /* 0x000fe40007f1e0ff */
[----:B------:R3:W-:Y:S01]  /*131690*/  STL [R1+0x10c], R29 ;  /* 0x00010c1d01007387 */ /* 0x0007e20000100800 */
[----:B-1----:R-:W-:-:S03]  /*1316a0*/  IADD3.X R28, R13, R3, RZ, P3, !PT ;  /* 0x000000030d1c7210 */ /* 0x002fc60001ffe4ff */
[----:B------:R-:W4:Y:S02]  /*1316b0*/  LDL.LU.64 R12, [R1+0x3ab0] ;  /* 0x003ab000010c7983 */ /* 0x000f240000300a00 */
[----:B------:R1:W-:Y:S02]  /*1316c0*/  STL [R1+0x204], R28 ;  /* 0x0002041c01007387 */ /* 0x0003e40000100800 */
[----:B------:R-:W-:Y:S01]  /*1316d0*/  STL [R1+0x260], R40 ;  /* 0x0002602801007387 */ /* 0x000fe20000100800 */
[----:B---3--:R-:W-:-:S05]  /*1316e0*/  IADD3 R29, P1, R6, R247, RZ ;  /* 0x000000f7061d7210 */ /* 0x008fca0007f3e0ff */
[----:B------:R3:W-:Y:S01]  /*1316f0*/  STL [R1+0x2b8], R29 ;  /* 0x0002b81d01007387 */ /* 0x0007e20000100800 */
[----:B-1----:R-:W-:-:S05]  /*131700*/  IADD3 R28, P2, R4, R247, RZ ;  /* 0x000000f7041c7210 */ /* 0x002fca0007f5e0ff */
[----:B------:R1:W-:Y:S01]  /*131710*/  STL [R1+0x318], R28 ;  /* 0x0003181c01007387 */ /* 0x0003e20000100800 */
[----:B------:R-:W-:Y:S02]  /*131720*/  STL.64 [R1+0x410], R116 ;  /* 0x0004107401007387 */ /* 0x000fe40000100a00 */
[----:B------:R-:W-:Y:S02]  /*131730*/  STL.64 [R1+0x418], R118 ;  /* 0x0004187601007387 */ /* 0x000fe40000100a00 */
[----:B------:R-:W4:Y:S01]  /*131740*/  LDL.LU.64 R150, [R1+0x6438] ;  /* 0x0064380001967983 */ /* 0x000f220000300a00 */
[----:B------:R-:W4:Y:S01]  /*131750*/  LDL.LU.64 R148, [R1+0x6430] ;  /* 0x0064300001947983 */ /* 0x000f220000300a00 */
[----:B---3--:R-:W-:Y:S02]  /*131760*/  IADD3.X R29, R17, R3, RZ, P0, !PT ;  /* 0x00000003111d7210 */ /* 0x008fe400007fe4ff */
[----:B------:R-:W3:Y:S02]  /*131770*/  LDL.LU.64 R16, [R1+0x3a48] ;  /* 0x003a480001107983 */ /* 0x000ee40000300a00 */
[--C-:B-1----:R-:W-:Y:S01]  /*131780*/  IMAD.X R28, R7, 0x1, R3.reuse, P1 ;  /* 0x00000001071c7824 */ /* 0x102fe200008e0603 */
[----:B------:R1:W-:Y:S01]  /*131790*/  STL [R1+0x25c], R29 ;  /* 0x00025c1d01007387 */ /* 0x0003e20000100800 */
[----:B------:R-:W3:Y:S03]  /*1317a0*/  LDL.LU.64 R6, [R1+0x39d8] ;  /* 0x0039d80001067983 */ /* 0x000ee60000300a00 */
[----:B------:R2:W-:Y:S01]  /*1317b0*/  STL [R1+0x2b4], R28 ;  /* 0x0002b41c01007387 */ /* 0x0005e20000100800 */
[----:B-1----:R-:W-:-:S03]  /*1317c0*/  IMAD.X R29, R5, 0x1, R3, P2 ;  /* 0x00000001051d7824 */ /* 0x002fc600010e0603 */
[----:B------:R-:W3:Y:S02]  /*1317d0*/  LDL.LU.64 R4, [R1+0x3968] ;  /* 0x0039680001047983 */ /* 0x000ee40000300a00 */
[----:B------:R4:W-:Y:S01]  /*1317e0*/  STL [R1+0x314], R29 ;  /* 0x0003141d01007387 */ /* 0x0009e20000100800 */
[----:B------:R-:W-:Y:S01]  /*1317f0*/  MOV R139, R154 ;  /* 0x0000009a008b7202 */ /* 0x000fe20000000f00 */
[----:B------:R-:W-:Y:S01]  /*131800*/  IMAD.MOV.U32 R138, RZ, RZ, R155 ;  /* 0x000000ffff8a7224 */ /* 0x000fe200078e009b */
[----:B--2---:R-:W-:-:S05]  /*131810*/  IADD3 R28, P0, R10, R247, RZ ;  /* 0x000000f70a1c7210 */ /* 0x004fca0007f1e0ff */
[----:B------:R1:W-:Y:S01]  /*131820*/  STL [R1+0x378], R28 ;  /* 0x0003781c01007387 */ /* 0x0003e20000100800 */
[-C--:B------:R-:W-:Y:S02]  /*131830*/  IADD3 R40, P1, R8, R247.reuse, RZ ;  /* 0x000000f708287210 */ /* 0x080fe40007f3e0ff */
[----:B----4-:R-:W-:-:S03]  /*131840*/  IADD3 R29, P2, R24, R247, RZ ;  /* 0x000000f7181d7210 */ /* 0x010fc60007f5e0ff */
[----:B------:R-:W-:Y:S04]  /*131850*/  STL [R1+0x88], R40 ;  /* 0x0000882801007387 */ /* 0x000fe80000100800 */
[----:B------:R2:W-:Y:S01]  /*131860*/  STL [R1+0xc4], R29 ;  /* 0x0000c41d01007387 */ /* 0x0005e20000100800 */
[----:B-1----:R-:W-:-:S05]  /*131870*/  IADD3 R28, P3, R12, R247, RZ ;  /* 0x000000f70c1c7210 */ /* 0x002fca0007f7e0ff */
[----:B------:R1:W-:Y:S01]  /*131880*/  STL [R1+0x108], R28 ;  /* 0x0001081c01007387 */ /* 0x0003e20000100800 */
[----:B------:R-:W-:Y:S11]  /*131890*/  HMMA.1688.F32.TF32 R116, R228, R154, R148 ;  /* 0x0000009ae474723c */ /* 0x000ff60000081094 */
[----:B------:R-:W-:Y:S11]  /*1318a0*/  @!UPT UIADD3 URZ, URZ, URZ, URZ ;  /* 0x0000003f3f3ff290 */ /* 0x000ff6000fffe03f */
[----:B------:R-:W-:Y:S01]  /*1318b0*/  @!UPT UIADD3 URZ, URZ, URZ, URZ ;  /* 0x0000003f3f3ff290 */ /* 0x000fe2000fffe03f */
[----:B------:R-:W-:Y:S01]  /*1318c0*/  STL.64 [R1+0x400], R116 ;  /* 0x0004007401007387 */ /* 0x000fe20000100a00 */
[----:B------:R-:W-:Y:S02]  /*1318d0*/  STL.64 [R1+0x408], R118 ;  /* 0x0004087601007387 */ /* 0x000fe40000100a00 */
[----:B------:R-:W4:Y:S02]  /*1318e0*/  LDL.LU.64 R154, [R1+0x6428] ;  /* 0x00642800019a7983 */ /* 0x000f240000300a00 */
[----:B------:R-:W4:Y:S02]  /*1318f0*/  LDL.LU.64 R152, [R1+0x6420] ;  /* 0x0064200001987983 */ /* 0x000f240000300a00 */
[--C-:B--2---:R-:W-:Y:S01]  /*131900*/  IMAD.X R29, R11, 0x1, R3.reuse, P0 ;  /* 0x000000010b1d7824 */ /* 0x104fe200000e0603 */
[----:B-1----:R-:W-:Y:S01]  /*131910*/  IADD3.X R28, R9, R3, RZ, P1, !PT ;  /* 0x00000003091c7210 */ /* 0x002fe20000ffe4ff */
[----:B------:R-:W2:Y:S03]  /*131920*/  LDL.LU.64 R10, [R1+0x38f8] ;  /* 0x0038f800010a7983 */ /* 0x000ea60000300a00 */
[----:B------:R1:W-:Y:S02]  /*131930*/  STL [R1+0x374], R29 ;  /* 0x0003741d01007387 */ /* 0x0003e40000100800 */
[----:B------:R-:W2:Y:S01]  /*131940*/  LDL.LU.64 R8, [R1+0x3890] ;  /* 0x0038900001087983 */ /* 0x000ea20000300a00 */
[----:B------:R1:W-:Y:S01]  /*131950*/  STL [R1+0x84], R28 ;  /* 0x0000841c01007387 */ /* 0x0003e20000100800 */
[----:B---3--:R-:W-:Y:S01]  /*131960*/  IADD3 R40, P0, R16, R247, RZ ;  /* 0x000000f710287210 */ /* 0x008fe20007f1e0ff */
[----:B-1----:R-:W-:-:S02]  /*131970*/  IMAD.X R29, R25, 0x1, R3, P2 ;  /* 0x00000001191d7824 */ /* 0x002fc400010e0603 */
[----:B------:R-:W3:Y:S01]  /*131980*/  LDL.LU.64 R24, [R1+0x3ba8] ;  /* 0x003ba80001187983 */ /* 0x000ee20000300a00 */
[----:B------:R-:W-:Y:S02]  /*131990*/  IMAD.X R28, R13, 0x1, R3, P3 ;  /* 0x000000010d1c7824 */ /* 0x000fe400018e0603 */
[----:B------:R1:W-:Y:S02]  /*1319a0*/  STL [R1+0xc0], R29 ;  /* 0x0000c01d01007387 */ /* 0x0003e40000100800 */
[----:B------:R-:W2:Y:S01]  /*1319b0*/  LDL.LU.64 R12, [R1+0x3b20] ;  /* 0x003b2000010c7983 */ /* 0x000ea20000300a00 */
[----:B------:R1:W-:Y:S01]  /*1319c0*/  STL [R1+0x104], R28 ;  /* 0x0001041c01007387 */ /* 0x0003e20000100800 */
[----:B------:R-:W-:Y:S01]  /*1319d0*/  STL [R1+0x200], R40 ;  /* 0x0002002801007387 */ /* 0x000fe20000100800 */
[-C--:B-1----:R-:W-:Y:S02]  /*1319e0*/  IADD3 R29, P1, R6, R247.reuse, RZ ;  /* 0x000000f7061d7210 */ /* 0x082fe40007f3e0ff */
[----:B------:R-:W-:-:S03]  /*1319f0*/  IADD3 R28, P2, R4, R247, RZ ;  /* 0x000000f7041c7210 */ /* 0x000fc60007f5e0ff */
[----:B------:R1:W-:Y:S01]  /*131a00*/  STL [R1+0x258], R29 ;  /* 0x0002581d01007387 */ /* 0x0003e20000100800 */
[----:B------:R-:W-:Y:S01]  /*131a10*/  MOV R57, R158 ;  /* 0x0000009e00397202 */ /* 0x000fe20000000f00 */
[----:B------:R-:W-:Y:S02]  /*131a20*/  IMAD.MOV.U32 R56, RZ, RZ, R159 ;  /* 0x000000ffff387224 */ /* 0x000fe400078e009f */
[----:B------:R1:W-:Y:S01]  /*131a30*/  STL [R1+0x2b0], R28 ;  /* 0x0002b01c01007387 */ /* 0x0003e20000100800 */
[----:B----4-:R-:W-:Y:S11]  /*131a40*/  HMMA.1688.F32.TF32 R116, R228, R158, R152 ;  /* 0x0000009ee474723c */ /* 0x010ff60000081098 */
[----:B------:R-:W-:Y:S11]  /*131a50*/  @!UPT UIADD3 URZ, URZ, URZ, URZ ;  /* 0x0000003f3f3ff290 */ /* 0x000ff6000fffe03f */
[----:B------:R-:W-:Y:S01]  /*131a60*/  @!UPT UIADD3 URZ, URZ, URZ, URZ ;  /* 0x0000003f3f3ff290 */ /* 0x000fe2000fffe03f */
[----:B------:R-:W-:Y:S01]  /*131a70*/  STL.64 [R1+0x3f0], R116 ;  /* 0x0003f07401007387 */ /* 0x000fe20000100a00 */
[----:B------:R-:W-:Y:S02]  /*131a80*/  STL.64 [R1+0x3f8], R118 ;  /* 0x0003f87601007387 */ /* 0x000fe40000100a00 */
[----:B------:R-:W4:Y:S02]  /*131a90*/  LDL.LU.64 R158, [R1+0x6418] ;  /* 0x00641800019e7983 */ /* 0x000f240000300a00 */
[----:B------:R-:W4:Y:S02]  /*131aa0*/  LDL.LU.64 R156, [R1+0x6410] ;  /* 0x00641000019c7983 */ /* 0x000f240000300a00 */
[--C-:B-1----:R-:W-:Y:S01]  /*131ab0*/  IMAD.X R29, R17, 0x1, R3.reuse, P0 ;  /* 0x00000001111d7824 */ /* 0x102fe200000e0603 */
[----:B------:R-:W-:Y:S01]  /*131ac0*/  IADD3.X R28, R7, R3, RZ, P1, !PT ;  /* 0x00000003071c7210 */ /* 0x000fe20000ffe4ff */
[----:B------:R-:W4:Y:S03]  /*131ad0*/  LDL.LU.64 R16, [R1+0x3ab8] ;  /* 0x003ab80001107983 */ /* 0x000f260000300a00 */
[----:B------:R1:W-:Y:S02]  /*131ae0*/  STL [R1+0x1fc], R29 ;  /* 0x0001fc1d01007387 */ /* 0x0003e40000100800 */
[----:B------:R-:W4:Y:S01]  /*131af0*/  LDL.LU.64 R6, [R1+0x3a50] ;  /* 0x003a500001067983 */ /* 0x000f220000300a00 */
[----:B------:R3:W-:Y:S01]  /*131b00*/  STL [R1+0x254], R28 ;  /* 0x0002541c01007387 */ /* 0x0007e20000100800 */
[----:B--2---:R-:W-:Y:S01]  /*131b10*/  IADD3 R40, P1, R8, R247, RZ ;  /* 0x000000f708287210 */ /* 0x004fe20007f3e0ff */
[----:B-1----:R-:W-:-:S02]  /*131b20*/  IMAD.X R29, R5, 0x1, R3, P2 ;  /* 0x00000001051d7824 */ /* 0x002fc400010e0603 */
[----:B------:R-:W2:Y:S01]  /*131b30*/  LDL.LU.64 R4, [R1+0x39e0] ;  /* 0x0039e00001047983 */ /* 0x000ea20000300a00 */
[-C--:B---3--:R-:W-:Y:S02]  /*131b40*/  IADD3 R28, P0, R10, R247.reuse, RZ ;  /* 0x000000f70a1c7210 */ /* 0x088fe40007f1e0ff */
[----:B------:R1:W-:Y:S03]  /*131b50*/  STL [R1+0x2ac], R29 ;  /* 0x0002ac1d01007387 */ /* 0x0003e60000100800 */
[----:B------:R3:W-:Y:S01]  /*131b60*/  STL [R1+0x310], R28 ;  /* 0x0003101c01007387 */ /* 0x0007e20000100800 */
[----:B------:R2:W-:Y:S01]  /*131b70*/  STL [R1+0x370], R40 ;  /* 0x0003702801007387 */ /* 0x0005e20000100800 */
[-C--:B-1----:R-:W-:Y:S02]  /*131b80*/  IADD3 R29, P2, R24, R247.reuse, RZ ;  /* 0x000000f7181d7210 */ /* 0x082fe40007f5e0ff */
[----:B---3--:R-:W-:-:S03]  /*131b90*/  IADD3 R28, P3, R12, R247, RZ ;  /* 0x000000f70c1c7210 */ /* 0x008fc60007f7e0ff */
[----:B------:R-:W-:Y:S01]  /*131ba0*/  STL [R1+0x80], R29 ;  /* 0x0000801d01007387 */ /* 0x000fe20000100800 */
[----:B------:R-:W-:Y:S01]  /*131bb0*/  IMAD.MOV.U32 R137, RZ, RZ, R162 ;  /* 0x000000ffff897224 */ /* 0x000fe200078e00a2 */
[----:B------:R-:W-:Y:S02]  /*131bc0*/  MOV R136, R163 ;  /* 0x000000a300887202 */ /* 0x000fe40000000f00 */
[----:B------:R1:W-:Y:S01]  /*131bd0*/  STL [R1+0xbc], R28 ;  /* 0x0000bc1c01007387 */ /* 0x0003e20000100800 */
[----:B----4-:R-:W-:Y:S11]  /*131be0*/  HMMA.1688.F32.TF32 R116, R228, R162, R156 ;  /* 0x000000a2e474723c */ /* 0x010ff6000008109c */
[----:B------:R-:W-:Y:S11]  /*131bf0*/  @!UPT UIADD3 URZ, URZ, URZ, URZ ;  /* 0x0000003f3f3ff290 */ /* 0x000ff6000fffe03f */
[----:B------:R-:W-:Y:S01]  /*131c00*/  @!UPT UIADD3 URZ, URZ, URZ, URZ ;  /* 0x0000003f3f3ff290 */ /* 0x000fe2000fffe03f */
[----:B------:R-:W-:Y:S01]  /*131c10*/  STL.64 [R1+0x70], R116 ;  /* 0x0000707401007387 */ /* 0x000fe20000100a00 */
[----:B------:R-:W-:Y:S02]  /*131c20*/  STL.64 [R1+0x78], R118 ;  /* 0x0000787601007387 */ /* 0x000fe40000100a00 */
[----:B------:R-:W3:Y:S02]  /*131c30*/  LDL.LU.64 R162, [R1+0x6408] ;  /* 0x0064080001a27983 */ /* 0x000ee40000300a00 */
[----:B------:R-:W3:Y:S02]  /*131c40*/  LDL.LU.64 R160, [R1+0x6400] ;  /* 0x0064000001a07983 */ /* 0x000ee40000300a00 */
[--C-:B------:R-:W-:Y:S02]  /*131c50*/  IMAD.X R10, R11, 0x1, R3.reuse, P0 ;  /* 0x000000010b0a7824 */ /* 0x100fe400000e0603 */
[--C-:B--2---:R-:W-:Y:S01]  /*131c60*/  IMAD.X R40, R9, 0x1, R3.reuse, P1 ;  /* 0x0000000109287824 */ /* 0x104fe200008e0603 */
[----:B-1----:R-:W2:Y:S01]  /*131c70*/  LDL.LU.64 R28, [R1+0x3970] ;  /* 0x00397000011c7983 */ /* 0x002ea20000300a00 */
[----:B------:R-:W-:Y:S01]  /*131c80*/  IADD3.X R245, R25, R3, RZ, P2, !PT ;  /* 0x0000000319f57210 */ /* 0x000fe200017fe4ff */
[----:B------:R1:W-:Y:S02]  /*131c90*/  STL [R1+0x30c], R10 ;  /* 0x00030c0a01007387 */ /* 0x0003e40000100800 */
[----:B------:R-:W-:Y:S01]  /*131ca0*/  IMAD.X R24, R13, 0x1, R3, P3 ;  /* 0x000000010d187824 */ /* 0x000fe200018e0603 */
[-C--:B------:R-:W-:Y:S01]  /*131cb0*/  IADD3 R25, P1, R6, R247.reuse, RZ ;  /* 0x000000f706197210 */ /* 0x080fe20007f3e0ff */
[----:B-1----:R-:W4:Y:S01]  /*131cc0*/  LDL.LU.64 R10, [R1+0x3900] ;  /* 0x00390000010a7983 */ /* 0x002f220000300a00 */
[----:B------:R-:W2:Y:S02]  /*131cd0*/  LDL.LU.64 R8, [R1+0x3898] ;  /* 0x0038980001087983 */ /* 0x000ea40000300a00 */
[----:B------:R1:W-:Y:S02]  /*131ce0*/  STL [R1+0x36c], R40 ;  /* 0x00036c2801007387 */ /* 0x0003e40000100800 */
[----:B------:R-:W-:Y:S01]  /*131cf0*/  STL [R1+0x60e4], R245 ;  /* 0x0060e4f501007387 */ /* 0x000fe20000100800 */
[----:B------:R-:W2:Y:S01]  /*131d00*/  LDL.LU.64 R12, [R1+0x3ba0] ;  /* 0x003ba000010c7983 */ /* 0x000ea20000300a00 */
[----:B------:R1:W-:Y:S02]  /*131d10*/  STL [R1+0xb8], R24 ;  /* 0x0000b81801007387 */ /* 0x0003e40000100800 */
[----:B-1----:R-:W-:-:S02]  /*131d20*/  IADD3 R40, P0, R16, R247, RZ ;  /* 0x000000f710287210 */ /* 0x002fc40007f1e0ff */
[----:B------:R-:W-:-:S03]  /*131d30*/  IADD3 R24, P2, R4, R247, RZ ;  /* 0x000000f704187210 */ /* 0x000fc60007f5e0ff */
[----:B------:R-:W-:Y:S01]  /*131d40*/  STL [R1+0x100], R40 ;  /* 0x0001002801007387 */ /* 0x000fe20000100800 */
[----:B------:R-:W-:Y:S02]  /*131d50*/  STL [R1+0x1f8], R25 ;  /* 0x0001f81901007387 */ /* 0x000fe40000100800 */
[----:B------:R1:W-:Y:S02]  /*131d60*/  STL [R1+0x250], R24 ;  /* 0x0002501801007387 */ /* 0x0003e40000100800 */
[----:B------:R-:W-:Y:S01]  /*131d70*/  IMAD.MOV.U32 R135, RZ, RZ, R166 ;  /* 0x000000ffff877224 */ /* 0x000fe200078e00a6 */
[----:B------:R-:W-:Y:S01]  /*131d80*/  MOV R134, R167 ;  /* 0x000000a700867202 */ /* 0x000fe20000000f00 */
[----:B---3--:R-:W-:Y:S11]  /*131d90*/  HMMA.1688.F32.TF32 R116, R228, R166, R160 ;  /* 0x000000a6e474723c */ /* 0x008ff600000810a0 */
[----:B------:R-:W-:Y:S11]  /*131da0*/  @!UPT UIADD3 URZ, URZ, URZ, URZ ;  /* 0x0000003f3f3ff290 */ /* 0x000ff6000fffe03f */
[----:B------:R-:W-:Y:S01]  /*131db0*/  @!UPT UIADD3 URZ, URZ, URZ, URZ ;  /* 0x0000003f3f3ff290 */ /* 0x000fe2000fffe03f */
[----:B------:R-:W-:Y:S01]  /*131dc0*/  STL.64 [R1+0x1f90], R116 ;  /* 0x001f907401007387 */ /* 0x000fe20000100a00 */
[----:B------:R-:W-:Y:S02]  /*131dd0*/  STL.64 [R1+0x1f98], R118 ;  /* 0x001f987601007387 */ /* 0x000fe40000100a00 */
[----:B------:R-:W3:Y:S02]  /*131de0*/  LDL.LU.64 R166, [R1+0x63f8] ;  /* 0x0063f80001a67983 */ /* 0x000ee40000300a00 */
[----:B------:R-:W3:Y:S02]  /*131df0*/  LDL.LU.64 R164, [R1+0x63f0] ;  /* 0x0063f00001a47983 */ /* 0x000ee40000300a00 */
[--C-:B------:R-:W-:Y:S02]  /*131e00*/  IMAD.X R16, R17, 0x1, R3.reuse, P0 ;  /* 0x0000000111107824 */ /* 0x100fe400000e0603 */
[----:B------:R-:W-:Y:S01]  /*131e10*/  IMAD.X R6, R7, 0x1, R3, P1 ;  /* 0x0000000107067824 */ /* 0x000fe200008e0603 */
[----:B-1----:R-:W3:Y:S02]  /*131e20*/  LDL.LU.64 R24, [R1+0x3b28] ;  /* 0x003b280001187983 */ /* 0x002ee40000300a00 */
[----:B------:R1:W-:Y:S01]  /*131e30*/  STL [R1+0xfc], R16 ;  /* 0x0000fc1001007387 */ /* 0x0003e20000100800 */
[----:B------:R-:W-:-:S02]  /*131e40*/  IADD3.X R40, R5, R3, RZ, P2, !PT ;  /* 0x0000000305287210 */ /* 0x000fc400017fe4ff */
[-C--:B--2---:R-:W-:Y:S02]  /*131e50*/  IADD3 R44, P0, R28, R247.reuse, RZ ;  /* 0x000000f71c2c7210 */ /* 0x084fe40007f1e0ff */
[-C--:B----4-:R-:W-:Y:S02]  /*131e60*/  IADD3 R41, P1, R10, R247.reuse, RZ ;  /* 0x000000f70a297210 */ /* 0x090fe40007f3e0ff */
[-C--:B------:R-:W-:Y:S01]  /*131e70*/  IADD3 R163, P3, R12, R247.reuse, RZ ;  /* 0x000000f70ca37210 */ /* 0x080fe20007f7e0ff */
[----:B-1----:R-:W2:Y:S01]  /*131e80*/  LDL.LU.64 R16, [R1+0x3ac0] ;  /* 0x003ac00001107983 */ /* 0x002ea20000300a00 */
[----:B------:R1:W-:Y:S03]  /*131e90*/  STL [R1+0x1f4], R6 ;  /* 0x0001f40601007387 */ /* 0x0003e60000100800 */
[----:B-1----:R-:W4:Y:S01]  /*131ea0*/  LDL.LU.64 R6, [R1+0x3a58] ;  /* 0x003a580001067983 */ /* 0x002f220000300a00 */
[----:B------:R-:W2:Y:S02]  /*131eb0*/  LDL.LU.64 R4, [R1+0x39e8] ;  /* 0x0039e80001047983 */ /* 0x000ea40000300a00 */
[----:B------:R1:W-:Y:S02]  /*131ec0*/  STL [R1+0x24c], R40 ;  /* 0x00024c2801007387 */ /* 0x0003e40000100800 */
[----:B------:R2:W-:Y:S01]  /*131ed0*/  STL [R1+0x2a8], R44 ;  /* 0x0002a82c01007387 */ /* 0x0005e20000100800 */
[----:B------:R-:W-:Y:S01]  /*131ee0*/  STL [R1+0x308], R41 ;  /* 0x0003082901007387 */ /* 0x000fe20000100800 */
[----:B------:R-:W-:Y:S01]  /*131ef0*/  STL [R1+0x60e8], R163 ;  /* 0x0060e8a301007387 */ /* 0x000fe20000100800 */
[----:B-1----:R-:W-:Y:S01]  /*131f00*/  IADD3 R40, P2, R8, R247, RZ ;  /* 0x000000f708287210 */ /* 0x002fe20007f5e0ff */
[----:B------:R-:W-:-:S02]  /*131f10*/  IMAD.MOV.U32 R133, RZ, RZ, R170 ;  /* 0x000000ffff857224 */ /* 0x000fc400078e00aa */
[----:B------:R-:W-:Y:S02]  /*131f20*/  IMAD.MOV.U32 R132, RZ, RZ, R171 ;  /* 0x000000ffff847224 */ /* 0x000fe400078e00ab */
[----:B------:R1:W-:Y:S01]  /*131f30*/  STL [R1+0x368], R40 ;  /* 0x0003682801007387 */ /* 0x0003e20000100800 */
[----:B---3--:R-:W-:Y:S11]  /*131f40*/  HMMA.1688.F32.TF32 R116, R228, R170, R164 ;  /* 0x000000aae474723c */ /* 0x008ff600000810a4 */
[----:B------:R-:W-:Y:S11]  /*131f50*/  @!UPT UIADD3 URZ, URZ, URZ, URZ ;  /* 0x0000003f3f3ff290 */ /* 0x000ff6000fffe03f */
[----:B------:R-:W-:Y:S01]  /*131f60*/  @!UPT UIADD3 URZ, URZ, URZ, URZ ;  /* 0x0000003f3f3ff290 */ /* 0x000fe2000fffe03f */
[----:B------:R-:W-:Y:S01]  /*131f70*/  STL.64 [R1+0x1f80], R116 ;  /* 0x001f807401007387 */ /* 0x000fe20000100a00 */
[----:B------:R-:W-:Y:S02]  /*131f80*/  STL.64 [R1+0x1f88], R118 ;  /* 0x001f887601007387 */ /* 0x000fe40000100a00 */
[----:B------:R-:W3:Y:S02]  /*131f90*/  LDL.LU.64 R170, [R1+0x63e8] ;  /* 0x0063e80001aa7983 */ /* 0x000ee40000300a00 */
[----:B------:R-:W3:Y:S01]  /*131fa0*/  LDL.LU.64 R168, [R1+0x63e0] ;  /* 0x0063e00001a87983 */ /* 0x000ee20000300a00 */
[-C--:B------:R-:W-:Y:S01]  /*131fb0*/  IADD3.X R28, R29, R3.reuse, RZ, P0, !PT ;  /* 0x000000031d1c7210 */ /* 0x080fe200007fe4ff */
[--C-:B------:R-:W-:Y:S02]  /*131fc0*/  IMAD.X R10, R11, 0x1, R3.reuse, P1 ;  /* 0x000000010b0a7824 */ /* 0x100fe400008e0603 */
[----:B------:R-:W-:Y:S01]  /*131fd0*/  IMAD.X R8, R9, 0x1, R3, P2 ;  /* 0x0000000109087824 */ /* 0x000fe200010e0603 */
[----:B------:R-:W-:Y:S01]  /*131fe0*/  IADD3.X R162, R13, R3, RZ, P3, !PT ;  /* 0x000000030da27210 */ /* 0x000fe20001ffe4ff */
[----:B------:R-:W-:Y:S01]  /*131ff0*/  STL [R1+0x2a4], R28 ;  /* 0x0002a41c01007387 */ /* 0x000fe20000100800 */
[----:B--2---:R-:W2:Y:S02]  /*132000*/  LDL.LU.64 R44, [R1+0x3978] ;  /* 0x00397800012c7983 */ /* 0x004ea40000300a00 */
[----:B------:R4:W-:Y:S01]  /*132010*/  STL [R1+0x304], R10 ;  /* 0x0003040a01007387 */ /* 0x0009e20000100800 */
[----:B-1----:R-:W-:-:S02]  /*132020*/  IADD3 R40, P0, R24, R247, RZ ;  /* 0x000000f718287210 */ /* 0x002fc40007f1e0ff */
[-C--:B------:R-:W-:Y:S02]  /*132030*/  IADD3 R13, P1, R16, R247.reuse, RZ ;  /* 0x000000f7100d7210 */ /* 0x080fe40007f3e0ff */
[-C--:B----4-:R-:W-:Y:S01]  /*132040*/  IADD3 R12, P2, R6, R247.reuse, RZ ;  /* 0x000000f7060c7210 */ /* 0x090fe20007f5e0ff */
[----:B------:R-:W4:Y:S01]  /*132050*/  LDL.LU.64 R10, [R1+0x3908] ;  /* 0x00390800010a7983 */ /* 0x000f220000300a00 */
[----:B------:R1:W-:Y:S02]  /*132060*/  STL [R1+0x364], R8 ;  /* 0x0003640801007387 */ /* 0x0003e40000100800 */
[----:B------:R-:W-:Y:S02]  /*132070*/  IMAD.MOV.U32 R131, RZ, RZ, R14 ;  /* 0x000000ffff837224 */ /* 0x000fe400078e000e */
[----:B------:R-:W-:Y:S01]  /*132080*/  IMAD.MOV.U32 R130, RZ, RZ, R15 ;  /* 0x000000ffff827224 */ /* 0x000fe200078e000f */
[----:B-1----:R-:W2:Y:S01]  /*132090*/  LDL.LU.64 R8, [R1+0x38a0] ;  /* 0x0038a00001087983 */ /* 0x002ea20000300a00 */
[----:B------:R-:W2:Y:S02]  /*1320a0*/  LDL.LU.64 R28, [R1+0x3b90] ;  /* 0x003b9000011c7983 */ /* 0x000ea40000300a00 */
[----:B------:R-:W-:Y:S02]  /*1320b0*/  STL [R1+0x60ec], R162 ;  /* 0x0060eca201007387 */ /* 0x000fe40000100800 */
[----:B------:R-:W-:Y:S01]  /*1320c0*/  STL [R1+0xb4], R40 ;  /* 0x0000b42801007387 */ /* 0x000fe20000100800 */
[----:B------:R-:W-:Y:S01]  /*1320d0*/  STL [R1+0xf8], R13 ;  /* 0x0000f80d01007387 */ /* 0x000fe20000100800 */
[----:B------:R1:W-:Y:S01]  /*1320e0*/  STL [R1+0x1f0], R12 ;  /* 0x0001f00c01007387 */ /* 0x0003e20000100800 */
[----:B---3--:R-:W-:Y:S11]  /*1320f0*/  HMMA.1688.F32.TF32 R116, R228, R14, R168 ;  /* 0x0000000ee474723c */ /* 0x008ff600000810a8 */
[----:B------:R-:W-:Y:S11]  /*132100*/  @!UPT UIADD3 URZ, URZ, URZ, URZ ;  /* 0x0000003f3f3ff290 */ /* 0x000ff6000fffe03f */
[----:B------:R-:W-:Y:S01]  /*132110*/  @!UPT UIADD3 URZ, URZ, URZ, URZ ;  /* 0x0000003f3f3ff290 */ /* 0x000fe2000fffe03f */
[----:B------:R-:W-:Y:S01]  /*132120*/  STL.64 [R1+0x1f70], R116 ;  /* 0x001f707401007387 */ /* 0x000fe20000100a00 */
[----:B------:R-:W-:Y:S02]  /*132130*/  STL.64 [R1+0x1f78], R118 ;  /* 0x001f787601007387 */ /* 0x000fe40000100a00 */
[----:B------:R-:W3:Y:S02]  /*132140*/  LDL.LU.64 R14, [R1+0x63d8] ;  /* 0x0063d800010e7983 */ /* 0x000ee40000300a00 */
[----:B-1----:R-:W3:Y:S01]  /*132150*/  LDL.LU.64 R12, [R1+0x63d0] ;  /* 0x0063d000010c7983 */ /* 0x002ee20000300a00 */
[----:B------:R-:W-:Y:S02]  /*132160*/  IADD3 R40, P3, R4, R247, RZ ;  /* 0x000000f704287210 */ /* 0x000fe40007f7e0ff */
[----:B------:R-:W-:Y:S01]  /*132170*/  IADD3.X R24, R25, R3, RZ, P0, !PT ;  /* 0x0000000319187210 */ /* 0x000fe200007fe4ff */
[--C-:B------:R-:W-:Y:S02]  /*132180*/  IMAD.X R16, R17, 0x1, R3.reuse, P1 ;  /* 0x0000000111107824 */ /* 0x100fe400008e0603 */
[----:B------:R-:W-:Y:S01]  /*132190*/  IMAD.X R6, R7, 0x1, R3, P2 ;  /* 0x0000000107067824 */ /* 0x000fe200010e0603 */
[----:B------:R1:W-:Y:S01]  /*1321a0*/  STL [R1+0x248], R40 ;  /* 0x0002482801007387 */ /* 0x0003e20000100800 */
[----:B--2---:R-:W-:-:S03]  /*1321b0*/  IADD3 R25, P0, R44, R247, RZ ;  /* 0x000000f72c197210 */ /* 0x004fc60007f1e0ff */
[----:B-1----:R-:W2:Y:S01]  /*1321c0*/  LDL.LU.64 R40, [R1+0x3b30] ;  /* 0x003b300001287983 */ /* 0x002ea20000300a00 */
[----:B------:R1:W-:Y:S02]  /*1321d0*/  STL [R1+0xb0], R24 ;  /* 0x0000b01801007387 */ /* 0x0003e40000100800 */
[----:B------:R4:W-:Y:S01]  /*1321e0*/  STL [R1+0xf4], R16 ;  /* 0x0000f41001007387 */ /* 0x0009e20000100800 */
[----:B-1----:R-:W-:Y:S01]  /*1321f0*/  IADD3.X R24, R5, R3, RZ, P3, !PT ;  /* 0x0000000305187210 */ /* 0x002fe20001ffe4ff */
[----:B----4-:R-:W4:Y:S01]  /*132200*/  LDL.LU.64 R16, [R1+0x3ac8] ;  /* 0x003ac80001107983 */ /* 0x010f220000300a00 */
[----:B------:R1:W-:Y:S03]  /*132210*/  STL [R1+0x1ec], R6 ;  /* 0x0001ec0601007387 */ /* 0x0003e60000100800 */
[----:B-1----:R-:W2:Y:S01]  /*132220*/  LDL.LU.64 R6, [R1+0x3a60] ;  /* 0x003a600001067983 */ /* 0x002ea20000300a00 */
[----:B------:R-:W2:Y:S02]  /*132230*/  LDL.LU.64 R4, [R1+0x39f0] ;  /* 0x0039f00001047983 */ /* 0x000ea40000300a00 */
[----:B------:R1:W-:Y:S02]  /*132240*/  STL [R1+0x244], R24 ;  /* 0x0002441801007387 */ /* 0x0003e40000100800 */
[----:B------:R-:W-:Y:S02]  /*132250*/  STL [R1+0x2a0], R25 ;  /* 0x0002a01901007387 */ /* 0x000fe40000100800 */
[----:B------:R-:W-:-:S02]  /*132260*/  IMAD.MOV.U32 R129, RZ, RZ, R26 ;  /* 0x000000ffff817224 */ /* 0x000fc400078e001a */
[----:B------:R-:W-:Y:S01]  /*132270*/  IMAD.MOV.U32 R128, RZ, RZ, R27 ;  /* 0x000000ffff807224 */ /* 0x000fe200078e001b */
[----:B-1----:R-:W-:-:S05]  /*132280*/  IADD3 R24, P1, R10, R247, RZ ;  /* 0x000000f70a187210 */ /* 0x002fca0007f3e0ff */
[----:B------:R1:W-:Y:S01]  /*132290*/  STL [R1+0x300], R24 ;  /* 0x0003001801007387 */ /* 0x0003e20000100800 */
[----:B---3--:R-:W-:Y:S11]  /*1322a0*/  HMMA.1688.F32.TF32 R12, R228, R26, R12 ;  /* 0x0000001ae40c723c */ /* 0x008ff6000008100c */
[----:B------:R-:W-:Y:S11]  /*1322b0*/  @!UPT UIADD3 URZ, URZ, URZ, URZ ;  /* 0x0000003f3f3ff290 */ /* 0x000ff6000fffe03f */
[----:B------:R-:W-:Y:S01]  /*1322c0*/  @!UPT UIADD3 URZ, URZ, URZ, URZ ;  /* 0x0000003f3f3ff290 */ /* 0x000fe2000fffe03f */
[----:B------:R3:W-:Y:S01]  /*1322d0*/  STL.64 [R1+0x1f60], R12 ;  /* 0x001f600c01007387 */ /* 0x0007e20000100a00 */
[----:B------:R-:W-:Y:S02]  /*1322e0*/  STL.64 [R1+0x1f68], R14 ;  /* 0x001f680e01007387 */ /* 0x000fe40000100a00 */
[----:B------:R-:W4:Y:S02]  /*1322f0*/  LDL.LU.64 R26, [R1+0x63c8] ;  /* 0x0063c800011a7983 */ /* 0x000f240000300a00 */
[----:B-1----:R-:W4:Y:S01]  /*132300*/  LDL.LU.64 R24, [R1+0x63c0] ;  /* 0x0063c00001187983 */ /* 0x002f220000300a00 */
[-C--:B------:R-:W-:Y:S02]  /*132310*/  IADD3 R161, P3, R28, R247.reuse, RZ ;  /* 0x000000f71ca17210 */ /* 0x080fe40007f7e0ff */
[----:B---3--:R-:W-:-:S03]  /*132320*/  IADD3 R12, P2, R8, R247, RZ ;  /* 0x000000f7080c7210 */ /* 0x008fc60007f5e0ff */
[----:B------:R-:W-:Y:S01]  /*132330*/  STL [R1+0x60f0], R161 ;  /* 0x0060f0a101007387 */ /* 0x000fe20000100800 */
[----:B------:R-:W-:-:S03]  /*132340*/  IADD3.X R13, R45, R3, RZ, P0, !PT ;  /* 0x000000032d0d7210 */ /* 0x000fc600007fe4ff */
[----:B------:R1:W-:Y:S02]  /*132350*/  STL [R1+0x360], R12 ;  /* 0x0003600c01007387 */ /* 0x0003e40000100800 */
[----:B------:R-:W-:Y:S02]  /*132360*/  STL [R1+0x29c], R13 ;  /* 0x00029c0d01007387 */ /* 0x000fe40000100800 */
[--C-:B-1----:R-:W-:Y:S02]  /*132370*/  IMAD.X R12, R11, 0x1, R3.reuse, P1 ;  /* 0x000000010b0c7824 */ /* 0x102fe400008e0603 */
[----:B------:R-:W3:Y:S03]  /*132380*/  LDL.LU.64 R10, [R1+0x3980] ;  /* 0x00398000010a7983 */ /* 0x000ee60000300a00 */
[----:B------:R-:W-:Y:S02]  /*132390*/  STL [R1+0x2fc], R12 ;  /* 0x0002fc0c01007387 */ /* 0x000fe40000100800 */
[----:B------:R-:W-:Y:S01]  /*1323a0*/  IMAD.X R8, R9, 0x1, R3, P2 ;  /* 0x0000000109087824 */ /* 0x000fe200010e0603 */
[----:B------:R-:W-:-:S02]  /*1323b0*/  IADD3.X R160, R29, R3, RZ, P3, !PT ;  /* 0x000000031da07210 */ /* 0x000fc40001ffe4ff */
[-C--:B--2---:R-:W-:Y:S01]  /*1323c0*/  IADD3 R28, P0, R40, R247.reuse, RZ ;  /* 0x000000f7281c7210 */ /* 0x084fe20007f1e0ff */
[----:B------:R-:W2:Y:S01]  /*1323d0*/  LDL.LU.64 R44, [R1+0x3910] ;  /* 0x00391000012c7983 */ /* 0x000ea20000300a00 */
[----:B------:R1:W-:Y:S02]  /*1323e0*/  STL [R1+0x35c], R8 ;  /* 0x00035c0801007387 */ /* 0x0003e40000100800 */
[----:B------:R-:W-:Y:S02]  /*1323f0*/  IMAD.MOV.U32 R125, RZ, RZ, R30 ;  /* 0x000000ffff7d7224 */ /* 0x000fe400078e001e */
[----:B------:R-:W-:Y:S01]  /*132400*/  IMAD.MOV.U32 R124, RZ, RZ, R31 ;  /* 0x000000ffff7c7224 */ /* 0x000fe200078e001f */
[----:B-1----:R-:W2:Y:S01]  /*132410*/  LDL.LU.64 R8, [R1+0x38a8] ;  /* 0x0038a80001087983 */ /* 0x002ea20000300a00 */
[----:B------:R-:W-:Y:S02]  /*132420*/  STL [R1+0x60f4], R160 ;  /* 0x0060f4a001007387 */ /* 0x000fe40000100800 */
[----:B------:R1:W-:Y:S01]  /*132430*/  STL [R1+0xac], R28 ;  /* 0x0000ac1c01007387 */ /* 0x0003e20000100800 */
[----:B----4-:R-:W-:Y:S11]  /*132440*/  HMMA.1688.F32.TF32 R12, R228, R30, R24 ;  /* 0x0000001ee40c723c */ /* 0x010ff60000081018 */
[----:B------:R-:W-:Y:S11]  /*132450*/  @!UPT UIADD3 URZ, URZ, URZ, URZ ;  /* 0x0000003f3f3ff290 */ /* 0x000ff6000fffe03f */
[----:B------:R-:W-:Y:S01]  /*132460*/  @!UPT UIADD3 URZ, URZ, URZ, URZ ;  /* 0x0000003f3f3ff290 */ /* 0x000fe2000fffe03f */
[----:B------:R4:W-:Y:S01]  /*132470*/  STL.64 [R1+0x1f50], R12 ;  /* 0x001f500c01007387 */ /* 0x0009e20000100a00 */
[----:B------:R3:W-:Y:S02]  /*132480*/  STL.64 [R1+0x1f58], R14 ;  /* 0x001f580e01007387 */ /* 0x0007e40000100a00 */
[----:B------:R-:W2:Y:S02]  /*132490*/  LDL.LU.64 R30, [R1+0x63b8] ;  /* 0x0063b800011e7983 */ /* 0x000ea40000300a00 */
[----:B-1----:R-:W2:Y:S01]  /*1324a0*/  LDL.LU.64 R28, [R1+0x63b0] ;  /* 0x0063b000011c7983 */ /* 0x002ea20000300a00 */
[-C--:B----4-:R-:W-:Y:S02]  /*1324b0*/  IADD3 R13, P1, R16, R247.reuse, RZ ;  /* 0x000000f7100d7210 */ /* 0x090fe40007f3e0ff */
[-C--:B------:R-:W-:Y:S02]  /*1324c0*/  IADD3 R12, P2, R6, R247.reuse, RZ ;  /* 0x000000f7060c7210 */ /* 0x080fe40007f5e0ff */
[----:B---3--:R-:W-:Y:S01]  /*1324d0*/  IADD3 R14, P3, R4, R247, RZ ;  /* 0x000000f7040e7210 */ /* 0x008fe20007f7e0ff */
[----:B------:R1:W-:Y:S02]  /*1324e0*/  STL [R1+0xf0], R13 ;  /* 0x0000f00d01007387 */ /* 0x0003e40000100800 */
[----:B------:R3:W-:Y:S02]  /*1324f0*/  STL [R1+0x1e8], R12 ;  /* 0x0001e80c01007387 */ /* 0x0007e40000100800 */
[----:B------:R-:W-:-:S02]  /*132500*/  IMAD.X R6, R7, 0x1, R3, P2 ;  /* 0x0000000107067824 */ /* 0x000fc400010e0603 */
[----:B------:R4:W-:Y:S01]  /*132510*/  STL [R1+0x240], R14 ;  /* 0x0002400e01007387 */ /* 0x0009e20000100800 */
[-C--:B------:R-:W-:Y:S02]  /*132520*/  IADD3.X R4, R5, R3.reuse, RZ, P3, !PT ;  /* 0x0000000305047210 */ /* 0x080fe40001ffe4ff */
[----:B-1----:R-:W-:Y:S01]  /*132530*/  IADD3.X R13, R41, R3, RZ, P0, !PT ;  /* 0x00000003290d7210 */ /* 0x002fe200007fe4ff */
[----:B---3--:R-:W-:-:S04]  /*132540*/  IMAD.X R12, R17, 0x1, R3, P1 ;  /* 0x00000001110c7824 */ /* 0x008fc800008e0603 */
[----:B------:R-:W-:Y:S01]  /*132550*/  STL [R1+0xa8], R13 ;  /* 0x0000a80d01007387 */ /* 0x000fe20000100800 */
[----:B------:R-:W3:Y:S02]  /*132560*/  LDL.LU.64 R40, [R1+0x3b98] ;  /* 0x003b980001287983 */ /* 0x000ee40000300a00 */
[----:B------:R-:W-:Y:S02]  /*132570*/  STL [R1+0xec], R12 ;  /* 0x0000ec0c01007387 */ /* 0x000fe40000100800 */
[----:B------:R-:W-:Y:S01]  /*132580*/  STL [R1+0x1e4], R6 ;  /* 0x0001e40601007387 */ /* 0x000fe20000100800 */
[----:B------:R-:W3:Y:S01]  /*132590*/  LDL.LU.64 R26, [R1+0x3b38] ;  /* 0x003b3800011a7983 */ /* 0x000ee20000300a00 */
[----:B------:R-:W3:Y:S02]  /*1325a0*/  LDL.LU.64 R16, [R1+0x3ad0] ;  /* 0x003ad00001107983 */ /* 0x000ee40000300a00 */
[----:B------:R2:W-:Y:S02]  /*1325b0*/  STL [R1+0x23c], R4 ;  /* 0x00023c0401007387 */ /* 0x0005e40000100800 */
[----:B----4-:R-:W4:Y:S02]  /*1325c0*/  LDL.LU.64 R14, [R1+0x3a68] ;  /* 0x003a6800010e7983 */ /* 0x010f240000300a00 */
        /* <DEDUP_REMOVED lines=8> */
[----:B------:R-:W2:Y:S01]  /*132650*/  LDL.LU.64 R48, [R1+0x63a0] ;  /* 0x0063a00001307983 */ /* 0x000ea20000300a00 */
[----:B------:R-:W3:Y:S01]  /*132660*/  LDL.LU.64 R12, [R1+0x39f8] ;  /* 0x0039f800010c7983 */ /* 0x000ee20000300a00 */
[----:B------:R-:W-:Y:S01]  /*132670*/  MOV R30, R174 ;  /* 0x000000ae001e7202 */ /* 0x000fe20000000f00 */
[----:B------:R-:W-:Y:S01]  /*132680*/  IMAD.MOV.U32 R29, RZ, RZ, R175 ;  /* 0x000000ffff1d7224 */ /* 0x000fe200078e00af */
[----:B------:R-:W-:Y:S01]  /*132690*/  MOV R252, R173 ;  /* 0x000000ad00fc7202 */ /* 0x000fe20000000f00 */
[----:B------:R-:W-:-:S02]  /*1326a0*/  IMAD.MOV.U32 R101, RZ, RZ, R188 ;  /* 0x000000ffff657224 */ /* 0x000fc400078e00bc */
[----:B------:R-:W-:Y:S02]  /*1326b0*/  IMAD.MOV.U32 R100, RZ, RZ, R189 ;  /* 0x000000ffff647224 */ /* 0x000fe400078e00bd */
[----:B------:R-:W-:Y:S02]  /*1326c0*/  IMAD.MOV.U32 R238, RZ, RZ, R33 ;  /* 0x000000ffffee7224 */ /* 0x000fe400078e0021 */
[----:B------:R-:W-:Y:S01]  /*1326d0*/  IMAD.MOV.U32 R239, RZ, RZ, R32 ;  /* 0x000000ffffef7224 */ /* 0x000fe200078e0020 */
[-C--:B-1----:R-:W-:Y:S02]  /*1326e0*/  IADD3 R5, P0, R10, R247.reuse, RZ ;  /* 0x000000f70a057210 */ /* 0x082fe40007f1e0ff */
[-C--:B------:R-:W-:Y:S01]  /*1326f0*/  IADD3 R4, P1, R44, R247.reuse, RZ ;  /* 0x000000f72c047210 */ /* 0x080fe20007f3e0ff */
[----:B------:R-:W-:Y:S04]  /*132700*/  LDS R6, [R2+0x3e700] ;  /* 0x03e7000002067984 */ /* 0x000fe80000000800 */
[----:B------:R1:W-:Y:S01]  /*132710*/  STL [R1+0x298], R5 ;  /* 0x0002980501007387 */ /* 0x0003e20000100800 */
[----:B------:R-:W-:Y:S02]  /*132720*/  STL [R1+0x2f8], R4 ;  /* 0x0002f80401007387 */ /* 0x000fe40000100800 */
[--C-:B------:R-:W-:Y:S01]  /*132730*/  IMAD.X R24, R11, 0x1, R3.reuse, P0 ;  /* 0x000000010b187824 */ /* 0x100fe200000e0603 */
[----:B------:R-:W-:Y:S01]  /*132740*/  LDS R7, [R0+0x3e700] ;  /* 0x03e7000000077984 */ /* 0x000fe20000000800 */
[----:B-1----:R-:W-:Y:S01]  /*132750*/  IADD3 R5, P2, R8, R247, RZ ;  /* 0x000000f708057210 */ /* 0x002fe20007f5e0ff */
[----:B--2---:R-:W-:Y:S04]  /*132760*/  HMMA.1688.F32.TF32 R48, R228, R174, R48 ;  /* 0x000000aee430723c */ /* 0x004fe80000081030 */
[----:B------:R-:W-:Y:S01]  /*132770*/  STL [R1+0x358], R5 ;  /* 0x0003580501007387 */ /* 0x000fe20000100800 */
[----:B------:R-:W-:Y:S01]  /*132780*/  IADD3.X R31, R45, R3, RZ, P1, !PT ;  /* 0x000000032d1f7210 */ /* 0x000fe20000ffe4ff */
[--C-:B------:R-:W-:Y:S01]  /*132790*/  IMAD.X R28, R9, 0x1, R3.reuse, P2 ;  /* 0x00000001091c7824 */ /* 0x100fe200010e0603 */
[-C--:B---3--:R-:W-:Y:S01]  /*1327a0*/  IADD3 R159, P0, R40, R247.reuse, RZ ;  /* 0x000000f7289f7210 */ /* 0x088fe20007f1e0ff */
[----:B------:R-:W-:Y:S04]  /*1327b0*/  LDS R4, [R2+0x3c700] ;  /* 0x03c7000002047984 */ /* 0x000fe80000000800 */
[----:B------:R-:W1:Y:S11]  /*1327c0*/  LDS R5, [R0+0x3c700] ;  /* 0x03c7000000057984 */ /* 0x000e760000000800 */
[----:B------:R-:W-:Y:S01]  /*1327d0*/  STL.64 [R1+0x1f30], R48 ;  /* 0x001f303001007387 */ /* 0x000fe20000100a00 */
[----:B------:R-:W-:Y:S02]  /*1327e0*/  STL.64 [R1+0x1f38], R50 ;  /* 0x001f383201007387 */ /* 0x000fe40000100a00 */
[----:B------:R-:W2:Y:S02]  /*1327f0*/  LDL.LU.64 R174, [R1+0x6398] ;  /* 0x0063980001ae7983 */ /* 0x000ea40000300a00 */
[----:B------:R-:W2:Y:S01]  /*132800*/  LDL.LU.64 R172, [R1+0x6390] ;  /* 0x0063900001ac7983 */ /* 0x000ea20000300a00 */
[----:B------:R-:W3:Y:S01]  /*132810*/  LDL.LU.64 R10, [R1+0x3988] ;  /* 0x00398800010a7983 */ /* 0x000ee20000300a00 */
[----:B------:R4:W-:Y:S03]  /*132820*/  STL [R1+0x294], R24 ;  /* 0x0002941801007387 */ /* 0x0009e60000100800 */
[----:B----4-:R-:W4:Y:S01]  /*132830*/  LDL.LU.64 R24, [R1+0x3918] ;  /* 0x0039180001187983 */ /* 0x010f220000300a00 */
[----:B------:R1:W-:Y:S01]  /*132840*/  STL [R1+0x2f4], R31 ;  /* 0x0002f41f01007387 */ /* 0x0003e20000100800 */
[-C--:B------:R-:W-:Y:S01]  /*132850*/  IADD3 R48, P1, R26, R247.reuse, RZ ;  /* 0x000000f71a307210 */ /* 0x080fe20007f3e0ff */
[----:B------:R-:W3:Y:S01]  /*132860*/  LDL.LU.64 R44, [R1+0x38b0] ;  /* 0x0038b000012c7983 */ /* 0x000ee20000300a00 */
[----:B------:R-:W3:Y:S01]  /*132870*/  LDL.LU.64 R8, [R1+0x3b88] ;  /* 0x003b880001087983 */ /* 0x000ee20000300a00 */
[----:B------:R1:W-:Y:S02]  /*132880*/  STL [R1+0x354], R28 ;  /* 0x0003541c01007387 */ /* 0x0003e40000100800 */
[----:B------:R-:W-:Y:S02]  /*132890*/  STL [R1+0x60f8], R159 ;  /* 0x0060f89f01007387 */ /* 0x000fe40000100800 */
[----:B------:R-:W-:Y:S02]  /*1328a0*/  STL [R1+0xa4], R48 ;  /* 0x0000a43001007387 */ /* 0x000fe40000100800 */
[----:B------:R-:W-:Y:S01]  /*1328b0*/  IMAD.X R158, R41, 0x1, R3, P0 ;  /* 0x00000001299e7824 */ /* 0x000fe200000e0603 */
[----:B-1----:R-:W-:-:S02]  /*1328c0*/  IADD3 R31, P2, R16, R247, RZ ;  /* 0x000000f7101f7210 */ /* 0x002fc40007f5e0ff */
[----:B------:R-:W-:-:S03]  /*1328d0*/  IADD3 R28, P3, R14, R247, RZ ;  /* 0x000000f70e1c7210 */ /* 0x000fc60007f7e0ff */
[----:B------:R-:W-:Y:S04]  /*1328e0*/  STL [R1+0xe8], R31 ;  /* 0x0000e81f01007387 */ /* 0x000fe80000100800 */
[----:B------:R1:W-:Y:S01]  /*1328f0*/  STL [R1+0x1e0], R28 ;  /* 0x0001e01c01007387 */ /* 0x0003e20000100800 */
[----:B------:R-:W-:Y:S02]  /*132900*/  STL [R1+0x60fc], R158 ;  /* 0x0060fc9e01007387 */ /* 0x000fe40000100800 */
[--C-:B------:R-:W-:Y:S02]  /*132910*/  IMAD.X R17, R17, 0x1, R3.reuse, P2 ;  /* 0x0000000111117824 */ /* 0x100fe400010e0603 */
[----:B------:R-:W-:Y:S01]  /*132920*/  IMAD.X R16, R15, 0x1, R3, P3 ;  /* 0x000000010f107824 */ /* 0x000fe200018e0603 */
[----:B------:R-:W-:-:S02]  /*132930*/  IADD3 R26, P0, R12, R247, RZ ;  /* 0x000000f70c1a7210 */ /* 0x000fc40007f1e0ff */
[----:B-1----:R-:W-:Y:S01]  /*132940*/  MOV R28, R182 ;  /* 0x000000b6001c7202 */ /* 0x002fe20000000f00 */
[C---:B--2---:R-:W-:Y:S07]  /*132950*/  HMMA.1688.F32.TF32 R48, R228.reuse, R102, R172 ;  /* 0x00000066e430723c */ /* 0x044fee00000810ac */
[----:B------:R-:W-:Y:S11]  /*132960*/  IADD3.X R174, R27, R3, RZ, P1, !PT ;  /* 0x000000031bae7210 */ /* 0x000ff60000ffe4ff */
[----:B------:R-:W-:Y:S05]  /*132970*/  @!UPT UIADD3 URZ, URZ, URZ, URZ ;  /* 0x0000003f3f3ff290 */ /* 0x000fea000fffe03f */
[----:B------:R-:W-:Y:S01]  /*132980*/  STL.64 [R1+0x1f20], R48 ;  /* 0x001f203001007387 */ /* 0x000fe20000100a00 */
[----:B------:R1:W-:Y:S02]  /*132990*/  STL.64 [R1+0x1f28], R50 ;  /* 0x001f283201007387 */ /* 0x0003e40000100a00 */
[----:B-1----:R-:W-:Y:S01]  /*1329a0*/  HMMA.1688.F32.TF32 R48, R228, R182, R176 ;  /* 0x000000b6e430723c */ /* 0x002fe200000810b0 */
[----:B------:R-:W-:Y:S01]  /*1329b0*/  STL [R1+0x6100], R174 ;  /* 0x006100ae01007387 */ /* 0x000fe20000100800 */
[----:B------:R-:W2:Y:S02]  /*1329c0*/  LDL.LU.64 R40, [R1+0x3b40] ;  /* 0x003b400001287983 */ /* 0x000ea40000300a00 */
[----:B------:R3:W-:Y:S02]  /*1329d0*/  STL [R1+0xe4], R17 ;  /* 0x0000e41101007387 */ /* 0x0007e40000100800 */
[----:B------:R-:W2:Y:S01]  /*1329e0*/  LDL.LU.64 R14, [R1+0x3ad8] ;  /* 0x003ad800010e7983 */ /* 0x000ea20000300a00 */
[----:B------:R4:W-:Y:S01]  /*1329f0*/  STL [R1+0x12c], R16 ;  /* 0x00012c1001007387 */ /* 0x0009e20000100800 */
[----:B------:R1:W-:Y:S01]  /*132a00*/  STL [R1+0x238], R26 ;  /* 0x0002381a01007387 */ /* 0x0003e20000100800 */
[----:B---3--:R-:W-:-:S02]  /*132a10*/  IADD3 R17, P1, R10, R247, RZ ;  /* 0x000000f70a117210 */ /* 0x008fc40007f3e0ff */
[----:B----4-:R-:W-:-:S03]  /*132a20*/  IADD3 R16, P2, R24, R247, RZ ;  /* 0x000000f718107210 */ /* 0x010fc60007f5e0ff */
[----:B------:R-:W-:Y:S02]  /*132a30*/  STL [R1+0x290], R17 ;  /* 0x0002901101007387 */ /* 0x000fe40000100800 */
[----:B------:R3:W-:Y:S02]  /*132a40*/  STL [R1+0x2f0], R16 ;  /* 0x0002f01001007387 */ /* 0x0007e40000100800 */
[----:B-1----:R-:W-:-:S05]  /*132a50*/  IMAD.MOV.U32 R26, RZ, RZ, R183 ;  /* 0x000000ffff1a7224 */ /* 0x002fca00078e00b7 */
[----:B------:R-:W-:Y:S01]  /*132a60*/  STL.64 [R1+0x1f10], R48 ;  /* 0x001f103001007387 */ /* 0x000fe20000100a00 */
[----:B------:R-:W-:Y:S02]  /*132a70*/  STL.64 [R1+0x1f18], R50 ;  /* 0x001f183201007387 */ /* 0x000fe40000100a00 */
[----:B------:R-:W4:Y:S02]  /*132a80*/  LDL.LU.64 R182, [R1+0x6388] ;  /* 0x0063880001b67983 */ /* 0x000f240000300a00 */
[----:B------:R-:W4:Y:S02]  /*132a90*/  LDL.LU.64 R180, [R1+0x6380] ;  /* 0x0063800001b47983 */ /* 0x000f240000300a00 */
[--C-:B------:R-:W-:Y:S01]  /*132aa0*/  IMAD.X R27, R13, 0x1, R3.reuse, P0 ;  /* 0x000000010d1b7824 */ /* 0x100fe200000e0603 */
[----:B---3--:R-:W3:Y:S01]  /*132ab0*/  LDL.LU.64 R16, [R1+0x3a70] ;  /* 0x003a700001107983 */ /* 0x008ee20000300a00 */
[----:B------:R-:W3:Y:S03]  /*132ac0*/  LDL.LU.64 R12, [R1+0x3a00] ;  /* 0x003a0000010c7983 */ /* 0x000ee60000300a00 */
[----:B------:R1:W-:Y:S02]  /*132ad0*/  STL [R1+0x234], R27 ;  /* 0x0002341b01007387 */ /* 0x0003e40000100800 */
[----:B------:R-:W-:Y:S01]  /*132ae0*/  IMAD.X R25, R25, 0x1, R3, P2 ;  /* 0x0000000119197824 */ /* 0x000fe200010e0603 */
[----:B------:R-:W-:-:S02]  /*132af0*/  IADD3 R24, P0, R44, R247, RZ ;  /* 0x000000f72c187210 */ /* 0x000fc40007f1e0ff */
[----:B-1----:R-:W-:Y:S01]  /*132b00*/  IADD3.X R27, R11, R3, RZ, P1, !PT ;  /* 0x000000030b1b7210 */ /* 0x002fe20000ffe4ff */
[-C--:B------:R-:W-:Y:S01]  /*132b10*/  IADD3 R157, P1, R8, R247.reuse, RZ ;  /* 0x000000f7089d7210 */ /* 0x080fe20007f3e0ff */
[----:B------:R-:W3:Y:S03]  /*132b20*/  LDL.LU.64 R10, [R1+0x3990] ;  /* 0x00399000010a7983 */ /* 0x000ee60000300a00 */
[----:B------:R-:W-:Y:S02]  /*132b30*/  STL [R1+0x28c], R27 ;  /* 0x00028c1b01007387 */ /* 0x000fe40000100800 */
[----:B------:R1:W-:Y:S01]  /*132b40*/  STL [R1+0x2ec], R25 ;  /* 0x0002ec1901007387 */ /* 0x0003e20000100800 */
[----:B------:R-:W-:Y:S01]  /*132b50*/  STL [R1+0x6104], R157 ;  /* 0x0061049d01007387 */ /* 0x000fe20000100800 */
[----:B------:R2:W-:Y:S02]  /*132b60*/  STL [R1+0x350], R24 ;  /* 0x0003501801007387 */ /* 0x0005e40000100800 */
[----:B-1----:R-:W-:Y:S01]  /*132b70*/  IMAD.MOV.U32 R25, RZ, RZ, R186 ;  /* 0x000000ffff197224 */ /* 0x002fe200078e00ba */
[----:B--2---:R-:W-:-:S02]  /*132b80*/  IADD3 R173, P2, R40, R247, RZ ;  /* 0x000000f728ad7210 */ /* 0x004fc40007f5e0ff */
[----:B------:R-:W-:Y:S01]  /*132b90*/  IADD3 R24, P3, R14, R247, RZ ;  /* 0x000000f70e187210 */ /* 0x000fe20007f7e0ff */
[----:B----4-:R-:W-:Y:S02]  /*132ba0*/  HMMA.1688.F32.TF32 R48, R228, R186, R180 ;  /* 0x000000bae430723c */ /* 0x010fe400000810b4 */
[----:B------:R-:W-:Y:S02]  /*132bb0*/  STL [R1+0x6108], R173 ;  /* 0x006108ad01007387 */ /* 0x000fe40000100800 */
[----:B------:R1:W-:Y:S02]  /*132bc0*/  STL [R1+0xe0], R24 ;  /* 0x0000e01801007387 */ /* 0x0003e40000100800 */
[----:B-1----:R-:W-:Y:S11]  /*132bd0*/  MOV R24, R187 ;  /* 0x000000bb00187202 */ /* 0x002ff60000000f00 */
[----:B------:R-:W-:Y:S06]  /*132be0*/  @!UPT UIADD3 URZ, URZ, URZ, URZ ;  /* 0x0000003f3f3ff290 */ /* 0x000fec000fffe03f */
[----:B------:R-:W-:Y:S01]  /*132bf0*/  STL.64 [R1+0x1f00], R48 ;  /* 0x001f003001007387 */ /* 0x000fe20000100a00 */
[----:B------:R1:W-:Y:S02]  /*132c00*/  STL.64 [R1+0x1f08], R50 ;  /* 0x001f083201007387 */ /* 0x0003e40000100a00 */
[----:B------:R-:W2:Y:S02]  /*132c10*/  LDL.LU.64 R186, [R1+0x6378] ;  /* 0x0063780001ba7983 */ /* 0x000ea40000300a00 */
[----:B------:R-:W2:Y:S02]  /*132c20*/  LDL.LU.64 R184, [R1+0x6370] ;  /* 0x0063700001b87983 */ /* 0x000ea40000300a00 */
[--C-:B------:R-:W-:Y:S02]  /*132c30*/  IMAD.X R27, R45, 0x1, R3.reuse, P0 ;  /* 0x000000012d1b7824 */ /* 0x100fe400000e0603 */
[----:B------:R-:W-:Y:S01]  /*132c40*/  IMAD.X R156, R9, 0x1, R3, P1 ;  /* 0x00000001099c7824 */ /* 0x000fe200008e0603 */
[----:B------:R-:W-:-:S02]  /*132c50*/  IADD3.X R172, R41, R3, RZ, P2, !PT ;  /* 0x0000000329ac7210 */ /* 0x000fc400017fe4ff */
[----:B------:R-:W-:Y:S01]  /*132c60*/  IADD3.X R183, R15, R3, RZ, P3, !PT ;  /* 0x000000030fb77210 */ /* 0x000fe20001ffe4ff */
[-C--:B---3--:R-:W-:Y:S01]  /*132c70*/  IADD3 R15, P1, R12, R247.reuse, RZ ;  /* 0x000000f70c0f7210 */ /* 0x088fe20007f3e0ff */
[----:B-1----:R-:W3:Y:S01]  /*132c80*/  LDL.LU.64 R50, [R1+0x3920] ;  /* 0x0039200001327983 */ /* 0x002ee20000300a00 */
[----:B------:R-:W4:Y:S02]  /*132c90*/  LDL.LU.64 R48, [R1+0x38b8] ;  /* 0x0038b80001307983 */ /* 0x000f240000300a00 */
[----:B------:R1:W-:Y:S02]  /*132ca0*/  STL [R1+0x34c], R27 ;  /* 0x00034c1b01007387 */ /* 0x0003e40000100800 */
[----:B------:R-:W4:Y:S01]  /*132cb0*/  LDL.LU.64 R44, [R1+0x3b80] ;  /* 0x003b8000012c7983 */ /* 0x000f220000300a00 */
[----:B------:R-:W4:Y:S01]  /*132cc0*/  LDL.LU.64 R8, [R1+0x3b48] ;  /* 0x003b480001087983 */ /* 0x000f220000300a00 */
[----:B------:R-:W-:Y:S01]  /*132cd0*/  STL [R1+0x610c], R156 ;  /* 0x00610c9c01007387 */ /* 0x000fe20000100800 */
[-C--:B------:R-:W-:Y:S01]  /*132ce0*/  IADD3 R14, P2, R10, R247.reuse, RZ ;  /* 0x000000f70a0e7210 */ /* 0x080fe20007f5e0ff */
[----:B------:R-:W-:Y:S01]  /*132cf0*/  STL [R1+0x6110], R172 ;  /* 0x006110ac01007387 */ /* 0x000fe20000100800 */
[----:B------:R-:W-:Y:S01]  /*132d00*/  STL [R1+0x6114], R183 ;  /* 0x006114b701007387 */ /* 0x000fe20000100800 */
[----:B-1----:R-:W-:-:S05]  /*132d10*/  IADD3 R27, P0, R16, R247, RZ ;  /* 0x000000f7101b7210 */ /* 0x002fca0007f1e0ff */
[----:B------:R-:W-:Y:S01]  /*132d20*/  STL [R1+0x128], R27 ;  /* 0x0001281b01007387 */ /* 0x000fe20000100800 */
[----:B------:R1:W-:Y:S02]  /*132d30*/  STL [R1+0x230], R15 ;  /* 0x0002300f01007387 */ /* 0x0003e40000100800 */
[----:B------:R1:W-:Y:S02]  /*132d40*/  STL [R1+0x288], R14 ;  /* 0x0002880e01007387 */ /* 0x0003e40000100800 */
[----:B-1----:R-:W-:Y:S02]  /*132d50*/  IMAD.MOV.U32 R15, RZ, RZ, R190 ;  /* 0x000000ffff0f7224 */ /* 0x002fe400078e00be */
[----:B------:R-:W-:Y:S01]  /*132d60*/  IMAD.MOV.U32 R14, RZ, RZ, R191 ;  /* 0x000000ffff0e7224 */ /* 0x000fe200078e00bf */
[----:B--2---:R-:W-:Y:S01]  /*132d70*/  HMMA.1688.F32.TF32 R228, R228, R190, R184 ;  /* 0x000000bee4e4723c */ /* 0x004fe200000810b8 */
[----:B------:R-:W2:Y:S01]  /*132d80*/  LDL.LU.64 R190, [R1+0x6368] ;  /* 0x0063680001be7983 */ /* 0x000ea20000300a00 */
[----:B------:R-:W2:Y:S02]  /*132d90*/  LDL.LU.64 R188, [R1+0x6360] ;  /* 0x0063600001bc7983 */ /* 0x000ea40000300a00 */
[----:B------:R-:W2:Y:S02]  /*132da0*/  LDL.LU.64 R40, [R1+0x3ae0] ;  /* 0x003ae00001287983 */ /* 0x000ea40000300a00 */
[----:B------:R-:W2:Y:S01]  /*132db0*/  LDL.LU.64 R32, [R1+0x3a78] ;  /* 0x003a780001207983 */ /* 0x000ea20000300a00 */
[----:B------:R-:W-:Y:S01]  /*132dc0*/  MOV R242, R21 ;  /* 0x0000001500f27202 */ /* 0x000fe20000000f00 */
[----:B------:R-:W-:-:S02]  /*132dd0*/  IMAD.MOV.U32 R243, RZ, RZ, R20 ;  /* 0x000000fffff37224 */ /* 0x000fc400078e0014 */
[----:B------:R-:W2:Y:S01]  /*132de0*/  LDL.LU.64 R20, [R1+0x3a08] ;  /* 0x003a080001147983 */ /* 0x000ea20000300a00 */
[--C-:B------:R-:W-:Y:S01]  /*132df0*/  IMAD.X R16, R17, 0x1, R3.reuse, P0 ;  /* 0x0000000111107824 */ /* 0x100fe200000e0603 */
[----:B------:R-:W-:Y:S01]  /*132e00*/  IADD3.X R12, R13, R3, RZ, P1, !PT ;  /* 0x000000030d0c7210 */ /* 0x000fe20000ffe4ff */
[----:B------:R-:W-:Y:S01]  /*132e10*/  IMAD.X R10, R11, 0x1, R3, P2 ;  /* 0x000000010b0a7824 */ /* 0x000fe200010e0603 */
[-C--:B---3--:R-:W-:Y:S02]  /*132e20*/  IADD3 R11, P0, R50, R247.reuse, RZ ;  /* 0x000000f7320b7210 */ /* 0x088fe40007f1e0ff */
[----:B----4-:R-:W-:-:S07]  /*132e30*/  IADD3 R155, P2, R44, R247, RZ ;  /* 0x000000f72c9b7210 */ /* 0x010fce0007f5e0ff */
[----:B------:R-:W-:Y:S01]  /*132e40*/  STL [R1+0x6124], R228 ;  /* 0x006124e401007387 */ /* 0x000fe20000100800 */
[----:B------:R-:W-:Y:S02]  /*132e50*/  STL [R1+0x6120], R229 ;  /* 0x006120e501007387 */ /* 0x000fe40000100800 */
[----:B------:R-:W-:Y:S02]  /*132e60*/  STL [R1+0x611c], R230 ;  /* 0x00611ce601007387 */ /* 0x000fe40000100800 */
[----:B------:R-:W-:Y:S01]  /*132e70*/  STL [R1+0x6118], R231 ;  /* 0x006118e701007387 */ /* 0x000fe20000100800 */
[----:B------:R1:W-:Y:S01]  /*132e80*/  STL [R1+0x124], R16 ;  /* 0x0001241001007387 */ /* 0x0003e20000100800 */
[----:B------:R-:W-:-:S03]  /*132e90*/  IADD3 R171, P3, R8, R247, RZ ;  /* 0x000000f708ab7210 */ /* 0x000fc60007f7e0ff */
[----:B-1----:R-:W3:Y:S01]  /*132ea0*/  LDL.LU.64 R16, [R1+0x3998] ;  /* 0x0039980001107983 */ /* 0x002ee20000300a00 */
[----:B------:R-:W-:Y:S02]  /*132eb0*/  STL [R1+0x22c], R12 ;  /* 0x00022c0c01007387 */ /* 0x000fe40000100800 */
[----:B------:R1:W-:Y:S02]  /*132ec0*/  STL [R1+0x284], R10 ;  /* 0x0002840a01007387 */ /* 0x0003e40000100800 */
[----:B------:R-:W-:Y:S02]  /*132ed0*/  STL [R1+0x2e8], R11 ;  /* 0x0002e80b01007387 */ /* 0x000fe40000100800 */
[----:B------:R-:W-:Y:S01]  /*132ee0*/  IMAD.MOV.U32 R250, RZ, RZ, R37 ;  /* 0x000000fffffa7224 */ /* 0x000fe200078e0025 */
[----:B------:R-:W-:Y:S02]  /*132ef0*/  MOV R251, R36 ;  /* 0x0000002400fb7202 */ /* 0x000fe40000000f00 */
[----:B-1----:R-:W-:-:S05]  /*132f00*/  IADD3 R10, P1, R48, R247, RZ ;  /* 0x000000f7300a7210 */ /* 0x002fca0007f3e0ff */
[----:B------:R1:W-:Y:S01]  /*132f10*/  STL [R1+0x348], R10 ;  /* 0x0003480a01007387 */ /* 0x0003e20000100800 */
[----:B------:R-:W-:Y:S02]  /*132f20*/  STL [R1+0x6128], R155 ;  /* 0x0061289b01007387 */ /* 0x000fe40000100800 */
[----:B------:R-:W-:Y:S02]  /*132f30*/  STL [R1+0x612c], R171 ;  /* 0x00612cab01007387 */ /* 0x000fe40000100800 */
[----:B------:R-:W4:Y:S01]  /*132f40*/  LDL.LU.64 R36, [R1+0x3928] ;  /* 0x0039280001247983 */ /* 0x000f220000300a00 */
[----:B------:R-:W3:Y:S01]  /*132f50*/  LDL.LU.64 R12, [R1+0x38c0] ;  /* 0x0038c000010c7983 */ /* 0x000ee20000300a00 */
[--C-:B------:R-:W-:Y:S02]  /*132f60*/  IMAD.X R31, R51, 0x1, R3.reuse, P0 ;  /* 0x00000001331f7824 */ /* 0x100fe400000e0603 */
[--C-:B------:R-:W-:Y:S01]  /*132f70*/  IMAD.X R27, R49, 0x1, R3.reuse, P1 ;  /* 0x00000001311b7824 */ /* 0x100fe200008e0603 */
[----:B------:R-:W-:Y:S01]  /*132f80*/  IADD3.X R154, R45, R3, RZ, P2, !PT ;  /* 0x000000032d9a7210 */ /* 0x000fe200017fe4ff */
[----:B------:R-:W-:Y:S01]  /*132f90*/  IMAD.X R170, R9, 0x1, R3, P3 ;  /* 0x0000000109aa7824 */ /* 0x000fe200018e0603 */
[C---:B--2---:R-:W-:Y:S01]  /*132fa0*/  HMMA.1688.F32.TF32 R116, R4.reuse, R238, R188 ;  /* 0x000000ee0474723c */ /* 0x044fe200000810bc */
[-C--:B------:R-:W-:Y:S11]  /*132fb0*/  IADD3 R182, P0, R40, R247.reuse, RZ ;  /* 0x000000f728b67210 */ /* 0x080ff60007f1e0ff */
[----:B------:R-:W-:Y:S11]  /*132fc0*/  @!UPT UIADD3 URZ, URZ, URZ, URZ ;  /* 0x0000003f3f3ff290 */ /* 0x000ff6000fffe03f */
[----:B------:R-:W-:Y:S01]  /*132fd0*/  STL.64 [R1+0x1ef0], R116 ;  /* 0x001ef07401007387 */ /* 0x000fe20000100a00 */
[----:B------:R-:W-:Y:S02]  /*132fe0*/  STL.64 [R1+0x1ef8], R118 ;  /* 0x001ef87601007387 */ /* 0x000fe40000100a00 */
[----:B-1----:R-:W2:Y:S02]  /*132ff0*/  LDL.LU.64 R10, [R1+0x3b78] ;  /* 0x003b7800010a7983 */ /* 0x002ea40000300a00 */
[----:B------:R-:W-:Y:S01]  /*133000*/  STL [R1+0x2e4], R31 ;  /* 0x0002e41f01007387 */ /* 0x000fe20000100800 */
[----:B------:R-:W2:Y:S01]  /*133010*/  LDL.LU.64 R44, [R1+0x3b50] ;  /* 0x003b5000012c7983 */ /* 0x000ea20000300a00 */
[-C--:B------:R-:W-:Y:S01]  /*133020*/  IADD3 R191, P1, R32, R247.reuse, RZ ;  /* 0x000000f720bf7210 */ /* 0x080fe20007f3e0ff */
[----:B------:R1:W-:Y:S02]  /*133030*/  STL [R1+0x344], R27 ;  /* 0x0003441b01007387 */ /* 0x0003e40000100800 */
[----:B------:R-:W-:Y:S01]  /*133040*/  STL [R1+0x6130], R154 ;  /* 0x0061309a01007387 */ /* 0x000fe20000100800 */
[----:B------:R-:W-:Y:S01]  /*133050*/  STL [R1+0x6134], R170 ;  /* 0x006134aa01007387 */ /* 0x000fe20000100800 */
[----:B------:R-:W-:Y:S02]  /*133060*/  STL [R1+0x6138], R182 ;  /* 0x006138b601007387 */ /* 0x000fe40000100800 */
[----:B------:R-:W-:Y:S02]  /*133070*/  STL [R1+0x613c], R191 ;  /* 0x00613cbf01007387 */ /* 0x000fe40000100800 */
[----:B------:R-:W2:Y:S01]  /*133080*/  LDL.LU.64 R8, [R1+0x3ae8] ;  /* 0x003ae80001087983 */ /* 0x000ea20000300a00 */
[----:B------:R-:W-:Y:S01]  /*133090*/  HMMA.1688.F32.TF32 R48, R4, R242, R192 ;  /* 0x000000f20430723c */ /* 0x000fe200000810c0 */
[----:B-1----:R-:W-:-:S05]  /*1330a0*/  IADD3 R27, P2, R20, R247, RZ ;  /* 0x000000f7141b7210 */ /* 0x002fca0007f5e0ff */
[----:B------:R-:W-:Y:S01]  /*1330b0*/  STL [R1+0x228], R27 ;  /* 0x0002281b01007387 */ /* 0x000fe20000100800 */
[----:B------:R-:W2:Y:S02]  /*1330c0*/  LDL.LU.64 R60, [R1+0x3a80] ;  /* 0x003a8000013c7983 */ /* 0x000ea40000300a00 */
[--C-:B------:R-:W-:Y:S11]  /*1330d0*/  IMAD.X R181, R41, 0x1, R3.reuse, P0 ;  /* 0x0000000129b57824 */ /* 0x100ff600000e0603 */
[----:B------:R-:W-:Y:S03]  /*1330e0*/  @!UPT UIADD3 URZ, URZ, URZ, URZ ;  /* 0x0000003f3f3ff290 */ /* 0x000fe6000fffe03f */
[----:B------:R-:W-:Y:S01]  /*1330f0*/  STL.64 [R1+0x1ee0], R48 ;  /* 0x001ee03001007387 */ /* 0x000fe20000100a00 */
[----:B------:R1:W-:Y:S02]  /*133100*/  STL.64 [R1+0x1ee8], R50 ;  /* 0x001ee83201007387 */ /* 0x0003e40000100a00 */
[--C-:B------:R-:W-:Y:S01]  /*133110*/  IMAD.X R20, R21, 0x1, R3.reuse, P2 ;  /* 0x0000000115147824 */ /* 0x100fe200010e0603 */
[----:B-1----:R-:W-:Y:S01]  /*133120*/  HMMA.1688.F32.TF32 R48, R4, R250, R196 ;  /* 0x000000fa0430723c */ /* 0x002fe200000810c4 */
[----:B------:R-:W-:Y:S02]  /*133130*/  IADD3.X R190, R33, R3, RZ, P1, !PT ;  /* 0x0000000321be7210 */ /* 0x000fe40000ffe4ff */
[-C--:B---3--:R-:W-:Y:S01]  /*133140*/  IADD3 R27, P0, R16, R247.reuse, RZ ;  /* 0x000000f7101b7210 */ /* 0x088fe20007f1e0ff */
[----:B------:R-:W-:Y:S01]  /*133150*/  STL [R1+0x6150], R181 ;  /* 0x006150b501007387 */ /* 0x000fe20000100800 */
[-C--:B----4-:R-:W-:Y:S01]  /*133160*/  IADD3 R21, P1, R36, R247.reuse, RZ ;  /* 0x000000f724157210 */ /* 0x090fe20007f3e0ff */
[----:B------:R1:W-:Y:S02]  /*133170*/  STL [R1+0x224], R20 ;  /* 0x0002241401007387 */ /* 0x0003e40000100800 */
[----:B------:R3:W-:Y:S02]  /*133180*/  STL [R1+0x280], R27 ;  /* 0x0002801b01007387 */ /* 0x0007e40000100800 */
[----:B------:R-:W-:Y:S01]  /*133190*/  STL [R1+0x2e0], R21 ;  /* 0x0002e01501007387 */ /* 0x000fe20000100800 */
[----:B-1----:R-:W-:Y:S01]  /*1331a0*/  IADD3 R20, P2, R12, R247, RZ ;  /* 0x000000f70c147210 */ /* 0x002fe20007f5e0ff */
[----:B------:R-:W-:Y:S01]  /*1331b0*/  IMAD.X R16, R17, 0x1, R3, P0 ;  /* 0x0000000111107824 */ /* 0x000fe200000e0603 */
[----:B---3--:R-:W-:-:S03]  /*1331c0*/  IADD3.X R27, R37, R3, RZ, P1, !PT ;  /* 0x00000003251b7210 */ /* 0x008fc60000ffe4ff */
[----:B------:R-:W-:Y:S01]  /*1331d0*/  IMAD.X R12, R13, 0x1, R3, P2 ;  /* 0x000000010d0c7824 */ /* 0x000fe200010e0603 */
[----:B--2---:R-:W-:-:S05]  /*1331e0*/  IADD3 R153, P3, R10, R247, RZ ;  /* 0x000000f70a997210 */ /* 0x004fca0007f7e0ff */
[----:B------:R-:W-:Y:S01]  /*1331f0*/  STL [R1+0x6154], R153 ;  /* 0x0061549901007387 */ /* 0x000fe20000100800 */
[----:B------:R-:W-:Y:S02]  /*133200*/  STL [R1+0x340], R20 ;  /* 0x0003401401007387 */ /* 0x000fe40000100800 */
[----:B------:R-:W2:Y:S02]  /*133210*/  LDL.LU.64 R40, [R1+0x3a10] ;  /* 0x003a100001287983 */ /* 0x000ea40000300a00 */
[----:B------:R-:W-:Y:S01]  /*133220*/  STL.64 [R1+0x1ed0], R48 ;  /* 0x001ed03001007387 */ /* 0x000fe20000100a00 */
[----:B------:R1:W-:Y:S01]  /*133230*/  STL.64 [R1+0x1ed8], R50 ;  /* 0x001ed83201007387 */ /* 0x0003e20000100a00 */
[----:B------:R-:W3:Y:S01]  /*133240*/  LDL.LU.64 R32, [R1+0x39a0] ;  /* 0x0039a00001207983 */ /* 0x000ee20000300a00 */
[----:B-1----:R-:W-:Y:S01]  /*133250*/  HMMA.1688.F32.TF32 R48, R4, R206, R200 ;  /* 0x000000ce0430723c */ /* 0x002fe200000810c8 */
[----:B------:R-:W-:Y:S01]  /*133260*/  IMAD.X R152, R11, 0x1, R3, P3 ;  /* 0x000000010b987824 */ /* 0x000fe200018e0603 */
[----:B------:R1:W-:Y:S01]  /*133270*/  STL [R1+0x27c], R16 ;  /* 0x00027c1001007387 */ /* 0x0003e20000100800 */
[----:B------:R-:W4:Y:S01]  /*133280*/  LDL.LU.64 R20, [R1+0x3930] ;  /* 0x0039300001147983 */ /* 0x000f220000300a00 */
[----:B------:R-:W-:-:S02]  /*133290*/  IADD3 R169, P0, R44, R247, RZ ;  /* 0x000000f72ca97210 */ /* 0x000fc40007f1e0ff */
[----:B------:R-:W-:Y:S01]  /*1332a0*/  IADD3 R180, P1, R8, R247, RZ ;  /* 0x000000f708b47210 */ /* 0x000fe20007f3e0ff */
[----:B-1----:R-:W2:Y:S01]  /*1332b0*/  LDL.LU.64 R16, [R1+0x38c8] ;  /* 0x0038c80001107983 */ /* 0x002ea20000300a00 */
[----:B------:R-:W-:Y:S02]  /*1332c0*/  STL [R1+0x2dc], R27 ;  /* 0x0002dc1b01007387 */ /* 0x000fe40000100800 */
[----:B------:R1:W-:Y:S02]  /*1332d0*/  STL [R1+0x6158], R152 ;  /* 0x0061589801007387 */ /* 0x0003e40000100800 */
[----:B------:R-:W-:Y:S01]  /*1332e0*/  STL [R1+0x33c], R12 ;  /* 0x00033c0c01007387 */ /* 0x000fe20000100800 */
[----:B------:R1:W-:Y:S01]  /*1332f0*/  STL [R1+0x615c], R169 ;  /* 0x00615ca901007387 */ /* 0x0003e20000100800 */
[----:B------:R-:W-:Y:S09]  /*133300*/  STL [R1+0x6190], R180 ;  /* 0x006190b401007387 */ /* 0x000ff20000100800 */
[----:B------:R-:W-:Y:S01]  /*133310*/  STL.64 [R1+0x1ec0], R48 ;  /* 0x001ec03001007387 */ /* 0x000fe20000100a00 */
[----:B-1----:R-:W-:-:S03]  /*133320*/  IMAD.MOV.U32 R152, RZ, RZ, R207 ;  /* 0x000000ffff987224 */ /* 0x002fc600078e00cf */
[----:B------:R1:W-:Y:S01]  /*133330*/  STL.64 [R1+0x1ec8], R50 ;  /* 0x001ec83201007387 */ /* 0x0003e20000100a00 */
[----:B------:R-:W-:-:S03]  /*133340*/  MOV R169, R206 ;  /* 0x000000ce00a97202 */ /* 0x000fc60000000f00 */
[----:B------:R-:W3:Y:S01]  /*133350*/  LDL.LU.64 R206, [R1+0x6358] ;  /* 0x0063580001ce7983 */ /* 0x000ee20000300a00 */
[----:B------:R-:W3:Y:S01]  /*133360*/  LDL.LU.64 R204, [R1+0x6350] ;  /* 0x0063500001cc7983 */ /* 0x000ee20000300a00 */
[----:B------:R-:W-:Y:S01]  /*133370*/  IADD3 R189, P2, R60, R247, RZ ;  /* 0x000000f73cbd7210 */ /* 0x000fe20007f5e0ff */
[----:B------:R-:W3:Y:S02]  /*133380*/  LDL.LU.64 R36, [R1+0x3b70] ;  /* 0x003b700001247983 */ /* 0x000ee40000300a00 */
[--C-:B------:R-:W-:Y:S01]  /*133390*/  IMAD.X R168, R45, 0x1, R3.reuse, P0 ;  /* 0x000000012da87824 */ /* 0x100fe200000e0603 */
[----:B------:R-:W3:Y:S01]  /*1333a0*/  LDL.LU.64 R12, [R1+0x3b58] ;  /* 0x003b5800010c7983 */ /* 0x000ee20000300a00 */
[----:B------:R-:W3:Y:S02]  /*1333b0*/  LDL.LU.64 R10, [R1+0x3af0] ;  /* 0x003af000010a7983 */ /* 0x000ee40000300a00 */
[----:B------:R-:W-:Y:S02]  /*1333c0*/  STL [R1+0x6198], R152 ;  /* 0x0061989801007387 */ /* 0x000fe40000100800 */
[----:B------:R-:W-:Y:S01]  /*1333d0*/  STL [R1+0x6194], R169 ;  /* 0x006194a901007387 */ /* 0x000fe20000100800 */
[----:B------:R-:W-:Y:S01]  /*1333e0*/  STL [R1+0x619c], R168 ;  /* 0x00619ca801007387 */ /* 0x000fe20000100800 */
[----:B------:R-:W-:Y:S01]  /*1333f0*/  IADD3.X R179, R9, R3, RZ, P1, !PT ;  /* 0x0000000309b37210 */ /* 0x000fe20000ffe4ff */
[----:B------:R-:W-:-:S02]  /*133400*/  IMAD.X R188, R61, 0x1, R3, P2 ;  /* 0x000000013dbc7824 */ /* 0x000fc400010e0603 */
[----:B-1----:R-:W3:Y:S01]  /*133410*/  LDL.LU.64 R50, [R1+0x3a88] ;  /* 0x003a880001327983 */ /* 0x002ee20000300a00 */
[----:B------:R-:W3:Y:S01]  /*133420*/  LDL.LU.64 R48, [R1+0x3a18] ;  /* 0x003a180001307983 */ /* 0x000ee20000300a00 */
[----:B------:R-:W3:Y:S02]  /*133430*/  LDL.LU.64 R8, [R1+0x39a8] ;  /* 0x0039a80001087983 */ /* 0x000ee40000300a00 */
[----:B------:R-:W3:Y:S02]  /*133440*/  LDL.LU.64 R44, [R1+0x3938] ;  /* 0x00393800012c7983 */ /* 0x000ee40000300a00 */
[----:B------:R-:W-:Y:S02]  /*133450*/  STL [R1+0x61a0], R179 ;  /* 0x0061a0b301007387 */ /* 0x000fe40000100800 */
[----:B------:R-:W-:Y:S01]  /*133460*/  IMAD.MOV.U32 R119, RZ, RZ, R210 ;  /* 0x000000ffff777224 */ /* 0x000fe200078e00d2 */
[----:B------:R-:W-:Y:S02]  /*133470*/  MOV R118, R211 ;  /* 0x000000d300767202 */ /* 0x000fe40000000f00 */
[----:B----4-:R-:W-:-:S05]  /*133480*/  IADD3 R31, P2, R20, R247, RZ ;  /* 0x000000f7141f7210 */ /* 0x010fca0007f5e0ff */
[----:B------:R-:W-:Y:S01]  /*133490*/  STL [R1+0x2d8], R31 ;  /* 0x0002d81f01007387 */ /* 0x000fe20000100800 */
[-C--:B--2---:R-:W-:Y:S01]  /*1334a0*/  IADD3 R27, P3, R16, R247.reuse, RZ ;  /* 0x000000f7101b7210 */ /* 0x084fe20007f7e0ff */
[----:B---3--:R-:W-:Y:S04]  /*1334b0*/  HMMA.1688.F32.TF32 R120, R4, R210, R204 ;  /* 0x000000d20478723c */ /* 0x008fe800000810cc */
[----:B------:R-:W-:Y:S11]  /*1334c0*/  STL [R1+0x338], R27 ;  /* 0x0003381b01007387 */ /* 0x000ff60000100800 */
[----:B------:R-:W-:Y:S08]  /*1334d0*/  @!UPT UIADD3 URZ, URZ, URZ, URZ ;  /* 0x0000003f3f3ff290 */ /* 0x000ff0000fffe03f */
[----:B------:R-:W-:Y:S01]  /*1334e0*/  STL.64 [R1+0x1eb0], R120 ;  /* 0x001eb07801007387 */ /* 0x000fe20000100a00 */
[----:B------:R-:W-:Y:S02]  /*1334f0*/  STL.64 [R1+0x1eb8], R122 ;  /* 0x001eb87a01007387 */ /* 0x000fe40000100a00 */
[----:B------:R-:W2:Y:S02]  /*133500*/  LDL.LU.64 R210, [R1+0x6348] ;  /* 0x0063480001d27983 */ /* 0x000ea40000300a00 */
[----:B------:R-:W2:Y:S01]  /*133510*/  LDL.LU.64 R208, [R1+0x6340] ;  /* 0x0063400001d07983 */ /* 0x000ea20000300a00 */
[----:B------:R-:W-:Y:S02]  /*133520*/  IADD3 R197, P0, R40, R247, RZ ;  /* 0x000000f728c57210 */ /* 0x000fe40007f1e0ff */
[----:B------:R-:W-:Y:S02]  /*133530*/  IADD3.X R20, R21, R3, RZ, P2, !PT ;  /* 0x0000000315147210 */ /* 0x000fe400017fe4ff */
[----:B------:R-:W-:Y:S01]  /*133540*/  IADD3 R203, P1, R32, R247, RZ ;  /* 0x000000f720cb7210 */ /* 0x000fe20007f3e0ff */
[----:B------:R-:W-:-:S02]  /*133550*/  IMAD.X R16, R17, 0x1, R3, P3 ;  /* 0x0000000111107824 */ /* 0x000fc400018e0603 */
[--C-:B------:R-:W-:Y:S02]  /*133560*/  IMAD.X R196, R41, 0x1, R3.reuse, P0 ;  /* 0x0000000129c47824 */ /* 0x100fe400000e0603 */
[----:B------:R-:W3:Y:S01]  /*133570*/  LDL.LU.64 R40, [R1+0x38d0] ;  /* 0x0038d00001287983 */ /* 0x000ee20000300a00 */
[----:B------:R1:W-:Y:S02]  /*133580*/  STL [R1+0x2d4], R20 ;  /* 0x0002d41401007387 */ /* 0x0003e40000100800 */
[----:B------:R-:W-:Y:S01]  /*133590*/  IMAD.X R202, R33, 0x1, R3, P1 ;  /* 0x0000000121ca7824 */ /* 0x000fe200008e0603 */
[----:B-1----:R-:W4:Y:S01]  /*1335a0*/  LDL.LU.64 R20, [R1+0x3b68] ;  /* 0x003b680001147983 */ /* 0x002f220000300a00 */
[----:B------:R1:W-:Y:S02]  /*1335b0*/  STL [R1+0x334], R16 ;  /* 0x0003341001007387 */ /* 0x0003e40000100800 */
[----:B------:R-:W3:Y:S01]  /*1335c0*/  LDL.LU.64 R32, [R1+0x3b60] ;  /* 0x003b600001207983 */ /* 0x000ee20000300a00 */
[----:B------:R-:W-:Y:S01]  /*1335d0*/  IADD3 R151, P0, R36, R247, RZ ;  /* 0x000000f724977210 */ /* 0x000fe20007f1e0ff */
[----:B------:R-:W-:Y:S01]  /*1335e0*/  IMAD.MOV.U32 R153, RZ, RZ, R18 ;  /* 0x000000ffff997224 */ /* 0x000fe200078e0012 */
[----:B------:R-:W-:-:S03]  /*1335f0*/  MOV R181, R19 ;  /* 0x0000001300b57202 */ /* 0x000fc60000000f00 */
[----:B------:R-:W-:Y:S02]  /*133600*/  IMAD.X R150, R37, 0x1, R3, P0 ;  /* 0x0000000125967824 */ /* 0x000fe400000e0603 */
[----:B------:R-:W-:Y:S02]  /*133610*/  IMAD.MOV.U32 R191, RZ, RZ, R218 ;  /* 0x000000ffffbf7224 */ /* 0x000fe400078e00da */
[----:B------:R-:W-:Y:S01]  /*133620*/  IMAD.MOV.U32 R182, RZ, RZ, R219 ;  /* 0x000000ffffb67224 */ /* 0x000fe200078e00db */
[C---:B--2---:R-:W-:Y:S11]  /*133630*/  HMMA.1688.F32.TF32 R120, R4.reuse, R18, R208 ;  /* 0x000000120478723c */ /* 0x044ff600000810d0 */
[----:B------:R-:W-:Y:S11]  /*133640*/  @!UPT UIADD3 URZ, URZ, URZ, URZ ;  /* 0x0000003f3f3ff290 */ /* 0x000ff6000fffe03f */
[----:B------:R-:W-:Y:S01]  /*133650*/  @!UPT UIADD3 URZ, URZ, URZ, URZ ;  /* 0x0000003f3f3ff290 */ /* 0x000fe2000fffe03f */
[----:B------:R-:W-:Y:S01]  /*133660*/  STL.64 [R1+0x1ea0], R120 ;  /* 0x001ea07801007387 */ /* 0x000fe20000100a00 */
[----:B------:R2:W-:Y:S02]  /*133670*/  STL.64 [R1+0x1ea8], R122 ;  /* 0x001ea87a01007387 */ /* 0x0005e40000100a00 */
[----:B------:R-:W3:Y:S02]  /*133680*/  LDL.LU.64 R18, [R1+0x6338] ;  /* 0x0063380001127983 */ /* 0x000ee40000300a00 */
[----:B-1----:R-:W3:Y:S01]  /*133690*/  LDL.LU.64 R16, [R1+0x6330] ;  /* 0x0063300001107983 */ /* 0x002ee20000300a00 */
[----:B------:R-:W3:Y:S01]  /*1336a0*/  LDL R211, [R1+0x4458] ;  /* 0x0044580001d37983 */ /* 0x000ee20000100800 */
[----:B------:R-:W3:Y:S01]  /*1336b0*/  LDL.LU.64 R36, [R1+0x3af8] ;  /* 0x003af80001247983 */ /* 0x000ee20000300a00 */
[----:B--2---:R-:W-:Y:S11]  /*1336c0*/  HMMA.1688.F32.TF32 R120, R4, R218, R212 ;  /* 0x000000da0478723c */ /* 0x004ff600000810d4 */
[----:B------:R-:W-:Y:S11]  /*1336d0*/  @!UPT UIADD3 URZ, URZ, URZ, URZ ;  /* 0x0000003f3f3ff290 */ /* 0x000ff6000fffe03f */
[----:B------:R-:W-:Y:S01]  /*1336e0*/  @!UPT UIADD3 URZ, URZ, URZ, URZ ;  /* 0x0000003f3f3ff290 */ /* 0x000fe2000fffe03f */
[----:B------:R-:W-:Y:S01]  /*1336f0*/  STL.64 [R1+0x1e90], R120 ;  /* 0x001e907801007387 */ /* 0x000fe20000100a00 */
[----:B------:R-:W-:Y:S02]  /*133700*/  STL.64 [R1+0x1e98], R122 ;  /* 0x001e987a01007387 */ /* 0x000fe40000100a00 */
[----:B------:R-:W2:Y:S02]  /*133710*/  LDL.LU.64 R218, [R1+0x6328] ;  /* 0x0063280001da7983 */ /* 0x000ea40000300a00 */
[----:B------:R-:W2:Y:S01]  /*133720*/  LDL.LU.64 R216, [R1+0x6320] ;  /* 0x0063200001d87983 */ /* 0x000ea20000300a00 */
[-C--:B------:R-:W-:Y:S02]  /*133730*/  IADD3 R167, P1, R12, R247.reuse, RZ ;  /* 0x000000f70ca77210 */ /* 0x080fe40007f3e0ff */
[-C--:B------:R-:W-:Y:S02]  /*133740*/  IADD3 R187, P0, R50, R247.reuse, RZ ;  /* 0x000000f732bb7210 */ /* 0x080fe40007f1e0ff */
[----:B------:R-:W-:Y:S01]  /*133750*/  IADD3 R178, P2, R10, R247, RZ ;  /* 0x000000f70ab27210 */ /* 0x000fe20007f5e0ff */
[----:B------:R-:W-:-:S02]  /*133760*/  IMAD.MOV.U32 R170, RZ, RZ, R222 ;  /* 0x000000ffffaa7224 */ /* 0x000fc400078e00de */
[----:B------:R-:W-:Y:S02]  /*133770*/  IMAD.MOV.U32 R154, RZ, RZ, R223 ;  /* 0x000000ffff9a7224 */ /* 0x000fe400078e00df */
[--C-:B------:R-:W-:Y:S01]  /*133780*/  IMAD.X R166, R13, 0x1, R3.reuse, P1 ;  /* 0x000000010da67824 */ /* 0x100fe200008e0603 */
[----:B------:R-:W-:Y:S02]  /*133790*/  IADD3 R195, P1, R48, R247, RZ ;  /* 0x000000f730c37210 */ /* 0x000fe40007f3e0ff */
[-C--:B------:R-:W-:Y:S02]  /*1337a0*/  IADD3.X R186, R51, R3.reuse, RZ, P0, !PT ;  /* 0x0000000333ba7210 */ /* 0x080fe400007fe4ff */
[----:B------:R-:W-:Y:S01]  /*1337b0*/  IADD3.X R177, R11, R3, RZ, P2, !PT ;  /* 0x000000030bb17210 */ /* 0x000fe200017fe4ff */
[----:B------:R-:W3:Y:S01]  /*1337c0*/  LDL.LU.64 R12, [R1+0x3a90] ;  /* 0x003a9000010c7983 */ /* 0x000ee20000300a00 */
[----:B------:R-:W-:Y:S02]  /*1337d0*/  IMAD.MOV.U32 R171, RZ, RZ, R34 ;  /* 0x000000ffffab7224 */ /* 0x000fe400078e0022 */
[----:B------:R-:W-:Y:S01]  /*1337e0*/  IMAD.X R194, R49, 0x1, R3, P1 ;  /* 0x0000000131c27824 */ /* 0x000fe200008e0603 */
[----:B------:R-:W-:Y:S01]  /*1337f0*/  IADD3 R201, P2, R8, R247, RZ ;  /* 0x000000f708c97210 */ /* 0x000fe20007f5e0ff */
[----:B------:R-:W3:Y:S01]  /*133800*/  LDL.LU.64 R10, [R1+0x3a20] ;  /* 0x003a2000010a7983 */ /* 0x000ee20000300a00 */
[----:B------:R-:W-:Y:S02]  /*133810*/  STL.64 [R1+0x6148], R190 ;  /* 0x006148be01007387 */ /* 0x000fe40000100a00 */
[----:B------:R-:W-:Y:S02]  /*133820*/  STL.64 [R1+0x6140], R188 ;  /* 0x006140bc01007387 */ /* 0x000fe40000100a00 */
[----:B------:R-:W-:-:S02]  /*133830*/  IMAD.MOV.U32 R155, RZ, RZ, R35 ;  /* 0x000000ffff9b7224 */ /* 0x000fc400078e0023 */
[----:B------:R-:W-:Y:S01]  /*133840*/  IMAD.X R200, R9, 0x1, R3, P2 ;  /* 0x0000000109c87824 */ /* 0x000fe200010e0603 */
[----:B------:R-:W-:Y:S01]  /*133850*/  IADD3 R207, P3, R44, R247, RZ ;  /* 0x000000f72ccf7210 */ /* 0x000fe20007f7e0ff */
[----:B------:R-:W3:Y:S01]  /*133860*/  LDL.LU.64 R8, [R1+0x39b0] ;  /* 0x0039b00001087983 */ /* 0x000ee20000300a00 */
[----:B------:R-:W-:Y:S02]  /*133870*/  STL.64 [R1+0x6168], R202 ;  /* 0x006168ca01007387 */ /* 0x000fe40000100a00 */
[----:B------:R-:W-:Y:S02]  /*133880*/  STL.64 [R1+0x6160], R200 ;  /* 0x006160c801007387 */ /* 0x000fe40000100a00 */
[----:B------:R-:W-:Y:S01]  /*133890*/  IMAD.MOV.U32 R228, RZ, RZ, R38 ;  /* 0x000000ffffe47224 */ /* 0x000fe200078e0026 */
[----:B------:R-:W-:Y:S01]  /*1338a0*/  MOV R229, R39 ;  /* 0x0000002700e57202 */ /* 0x000fe20000000f00 */
[----:B------:R-:W-:Y:S02]  /*1338b0*/  IMAD.MOV.U32 R230, RZ, RZ, R42 ;  /* 0x000000ffffe67224 */ /* 0x000fe400078e002a */
[----:B------:R-:W-:-:S02]  /*1338c0*/  IMAD.MOV.U32 R231, RZ, RZ, R43 ;  /* 0x000000ffffe77224 */ /* 0x000fc400078e002b */
[----:B------:R-:W-:Y:S02]  /*1338d0*/  IMAD.MOV.U32 R183, RZ, RZ, R46 ;  /* 0x000000ffffb77224 */ /* 0x000fe400078e002e */
[----:B------:R-:W-:Y:S02]  /*1338e0*/  IMAD.MOV.U32 R172, RZ, RZ, R47 ;  /* 0x000000ffffac7224 */ /* 0x000fe400078e002f */
[----:B------:R-:W-:Y:S01]  /*1338f0*/  IMAD.MOV.U32 R156, RZ, RZ, R22 ;  /* 0x000000ffff9c7224 */ /* 0x000fe200078e0016 */
[----:B------:R-:W-:Y:S02]  /*133900*/  MOV R173, R23 ;  /* 0x0000001700ad7202 */ /* 0x000fe40000000f00 */
[----:B------:R-:W-:Y:S01]  /*133910*/  MOV R174, R63 ;  /* 0x0000003f00ae7202 */ /* 0x000fe20000000f00 */
[----:B------:R-:W-:Y:S02]  /*133920*/  IMAD.MOV.U32 R157, RZ, RZ, R62 ;  /* 0x000000ffff9d7224 */ /* 0x000fe400078e003e */
[----:B------:R-:W-:-:S02]  /*133930*/  IMAD.MOV.U32 R158, RZ, RZ, R226 ;  /* 0x000000ffff9e7224 */ /* 0x000fc400078e00e2 */
[----:B------:R-:W-:Y:S01]  /*133940*/  IMAD.MOV.U32 R159, RZ, RZ, R227 ;  /* 0x000000ffff9f7224 */ /* 0x000fe200078e00e3 */
[----:B------:R-:W-:Y:S04]  /*133950*/  LDS R122, [R2+0x3e780] ;  /* 0x03e78000027a7984 */ /* 0x000fe80000000800 */
[----:B------:R-:W1:Y:S04]  /*133960*/  LDS R123, [R0+0x3e780] ;  /* 0x03e78000007b7984 */ /* 0x000e680000000800 */
[----:B------:R-:W-:Y:S04]  /*133970*/  LDS R120, [R2+0x3c780] ;  /* 0x03c7800002787984 */ /* 0x000fe80000000800 */
[----:B------:R-:W1:Y:S01]  /*133980*/  LDS R121, [R0+0x3c780] ;  /* 0x03c7800000797984 */ /* 0x000e620000000800 */
[----:B--2---:R-:W-:Y:S11]  /*133990*/  HMMA.1688.F32.TF32 R48, R4, R222, R216 ;  /* 0x000000de0430723c */ /* 0x004ff600000810d8 */
[----:B------:R-:W-:Y:S11]  /*1339a0*/  @!UPT UIADD3 URZ, URZ, URZ, URZ ;  /* 0x0000003f3f3ff290 */ /* 0x000ff6000fffe03f */
[----:B------:R-:W-:Y:S01]  /*1339b0*/  @!UPT UIADD3 URZ, URZ, URZ, URZ ;  /* 0x0000003f3f3ff290 */ /* 0x000fe2000fffe03f */
[----:B------:R-:W-:Y:S01]  /*1339c0*/  STL.64 [R1+0x1e80], R48 ;  /* 0x001e803001007387 */ /* 0x000fe20000100a00 */
[----:B------:R2:W-:Y:S02]  /*1339d0*/  STL.64 [R1+0x1e88], R50 ;  /* 0x001e883201007387 */ /* 0x0005e40000100a00 */
[----:B------:R-:W2:Y:S02]  /*1339e0*/  LDL.LU.64 R222, [R1+0x6318] ;  /* 0x0063180001de7983 */ /* 0x000ea40000300a00 */
[----:B------:R-:W2:Y:S01]  /*1339f0*/  LDL.LU.64 R220, [R1+0x6310] ;  /* 0x0063100001dc7983 */ /* 0x000ea20000300a00 */
[-C--:B----4-:R-:W-:Y:S02]  /*133a00*/  IADD3 R149, P1, R20, R247.reuse, RZ ;  /* 0x000000f714957210 */ /* 0x090fe40007f3e0ff */
[-C--:B---3--:R-:W-:Y:S02]  /*133a10*/  IADD3 R165, P2, R32, R247.reuse, RZ ;  /* 0x000000f720a57210 */ /* 0x088fe40007f5e0ff */
[----:B------:R-:W-:Y:S01]  /*133a20*/  IADD3 R209, P0, R40, R247, RZ ;  /* 0x000000f728d17210 */ /* 0x000fe20007f1e0ff */
[----:B------:R-:W-:Y:S01]  /*133a30*/  IMAD.X R148, R21, 0x1, R3, P1 ;  /* 0x0000000115947824 */ /* 0x000fe200008e0603 */
[----:B------:R-:W-:-:S02]  /*133a40*/  IADD3.X R164, R33, R3, RZ, P2, !PT ;  /* 0x0000000321a47210 */ /* 0x000fc400017fe4ff */
[----:B------:R-:W-:Y:S01]  /*133a50*/  IADD3.X R208, R41, R3, RZ, P0, !PT ;  /* 0x0000000329d07210 */ /* 0x000fe200007fe4ff */
[----:B------:R-:W-:Y:S01]  /*133a60*/  STL.64 [R1+0x6178], R150 ;  /* 0x0061789601007387 */ /* 0x000fe20000100a00 */
[-C--:B------:R-:W-:Y:S01]  /*133a70*/  IADD3 R176, P0, R36, R247.reuse, RZ ;  /* 0x000000f724b07210 */ /* 0x080fe20007f1e0ff */
[----:B------:R-:W-:Y:S02]  /*133a80*/  STL.64 [R1+0x6170], R148 ;  /* 0x0061709401007387 */ /* 0x000fe40000100a00 */
[----:B------:R-:W-:Y:S01]  /*133a90*/  STL.64 [R1+0x6188], R166 ;  /* 0x006188a601007387 */ /* 0x000fe20000100a00 */
[----:B------:R-:W-:Y:S01]  /*133aa0*/  STL.64 [R1+0x6180], R164 ;  /* 0x006180a401007387 */ /* 0x000fe20000100a00 */
[----:B------:R-:W-:Y:S02]  /*133ab0*/  STL [R1+0x61c0], R178 ;  /* 0x0061c0b201007387 */ /* 0x000fe40000100800 */
[----:B------:R-:W-:Y:S01]  /*133ac0*/  STL.64 [R1+0x61b8], R176 ;  /* 0x0061b8b001007387 */ /* 0x000fe20000100a00 */
[----:B--2---:R-:W-:Y:S11]  /*133ad0*/  HMMA.1688.F32.TF32 R48, R4, R34, R220 ;  /* 0x000000220430723c */ /* 0x004ff600000810dc */
[----:B------:R-:W-:Y:S11]  /*133ae0*/  @!UPT UIADD3 URZ, URZ, URZ, URZ ;  /* 0x0000003f3f3ff290 */ /* 0x000ff6000fffe03f */
[----:B------:R-:W-:Y:S01]  /*133af0*/  @!UPT UIADD3 URZ, URZ, URZ, URZ ;  /* 0x0000003f3f3ff290 */ /* 0x000fe2000fffe03f */
[----:B------:R2:W-:Y:S01]  /*133b00*/  STL.64 [R1+0x1e70], R48 ;  /* 0x001e703001007387 */ /* 0x0005e20000100a00 */
[----:B------:R-:W-:Y:S02]  /*133b10*/  STL.64 [R1+0x1e78], R50 ;  /* 0x001e783201007387 */ /* 0x000fe40000100a00 */
[----:B------:R-:W3:Y:S02]  /*133b20*/  LDL.LU.64 R34, [R1+0x6308] ;  /* 0x0063080001227983 */ /* 0x000ee40000300a00 */
[----:B------:R-:W3:Y:S02]  /*133b30*/  LDL.LU.64 R32, [R1+0x6300] ;  /* 0x0063000001207983 */ /* 0x000ee40000300a00 */
[----:B------:R-:W-:Y:S01]  /*133b40*/  IMAD.MOV.U32 R41, RZ, RZ, c[0x0][0x180] ;  /* 0x00006000ff297624 */ /* 0x000fe200078e00ff */
[-C--:B------:R-:W-:Y:S02]  /*133b50*/  IADD3 R185, P1, R12, R247.reuse, RZ ;  /* 0x000000f70cb97210 */ /* 0x080fe40007f3e0ff */
[----:B------:R-:W-:-:S02]  /*133b60*/  IADD3 R193, P2, R10, R247, RZ ;  /* 0x000000f70ac17210 */ /* 0x000fc40007f5e0ff */
[----:B------:R-:W-:Y:S01]  /*133b70*/  IADD3 R20, R41, -0x100, RZ ;  /* 0xffffff0029147810 */ /* 0x000fe20007ffe0ff */
[--C-:B------:R-:W-:Y:S01]  /*133b80*/  IMAD.X R184, R13, 0x1, R3.reuse, P1 ;  /* 0x000000010db87824 */ /* 0x100fe200008e0603 */
[-C--:B------:R-:W-:Y:S02]  /*133b90*/  IADD3.X R206, R45, R3.reuse, RZ, P3, !PT ;  /* 0x000000032dce7210 */ /* 0x080fe40001ffe4ff */
[----:B------:R-:W-:Y:S01]  /*133ba0*/  IADD3.X R175, R37, R3, RZ, P0, !PT ;  /* 0x0000000325af7210 */ /* 0x000fe200007fe4ff */
[----:B------:R-:W-:Y:S02]  /*133bb0*/  IMAD R116, R211, -0x80, R20 ;  /* 0xffffff80d3747824 */ /* 0x000fe400078e0214 */
[----:B------:R-:W4:Y:S01]  /*133bc0*/  LDL.LU.64 R20, [R1+0x3940] ;  /* 0x0039400001147983 */ /* 0x000f220000300a00 */
[----:B------:R-:W-:Y:S02]  /*133bd0*/  STL.64 [R1+0x6208], R154 ;  /* 0x0062089a01007387 */ /* 0x000fe40000100a00 */
[----:B------:R-:W-:Y:S01]  /*133be0*/  STL [R1+0x6200], R153 ;  /* 0x0062009901007387 */ /* 0x000fe20000100800 */
[----:B------:R-:W-:Y:S01]  /*133bf0*/  IADD3 R199, P3, R8, R247, RZ ;  /* 0x000000f708c77210 */ /* 0x000fe20007f7e0ff */
[----:B------:R-:W-:-:S02]  /*133c00*/  IMAD.X R192, R11, 0x1, R3, P2 ;  /* 0x000000010bc07824 */ /* 0x000fc400010e0603 */
[----:B------:R-:W-:Y:S01]  /*133c10*/  IMAD.MOV.U32 R37, RZ, RZ, c[0x0][0x180] ;  /* 0x00006000ff257624 */ /* 0x000fe200078e00ff */
[----:B------:R-:W-:Y:S01]  /*133c20*/  STL.64 [R1+0x61c8], R170 ;  /* 0x0061c8aa01007387 */ /* 0x000fe20000100a00 */
[----:B------:R-:W-:Y:S02]  /*133c30*/  STL.64 [R1+0x61b0], R186 ;  /* 0x0061b0ba01007387 */ /* 0x000fe40000100a00 */
[----:B------:R-:W-:Y:S02]  /*133c40*/  STL.64 [R1+0x61a8], R184 ;  /* 0x0061a8b801007387 */ /* 0x000fe40000100a00 */
[----:B------:R-:W-:Y:S01]  /*133c50*/  STL.64 [R1+0x61d8], R194 ;  /* 0x0061d8c201007387 */ /* 0x000fe20000100a00 */
[----:B------:R-:W-:Y:S01]  /*133c60*/  IADD3.X R198, R9, R3, RZ, P3, !PT ;  /* 0x0000000309c67210 */ /* 0x000fe20001ffe4ff */
[----:B------:R-:W-:Y:S01]  /*133c70*/  STL.64 [R1+0x61d0], R192 ;  /* 0x0061d0c001007387 */ /* 0x000fe20000100a00 */
[----:B------:R-:W-:Y:S01]  /*133c80*/  IADD3 R37, R37, 0x7f, RZ ;  /* 0x0000007f25257810 */ /* 0x000fe20007ffe0ff */
[----:B------:R-:W4:Y:S02]  /*133c90*/  LDL.LU R12, [R1+0x3710] ;  /* 0x00371000010c7983 */ /* 0x000f240000300800 */
[----:B------:R-:W4:Y:S01]  /*133ca0*/  LDL.LU R10, [R1+0x5854] ;  /* 0x00585400010a7983 */ /* 0x000f220000300800 */
[----:B--2---:R-:W2:Y:S01]  /*133cb0*/  LDL.LU R48, [R1+0x585c] ;  /* 0x00585c0001307983 */ /* 0x004ea20000300800 */
[----:B------:R-:W-:Y:S01]  /*133cc0*/  STL.64 [R1+0x61e8], R198 ;  /* 0x0061e8c601007387 */ /* 0x000fe20000100a00 */
[----:B------:R-:W-:Y:S01]  /*133cd0*/  SHF.R.S32.HI R8, RZ, 0x1f, R37 ;  /* 0x0000001fff087819 */ /* 0x000fe20000011425 */
[----:B------:R-:W-:Y:S03]  /*133ce0*/  STL.64 [R1+0x61e0], R196 ;  /* 0x0061e0c401007387 */ /* 0x000fe60000100a00 */
[----:B------:R-:W-:Y:S01]  /*133cf0*/  LEA.HI R8, R8, R37, RZ, 0x7 ;  /* 0x0000002508087211 */ /* 0x000fe200078f38ff */
[C---:B---3--:R-:W-:Y:S11]  /*133d00*/  HMMA.1688.F32.TF32 R32, R4.reuse, R38, R32 ;  /* 0x000000260420723c */ /* 0x048ff60000081020 */
[----:B------:R-:W-:Y:S11]  /*133d10*/  @!UPT UIADD3 URZ, URZ, URZ, URZ ;  /* 0x0000003f3f3ff290 */ /* 0x000ff6000fffe03f */
[----:B------:R-:W-:Y:S01]  /*133d20*/  @!UPT UIADD3 URZ, URZ, URZ, URZ ;  /* 0x0000003f3f3ff290 */ /* 0x000fe2000fffe03f */
[----:B------:R-:W-:Y:S01]  /*133d30*/  STL.64 [R1+0x1e60], R32 ;  /* 0x001e602001007387 */ /* 0x000fe20000100a00 */
[----:B------:R3:W-:Y:S02]  /*133d40*/  STL.64 [R1+0x1e68], R34 ;  /* 0x001e682201007387 */ /* 0x0007e40000100a00 */
[----:B------:R-:W2:Y:S02]  /*133d50*/  LDL.LU.64 R38, [R1+0x62f8] ;  /* 0x0062f80001267983 */ /* 0x000ea40000300a00 */
[----:B------:R-:W2:Y:S01]  /*133d60*/  LDL.LU.64 R36, [R1+0x62f0] ;  /* 0x0062f00001247983 */ /* 0x000ea20000300a00 */
[----:B------:R-:W4:Y:S04]  /*133d70*/  LDL.LU R11, [R1+0x5850] ;  /* 0x00585000010b7983 */ /* 0x000f280000300800 */
[----:B---3--:R-:W3:Y:S01]  /*133d80*/  LDL.LU R34, [R1+0x5858] ;  /* 0x0058580001227983 */ /* 0x008ee20000300800 */
[----:B------:R-:W3:Y:S02]  /*133d90*/  LDL.LU R32, [R1+0x5864] ;  /* 0x0058640001207983 */ /* 0x000ee40000300800 */
[----:B------:R-:W3:Y:S01]  /*133da0*/  LDL.LU R31, [R1+0x586c] ;  /* 0x00586c00011f7983 */ /* 0x000ee20000300800 */
[----:B--2---:R-:W-:Y:S11]  /*133db0*/  HMMA.1688.F32.TF32 R36, R4, R42, R36 ;  /* 0x0000002a0424723c */ /* 0x004ff60000081024 */
[----:B------:R-:W-:Y:S11]  /*133dc0*/  @!UPT UIADD3 URZ, URZ, URZ, URZ ;  /* 0x0000003f3f3ff290 */ /* 0x000ff6000fffe03f */
[----:B------:R-:W-:Y:S01]  /*133dd0*/  @!UPT UIADD3 URZ, URZ, URZ, URZ ;  /* 0x0000003f3f3ff290 */ /* 0x000fe2000fffe03f */
[----:B------:R-:W-:Y:S01]  /*133de0*/  STL.64 [R1+0x1e50], R36 ;  /* 0x001e502401007387 */ /* 0x000fe20000100a00 */
[----:B------:R2:W-:Y:S02]  /*133df0*/  STL.64 [R1+0x1e58], R38 ;  /* 0x001e582601007387 */ /* 0x0005e40000100a00 */
[----:B------:R-:W2:Y:S02]  /*133e00*/  LDL.LU.64 R42, [R1+0x62e8] ;  /* 0x0062e800012a7983 */ /* 0x000ea40000300a00 */
[----:B------:R-:W2:Y:S01]  /*133e10*/  LDL.LU.64 R40, [R1+0x62e0] ;  /* 0x0062e00001287983 */ /* 0x000ea20000300a00 */
[----:B------:R-:W-:-:S04]  /*133e20*/  ISETP.GT.AND P1, PT, R116, RZ, PT ;  /* 0x000000ff7400720c */ /* 0x000fc80003f24270 */
[----:B------:R-:W-:Y:S01]  /*133e30*/  SEL R9, RZ, 0x4, !P1 ;  /* 0x00000004ff097807 */ /* 0x000fe20004800000 */
[----:B----4-:R-:W-:Y:S01]  /*133e40*/  IADD3 R205, P1, R20, R247, RZ ;  /* 0x000000f714cd7210 */ /* 0x010fe20007f3e0ff */
[----:B------:R-:W-:Y:S03]  /*133e50*/  STL.64 [R1+0x61f8], R230 ;  /* 0x0061f8e601007387 */ /* 0x000fe60000100a00 */
[----:B------:R-:W-:Y:S01]  /*133e60*/  IADD3.X R204, R21, R3, RZ, P1, !PT ;  /* 0x0000000315cc7210 */ /* 0x000fe20000ffe4ff */
[----:B------:R-:W-:Y:S01]  /*133e70*/  STL.64 [R1+0x61f0], R228 ;  /* 0x0061f0e401007387 */ /* 0x000fe20000100a00 */
[----:B------:R-:W-:Y:S03]  /*133e80*/  STL.64 [R1+0x6218], R206 ;  /* 0x006218ce01007387 */ /* 0x000fe60000100a00 */
[----:B------:R-:W-:Y:S01]  /*133e90*/  STL.64 [R1+0x6210], R204 ;  /* 0x006210cc01007387 */ /* 0x000fe20000100a00 */
[----:B--2---:R-:W-:Y:S01]  /*133ea0*/  HMMA.1688.F32.TF32 R36, R4, R46, R40 ;  /* 0x0000002e0424723c */ /* 0x004fe20000081028 */
[----:B------:R-:W-:-:S02]  /*133eb0*/  SHF.R.S32.HI R8, RZ, 0x7, R8 ;  /* 0x00000007ff087819 */ /* 0x000fc40000011408 */
[----:B------:R-:W2:Y:S01]  /*133ec0*/  S2R R21, SR_TID.X ;  /* 0x0000000000157919 */ /* 0x000ea20000002100 */
[----:B------:R-:W-:Y:S02]  /*133ed0*/  ISETP.GT.AND P2, PT, R116, 0x4, PT ;  /* 0x000000047400780c */ /* 0x000fe40003f44270 */
[----:B------:R-:W-:Y:S02]  /*133ee0*/  IADD3 R48, P5, R48, R246, RZ ;  /* 0x000000f630307210 */ /* 0x000fe40007fbe0ff */
[----:B------:R-:W-:Y:S01]  /*133ef0*/  HMMA.1688.F32.TF32 R16, R4, R226, R16 ;  /* 0x000000e20410723c */ /* 0x000fe20000081010 */
[----:B------:R-:W-:Y:S04]  /*133f00*/  LDS R40, [R2+0x34780] ;  /* 0x0347800002287984 */ /* 0x000fe80000000800 */
[----:B------:R-:W-:Y:S04]  /*133f10*/  LDS R42, [R2+0x36780] ;  /* 0x03678000022a7984 */ /* 0x000fe80000000800 */
[----:B------:R-:W-:Y:S04]  /*133f20*/  LDS R41, [R0+0x34780] ;  /* 0x0347800000297984 */ /* 0x000fe80000000800 */
[----:B------:R-:W4:Y:S04]  /*133f30*/  LDS R43, [R0+0x36780] ;  /* 0x03678000002b7984 */ /* 0x000f280000000800 */
[----:B------:R-:W-:Y:S01]  /*133f40*/  STL.64 [R1+0x1ca0], R36 ;  /* 0x001ca02401007387 */ /* 0x000fe20000100a00 */
[----:B------:R1:W-:Y:S02]  /*133f50*/  STL.64 [R1+0x1ca8], R38 ;  /* 0x001ca82601007387 */ /* 0x0003e40000100a00 */
[----:B------:R-:W1:Y:S02]  /*133f60*/  LDL.LU.64 R46, [R1+0x62d8] ;  /* 0x0062d800012e7983 */ /* 0x000e640000300a00 */
[----:B------:R-:W1:Y:S01]  /*133f70*/  LDL.LU.64 R44, [R1+0x62d0] ;  /* 0x0062d000012c7983 */ /* 0x000e620000300a00 */
[----:B------:R-:W-:-:S04]  /*133f80*/  IADD3 R8, R8, -0x2, RZ ;  /* 0xfffffffe08087810 */ /* 0x000fc80007ffe0ff */
[----:B------:R-:W-:Y:S01]  /*133f90*/  ISETP.GE.AND P0, PT, R211, R8, PT ;  /* 0x00000008d300720c */ /* 0x000fe20003f06270 */
[----:B------:R-:W-:Y:S01]  /*133fa0*/  SEL R8, RZ, 0x4, !P2 ;  /* 0x00000004ff087807 */ /* 0x000fe20005000000 */
[----:B------:R-:W-:Y:S02]  /*133fb0*/  ISETP.GT.AND P2, PT, R116, 0x8, PT ;  /* 0x000000087400780c */ /* 0x000fe40003f44270 */
[----:B------:R-:W-:-:S04]  /*133fc0*/  SEL R9, R9, RZ, !P0 ;  /* 0x000000ff09097207 */ /* 0x000fc80004000000 */
[----:B------:R-:W-:Y:S01]  /*133fd0*/  ISETP.NE.U32.AND P1, PT, R9, RZ, PT ;  /* 0x000000ff0900720c */ /* 0x000fe20003f25070 */
[----:B------:R-:W-:Y:S01]  /*133fe0*/  SEL R9, RZ, 0x4, !P2 ;  /* 0x00000004ff097807 */ /* 0x000fe20005000000 */
[----:B------:R-:W-:Y:S01]  /*133ff0*/  IADD3 R10, P2, R10, R246, RZ ;  /* 0x000000f60a0a7210 */ /* 0x000fe20007f5e0ff */
[----:B---3--:R-:W-:-:S03]  /*134000*/  IMAD.X R34, R34, 0x1, R244, P5 ;  /* 0x0000000122227824 */ /* 0x008fc600028e06f4 */
[----:B------:R-:W-:Y:S01]  /*134010*/  IADD3.X R11, R11, R244, RZ, P2, !PT ;  /* 0x000000f40b0b7210 */ /* 0x000fe200017fe4ff */
[----:B------:R-:W-:Y:S01]  /*134020*/  STL [R1+0x5854], R10 ;  /* 0x0058540a01007387 */ /* 0x000fe20000100800 */
[----:B------:R-:W-:Y:S03]  /*134030*/  STL [R1+0x585c], R48 ;  /* 0x00585c3001007387 */ /* 0x000fe60000100800 */
[----:B------:R-:W-:Y:S01]  /*134040*/  STL [R1+0x5850], R11 ;  /* 0x0058500b01007387 */ /* 0x000fe20000100800 */
[----:B------:R-:W-:Y:S01]  /*134050*/  STL [R1+0x5858], R34 ;  /* 0x0058582201007387 */ /* 0x000fe20000100800 */
[----:B--2---:R-:W-:Y:S01]  /*134060*/  LOP3.LUT R27, R21, 0x7f, RZ, 0xc0, !PT ;  /* 0x0000007f151b7812 */ /* 0x004fe200078ec0ff */
[----:B-1----:R-:W-:Y:S11]  /*134070*/  HMMA.1688.F32.TF32 R36, R4, R22, R44 ;  /* 0x000000160424723c */ /* 0x002ff6000008102c */
[----:B------:R-:W-:Y:S11]  /*134080*/  @!UPT UIADD3 URZ, URZ, URZ, URZ ;  /* 0x0000003f3f3ff290 */ /* 0x000ff6000fffe03f */
[----:B------:R-:W-:Y:S01]  /*134090*/  @!UPT UIADD3 URZ, URZ, URZ, URZ ;  /* 0x0000003f3f3ff290 */ /* 0x000fe2000fffe03f */
[----:B------:R-:W-:Y:S01]  /*1340a0*/  STL.64 [R1+0x1cc0], R36 ;  /* 0x001cc02401007387 */ /* 0x000fe20000100a00 */
[----:B------:R-:W-:Y:S02]  /*1340b0*/  STL.64 [R1+0x1cc8], R38 ;  /* 0x001cc82601007387 */ /* 0x000fe40000100a00 */
[----:B------:R-:W2:Y:S02]  /*1340c0*/  LDL.LU.64 R22, [R1+0x62c8] ;  /* 0x0062c80001167983 */ /* 0x000ea40000300a00 */
[----:B------:R-:W2:Y:S01]  /*1340d0*/  LDL.LU.64 R20, [R1+0x62c0] ;  /* 0x0062c00001147983 */ /* 0x000ea20000300a00 */
[----:B------:R-:W-:-:S04]  /*1340e0*/  SEL R8, R8, RZ, !P0 ;  /* 0x000000ff08087207 */ /* 0x000fc80004000000 */
[----:B------:R-:W-:Y:S01]  /*1340f0*/  ISETP.NE.U32.AND P4, PT, R8, RZ, PT ;  /* 0x000000ff0800720c */ /* 0x000fe20003f85070 */
[----:B------:R-:W-:Y:S01]  /*134100*/  IADD3 R8, R12, 0x1, RZ ;  /* 0x000000010c087810 */ /* 0x000fe20007ffe0ff */
[----:B------:R-:W-:-:S03]  /*134110*/  IADD3 R32, P5, R32, R246, RZ ;  /* 0x000000f620207210 */ /* 0x000fc60007fbe0ff */
[C---:B------:R-:W-:Y:S02]  /*134120*/  ISETP.GT.AND P2, PT, R8.reuse, 0x1, PT ;  /* 0x000000010800780c */ /* 0x040fe40003f44270 */
[----:B------:R-:W-:Y:S01]  /*134130*/  STL [R1+0x5864], R32 ;  /* 0x0058642001007387 */ /* 0x000fe20000100800 */
[----:B------:R-:W3:Y:S01]  /*134140*/  LDL.LU R35, [R1+0x5860] ;  /* 0x0058600001237983 */ /* 0x000ee20000300800 */
[----:B------:R-:W-:Y:S01]  /*134150*/  SEL R218, R8, RZ, !P2 ;  /* 0x000000ff08da7207 */ /* 0x000fe20005000000 */
[----:B------:R-:W-:Y:S01]  /*134160*/  IADD3 R31, P2, R31, R246, RZ ;  /* 0x000000f61f1f7210 */ /* 0x000fe20007f5e0ff */
[----:B------:R-:W3:Y:S03]  /*134170*/  LDL.LU R33, [R1+0x5868] ;  /* 0x0058680001217983 */ /* 0x000ee60000300800 */
[----:B------:R-:W-:Y:S01]  /*134180*/  STL [R1+0x3710], R218 ;  /* 0x003710da01007387 */ /* 0x000fe20000100800 */
[----:B--2---:R-:W-:Y:S01]  /*134190*/  HMMA.1688.F32.TF32 R20, R4, R62, R20 ;  /* 0x0000003e0414723c */ /* 0x004fe20000081014 */
[----:B------:R-:W-:Y:S01]  /*1341a0*/  STL [R1+0x586c], R31 ;  /* 0x00586c1f01007387 */ /* 0x000fe20000100800 */
[----:B------:R-:W-:Y:S01]  /*1341b0*/  SEL R9, R9, RZ, !P0 ;  /* 0x000000ff09097207 */ /* 0x000fe20004000000 */
[----:B------:R-:W-:Y:S01]  /*1341c0*/  IMAD.MOV.U32 R12, RZ, RZ, R10 ;  /* 0x000000ffff0c7224 */ /* 0x000fe200078e000a */
[----:B------:R-:W-:Y:S01]  /*1341d0*/  MOV R13, R11 ;  /* 0x0000000b000d7202 */ /* 0x000fe20000000f00 */
[----:B------:R-:W-:Y:S11]  /*1341e0*/  LDS R8, [R2+0x38780] ;  /* 0x0387800002087984 */ /* 0x000ff60000000800 */
[----:B------:R-:W-:Y:S07]  /*1341f0*/  @!UPT UIADD3 URZ, URZ, URZ, URZ ;  /* 0x0000003f3f3ff290 */ /* 0x000fee000fffe03f */
[----:B------:R-:W-:Y:S01]  /*134200*/  STL.64 [R1+0x1cd0], R20 ;  /* 0x001cd01401007387 */ /* 0x000fe20000100a00 */
[----:B------:R-:W-:Y:S02]  /*134210*/  STL.64 [R1+0x1cd8], R22 ;  /* 0x001cd81601007387 */ /* 0x000fe40000100a00 */
[----:B------:R-:W2:Y:S02]  /*134220*/  LDL.LU.64 R62, [R1+0x62b8] ;  /* 0x0062b800013e7983 */ /* 0x000ea40000300a00 */
[----:B------:R-:W2:Y:S01]  /*134230*/  LDL.LU.64 R60, [R1+0x62b0] ;  /* 0x0062b000013c7983 */ /* 0x000ea20000300a00 */
[----:B------:R-:W-:Y:S01]  /*134240*/  STL.64 [R1+0x6228], R174 ;  /* 0x006228ae01007387 */ /* 0x000fe20000100a00 */
[----:B------:R-:W-:Y:S02]  /*134250*/  STL.64 [R1+0x6220], R172 ;  /* 0x006220ac01007387 */ /* 0x000fe40000100a00 */
[----:B------:R-:W-:Y:S02]  /*134260*/  STL.64 [R1+0x1ce0], R16 ;  /* 0x001ce01001007387 */ /* 0x000fe40000100a00 */
[----:B------:R-:W-:Y:S01]  /*134270*/  STL.64 [R1+0x1ce8], R18 ;  /* 0x001ce81201007387 */ /* 0x000fe20000100a00 */
[----:B------:R-:W2:Y:S01]  /*134280*/  LDL.LU.64 R226, [R1+0x62a8] ;  /* 0x0062a80001e27983 */ /* 0x000ea20000300a00 */
[----:B------:R-:W2:Y:S01]  /*134290*/  LDL.LU.64 R224, [R1+0x62a0] ;  /* 0x0062a00001e07983 */ /* 0x000ea20000300a00 */
[----:B------:R-:W-:-:S02]  /*1342a0*/  ISETP.NE.U32.AND P3, PT, R9, RZ, PT ;  /* 0x000000ff0900720c */ /* 0x000fc40003f65070 */
[----:B------:R-:W-:Y:S04]  /*1342b0*/  LDS R10, [R2+0x3a780] ;  /* 0x03a78000020a7984 */ /* 0x000fe80000000800 */
[----:B------:R-:W-:Y:S04]  /*1342c0*/  LDS R9, [R0+0x38780] ;  /* 0x0387800000097984 */ /* 0x000fe80000000800 */
[----:B------:R-:W1:Y:S01]  /*1342d0*/  LDS R11, [R0+0x3a780] ;  /* 0x03a78000000b7984 */ /* 0x000e620000000800 */
[----:B------:R-:W-:Y:S02]  /*1342e0*/  BAR.SYNC.DEFER_BLOCKING 0x0 ;  /* 0x0000000000007b1d */ /* 0x000fe40000010000 */
[----:B------:R-:W-:-:S04]  /*1342f0*/  IMAD.SHL.U32 R219, R27, 0x4, RZ ;  /* 0x000000041bdb7824 */ /* 0x000fc800078e00ff */
[----:B------:R-:W-:Y:S02]  /*134300*/  STL.64 [R1+0x6238], R158 ;  /* 0x0062389e01007387 */ /* 0x000fe40000100a00 */
[----:B------:R-:W-:Y:S01]  /*134310*/  IMAD R117, R218, 0x40000, R219 ;  /* 0x00040000da757824 */ /* 0x000fe200078e02db */
[----:B---3--:R-:W-:Y:S01]  /*134320*/  IADD3.X R35, R35, R244, RZ, P5, !PT ;  /* 0x000000f423237210 */ /* 0x008fe20002ffe4ff */
[----:B------:R-:W-:Y:S01]  /*134330*/  STL.64 [R1+0x6230], R156 ;  /* 0x0062309c01007387 */ /* 0x000fe20000100a00 */
[----:B------:R3:W-:Y:S02]  /*134340*/  STL.64 [R1+0x6248], R122 ;  /* 0x0062487a01007387 */ /* 0x0007e40000100a00 */
[----:B------:R-:W-:Y:S02]  /*134350*/  IMAD.X R33, R33, 0x1, R244, P2 ;  /* 0x0000000121217824 */ /* 0x000fe400010e06f4 */
[----:B------:R1:W-:Y:S01]  /*134360*/  STL.64 [R1+0x6240], R120 ;  /* 0x0062407801007387 */ /* 0x0003e20000100a00 */
[----:B------:R-:W-:Y:S01]  /*134370*/  MOV R160, R54 ;  /* 0x0000003600a07202 */ /* 0x000fe20000000f00 */
[----:B------:R-:W-:Y:S01]  /*134380*/  IMAD.MOV.U32 R161, RZ, RZ, R55 ;  /* 0x000000ffffa17224 */ /* 0x000fe200078e0037 */
[----:B------:R-:W-:Y:S01]  /*134390*/  @!PT LDS RZ, [RZ] ;  /* 0x00000000fffff984 */ /* 0x000fe20000000800 */
[----:B------:R-:W-:Y:S01]  /*1343a0*/  @!PT LDS RZ, [RZ] ;  /* 0x00000000fffff984 */ /* 0x000fe20000000800 */
[----:B------:R-:W-:Y:S01]  /*1343b0*/  @!PT LDS RZ, [RZ] ;  /* 0x00000000fffff984 */ /* 0x000fe20000000800 */
[----:B------:R4:W-:Y:S01]  /*1343c0*/  LDGSTS.E [R117], [R12.64], P1 ;  /* 0x000000000c757fae */ /* 0x0009e20008921844 */
[----:B---3--:R-:W-:-:S02]  /*1343d0*/  IMAD.MOV.U32 R122, RZ, RZ, R53 ;  /* 0x000000ffff7a7224 */ /* 0x008fc400078e0035 */
[----:B------:R-:W-:Y:S01]  /*1343e0*/  IMAD.MOV.U32 R123, RZ, RZ, R52 ;  /* 0x000000ffff7b7224 */ /* 0x000fe200078e0034 */
[----:B----4-:R-:W-:Y:S02]  /*1343f0*/  MOV R13, R34 ;  /* 0x00000022000d7202 */ /* 0x010fe40000000f00 */
[----:B------:R-:W3:Y:S01]  /*134400*/  LDL.LU R34, [R1+0x57f4] ;  /* 0x0057f40001227983 */ /* 0x000ee20000300800 */
[----:B------:R-:W-:Y:S02]  /*134410*/  STL [R1+0x5860], R35 ;  /* 0x0058602301007387 */ /* 0x000fe40000100800 */
[----:B-1----:R-:W4:Y:S02]  /*134420*/  LDL.LU R120, [R1+0x1630] ;  /* 0x0016300001787983 */ /* 0x002f240000300800 */
[----:B------:R-:W-:Y:S01]  /*134430*/  STL [R1+0x5868], R33 ;  /* 0x0058682101007387 */ /* 0x000fe20000100800 */
[----:B------:R-:W4:Y:S01]  /*134440*/  LDL.LU R121, [R1+0x1634] ;  /* 0x0016340001797983 */ /* 0x000f220000300800 */
[----:B--2---:R-:W-:Y:S11]  /*134450*/  HMMA.1688.F32.TF32 R16, R4, R54, R224 ;  /* 0x000000360410723c */ /* 0x004ff600000810e0 */
[----:B------:R-:W-:Y:S11]  /*134460*/  @!UPT UIADD3 URZ, URZ, URZ, URZ ;  /* 0x0000003f3f3ff290 */ /* 0x000ff6000fffe03f */
[----:B------:R-:W-:Y:S01]  /*134470*/  @!UPT UIADD3 URZ, URZ, URZ, URZ ;  /* 0x0000003f3f3ff290 */ /* 0x000fe2000fffe03f */
[----:B------:R1:W-:Y:S01]  /*134480*/  STL.64 [R1+0x1d00], R16 ;  /* 0x001d001001007387 */ /* 0x0003e20000100a00 */
[----:B------:R-:W-:Y:S02]  /*134490*/  STL.64 [R1+0x1d08], R18 ;  /* 0x001d081201007387 */ /* 0x000fe40000100a00 */
[----:B------:R-:W2:Y:S02]  /*1344a0*/  LDL.LU.64 R54, [R1+0x6298] ;  /* 0x0062980001367983 */ /* 0x000ea40000300a00 */
[----:B------:R-:W2:Y:S02]  /*1344b0*/  LDL.LU.64 R52, [R1+0x6290] ;  /* 0x0062900001347983 */ /* 0x000ea40000300a00 */
[----:B------:R-:W-:-:S05]  /*1344c0*/  IMAD.MOV.U32 R12, RZ, RZ, R48 ;  /* 0x000000ffff0c7224 */ /* 0x000fca00078e0030 */
[----:B------:R1:W-:Y:S02]  /*1344d0*/  LDGSTS.E [R117+0x200], [R12.64], P1 ;  /* 0x002000000c757fae */ /* 0x0003e40008921844 */
[----:B-1----:R-:W-:Y:S02]  /*1344e0*/  IMAD.MOV.U32 R12, RZ, RZ, R32 ;  /* 0x000000ffff0c7224 */ /* 0x002fe400078e0020 */
[----:B------:R-:W4:Y:S01]  /*1344f0*/  LDL.LU R32, [R1+0x57ec] ;  /* 0x0057ec0001207983 */ /* 0x000f220000300800 */
[----:B------:R-:W4:Y:S02]  /*134500*/  LDL.LU R16, [R1+0x57e4] ;  /* 0x0057e40001107983 */ /* 0x000f240000300800 */
[----:B------:R-:W4:Y:S01]  /*134510*/  LDL.LU R156, [R1+0x1640] ;  /* 0x00164000019c7983 */ /* 0x000f220000300800 */
[----:B------:R-:W-:Y:S01]  /*134520*/  MOV R13, R35 ;  /* 0x00000023000d7202 */ /* 0x000fe20000000f00 */
[----:B------:R-:W4:Y:S01]  /*134530*/  LDL.LU R157, [R1+0x1644] ;  /* 0x00164400019d7983 */ /* 0x000f220000300800 */
[----:B------:R-:W4:Y:S02]  /*134540*/  LDL.LU R35, [R1+0x57e8] ;  /* 0x0057e80001237983 */ /* 0x000f240000300800 */
[----:B------:R-:W4:Y:S02]  /*134550*/  LDL.LU R204, [R1+0x1660] ;  /* 0x0016600001cc7983 */ /* 0x000f240000300800 */
[----:B------:R-:W4:Y:S01]  /*134560*/  LDL.LU R205, [R1+0x1664] ;  /* 0x0016640001cd7983 */ /* 0x000f220000300800 */
[----:B------:R-:W4:Y:S04]  /*134570*/  LDL.LU R22, [R1+0x57dc] ;  /* 0x0057dc0001167983 */ /* 0x000f280000300800 */
[----:B------:R1:W-:Y:S01]  /*134580*/  LDGSTS.E [R117+0x400], [R12.64], P1 ;  /* 0x004000000c757fae */ /* 0x0003e20008921844 */
[----:B------:R-:W4:Y:S02]  /*134590*/  LDL.LU R172, [R1+0x1650] ;  /* 0x0016500001ac7983 */ /* 0x000f240000300800 */
[----:B------:R-:W4:Y:S01]  /*1345a0*/  LDL.LU R173, [R1+0x1654] ;  /* 0x0016540001ad7983 */ /* 0x000f220000300800 */
[----:B------:R-:W-:Y:S01]  /*1345b0*/  MOV R162, R58 ;  /* 0x0000003a00a27202 */ /* 0x000fe20000000f00 */
[----:B------:R-:W-:-:S02]  /*1345c0*/  IMAD.MOV.U32 R163, RZ, RZ, R59 ;  /* 0x000000ffffa37224 */ /* 0x000fc400078e003b */
[----:B------:R-:W-:Y:S02]  /*1345d0*/  IMAD.MOV.U32 R174, RZ, RZ, R57 ;  /* 0x000000ffffae7224 */ /* 0x000fe400078e0039 */
[----:B------:R-:W-:Y:S02]  /*1345e0*/  IMAD.MOV.U32 R175, RZ, RZ, R56 ;  /* 0x000000ffffaf7224 */ /* 0x000fe400078e0038 */
[----:B-1----:R-:W-:Y:S02]  /*1345f0*/  IMAD.MOV.U32 R13, RZ, RZ, R33 ;  /* 0x000000ffff0d7224 */ /* 0x002fe400078e0021 */
[----:B------:R-:W-:Y:S01]  /*134600*/  IMAD.MOV.U32 R12, RZ, RZ, R31 ;  /* 0x000000ffff0c7224 */ /* 0x000fe200078e001f */
[----:B------:R-:W4:Y:S01]  /*134610*/  LDL.LU R33, [R1+0x57e0] ;  /* 0x0057e00001217983 */ /* 0x000f220000300800 */
[----:B------:R-:W4:Y:S03]  /*134620*/  LDL.LU R31, [R1+0x57d8] ;  /* 0x0057d800011f7983 */ /* 0x000f260000300800 */
[----:B------:R1:W-:Y:S01]  /*134630*/  LDGSTS.E [R117+0x600], [R12.64], P1 ;  /* 0x006000000c757fae */ /* 0x0003e20008921844 */
[----:B---3--:R-:W-:Y:S01]  /*134640*/  IADD3 R34, P1, R34, R246, RZ ;  /* 0x000000f622227210 */ /* 0x008fe20007f3e0ff */
[----:B--2---:R-:W-:Y:S11]  /*134650*/  HMMA.1688.F32.TF32 R36, R4, R58, R52 ;  /* 0x0000003a0424723c */ /* 0x004ff60000081034 */
[----:B------:R-:W-:Y:S11]  /*134660*/  @!UPT UIADD3 URZ, URZ, URZ, URZ ;  /* 0x0000003f3f3ff290 */ /* 0x000ff6000fffe03f */
[----:B------:R-:W-:Y:S01]  /*134670*/  @!UPT UIADD3 URZ, URZ, URZ, URZ ;  /* 0x0000003f3f3ff290 */ /* 0x000fe2000fffe03f */
[----:B------:R-:W-:Y:S01]  /*134680*/  STL.64 [R1+0x1d10], R36 ;  /* 0x001d102401007387 */ /* 0x000fe20000100a00 */
[----:B------:R2:W-:Y:S02]  /*134690*/  STL.64 [R1+0x1d18], R38 ;  /* 0x001d182601007387 */ /* 0x0005e40000100a00 */
[----:B------:R-:W2:Y:S02]  /*1346a0*/  LDL.LU.64 R58, [R1+0x6288] ;  /* 0x00628800013a7983 */ /* 0x000ea40000300a00 */
[----:B------:R-:W2:Y:S01]  /*1346b0*/  LDL.LU.64 R56, [R1+0x6280] ;  /* 0x0062800001387983 */ /* 0x000ea20000300a00 */
[----:B------:R-:W-:Y:S01]  /*1346c0*/  STL [R1+0x57f4], R34 ;  /* 0x0057f42201007387 */ /* 0x000fe20000100800 */
[----:B------:R-:W3:Y:S02]  /*1346d0*/  LDL.LU R23, [R1+0x57d0] ;  /* 0x0057d00001177983 */ /* 0x000ee40000300800 */
[----:B------:R-:W3:Y:S01]  /*1346e0*/  LDL.LU R20, [R1+0x5774] ;  /* 0x0057740001147983 */ /* 0x000ee20000300800 */
[----:B------:R-:W-:-:S02]  /*1346f0*/  ISETP.GT.AND P5, PT, R116, 0x10, PT ;  /* 0x000000107400780c */ /* 0x000fc40003fa4270 */
[-C--:B----4-:R-:W-:Y:S02]  /*134700*/  IADD3 R32, P6, R32, R246.reuse, RZ ;  /* 0x000000f620207210 */ /* 0x090fe40007fde0ff */
[----:B------:R-:W-:Y:S01]  /*134710*/  SEL R0, RZ, 0x4, !P5 ;  /* 0x00000004ff007807 */ /* 0x000fe20006800000 */
[----:B------:R-:W-:Y:S01]  /*134720*/  IADD3 R16, P5, R16, R246, RZ ;  /* 0x000000f610107210 */ /* 0x000fe20007fbe0ff */
[----:B------:R-:W-:Y:S01]  /*134730*/  STL.64 [R1+0x6258], R162 ;  /* 0x006258a201007387 */ /* 0x000fe20000100a00 */
[----:B------:R-:W-:Y:S02]  /*134740*/  STL.64 [R1+0x6250], R160 ;  /* 0x006250a001007387 */ /* 0x000fe40000100a00 */
[----:B------:R-:W-:Y:S02]  /*134750*/  IMAD.X R35, R35, 0x1, R244, P1 ;  /* 0x0000000123237824 */ /* 0x000fe400008e06f4 */
[----:B------:R-:W-:Y:S01]  /*134760*/  STL [R1+0x57ec], R32 ;  /* 0x0057ec2001007387 */ /* 0x000fe20000100800 */
[----:B------:R-:W-:Y:S01]  /*134770*/  STL [R1+0x57e4], R16 ;  /* 0x0057e41001007387 */ /* 0x000fe20000100800 */
[----:B------:R-:W-:Y:S01]  /*134780*/  MOV R158, R139 ;  /* 0x0000008b009e7202 */ /* 0x000fe20000000f00 */
[----:B------:R-:W-:Y:S01]  /*134790*/  IMAD.MOV.U32 R159, RZ, RZ, R138 ;  /* 0x000000ffff9f7224 */ /* 0x000fe200078e008a */
[----:B------:R-:W-:-:S04]  /*1347a0*/  ISETP.GT.AND P2, PT, R116, 0xc, PT ;  /* 0x0000000c7400780c */ /* 0x000fc80003f44270 */
[----:B------:R-:W-:Y:S01]  /*1347b0*/  SEL R2, RZ, 0x4, !P2 ;  /* 0x00000004ff027807 */ /* 0x000fe20005000000 */
[----:B------:R-:W-:Y:S01]  /*1347c0*/  IMAD.X R33, R33, 0x1, R244, P6 ;  /* 0x0000000121217824 */ /* 0x000fe200030e06f4 */
[----:B------:R-:W-:Y:S02]  /*1347d0*/  IADD3.X R31, R31, R244, RZ, P5, !PT ;  /* 0x000000f41f1f7210 */ /* 0x000fe40002ffe4ff */
[----:B------:R-:W-:Y:S01]  /*1347e0*/  SEL R2, R2, RZ, !P0 ;  /* 0x000000ff02027207 */ /* 0x000fe20004000000 */
[----:B------:R-:W-:Y:S01]  /*1347f0*/  IADD3 R22, P5, R22, R246, RZ ;  /* 0x000000f616167210 */ /* 0x000fe20007fbe0ff */
[----:B------:R-:W-:Y:S02]  /*134800*/  SEL R0, R0, RZ, !P0 ;  /* 0x000000ff00007207 */ /* 0x000fe40004000000 */
[----:B------:R-:W-:Y:S01]  /*134810*/  ISETP.NE.U32.AND P2, PT, R2, RZ, PT ;  /* 0x000000ff0200720c */ /* 0x000fe20003f45070 */
[----:B-1----:R-:W-:Y:S02]  /*134820*/  IMAD.MOV.U32 R12, RZ, RZ, R34 ;  /* 0x000000ffff0c7224 */ /* 0x002fe400078e0022 */
[----:B------:R-:W-:Y:S01]  /*134830*/  IMAD.MOV.U32 R13, RZ, RZ, R35 ;  /* 0x000000ffff0d7224 */ /* 0x000fe200078e0023 */
[----:B------:R-:W-:-:S04]  /*134840*/  ISETP.NE.U32.AND P1, PT, R0, RZ, PT ;  /* 0x000000ff0000720c */ /* 0x000fc80003f25070 */
[----:B------:R1:W-:Y:S02]  /*134850*/  LDGSTS.E [R117+0x2000], [R12.64], P4 ;  /* 0x020000000c757fae */ /* 0x0003e4000a121844 */
[----:B-1----:R-:W-:Y:S01]  /*134860*/  MOV R12, R32 ;  /* 0x00000020000c7202 */ /* 0x002fe20000000f00 */
[----:B------:R-:W-:-:S05]  /*134870*/  IMAD.MOV.U32 R13, RZ, RZ, R33 ;  /* 0x000000ffff0d7224 */ /* 0x000fca00078e0021 */
[----:B------:R1:W-:Y:S02]  /*134880*/  LDGSTS.E [R117+0x2200], [R12.64], P4 ;  /* 0x022000000c757fae */ /* 0x0003e4000a121844 */
[----:B-1----:R-:W-:Y:S01]  /*134890*/  IMAD.MOV.U32 R12, RZ, RZ, R16 ;  /* 0x000000ffff0c7224 */ /* 0x002fe200078e0010 */
[C---:B--2---:R-:W-:Y:S11]  /*1348a0*/  HMMA.1688.F32.TF32 R36, R4.reuse, R122, R56 ;  /* 0x0000007a0424723c */ /* 0x044ff60000081038 */
[----:B------:R-:W-:Y:S11]  /*1348b0*/  @!UPT UIADD3 URZ, URZ, URZ, URZ ;  /* 0x0000003f3f3ff290 */ /* 0x000ff6000fffe03f */
[----:B------:R-:W-:Y:S01]  /*1348c0*/  @!UPT UIADD3 URZ, URZ, URZ, URZ ;  /* 0x0000003f3f3ff290 */ /* 0x000fe2000fffe03f */
[----:B------:R-:W-:Y:S01]  /*1348d0*/  STL.64 [R1+0x1d20], R36 ;  /* 0x001d202401007387 */ /* 0x000fe20000100a00 */
[----:B------:R1:W-:Y:S02]  /*1348e0*/  STL.64 [R1+0x1d28], R38 ;  /* 0x001d282601007387 */ /* 0x0003e40000100a00 */
[----:B------:R-:W-:Y:S02]  /*1348f0*/  STL [R1+0x57e8], R35 ;  /* 0x0057e82301007387 */ /* 0x000fe40000100800 */
[----:B------:R-:W2:Y:S01]  /*134900*/  LDL.LU R21, [R1+0x5768] ;  /* 0x0057680001157983 */ /* 0x000ea20000300800 */
[----:B------:R-:W4:Y:S01]  /*134910*/  LDL.LU R19, [R1+0x5760] ;  /* 0x0057600001137983 */ /* 0x000f220000300800 */
[----:B------:R-:W4:Y:S02]  /*134920*/  LDL.LU R18, [R1+0x576c] ;  /* 0x00576c0001127983 */ /* 0x000f240000300800 */
[----:B------:R-:W4:Y:S01]  /*134930*/  LDL.LU R17, [R1+0x5764] ;  /* 0x0057640001117983 */ /* 0x000f220000300800 */
[C---:B-1----:R-:W-:Y:S01]  /*134940*/  HMMA.1688.F32.TF32 R36, R4.reuse, R158, R60 ;  /* 0x0000009e0424723c */ /* 0x042fe2000008103c */
[----:B------:R1:W-:Y:S01]  /*134950*/  STL [R1+0x57e0], R33 ;  /* 0x0057e02101007387 */ /* 0x0003e20000100800 */
[----:B------:R-:W4:Y:S02]  /*134960*/  LDL.LU R2, [R1+0x575c] ;  /* 0x00575c0001027983 */ /* 0x000f240000300800 */
[----:B------:R-:W-:Y:S02]  /*134970*/  STL [R1+0x57d8], R31 ;  /* 0x0057d81f01007387 */ /* 0x000fe40000100800 */
[----:B------:R-:W-:Y:S02]  /*134980*/  STL [R1+0x57dc], R22 ;  /* 0x0057dc1601007387 */ /* 0x000fe40000100800 */
[----:B---3--:R-:W-:Y:S01]  /*134990*/  IMAD.X R23, R23, 0x1, R244, P5 ;  /* 0x0000000117177824 */ /* 0x008fe200028e06f4 */
[----:B------:R-:W-:Y:S11]  /*1349a0*/  IADD3 R20, P5, R20, R246, RZ ;  /* 0x000000f614147210 */ /* 0x000ff60007fbe0ff */
[----:B------:R-:W-:Y:S03]  /*1349b0*/  @!UPT UIADD3 URZ, URZ, URZ, URZ ;  /* 0x0000003f3f3ff290 */ /* 0x000fe6000fffe03f */
[----:B------:R-:W-:Y:S01]  /*1349c0*/  STL.64 [R1+0x1d30], R36 ;  /* 0x001d302401007387 */ /* 0x000fe20000100a00 */
[----:B------:R-:W-:Y:S02]  /*1349d0*/  STL.64 [R1+0x1d38], R38 ;  /* 0x001d382601007387 */ /* 0x000fe40000100a00 */
[----:B------:R-:W3:Y:S02]  /*1349e0*/  LDL.LU R0, [R1+0x5758] ;  /* 0x0057580001007983 */ /* 0x000ee40000300800 */
[----:B------:R-:W-:Y:S01]  /*1349f0*/  STL [R1+0x57d0], R23 ;  /* 0x0057d01701007387 */ /* 0x000fe20000100800 */
[----:B------:R-:W-:Y:S01]  /*134a00*/  STL [R1+0x5774], R20 ;  /* 0x0057741401007387 */ /* 0x000fe20000100800 */
[----:B------:R-:W3:Y:S01]  /*134a10*/  LDL.LU R16, [R1+0x5750] ;  /* 0x0057500001107983 */ /* 0x000ee20000300800 */
[----:B-1----:R-:W-:Y:S01]  /*134a20*/  HMMA.1688.F32.TF32 R32, R4, R174, R64 ;  /* 0x000000ae0420723c */ /* 0x002fe20000081040 */
[----:B------:R-:W-:Y:S01]  /*134a30*/  MOV R13, R31 ;  /* 0x0000001f000d7202 */ /* 0x000fe20000000f00 */
[----:B------:R-:W-:Y:S01]  /*134a40*/  IMAD.MOV.U32 R206, RZ, RZ, R137 ;  /* 0x000000ffffce7224 */ /* 0x000fe200078e0089 */
[----:B------:R-:W-:Y:S01]  /*134a50*/  MOV R207, R136 ;  /* 0x0000008800cf7202 */ /* 0x000fe20000000f00 */
[----:B------:R-:W3:Y:S04]  /*134a60*/  LDL.LU R152, [R1+0x1670] ;  /* 0x0016700001987983 */ /* 0x000ee80000300800 */
[----:B------:R1:W-:Y:S01]  /*134a70*/  LDGSTS.E [R117+0x2400], [R12.64], P4 ;  /* 0x024000000c757fae */ /* 0x0003e2000a121844 */
[----:B------:R-:W3:Y:S01]  /*134a80*/  LDL.LU R153, [R1+0x1674] ;  /* 0x0016740001997983 */ /* 0x000ee20000300800 */
[----:B-1----:R-:W-:Y:S01]  /*134a90*/  MOV R12, R22 ;  /* 0x00000016000c7202 */ /* 0x002fe20000000f00 */
[----:B------:R-:W-:Y:S11]  /*134aa0*/  IMAD.MOV.U32 R13, RZ, RZ, R23 ;  /* 0x000000ffff0d7224 */ /* 0x000ff600078e0017 */
[----:B------:R-:W-:Y:S01]  /*134ab0*/  @!UPT UIADD3 URZ, URZ, URZ, URZ ;  /* 0x0000003f3f3ff290 */ /* 0x000fe2000fffe03f */
[----:B------:R-:W-:Y:S01]  /*134ac0*/  STL.64 [R1+0x1d40], R32 ;  /* 0x001d402001007387 */ /* 0x000fe20000100a00 */
[----:B------:R-:W-:Y:S03]  /*134ad0*/  STL.64 [R1+0x1d48], R34 ;  /* 0x001d482201007387 */ /* 0x000fe60000100a00 */
[----:B------:R1:W-:Y:S02]  /*134ae0*/  LDGSTS.E [R117+0x2600], [R12.64], P4 ;  /* 0x026000000c757fae */ /* 0x0003e4000a121844 */
[----:B-1----:R-:W-:Y:S01]  /*134af0*/  MOV R12, R20 ;  /* 0x00000014000c7202 */ /* 0x002fe20000000f00 */
[----:B------:R-:W-:Y:S02]  /*134b00*/  IMAD.MOV.U32 R234, RZ, RZ, R159 ;  /* 0x000000ffffea7224 */ /* 0x000fe400078e009f */
[----:B------:R-:W-:Y:S02]  /*134b10*/  IMAD.MOV.U32 R235, RZ, RZ, R174 ;  /* 0x000000ffffeb7224 */ /* 0x000fe400078e00ae */
[----:B------:R-:W-:Y:S01]  /*134b20*/  IMAD.MOV.U32 R232, RZ, RZ, R123 ;  /* 0x000000ffffe87224 */ /* 0x000fe200078e007b */
[----:B------:R-:W-:Y:S01]  /*134b30*/  MOV R233, R158 ;  /* 0x0000009e00e97202 */ /* 0x000fe20000000f00 */
[----:B------:R-:W-:-:S02]  /*134b40*/  IMAD.MOV.U32 R154, RZ, RZ, R135 ;  /* 0x000000ffff9a7224 */ /* 0x000fc400078e0087 */
[----:B------:R-:W-:Y:S01]  /*134b50*/  IMAD.MOV.U32 R155, RZ, RZ, R134 ;  /* 0x000000ffff9b7224 */ /* 0x000fe200078e0086 */
[----:B--2---:R-:W-:-:S05]  /*134b60*/  IADD3.X R21, R21, R244, RZ, P5, !PT ;  /* 0x000000f415157210 */ /* 0x004fca0002ffe4ff */
[----:B------:R1:W-:Y:S01]  /*134b70*/  STL [R1+0x5768], R21 ;  /* 0x0057681501007387 */ /* 0x0003e20000100800 */
[----:B------:R-:W-:Y:S01]  /*134b80*/  IMAD.MOV.U32 R13, RZ, RZ, R21 ;  /* 0x000000ffff0d7224 */ /* 0x000fe200078e0015 */
[-C--:B----4-:R-:W-:Y:S02]  /*134b90*/  IADD3 R18, P5, R18, R246.reuse, RZ ;  /* 0x000000f612127210 */ /* 0x090fe40007fbe0ff */
[-C--:B------:R-:W-:Y:S01]  /*134ba0*/  IADD3 R17, P4, R17, R246.reuse, RZ ;  /* 0x000000f611117210 */ /* 0x080fe20007f9e0ff */
[----:B------:R-:W-:Y:S01]  /*134bb0*/  STL.64 [R1+0x6268], R234 ;  /* 0x006268ea01007387 */ /* 0x000fe20000100a00 */
[----:B-1----:R-:W-:Y:S01]  /*134bc0*/  HMMA.1688.F32.TF32 R20, R4, R206, R68 ;  /* 0x000000ce0414723c */ /* 0x002fe20000081044 */
[----:B------:R-:W-:Y:S02]  /*134bd0*/  IMAD.X R19, R19, 0x1, R244, P5 ;  /* 0x0000000113137824 */ /* 0x000fe400028e06f4 */
[----:B------:R-:W-:Y:S01]  /*134be0*/  STL.64 [R1+0x6260], R232 ;  /* 0x006260e801007387 */ /* 0x000fe20000100a00 */
[----:B------:R-:W-:Y:S02]  /*134bf0*/  STL [R1+0x576c], R18 ;  /* 0x00576c1201007387 */ /* 0x000fe40000100800 */
[----:B------:R-:W-:Y:S01]  /*134c00*/  STL [R1+0x5764], R17 ;  /* 0x0057641101007387 */ /* 0x000fe20000100800 */
[----:B------:R1:W-:Y:S04]  /*134c10*/  LDGSTS.E [R117+0x4000], [R12.64], P3 ;  /* 0x040000000c757fae */ /* 0x0003e80009921844 */
[----:B------:R-:W-:Y:S01]  /*134c20*/  STL [R1+0x5760], R19 ;  /* 0x0057601301007387 */ /* 0x000fe20000100800 */
[----:B------:R-:W-:-:S11]  /*134c30*/  IADD3 R2, P5, R2, R246, RZ ;  /* 0x000000f602027210 */ /* 0x000fd60007fbe0ff */
[----:B------:R-:W-:Y:S01]  /*134c40*/  STL.64 [R1+0x1d60], R20 ;  /* 0x001d601401007387 */ /* 0x000fe20000100a00 */
[----:B------:R2:W-:Y:S02]  /*134c50*/  STL.64 [R1+0x1d68], R22 ;  /* 0x001d681601007387 */ /* 0x0005e40000100a00 */
[----:B---3--:R-:W-:Y:S01]  /*134c60*/  IMAD.X R0, R0, 0x1, R244, P4 ;  /* 0x0000000100007824 */ /* 0x008fe200020e06f4 */
[----:B------:R-:W3:Y:S04]  /*134c70*/  LDL.LU R228, [R1+0x1680] ;  /* 0x0016800001e47983 */ /* 0x000ee80000300800 */
[----:B------:R-:W-:Y:S01]  /*134c80*/  STL [R1+0x575c], R2 ;  /* 0x00575c0201007387 */ /* 0x000fe20000100800 */
[----:B--2---:R-:W-:Y:S03]  /*134c90*/  HMMA.1688.F32.TF32 R20, R4, R154, R72 ;  /* 0x0000009a0414723c */ /* 0x004fe60000081048 */
[----:B------:R-:W-:Y:S01]  /*134ca0*/  STL [R1+0x5758], R0 ;  /* 0x0057580001007387 */ /* 0x000fe20000100800 */
[----:B------:R-:W3:Y:S02]  /*134cb0*/  LDL.LU R229, [R1+0x1684] ;  /* 0x0016840001e57983 */ /* 0x000ee40000300800 */
[----:B------:R-:W2:Y:S01]  /*134cc0*/  LDL.LU R35, [R1+0x56f4] ;  /* 0x0056f40001237983 */ /* 0x000ea20000300800 */
[----:B------:R-:W-:-:S05]  /*134cd0*/  IADD3.X R16, R16, R244, RZ, P5, !PT ;  /* 0x000000f410107210 */ /* 0x000fca0002ffe4ff */
[----:B------:R-:W-:Y:S01]  /*134ce0*/  STL [R1+0x5750], R16 ;  /* 0x0057501001007387 */ /* 0x000fe20000100800 */
[----:B------:R-:W4:Y:S02]  /*134cf0*/  LDL.LU R196, [R1+0x1690] ;  /* 0x0016900001c47983 */ /* 0x000f240000300800 */
[----:B------:R-:W4:Y:S08]  /*134d00*/  LDL.LU R197, [R1+0x1694] ;  /* 0x0016940001c57983 */ /* 0x000f300000300800 */
[----:B------:R-:W-:Y:S01]  /*134d10*/  STL.64 [R1+0x1d70], R20 ;  /* 0x001d701401007387 */ /* 0x000fe20000100a00 */
[----:B------:R1:W-:Y:S02]  /*134d20*/  STL.64 [R1+0x1d78], R22 ;  /* 0x001d781601007387 */ /* 0x0003e40000100a00 */
[----:B------:R-:W3:Y:S02]  /*134d30*/  LDL.LU R33, [R1+0x56ec] ;  /* 0x0056ec0001217983 */ /* 0x000ee40000300800 */
[----:B------:R-:W4:Y:S01]  /*134d40*/  LDL.LU R31, [R1+0x56e4] ;  /* 0x0056e400011f7983 */ /* 0x000f220000300800 */
[----:B------:R-:W4:Y:S01]  /*134d50*/  LDL.LU R36, [R1+0x56e8] ;  /* 0x0056e80001247983 */ /* 0x000f220000300800 */
[----:B------:R-:W4:Y:S02]  /*134d60*/  LDL.LU R34, [R1+0x56e0] ;  /* 0x0056e00001227983 */ /* 0x000f240000300800 */
[----:B-1----:R-:W-:Y:S01]  /*134d70*/  IMAD.MOV.U32 R12, RZ, RZ, R18 ;  /* 0x000000ffff0c7224 */ /* 0x002fe200078e0012 */
[----:B------:R-:W-:Y:S01]  /*134d80*/  MOV R13, R19 ;  /* 0x00000013000d7202 */ /* 0x000fe20000000f00 */
[----:B------:R-:W-:-:S02]  /*134d90*/  IMAD.MOV.U32 R230, RZ, RZ, R133 ;  /* 0x000000ffffe67224 */ /* 0x000fc400078e0085 */
[----:B------:R-:W-:Y:S01]  /*134da0*/  IMAD.MOV.U32 R231, RZ, RZ, R132 ;  /* 0x000000ffffe77224 */ /* 0x000fe200078e0084 */
[----:B------:R-:W4:Y:S04]  /*134db0*/  LDL.LU R192, [R1+0x16a0] ;  /* 0x0016a00001c07983 */ /* 0x000f280000300800 */
[----:B------:R1:W-:Y:S01]  /*134dc0*/  LDGSTS.E [R117+0x4200], [R12.64], P3 ;  /* 0x042000000c757fae */ /* 0x0003e20009921844 */
[----:B------:R-:W4:Y:S02]  /*134dd0*/  LDL.LU R193, [R1+0x16a4] ;  /* 0x0016a40001c17983 */ /* 0x000f240000300800 */
[----:B------:R-:W4:Y:S02]  /*134de0*/  LDL.LU R22, [R1+0x56dc] ;  /* 0x0056dc0001167983 */ /* 0x000f240000300800 */
[----:B------:R-:W4:Y:S01]  /*134df0*/  LDL.LU R176, [R1+0x16c0] ;  /* 0x0016c00001b07983 */ /* 0x000f220000300800 */
[----:B------:R-:W4:Y:S01]  /*134e00*/  LDL.LU R177, [R1+0x16c4] ;  /* 0x0016c40001b17983 */ /* 0x000f220000300800 */
[----:B------:R-:W4:Y:S01]  /*134e10*/  LDL.LU R32, [R1+0x56d8] ;  /* 0x0056d80001207983 */ /* 0x000f220000300800 */
[----:B------:R-:W-:Y:S01]  /*134e20*/  MOV R198, R131 ;  /* 0x0000008300c67202 */ /* 0x000fe20000000f00 */
[----:B------:R-:W-:Y:S01]  /*134e30*/  IMAD.MOV.U32 R199, RZ, RZ, R130 ;  /* 0x000000ffffc77224 */ /* 0x000fe200078e0082 */
[----:B------:R-:W4:Y:S01]  /*134e40*/  LDL.LU R20, [R1+0x5674] ;  /* 0x0056740001147983 */ /* 0x000f220000300800 */
[----:B------:R-:W4:Y:S02]  /*134e50*/  LDL.LU R168, [R1+0x16b0] ;  /* 0x0016b00001a87983 */ /* 0x000f240000300800 */
[----:B------:R-:W4:Y:S02]  /*134e60*/  LDL.LU R169, [R1+0x16b4] ;  /* 0x0016b40001a97983 */ /* 0x000f240000300800 */
[----:B------:R-:W4:Y:S02]  /*134e70*/  LDL.LU R23, [R1+0x56d0] ;  /* 0x0056d00001177983 */ /* 0x000f240000300800 */
[----:B-1----:R-:W-:-:S02]  /*134e80*/  IMAD.MOV.U32 R12, RZ, RZ, R17 ;  /* 0x000000ffff0c7224 */ /* 0x002fc400078e0011 */
[----:B------:R-:W-:-:S05]  /*134e90*/  IMAD.MOV.U32 R13, RZ, RZ, R0 ;  /* 0x000000ffff0d7224 */ /* 0x000fca00078e0000 */
[----:B------:R1:W-:Y:S02]  /*134ea0*/  LDGSTS.E [R117+0x4400], [R12.64], P3 ;  /* 0x044000000c757fae */ /* 0x0003e40009921844 */
[----:B-1----:R-:W-:Y:S02]  /*134eb0*/  IMAD.MOV.U32 R13, RZ, RZ, R16 ;  /* 0x000000ffff0d7224 */ /* 0x002fe400078e0010 */
[C---:B------:R-:W-:Y:S08]  /*134ec0*/  HMMA.1688.F32.TF32 R16, R4.reuse, R230, R80 ;  /* 0x000000e60410723c */ /* 0x040ff00000081050 */
[----:B------:R-:W-:Y:S01]  /*134ed0*/  HMMA.1688.F32.TF32 R44, R4, R198, R84 ;  /* 0x000000c6042c723c */ /* 0x000fe20000081054 */
[----:B------:R-:W-:Y:S01]  /*134ee0*/  ISETP.GT.AND P4, PT, R116, 0x14, PT ;  /* 0x000000147400780c */ /* 0x000fe20003f84270 */
[----:B------:R-:W-:-:S03]  /*134ef0*/  IMAD.MOV.U32 R12, RZ, RZ, R2 ;  /* 0x000000ffff0c7224 */ /* 0x000fc600078e0002 */
[----:B------:R-:W-:Y:S02]  /*134f00*/  SEL R0, RZ, 0x4, !P4 ;  /* 0x00000004ff007807 */ /* 0x000fe40006000000 */
[----:B------:R1:W-:Y:S08]  /*134f10*/  LDGSTS.E [R117+0x4600], [R12.64], P3 ;  /* 0x046000000c757fae */ /* 0x0003f00009921844 */
[----:B------:R-:W-:Y:S01]  /*134f20*/  STL.64 [R1+0x1d90], R16 ;  /* 0x001d901001007387 */ /* 0x000fe20000100a00 */
[----:B------:R1:W-:Y:S01]  /*134f30*/  STL.64 [R1+0x1d98], R18 ;  /* 0x001d981201007387 */ /* 0x0003e20000100a00 */
[----:B------:R-:W-:-:S02]  /*134f40*/  ISETP.GT.AND P3, PT, R116, 0x18, PT ;  /* 0x000000187400780c */ /* 0x000fc40003f64270 */
[----:B------:R-:W-:Y:S02]  /*134f50*/  SEL R0, R0, RZ, !P0 ;  /* 0x000000ff00007207 */ /* 0x000fe40004000000 */
[----:B------:R-:W-:Y:S02]  /*134f60*/  SEL R2, RZ, 0x4, !P3 ;  /* 0x00000004ff027807 */ /* 0x000fe40005800000 */
[----:B------:R-:W-:Y:S02]  /*134f70*/  ISETP.NE.U32.AND P3, PT, R0, RZ, PT ;  /* 0x000000ff0000720c */ /* 0x000fe40003f65070 */
[----:B------:R-:W-:Y:S02]  /*134f80*/  SEL R0, R2, RZ, !P0 ;  /* 0x000000ff02007207 */ /* 0x000fe40004000000 */
[----:B--2---:R-:W-:-:S05]  /*134f90*/  IADD3 R35, P5, R35, R246, RZ ;  /* 0x000000f623237210 */ /* 0x004fca0007fbe0ff */
[----:B------:R-:W-:Y:S01]  /*134fa0*/  STL [R1+0x56f4], R35 ;  /* 0x0056f42301007387 */ /* 0x000fe20000100800 */
[----:B------:R-:W2:Y:S02]  /*134fb0*/  LDL.LU R21, [R1+0x5668] ;  /* 0x0056680001157983 */ /* 0x000ea40000300800 */
[----:B-1----:R-:W2:Y:S01]  /*134fc0*/  LDL.LU R18, [R1+0x566c] ;  /* 0x00566c0001127983 */ /* 0x002ea20000300800 */
[-C--:B---3--:R-:W-:Y:S01]  /*134fd0*/  IADD3 R33, P4, R33, R246.reuse, RZ ;  /* 0x000000f621217210 */ /* 0x088fe20007f9e0ff */
[----:B----4-:R-:W-:Y:S01]  /*134fe0*/  IMAD.X R36, R36, 0x1, R244, P5 ;  /* 0x0000000124247824 */ /* 0x010fe200028e06f4 */
[----:B------:R-:W-:Y:S02]  /*134ff0*/  IADD3 R31, P5, R31, R246, RZ ;  /* 0x000000f61f1f7210 */ /* 0x000fe40007fbe0ff */
[----:B------:R-:W-:Y:S01]  /*135000*/  IADD3.X R34, R34, R244, RZ, P4, !PT ;  /* 0x000000f422227210 */ /* 0x000fe200027fe4ff */
[----:B------:R-:W-:Y:S01]  /*135010*/  STL [R1+0x56ec], R33 ;  /* 0x0056ec2101007387 */ /* 0x000fe20000100800 */
[----:B------:R1:W-:Y:S02]  /*135020*/  STL [R1+0x56e8], R36 ;  /* 0x0056e82401007387 */ /* 0x0003e40000100800 */
[----:B------:R-:W-:Y:S02]  /*135030*/  STL.64 [R1+0x1dc0], R44 ;  /* 0x001dc02c01007387 */ /* 0x000fe40000100a00 */
[----:B------:R-:W-:Y:S01]  /*135040*/  STL.64 [R1+0x1dc8], R46 ;  /* 0x001dc82e01007387 */ /* 0x000fe20000100a00 */
[----:B------:R-:W-:Y:S01]  /*135050*/  STL [R1+0x56e0], R34 ;  /* 0x0056e02201007387 */ /* 0x000fe20000100800 */
[----:B------:R-:W-:Y:S02]  /*135060*/  STL [R1+0x56e4], R31 ;  /* 0x0056e41f01007387 */ /* 0x000fe40000100800 */
[----:B------:R-:W3:Y:S02]  /*135070*/  LDL.LU R19, [R1+0x5660] ;  /* 0x0056600001137983 */ /* 0x000ee40000300800 */
[----:B------:R-:W4:Y:S01]  /*135080*/  LDL.LU R17, [R1+0x5658] ;  /* 0x0056580001117983 */ /* 0x000f220000300800 */
[----:B------:R-:W4:Y:S01]  /*135090*/  LDL.LU R16, [R1+0x5664] ;  /* 0x0056640001107983 */ /* 0x000f220000300800 */
[----:B------:R-:W4:Y:S01]  /*1350a0*/  LDL.LU R2, [R1+0x565c] ;  /* 0x00565c0001027983 */ /* 0x000f220000300800 */
[----:B------:R-:W-:Y:S01]  /*1350b0*/  MOV R194, R129 ;  /* 0x0000008100c27202 */ /* 0x000fe20000000f00 */
[----:B------:R-:W-:-:S02]  /*1350c0*/  IMAD.MOV.U32 R195, RZ, RZ, R128 ;  /* 0x000000ffffc37224 */ /* 0x000fc400078e0080 */
[----:B------:R-:W-:Y:S02]  /*1350d0*/  IMAD.MOV.U32 R12, RZ, RZ, R35 ;  /* 0x000000ffff0c7224 */ /* 0x000fe400078e0023 */
[----:B------:R-:W-:Y:S02]  /*1350e0*/  IMAD.MOV.U32 R13, RZ, RZ, R36 ;  /* 0x000000ffff0d7224 */ /* 0x000fe400078e0024 */
[----:B------:R-:W-:Y:S02]  /*1350f0*/  IMAD.MOV.U32 R170, RZ, RZ, R125 ;  /* 0x000000ffffaa7224 */ /* 0x000fe400078e007d */
[----:B------:R-:W-:Y:S01]  /*135100*/  IMAD.MOV.U32 R171, RZ, RZ, R124 ;  /* 0x000000ffffab7224 */ /* 0x000fe200078e007c */
[----:B------:R-:W-:Y:S01]  /*135110*/  IADD3 R22, P6, R22, R246, RZ ;  /* 0x000000f616167210 */ /* 0x000fe20007fde0ff */
[----:B------:R1:W-:Y:S01]  /*135120*/  LDGSTS.E [R117+0x6000], [R12.64], P2 ;  /* 0x060000000c757fae */ /* 0x0003e20009121844 */
[----:B------:R-:W-:Y:S01]  /*135130*/  IADD3.X R32, R32, R244, RZ, P5, !PT ;  /* 0x000000f420207210 */ /* 0x000fe20002ffe4ff */
[----:B-1----:R-:W-:Y:S02]  /*135140*/  HMMA.1688.F32.TF32 R36, R4, R194, R76 ;  /* 0x000000c20424723c */ /* 0x002fe4000008104c */
[----:B------:R-:W-:Y:S02]  /*135150*/  STL [R1+0x56dc], R22 ;  /* 0x0056dc1601007387 */ /* 0x000fe40000100800 */
[----:B------:R1:W-:Y:S01]  /*135160*/  STL [R1+0x56d8], R32 ;  /* 0x0056d82001007387 */ /* 0x0003e20000100800 */
[----:B------:R-:W-:Y:S01]  /*135170*/  MOV R12, R33 ;  /* 0x00000021000c7202 */ /* 0x000fe20000000f00 */
[----:B------:R-:W-:-:S05]  /*135180*/  IMAD.MOV.U32 R13, RZ, RZ, R34 ;  /* 0x000000ffff0d7224 */ /* 0x000fca00078e0022 */
[----:B------:R1:W-:Y:S02]  /*135190*/  LDGSTS.E [R117+0x6200], [R12.64], P2 ;  /* 0x062000000c757fae */ /* 0x0003e40009121844 */
[----:B-1----:R-:W-:Y:S02]  /*1351a0*/  MOV R13, R32 ;  /* 0x00000020000d7202 */ /* 0x002fe40000000f00 */
[----:B------:R-:W-:Y:S01]  /*1351b0*/  HMMA.1688.F32.TF32 R32, R4, R170, R88 ;  /* 0x000000aa0420723c */ /* 0x000fe20000081058 */
[----:B------:R-:W-:Y:S01]  /*1351c0*/  IMAD.MOV.U32 R12, RZ, RZ, R31 ;  /* 0x000000ffff0c7224 */ /* 0x000fe200078e001f */
[----:B------:R-:W-:Y:S02]  /*1351d0*/  IADD3.X R23, R23, R244, RZ, P6, !PT ;  /* 0x000000f417177210 */ /* 0x000fe400037fe4ff */
[----:B------:R-:W-:-:S04]  /*1351e0*/  IADD3 R20, P5, R20, R246, RZ ;  /* 0x000000f614147210 */ /* 0x000fc80007fbe0ff */
[----:B------:R-:W-:Y:S01]  /*1351f0*/  STL.64 [R1+0x1dd0], R36 ;  /* 0x001dd02401007387 */ /* 0x000fe20000100a00 */
[----:B------:R-:W-:Y:S03]  /*135200*/  STL.64 [R1+0x1dd8], R38 ;  /* 0x001dd82601007387 */ /* 0x000fe60000100a00 */
[----:B------:R1:W-:Y:S01]  /*135210*/  LDGSTS.E [R117+0x6400], [R12.64], P2 ;  /* 0x064000000c757fae */ /* 0x0003e20009121844 */
[----:B------:R-:W-:Y:S01]  /*135220*/  IMAD.MOV.U32 R178, RZ, RZ, R127 ;  /* 0x000000ffffb27224 */ /* 0x000fe200078e007f */
[----:B------:R-:W-:Y:S01]  /*135230*/  MOV R179, R126 ;  /* 0x0000007e00b37202 */ /* 0x000fe20000000f00 */
[----:B------:R-:W-:Y:S01]  /*135240*/  STL [R1+0x56d0], R23 ;  /* 0x0056d01701007387 */ /* 0x000fe20000100800 */
[----:B------:R-:W-:Y:S01]  /*135250*/  ISETP.NE.U32.AND P4, PT, R0, RZ, PT ;  /* 0x000000ff0000720c */ /* 0x000fe20003f85070 */
[----:B------:R-:W-:Y:S01]  /*135260*/  STL [R1+0x5674], R20 ;  /* 0x0056741401007387 */ /* 0x000fe20000100800 */
[----:B------:R-:W4:Y:S02]  /*135270*/  LDL.LU R0, [R1+0x5650] ;  /* 0x0056500001007983 */ /* 0x000f240000300800 */
[----:B------:R-:W4:Y:S02]  /*135280*/  LDL.LU R184, [R1+0x16d0] ;  /* 0x0016d00001b87983 */ /* 0x000f240000300800 */
[----:B-1----:R-:W-:Y:S01]  /*135290*/  IMAD.MOV.U32 R12, RZ, RZ, R22 ;  /* 0x000000ffff0c7224 */ /* 0x002fe200078e0016 */
[----:B------:R-:W-:Y:S01]  /*1352a0*/  MOV R13, R23 ;  /* 0x00000017000d7202 */ /* 0x000fe20000000f00 */
[----:B------:R-:W-:Y:S01]  /*1352b0*/  STL.64 [R1+0x1de0], R32 ;  /* 0x001de02001007387 */ /* 0x000fe20000100a00 */
[----:B------:R-:W-:Y:S03]  /*1352c0*/  STL.64 [R1+0x1de8], R34 ;  /* 0x001de82201007387 */ /* 0x000fe60000100a00 */
[----:B------:R1:W-:Y:S02]  /*1352d0*/  LDGSTS.E [R117+0x6600], [R12.64], P2 ;  /* 0x066000000c757fae */ /* 0x0003e40009121844 */
[----:B-1----:R-:W-:Y:S01]  /*1352e0*/  IMAD.MOV.U32 R12, RZ, RZ, R20 ;  /* 0x000000ffff0c7224 */ /* 0x002fe200078e0014 */
[----:B------:R-:W-:Y:S01]  /*1352f0*/  MOV R187, R29 ;  /* 0x0000001d00bb7202 */ /* 0x000fe20000000f00 */
[----:B------:R-:W-:-:S02]  /*135300*/  IMAD.MOV.U32 R227, RZ, RZ, R26 ;  /* 0x000000ffffe37224 */ /* 0x000fc400078e001a */
[----:B--2---:R-:W-:-:S04]  /*135310*/  IMAD.X R21, R21, 0x1, R244, P5 ;  /* 0x0000000115157824 */ /* 0x004fc800028e06f4 */
[----:B------:R-:W-:Y:S01]  /*135320*/  IMAD.MOV.U32 R13, RZ, RZ, R21 ;  /* 0x000000ffff0d7224 */ /* 0x000fe200078e0015 */
[----:B------:R1:W-:Y:S01]  /*135330*/  STL [R1+0x5668], R21 ;  /* 0x0056681501007387 */ /* 0x0003e20000100800 */
[----:B------:R-:W-:Y:S01]  /*135340*/  IADD3 R18, P5, R18, R246, RZ ;  /* 0x000000f612127210 */ /* 0x000fe20007fbe0ff */
[----:B------:R-:W-:Y:S02]  /*135350*/  IMAD.MOV.U32 R186, RZ, RZ, R30 ;  /* 0x000000ffffba7224 */ /* 0x000fe400078e001e */
[----:B------:R2:W-:Y:S01]  /*135360*/  LDGSTS.E [R117+0x8000], [R12.64], P1 ;  /* 0x080000000c757fae */ /* 0x0005e20008921844 */
[----:B-1----:R-:W-:Y:S03]  /*135370*/  HMMA.1688.F32.TF32 R20, R4, R178, R92 ;  /* 0x000000b20414723c */ /* 0x002fe6000008105c */
[----:B------:R-:W-:Y:S01]  /*135380*/  STL [R1+0x566c], R18 ;  /* 0x00566c1201007387 */ /* 0x000fe20000100800 */
[----:B---3--:R-:W-:-:S02]  /*135390*/  IADD3.X R19, R19, R244, RZ, P5, !PT ;  /* 0x000000f413137210 */ /* 0x008fc40002ffe4ff */
[-C--:B----4-:R-:W-:Y:S02]  /*1353a0*/  IADD3 R16, P2, R16, R246.reuse, RZ ;  /* 0x000000f610107210 */ /* 0x090fe40007f5e0ff */
[----:B------:R-:W-:Y:S02]  /*1353b0*/  IADD3 R2, P5, R2, R246, RZ ;  /* 0x000000f602027210 */ /* 0x000fe40007fbe0ff */
[----:B------:R-:W-:Y:S01]  /*1353c0*/  IADD3.X R17, R17, R244, RZ, P2, !PT ;  /* 0x000000f411117210 */ /* 0x000fe200017fe4ff */
[----:B------:R-:W-:Y:S01]  /*1353d0*/  STL [R1+0x5664], R16 ;  /* 0x0056641001007387 */ /* 0x000fe20000100800 */
[----:B------:R-:W-:Y:S02]  /*1353e0*/  STL [R1+0x5660], R19 ;  /* 0x0056601301007387 */ /* 0x000fe40000100800 */
[----:B------:R-:W-:Y:S09]  /*1353f0*/  STL [R1+0x565c], R2 ;  /* 0x00565c0201007387 */ /* 0x000ff20000100800 */
[----:B------:R-:W-:Y:S01]  /*135400*/  STL.64 [R1+0x1df0], R20 ;  /* 0x001df01401007387 */ /* 0x000fe20000100a00 */
[----:B------:R-:W-:Y:S02]  /*135410*/  STL.64 [R1+0x1df8], R22 ;  /* 0x001df81601007387 */ /* 0x000fe40000100a00 */
[----:B------:R1:W-:Y:S02]  /*135420*/  STL [R1+0x5658], R17 ;  /* 0x0056581101007387 */ /* 0x0003e40000100800 */
[----:B------:R-:W3:Y:S01]  /*135430*/  LDL.LU R224, [R1+0x16f0] ;  /* 0x0016f00001e07983 */ /* 0x000ee20000300800 */
[----:B------:R-:W3:Y:S01]  /*135440*/  LDL.LU R225, [R1+0x16f4] ;  /* 0x0016f40001e17983 */ /* 0x000ee20000300800 */
[----:B------:R-:W4:Y:S02]  /*135450*/  LDL.LU R29, [R1+0x55f4] ;  /* 0x0055f400011d7983 */ /* 0x000f240000300800 */
[----:B------:R-:W3:Y:S01]  /*135460*/  LDL.LU R26, [R1+0x55ec] ;  /* 0x0055ec00011a7983 */ /* 0x000ee20000300800 */
[----:B--2---:R-:W-:Y:S01]  /*135470*/  MOV R12, R18 ;  /* 0x00000012000c7202 */ /* 0x004fe20000000f00 */
[----:B------:R-:W-:-:S05]  /*135480*/  IMAD.MOV.U32 R13, RZ, RZ, R19 ;  /* 0x000000ffff0d7224 */ /* 0x000fca00078e0013 */
[----:B------:R2:W-:Y:S02]  /*135490*/  LDGSTS.E [R117+0x8200], [R12.64], P1 ;  /* 0x082000000c757fae */ /* 0x0005e40008921844 */
[----:B--2---:R-:W-:Y:S01]  /*1354a0*/  IMAD.MOV.U32 R12, RZ, RZ, R16 ;  /* 0x000000ffff0c7224 */ /* 0x004fe200078e0010 */
[----:B------:R-:W-:Y:S02]  /*1354b0*/  MOV R13, R17 ;  /* 0x00000011000d7202 */ /* 0x000fe40000000f00 */
[C---:B-1----:R-:W-:Y:S08]  /*1354c0*/  HMMA.1688.F32.TF32 R16, R4.reuse, R186, R96 ;  /* 0x000000ba0410723c */ /* 0x042ff00000081060 */
[----:B------:R-:W-:Y:S01]  /*1354d0*/  HMMA.1688.F32.TF32 R32, R4, R102, R104 ;  /* 0x000000660420723c */ /* 0x000fe20000081068 */
[----:B------:R-:W-:Y:S01]  /*1354e0*/  IMAD.MOV.U32 R223, RZ, RZ, R24 ;  /* 0x000000ffffdf7224 */ /* 0x000fe200078e0018 */
[----:B------:R-:W-:Y:S01]  /*1354f0*/  MOV R226, R28 ;  /* 0x0000001c00e27202 */ /* 0x000fe20000000f00 */
[----:B------:R-:W-:-:S02]  /*135500*/  IMAD.MOV.U32 R222, RZ, RZ, R25 ;  /* 0x000000ffffde7224 */ /* 0x000fc400078e0019 */
[----:B------:R-:W-:Y:S02]  /*135510*/  IMAD.X R0, R0, 0x1, R244, P5 ;  /* 0x0000000100007824 */ /* 0x000fe400028e06f4 */
[----:B------:R-:W-:Y:S02]  /*135520*/  IMAD.MOV.U32 R215, RZ, RZ, R14 ;  /* 0x000000ffffd77224 */ /* 0x000fe400078e000e */
[----:B------:R-:W-:Y:S01]  /*135530*/  IMAD.MOV.U32 R216, RZ, RZ, R186 ;  /* 0x000000ffffd87224 */ /* 0x000fe200078e00ba */
[----:B------:R-:W-:Y:S01]  /*135540*/  MOV R180, R103 ;  /* 0x0000006700b47202 */ /* 0x000fe20000000f00 */
[----:B------:R-:W-:Y:S01]  /*135550*/  IMAD.MOV.U32 R212, RZ, RZ, R101 ;  /* 0x000000ffffd47224 */ /* 0x000fe200078e0065 */
[----:B------:R-:W-:Y:S01]  /*135560*/  STL [R1+0x5650], R0 ;  /* 0x0056500001007387 */ /* 0x000fe20000100800 */
[----:B------:R-:W2:Y:S02]  /*135570*/  LDL.LU R220, [R1+0x1710] ;  /* 0x0017100001dc7983 */ /* 0x000ea40000300800 */
[----:B------:R-:W2:Y:S02]  /*135580*/  LDL.LU R221, [R1+0x1714] ;  /* 0x0017140001dd7983 */ /* 0x000ea40000300800 */
[----:B------:R-:W2:Y:S01]  /*135590*/  LDL.LU R24, [R1+0x55e4] ;  /* 0x0055e40001187983 */ /* 0x000ea20000300800 */
        /* <DEDUP_REMOVED lines=10> */
[----:B------:R-:W-:-:S02]  /*135640*/  ISETP.GT.AND P2, PT, R116, 0x1c, PT ;  /* 0x0000001c7400780c */ /* 0x000fc40003f44270 */
[----:B------:R1:W-:Y:S04]  /*135650*/  LDGSTS.E [R117+0x8400], [R12.64], P1 ;  /* 0x084000000c757fae */ /* 0x0003e80008921844 */
[----:B-1----:R-:W2:Y:S01]  /*135660*/  LDL.LU R18, [R1+0x556c] ;  /* 0x00556c0001127983 */ /* 0x002ea20000300800 */
[----:B------:R-:W2:Y:S02]  /*135670*/  LDL.LU R16, [R1+0x5564] ;  /* 0x0055640001107983 */ /* 0x000ea40000300800 */
[----:B------:R-:W2:Y:S02]  /*135680*/  LDL.LU R14, [R1+0x555c] ;  /* 0x00555c00010e7983 */ /* 0x000ea40000300800 */
[----:B------:R-:W-:Y:S01]  /*135690*/  IMAD.MOV.U32 R186, RZ, RZ, R102 ;  /* 0x000000ffffba7224 */ /* 0x000fe200078e0066 */
[----:B------:R-:W-:Y:S01]  /*1356a0*/  MOV R12, R2 ;  /* 0x00000002000c7202 */ /* 0x000fe20000000f00 */
[----:B------:R-:W-:Y:S01]  /*1356b0*/  SEL R2, RZ, 0x4, !P2 ;  /* 0x00000004ff027807 */ /* 0x000fe20005000000 */
[----:B------:R-:W-:-:S02]  /*1356c0*/  MOV R214, R15 ;  /* 0x0000000f00d67202 */ /* 0x000fc40000000f00 */
[----:B----4-:R-:W-:-:S05]  /*1356d0*/  IADD3 R29, P6, R29, R246, RZ ;  /* 0x000000f61d1d7210 */ /* 0x010fca0007fde0ff */
[----:B------:R-:W-:Y:S01]  /*1356e0*/  STL [R1+0x55f4], R29 ;  /* 0x0055f41d01007387 */ /* 0x000fe20000100800 */
[----:B------:R-:W-:Y:S02]  /*1356f0*/  STL.64 [R1+0x1e10], R32 ;  /* 0x001e102001007387 */ /* 0x000fe40000100a00 */
[----:B------:R-:W-:Y:S02]  /*135700*/  STL.64 [R1+0x1e18], R34 ;  /* 0x001e182201007387 */ /* 0x000fe40000100a00 */
[----:B------:R-:W4:Y:S01]  /*135710*/  LDL.LU.64 R102, [R1+0x6278] ;  /* 0x0062780001667983 */ /* 0x000f220000300a00 */
[----:B------:R-:W4:Y:S01]  /*135720*/  LDL.LU.64 R100, [R1+0x6270] ;  /* 0x0062700001647983 */ /* 0x000f220000300a00 */
[----:B---3--:R-:W-:-:S05]  /*135730*/  IADD3 R26, P2, R26, R246, RZ ;  /* 0x000000f61a1a7210 */ /* 0x008fca0007f5e0ff */
[----:B------:R-:W-:Y:S01]  /*135740*/  STL [R1+0x55ec], R26 ;  /* 0x0055ec1a01007387 */ /* 0x000fe20000100800 */
[----:B------:R-:W3:Y:S02]  /*135750*/  LDL.LU R19, [R1+0x5560] ;  /* 0x0055600001137983 */ /* 0x000ee40000300800 */
[----:B------:R-:W3:Y:S02]  /*135760*/  LDL.LU R17, [R1+0x5558] ;  /* 0x0055580001117983 */ /* 0x000ee40000300800 */
[----:B------:R-:W3:Y:S02]  /*135770*/  LDL.LU R15, [R1+0x5550] ;  /* 0x00555000010f7983 */ /* 0x000ee40000300800 */
[----:B------:R-:W-:-:S05]  /*135780*/  IMAD.MOV.U32 R13, RZ, RZ, R0 ;  /* 0x000000ffff0d7224 */ /* 0x000fca00078e0000 */
[----:B------:R1:W-:Y:S02]  /*135790*/  LDGSTS.E [R117+0x8600], [R12.64], P1 ;  /* 0x086000000c757fae */ /* 0x0003e40008921844 */
[----:B-1----:R-:W-:Y:S01]  /*1357a0*/  IMAD.MOV.U32 R12, RZ, RZ, R29 ;  /* 0x000000ffff0c7224 */ /* 0x002fe200078e001d */
[----:B--2---:R-:W-:Y:S01]  /*1357b0*/  IADD3 R24, P5, R24, R246, RZ ;  /* 0x000000f618187210 */ /* 0x004fe20007fbe0ff */
[--C-:B------:R-:W-:Y:S02]  /*1357c0*/  IMAD.X R30, R30, 0x1, R244.reuse, P6 ;  /* 0x000000011e1e7824 */ /* 0x100fe400030e06f4 */
[----:B------:R-:W-:Y:S02]  /*1357d0*/  IMAD.X R28, R28, 0x1, R244, P2 ;  /* 0x000000011c1c7824 */ /* 0x000fe400010e06f4 */
[----:B------:R-:W-:Y:S01]  /*1357e0*/  IMAD.MOV.U32 R13, RZ, RZ, R30 ;  /* 0x000000ffff0d7224 */ /* 0x000fe200078e001e */
[----:B------:R-:W-:Y:S01]  /*1357f0*/  STL [R1+0x55e4], R24 ;  /* 0x0055e41801007387 */ /* 0x000fe20000100800 */
[----:B------:R-:W-:Y:S02]  /*135800*/  STL [R1+0x55e8], R30 ;  /* 0x0055e81e01007387 */ /* 0x000fe40000100800 */
[----:B------:R1:W-:Y:S01]  /*135810*/  STL [R1+0x55e0], R28 ;  /* 0x0055e01c01007387 */ /* 0x0003e20000100800 */
[----:B------:R2:W-:Y:S01]  /*135820*/  LDGSTS.E [R117+0xa000], [R12.64], P3 ;  /* 0x0a0000000c757fae */ /* 0x0005e20009921844 */
[----:B------:R-:W-:Y:S01]  /*135830*/  IADD3.X R25, R25, R244, RZ, P5, !PT ;  /* 0x000000f419197210 */ /* 0x000fe20002ffe4ff */
[----:B------:R-:W-:-:S02]  /*135840*/  IADD3 R22, P5, R22, R246, RZ ;  /* 0x000000f616167210 */ /* 0x000fc40007fbe0ff */
[----:B--2---:R-:W-:Y:S02]  /*135850*/  IMAD.MOV.U32 R13, RZ, RZ, R28 ;  /* 0x000000ffff0d7224 */ /* 0x004fe400078e001c */
[----:B-1----:R-:W-:Y:S01]  /*135860*/  HMMA.1688.F32.TF32 R28, R4, R222, R108 ;  /* 0x000000de041c723c */ /* 0x002fe2000008106c */
[----:B------:R-:W-:Y:S01]  /*135870*/  MOV R12, R26 ;  /* 0x0000001a000c7202 */ /* 0x000fe20000000f00 */
[----:B------:R-:W-:-:S04]  /*135880*/  IMAD.X R23, R23, 0x1, R244, P5 ;  /* 0x0000000117177824 */ /* 0x000fc800028e06f4 */
[----:B------:R1:W-:Y:S01]  /*135890*/  LDGSTS.E [R117+0xa200], [R12.64], P3 ;  /* 0x0a2000000c757fae */ /* 0x0003e20009921844 */
[----:B------:R-:W-:Y:S02]  /*1358a0*/  IADD3 R20, P5, R20, R246, RZ ;  /* 0x000000f614147210 */ /* 0x000fe40007fbe0ff */
[----:B-1----:R-:W-:Y:S01]  /*1358b0*/  MOV R12, R24 ;  /* 0x00000018000c7202 */ /* 0x002fe20000000f00 */
[----:B------:R-:W-:-:S05]  /*1358c0*/  IMAD.MOV.U32 R13, RZ, RZ, R25 ;  /* 0x000000ffff0d7224 */ /* 0x000fca00078e0019 */
[----:B------:R1:W-:Y:S01]  /*1358d0*/  LDGSTS.E [R117+0xa400], [R12.64], P3 ;  /* 0x0a4000000c757fae */ /* 0x0003e20009921844 */
[----:B------:R-:W-:Y:S01]  /*1358e0*/  IMAD.X R21, R21, 0x1, R244, P5 ;  /* 0x0000000115157824 */ /* 0x000fe200028e06f4 */
[----:B------:R-:W-:Y:S01]  /*1358f0*/  IADD3 R16, P5, R16, R246, RZ ;  /* 0x000000f610107210 */ /* 0x000fe20007fbe0ff */
[----:B-1----:R-:W-:Y:S01]  /*135900*/  IMAD.MOV.U32 R12, RZ, RZ, R22 ;  /* 0x000000ffff0c7224 */ /* 0x002fe200078e0016 */
[----:B------:R-:W-:-:S05]  /*135910*/  MOV R13, R23 ;  /* 0x00000017000d7202 */ /* 0x000fca0000000f00 */
[----:B------:R1:W-:Y:S01]  /*135920*/  LDGSTS.E [R117+0xa600], [R12.64], P3 ;  /* 0x0a6000000c757fae */ /* 0x0003e20009921844 */
[-C--:B------:R-:W-:Y:S01]  /*135930*/  IADD3 R18, P3, R18, R246.reuse, RZ ;  /* 0x000000f612127210 */ /* 0x080fe20007f7e0ff */
[C---:B----4-:R-:W-:Y:S08]  /*135940*/  HMMA.1688.F32.TF32 R32, R4.reuse, R226, R100 ;  /* 0x000000e20420723c */ /* 0x050ff00000081064 */
[----:B------:R-:W-:Y:S01]  /*135950*/  HMMA.1688.F32.TF32 R4, R4, R214, R112 ;  /* 0x000000d60404723c */ /* 0x000fe20000081070 */
[----:B---3--:R-:W-:Y:S01]  /*135960*/  IMAD.X R19, R19, 0x1, R244, P3 ;  /* 0x0000000113137824 */ /* 0x008fe200018e06f4 */
[----:B------:R-:W-:-:S02]  /*135970*/  IADD3 R14, P3, R14, R246, RZ ;  /* 0x000000f60e0e7210 */ /* 0x000fc40007f7e0ff */
[----:B------:R-:W-:-:S11]  /*135980*/  IADD3.X R17, R17, R244, RZ, P5, !PT ;  /* 0x000000f411117210 */ /* 0x000fd60002ffe4ff */
[----:B------:R-:W-:Y:S01]  /*135990*/  STL.64 [R1+0x1e20], R32 ;  /* 0x001e202001007387 */ /* 0x000fe20000100a00 */
[----:B------:R-:W-:Y:S02]  /*1359a0*/  STL.64 [R1+0x1e28], R34 ;  /* 0x001e282201007387 */ /* 0x000fe40000100a00 */
[----:B------:R-:W-:Y:S02]  /*1359b0*/  STL [R1+0x55d8], R25 ;  /* 0x0055d81901007387 */ /* 0x000fe40000100800 */
[----:B------:R2:W-:Y:S01]  /*1359c0*/  STL [R1+0x55dc], R22 ;  /* 0x0055dc1601007387 */ /* 0x0005e20000100800 */
[----:B------:R-:W-:Y:S01]  /*1359d0*/  STL [R1+0x55d0], R23 ;  /* 0x0055d01701007387 */ /* 0x000fe20000100800 */
[----:B------:R-:W-:Y:S02]  /*1359e0*/  STL.64 [R1+0x1e40], R28 ;  /* 0x001e401c01007387 */ /* 0x000fe40000100a00 */
[----:B------:R-:W-:Y:S02]  /*1359f0*/  STL.64 [R1+0x1e48], R30 ;  /* 0x001e481e01007387 */ /* 0x000fe40000100a00 */
[----:B------:R-:W-:Y:S01]  /*135a00*/  STL [R1+0x5574], R20 ;  /* 0x0055741401007387 */ /* 0x000fe20000100800 */
[----:B------:R-:W-:Y:S01]  /*135a10*/  STL [R1+0x556c], R18 ;  /* 0x00556c1201007387 */ /* 0x000fe20000100800 */
[----:B------:R-:W-:Y:S02]  /*135a20*/  STL [R1+0x5568], R21 ;  /* 0x0055681501007387 */ /* 0x000fe40000100800 */
[----:B------:R3:W-:Y:S02]  /*135a30*/  STL.64 [R1+0x1e30], R4 ;  /* 0x001e300401007387 */ /* 0x0007e40000100a00 */
[----:B------:R-:W-:Y:S01]  /*135a40*/  STL.64 [R1+0x1e38], R6 ;  /* 0x001e380601007387 */ /* 0x000fe20000100a00 */
[----:B------:R3:W-:Y:S01]  /*135a50*/  STL [R1+0x5564], R16 ;  /* 0x0055641001007387 */ /* 0x0007e20000100800 */
[----:B------:R1:W-:Y:S02]  /*135a60*/  STL [R1+0x5560], R19 ;  /* 0x0055601301007387 */ /* 0x0003e40000100800 */
[----:B------:R-:W-:Y:S02]  /*135a70*/  STL [R1+0x555c], R14 ;  /* 0x00555c0e01007387 */ /* 0x000fe40000100800 */
[----:B------:R1:W-:Y:S01]  /*135a80*/  STL [R1+0x5558], R17 ;  /* 0x0055581101007387 */ /* 0x0003e20000100800 */
[----:B------:R-:W4:Y:S01]  /*135a90*/  LDL.LU R24, [R1+0x54f4] ;  /* 0x0054f40001187983 */ /* 0x000f220000300800 */
[----:B--2---:R-:W2:Y:S02]  /*135aa0*/  LDL.LU R22, [R1+0x54ec] ;  /* 0x0054ec0001167983 */ /* 0x004ea40000300800 */
[----:B---3--:R-:W-:-:S02]  /*135ab0*/  IMAD.MOV.U32 R4, RZ, RZ, R20 ;  /* 0x000000ffff047224 */ /* 0x008fc400078e0014 */
[----:B------:R-:W-:Y:S01]  /*135ac0*/  IMAD.MOV.U32 R5, RZ, RZ, R21 ;  /* 0x000000ffff057224 */ /* 0x000fe200078e0015 */
[----:B------:R-:W3:Y:S01]  /*135ad0*/  LDL.LU R20, [R1+0x54e4] ;  /* 0x0054e40001147983 */ /* 0x000ee20000300800 */
[----:B------:R-:W3:Y:S02]  /*135ae0*/  LDL.LU R25, [R1+0x54e8] ;  /* 0x0054e80001197983 */ /* 0x000ee40000300800 */
[----:B------:R-:W-:Y:S02]  /*135af0*/  IMAD.X R15, R15, 0x1, R244, P3 ;  /* 0x000000010f0f7824 */ /* 0x000fe400018e06f4 */
[----:B------:R-:W3:Y:S01]  /*135b00*/  LDL.LU R23, [R1+0x54e0] ;  /* 0x0054e00001177983 */ /* 0x000ee20000300800 */
[----:B------:R1:W-:Y:S04]  /*135b10*/  LDGSTS.E [R117+0xc000], [R4.64], P4 ;  /* 0x0c00000004757fae */ /* 0x0003e8000a121844 */
[----:B------:R1:W-:Y:S01]  /*135b20*/  STL [R1+0x5550], R15 ;  /* 0x0055500f01007387 */ /* 0x0003e20000100800 */
[----:B------:R-:W3:Y:S01]  /*135b30*/  LDL.LU R21, [R1+0x54d8] ;  /* 0x0054d80001157983 */ /* 0x000ee20000300800 */
[----:B-1----:R-:W-:Y:S01]  /*135b40*/  MOV R4, R18 ;  /* 0x0000001200047202 */ /* 0x002fe20000000f00 */
[----:B------:R-:W-:Y:S01]  /*135b50*/  IMAD.MOV.U32 R5, RZ, RZ, R19 ;  /* 0x000000ffff057224 */ /* 0x000fe200078e0013 */
[----:B------:R-:W3:Y:S04]  /*135b60*/  LDL.LU R18, [R1+0x54dc] ;  /* 0x0054dc0001127983 */ /* 0x000ee80000300800 */
[----:B------:R1:W-:Y:S02]  /*135b70*/  LDGSTS.E [R117+0xc200], [R4.64], P4 ;  /* 0x0c20000004757fae */ /* 0x0003e4000a121844 */
[----:B-1----:R-:W-:-:S02]  /*135b80*/  MOV R4, R16 ;  /* 0x0000001000047202 */ /* 0x002fc40000000f00 */
        /* <DEDUP_REMOVED lines=10> */
[----:B------:R-:W-:-:S02]  /*135c30*/  IMAD.MOV.U32 R5, RZ, RZ, R17 ;  /* 0x000000ffff057224 */ /* 0x000fc400078e0011 */
[----:B------:R-:W3:Y:S01]  /*135c40*/  LDL.LU R128, [R1+0x2e50] ;  /* 0x002e500001807983 */ /* 0x000ee20000300800 */
[----:B------:R-:W3:Y:S01]  /*135c50*/  LDL.LU R129, [R1+0x2e54] ;  /* 0x002e540001817983 */ /* 0x000ee20000300800 */
[----:B------:R-:W3:Y:S03]  /*135c60*/  LDL.LU R130, [R1+0x2e58] ;  /* 0x002e580001827983 */ /* 0x000ee60000300800 */
[----:B------:R1:W-:Y:S01]  /*135c70*/  LDGSTS.E [R117+0xc400], [R4.64], P4 ;  /* 0x0c40000004757fae */ /* 0x0003e2000a121844 */
[----:B------:R-:W3:Y:S02]  /*135c80*/  LDL.LU R131, [R1+0x2e5c] ;  /* 0x002e5c0001837983 */ /* 0x000ee40000300800 */
[----:B------:R-:W3:Y:S01]  /*135c90*/  LDL.LU R17, [R1+0x5468] ;  /* 0x0054680001117983 */ /* 0x000ee20000300800 */
[----:B-1----:R-:W-:Y:S01]  /*135ca0*/  MOV R5, R15 ;  /* 0x0000000f00057202 */ /* 0x002fe20000000f00 */
[----:B------:R-:W-:Y:S01]  /*135cb0*/  IMAD.MOV.U32 R4, RZ, RZ, R14 ;  /* 0x000000ffff047224 */ /* 0x000fe200078e000e */
[----:B------:R-:W3:Y:S01]  /*135cc0*/  LDL.LU R15, [R1+0x5460] ;  /* 0x00546000010f7983 */ /* 0x000ee20000300800 */
[----:B------:R-:W3:Y:S02]  /*135cd0*/  LDL.LU R14, [R1+0x546c] ;  /* 0x00546c00010e7983 */ /* 0x000ee40000300800 */
[----:B------:R-:W3:Y:S02]  /*135ce0*/  LDL.LU R13, [R1+0x5458] ;  /* 0x00545800010d7983 */ /* 0x000ee40000300800 */
[----:B------:R-:W3:Y:S01]  /*135cf0*/  LDL.LU R12, [R1+0x5464] ;  /* 0x00546400010c7983 */ /* 0x000ee20000300800 */
[----:B------:R-:W3:Y:S01]  /*135d00*/  LDL.LU R7, [R1+0x5450] ;  /* 0x0054500001077983 */ /* 0x000ee20000300800 */
[----:B------:R-:W3:Y:S01]  /*135d10*/  LDL.LU R6, [R1+0x545c] ;  /* 0x00545c0001067983 */ /* 0x000ee20000300800 */
[----:B------:R-:W-:-:S02]  /*135d20*/  ISETP.GT.AND P1, PT, R116, 0x20, PT ;  /* 0x000000207400780c */ /* 0x000fc40003f24270 */
[----:B------:R-:W-:Y:S02]  /*135d30*/  SEL R2, R2, RZ, !P0 ;  /* 0x000000ff02027207 */ /* 0x000fe40004000000 */
[----:B------:R-:W-:Y:S01]  /*135d40*/  ISETP.GT.AND P3, PT, R116, 0x24, PT ;  /* 0x000000247400780c */ /* 0x000fe20003f64270 */
[----:B------:R1:W-:Y:S01]  /*135d50*/  LDGSTS.E [R117+0xc600], [R4.64], P4 ;  /* 0x0c60000004757fae */ /* 0x0003e2000a121844 */
[----:B------:R-:W-:Y:S01]  /*135d60*/  SEL R0, RZ, 0x4, !P1 ;  /* 0x00000004ff007807 */ /* 0x000fe20004800000 */
[----:B------:R-:W-:Y:S01]  /*135d70*/  ISETP.NE.U32.AND P1, PT, R2, RZ, PT ;  /* 0x000000ff0200720c */ /* 0x000fe20003f25070 */
[----:B------:R-:W-:Y:S02]  /*135d80*/  SEL R2, RZ, 0x4, !P3 ;  /* 0x00000004ff027807 */ /* 0x000fe40005800000 */
[----:B------:R-:W-:Y:S02]  /*135d90*/  ISETP.GT.AND P5, PT, R116, 0x28, PT ;  /* 0x000000287400780c */ /* 0x000fe40003fa4270 */
[----:B------:R-:W-:-:S04]  /*135da0*/  SEL R0, R0, RZ, !P0 ;  /* 0x000000ff00007207 */ /* 0x000fc80004000000 */
[----:B------:R-:W-:Y:S01]  /*135db0*/  ISETP.NE.U32.AND P2, PT, R0, RZ, PT ;  /* 0x000000ff0000720c */ /* 0x000fe20003f45070 */
[----:B------:R-:W-:Y:S01]  /*135dc0*/  SEL R0, RZ, 0x4, !P5 ;  /* 0x00000004ff007807 */ /* 0x000fe20006800000 */
[-C--:B----4-:R-:W-:Y:S02]  /*135dd0*/  IADD3 R24, P3, R24, R246.reuse, RZ ;  /* 0x000000f618187210 */ /* 0x090fe40007f7e0ff */
[----:B--2---:R-:W-:-:S03]  /*135de0*/  IADD3 R22, P4, R22, R246, RZ ;  /* 0x000000f616167210 */ /* 0x004fc60007f9e0ff */
[----:B-1----:R-:W-:Y:S02]  /*135df0*/  IMAD.MOV.U32 R4, RZ, RZ, R24 ;  /* 0x000000ffff047224 */ /* 0x002fe400078e0018 */
[--C-:B---3--:R-:W-:Y:S01]  /*135e00*/  IMAD.X R25, R25, 0x1, R244.reuse, P3 ;  /* 0x0000000119197824 */ /* 0x108fe200018e06f4 */
[----:B------:R-:W-:Y:S01]  /*135e10*/  IADD3 R20, P5, R20, R246, RZ ;  /* 0x000000f614147210 */ /* 0x000fe20007fbe0ff */
[----:B------:R-:W-:Y:S02]  /*135e20*/  IMAD.X R23, R23, 0x1, R244, P4 ;  /* 0x0000000117177824 */ /* 0x000fe400020e06f4 */
[----:B------:R-:W-:Y:S01]  /*135e30*/  IMAD.MOV.U32 R5, RZ, RZ, R25 ;  /* 0x000000ffff057224 */ /* 0x000fe200078e0019 */
[----:B------:R-:W-:-:S04]  /*135e40*/  IADD3.X R21, R21, R244, RZ, P5, !PT ;  /* 0x000000f415157210 */ /* 0x000fc80002ffe4ff */
[----:B------:R1:W-:Y:S01]  /*135e50*/  LDGSTS.E [R117+0xe000], [R4.64], P1 ;  /* 0x0e00000004757fae */ /* 0x0003e20008921844 */
[----:B------:R-:W-:Y:S01]  /*135e60*/  IADD3 R18, P5, R18, R246, RZ ;  /* 0x000000f612127210 */ /* 0x000fe20007fbe0ff */
[----:B-1----:R-:W-:Y:S02]  /*135e70*/  IMAD.MOV.U32 R4, RZ, RZ, R22 ;  /* 0x000000ffff047224 */ /* 0x002fe400078e0016 */
[----:B------:R-:W-:-:S05]  /*135e80*/  IMAD.MOV.U32 R5, RZ, RZ, R23 ;  /* 0x000000ffff057224 */ /* 0x000fca00078e0017 */
[----:B------:R1:W-:Y:S04]  /*135e90*/  LDGSTS.E [R117+0xe200], [R4.64], P1 ;  /* 0x0e20000004757fae */ /* 0x0003e80008921844 */
[----:B------:R2:W-:Y:S01]  /*135ea0*/  STL [R1+0x54f4], R24 ;  /* 0x0054f41801007387 */ /* 0x0005e20000100800 */
[----:B-1----:R-:W-:Y:S01]  /*135eb0*/  MOV R4, R20 ;  /* 0x0000001400047202 */ /* 0x002fe20000000f00 */
[----:B------:R-:W-:Y:S01]  /*135ec0*/  IMAD.MOV.U32 R5, RZ, RZ, R21 ;  /* 0x000000ffff057224 */ /* 0x000fe200078e0015 */
[----:B------:R-:W-:-:S04]  /*135ed0*/  IADD3.X R19, R19, R244, RZ, P5, !PT ;  /* 0x000000f413137210 */ /* 0x000fc80002ffe4ff */
[----:B------:R1:W-:Y:S01]  /*135ee0*/  LDGSTS.E [R117+0xe400], [R4.64], P1 ;  /* 0x0e40000004757fae */ /* 0x0003e20008921844 */
[----:B------:R-:W-:-:S03]  /*135ef0*/  IADD3 R16, P5, R16, R246, RZ ;  /* 0x000000f610107210 */ /* 0x000fc60007fbe0ff */
[----:B------:R3:W-:Y:S01]  /*135f00*/  STL [R1+0x54ec], R22 ;  /* 0x0054ec1601007387 */ /* 0x0007e20000100800 */
[----:B------:R4:W-:Y:S02]  /*135f10*/  STL [R1+0x54e4], R20 ;  /* 0x0054e41401007387 */ /* 0x0009e40000100800 */
[----:B------:R2:W-:Y:S02]  /*135f20*/  STL [R1+0x54e8], R25 ;  /* 0x0054e81901007387 */ /* 0x0005e40000100800 */
[----:B-1----:R-:W-:Y:S01]  /*135f30*/  IMAD.MOV.U32 R4, RZ, RZ, R18 ;  /* 0x000000ffff047224 */ /* 0x002fe200078e0012 */
[----:B------:R-:W-:Y:S01]  /*135f40*/  MOV R5, R19 ;  /* 0x0000001300057202 */ /* 0x000fe20000000f00 */
[----:B------:R1:W-:Y:S01]  /*135f50*/  STL [R1+0x54e0], R23 ;  /* 0x0054e01701007387 */ /* 0x0003e20000100800 */
[----:B------:R-:W-:-:S03]  /*135f60*/  IMAD.X R17, R17, 0x1, R244, P5 ;  /* 0x0000000111117824 */ /* 0x000fc600028e06f4 */
[----:B------:R1:W-:Y:S01]  /*135f70*/  LDGSTS.E [R117+0xe600], [R4.64], P1 ;  /* 0x0e60000004757fae */ /* 0x0003e20008921844 */
[-C--:B------:R-:W-:Y:S01]  /*135f80*/  IADD3 R14, P1, R14, R246.reuse, RZ ;  /* 0x000000f60e0e7210 */ /* 0x080fe20007f3e0ff */
[----:B------:R1:W-:Y:S01]  /*135f90*/  STL [R1+0x54d8], R21 ;  /* 0x0054d81501007387 */ /* 0x0003e20000100800 */
[-C--:B------:R-:W-:Y:S01]  /*135fa0*/  IADD3 R12, P5, R12, R246.reuse, RZ ;  /* 0x000000f60c0c7210 */ /* 0x080fe20007fbe0ff */
[----:B------:R1:W-:Y:S01]  /*135fb0*/  STL [R1+0x54dc], R18 ;  /* 0x0054dc1201007387 */ /* 0x0003e20000100800 */
[----:B------:R-:W-:Y:S02]  /*135fc0*/  STL [R1+0x54d0], R19 ;  /* 0x0054d01301007387 */ /* 0x000fe40000100800 */
[--C-:B------:R-:W-:Y:S02]  /*135fd0*/  IMAD.X R15, R15, 0x1, R244.reuse, P1 ;  /* 0x000000010f0f7824 */ /* 0x100fe400008e06f4 */
[----:B------:R1:W-:Y:S01]  /*135fe0*/  STL [R1+0x5474], R16 ;  /* 0x0054741001007387 */ /* 0x0003e20000100800 */
[----:B------:R-:W-:Y:S01]  /*135ff0*/  IADD3 R6, P1, R6, R246, RZ ;  /* 0x000000f606067210 */ /* 0x000fe20007f3e0ff */
[----:B------:R-:W-:Y:S01]  /*136000*/  STL [R1+0x546c], R14 ;  /* 0x00546c0e01007387 */ /* 0x000fe20000100800 */
[----:B------:R-:W-:Y:S01]  /*136010*/  IADD3.X R13, R13, R244, RZ, P5, !PT ;  /* 0x000000f40d0d7210 */ /* 0x000fe20002ffe4ff */
[----:B------:R1:W-:Y:S02]  /*136020*/  STL [R1+0x5468], R17 ;  /* 0x0054681101007387 */ /* 0x0003e40000100800 */
[----:B------:R-:W-:Y:S01]  /*136030*/  STL [R1+0x5464], R12 ;  /* 0x0054640c01007387 */ /* 0x000fe20000100800 */
[----:B------:R1:W-:Y:S01]  /*136040*/  STL [R1+0x5460], R15 ;  /* 0x0054600f01007387 */ /* 0x0003e20000100800 */
[----:B------:R-:W-:Y:S02]  /*136050*/  STL [R1+0x545c], R6 ;  /* 0x00545c0601007387 */ /* 0x000fe40000100800 */
[----:B------:R1:W-:Y:S02]  /*136060*/  STL [R1+0x5458], R13 ;  /* 0x0054580d01007387 */ /* 0x0003e40000100800 */
[----:B--2---:R-:W2:Y:S01]  /*136070*/  LDL.LU R24, [R1+0x53f4] ;  /* 0x0053f40001187983 */ /* 0x004ea20000300800 */
[----:B---3--:R-:W3:Y:S01]  /*136080*/  LDL.LU R22, [R1+0x53ec] ;  /* 0x0053ec0001167983 */ /* 0x008ee20000300800 */
[----:B----4-:R-:W4:Y:S02]  /*136090*/  LDL.LU R20, [R1+0x53e4] ;  /* 0x0053e40001147983 */ /* 0x010f240000300800 */
[----:B------:R-:W4:Y:S02]  /*1360a0*/  LDL.LU R25, [R1+0x53e8] ;  /* 0x0053e80001197983 */ /* 0x000f240000300800 */
[----:B------:R-:W-:Y:S01]  /*1360b0*/  IMAD.X R7, R7, 0x1, R244, P1 ;  /* 0x0000000107077824 */ /* 0x000fe200008e06f4 */
[----:B-1----:R-:W4:Y:S01]  /*1360c0*/  LDL.LU R23, [R1+0x53e0] ;  /* 0x0053e00001177983 */ /* 0x002f220000300800 */
[----:B------:R-:W-:-:S03]  /*1360d0*/  IMAD.MOV.U32 R4, RZ, RZ, R16 ;  /* 0x000000ffff047224 */ /* 0x000fc600078e0010 */
[----:B------:R1:W-:Y:S01]  /*1360e0*/  STL [R1+0x5450], R7 ;  /* 0x0054500701007387 */ /* 0x0003e20000100800 */
[----:B------:R-:W4:Y:S02]  /*1360f0*/  LDL.LU R21, [R1+0x53d8] ;  /* 0x0053d80001157983 */ /* 0x000f240000300800 */
[----:B------:R-:W4:Y:S01]  /*136100*/  LDL.LU R18, [R1+0x53dc] ;  /* 0x0053dc0001127983 */ /* 0x000f220000300800 */
[C---:B------:R-:W-:Y:S01]  /*136110*/  HMMA.1688.F32.TF32 R104, R40.reuse, R126, R128 ;  /* 0x0000007e2868723c */ /* 0x040fe20000081080 */
[----:B------:R-:W4:Y:S01]  /*136120*/  LDL.LU R16, [R1+0x5374] ;  /* 0x0053740001107983 */ /* 0x000f220000300800 */
[----:B------:R-:W4:Y:S06]  /*136130*/  LDL.LU R126, [R1+0x1158] ;  /* 0x00115800017e7983 */ /* 0x000f2c0000300800 */
[----:B------:R-:W-:Y:S01]  /*136140*/  HMMA.1688.F32.TF32 R48, R40, R134, R136 ;  /* 0x000000862830723c */ /* 0x000fe20000081088 */
[----:B------:R-:W4:Y:S01]  /*136150*/  LDL.LU R127, [R1+0x115c] ;  /* 0x00115c00017f7983 */ /* 0x000f220000300800 */
[----:B------:R-:W4:Y:S01]  /*136160*/  LDL.LU R134, [R1+0x1148] ;  /* 0x0011480001867983 */ /* 0x000f220000300800 */
[----:B------:R-:W4:Y:S02]  /*136170*/  LDL.LU R135, [R1+0x114c] ;  /* 0x00114c0001877983 */ /* 0x000f240000300800 */
[----:B------:R-:W-:-:S02]  /*136180*/  IMAD.MOV.U32 R5, RZ, RZ, R17 ;  /* 0x000000ffff057224 */ /* 0x000fc400078e0011 */
[----:B------:R-:W4:Y:S01]  /*136190*/  LDL.LU R136, [R1+0x2e40] ;  /* 0x002e400001887983 */ /* 0x000f220000300800 */
[----:B------:R-:W4:Y:S01]  /*1361a0*/  LDL.LU R137, [R1+0x2e44] ;  /* 0x002e440001897983 */ /* 0x000f220000300800 */
[----:B------:R-:W4:Y:S02]  /*1361b0*/  LDL.LU R138, [R1+0x2e48] ;  /* 0x002e4800018a7983 */ /* 0x000f240000300800 */
[----:B------:R-:W4:Y:S02]  /*1361c0*/  LDL.LU R139, [R1+0x2e4c] ;  /* 0x002e4c00018b7983 */ /* 0x000f240000300800 */
[----:B------:R-:W4:Y:S01]  /*1361d0*/  LDL.LU R19, [R1+0x53d0] ;  /* 0x0053d00001137983 */ /* 0x000f220000300800 */
[----:B------:R1:W-:Y:S04]  /*1361e0*/  LDGSTS.E [R117+0x10000], [R4.64], P2 ;  /* 0x1000000004757fae */ /* 0x0003e80009121844 */
[----:B------:R-:W4:Y:S01]  /*1361f0*/  LDL.LU R128, [R1+0x2e30] ;  /* 0x002e300001807983 */ /* 0x000f220000300800 */
[----:B------:R-:W4:Y:S02]  /*136200*/  LDL.LU R129, [R1+0x2e34] ;  /* 0x002e340001817983 */ /* 0x000f240000300800 */
[----:B------:R-:W4:Y:S02]  /*136210*/  LDL.LU R130, [R1+0x2e38] ;  /* 0x002e380001827983 */ /* 0x000f240000300800 */
[----:B------:R-:W4:Y:S01]  /*136220*/  LDL.LU R131, [R1+0x2e3c] ;  /* 0x002e3c0001837983 */ /* 0x000f220000300800 */
[----:B------:R-:W4:Y:S01]  /*136230*/  LDL.LU R17, [R1+0x5368] ;  /* 0x0053680001117983 */ /* 0x000f220000300800 */
[----:B-1----:R-:W-:Y:S01]  /*136240*/  MOV R4, R14 ;  /* 0x0000000e00047202 */ /* 0x002fe20000000f00 */
[----:B------:R-:W-:-:S02]  /*136250*/  IMAD.MOV.U32 R5, RZ, RZ, R15 ;  /* 0x000000ffff057224 */ /* 0x000fc400078e000f */
[----:B------:R-:W4:Y:S04]  /*136260*/  LDL.LU R15, [R1+0x5360] ;  /* 0x00536000010f7983 */ /* 0x000f280000300800 */
[----:B------:R1:W-:Y:S01]  /*136270*/  LDGSTS.E [R117+0x10200], [R4.64], P2 ;  /* 0x1020000004757fae */ /* 0x0003e20009121844 */
[----:B------:R-:W4:Y:S01]  /*136280*/  LDL.LU R14, [R1+0x536c] ;  /* 0x00536c00010e7983 */ /* 0x000f220000300800 */
[----:B-1----:R-:W-:Y:S01]  /*136290*/  MOV R4, R12 ;  /* 0x0000000c00047202 */ /* 0x002fe20000000f00 */
[----:B------:R-:W-:Y:S02]  /*1362a0*/  IMAD.MOV.U32 R5, RZ, RZ, R13 ;  /* 0x000000ffff057224 */ /* 0x000fe400078e000d */
[----:B------:R-:W4:Y:S04]  /*1362b0*/  LDL.LU R13, [R1+0x5358] ;  /* 0x00535800010d7983 */ /* 0x000f280000300800 */
[----:B------:R1:W-:Y:S01]  /*1362c0*/  LDGSTS.E [R117+0x10400], [R4.64], P2 ;  /* 0x1040000004757fae */ /* 0x0003e20009121844 */
[----:B------:R-:W4:Y:S01]  /*1362d0*/  LDL.LU R12, [R1+0x5364] ;  /* 0x00536400010c7983 */ /* 0x000f220000300800 */
[----:B-1----:R-:W-:Y:S01]  /*1362e0*/  MOV R5, R7 ;  /* 0x0000000700057202 */ /* 0x002fe20000000f00 */
[----:B------:R-:W-:Y:S01]  /*1362f0*/  IMAD.MOV.U32 R4, RZ, RZ, R6 ;  /* 0x000000ffff047224 */ /* 0x000fe200078e0006 */
[----:B------:R-:W4:Y:S01]  /*136300*/  LDL.LU R7, [R1+0x5350] ;  /* 0x0053500001077983 */ /* 0x000f220000300800 */
[----:B------:R-:W4:Y:S01]  /*136310*/  LDL.LU R6, [R1+0x535c] ;  /* 0x00535c0001067983 */ /* 0x000f220000300800 */
[----:B------:R-:W-:-:S02]  /*136320*/  SEL R2, R2, RZ, !P0 ;  /* 0x000000ff02027207 */ /* 0x000fc40004000000 */
[----:B------:R-:W-:Y:S01]  /*136330*/  ISETP.GT.AND P1, PT, R116, 0x2c, PT ;  /* 0x0000002c7400780c */ /* 0x000fe20003f24270 */
[----:B------:R1:W-:Y:S01]  /*136340*/  LDGSTS.E [R117+0x10600], [R4.64], P2 ;  /* 0x1060000004757fae */ /* 0x0003e20009121844 */
[----:B------:R-:W-:Y:S02]  /*136350*/  ISETP.NE.U32.AND P3, PT, R2, RZ, PT ;  /* 0x000000ff0200720c */ /* 0x000fe40003f65070 */
[----:B------:R-:W-:Y:S01]  /*136360*/  SEL R2, RZ, 0x4, !P1 ;  /* 0x00000004ff027807 */ /* 0x000fe20004800000 */
[----:B------:R-:W-:Y:S02]  /*136370*/  SEL R0, R0, RZ, !P0 ;  /* 0x000000ff00007207 */ /* 0x000fe40004000000 */
[----:B------:R-:W-:Y:S02]  /*136380*/  ISETP.GT.AND P5, PT, R116, 0x30, PT ;  /* 0x000000307400780c */ /* 0x000fe40003fa4270 */
[----:B------:R-:W-:Y:S02]  /*136390*/  ISETP.NE.U32.AND P4, PT, R0, RZ, PT ;  /* 0x000000ff0000720c */ /* 0x000fe40003f85070 */
[----:B------:R-:W-:Y:S01]  /*1363a0*/  SEL R0, RZ, 0x4, !P5 ;  /* 0x00000004ff007807 */ /* 0x000fe20006800000 */
[----:B--2---:R-:W-:-:S02]  /*1363b0*/  IADD3 R24, P1, R24, R246, RZ ;  /* 0x000000f618187210 */ /* 0x004fc40007f3e0ff */
[----:B---3--:R-:W-:-:S03]  /*1363c0*/  IADD3 R22, P2, R22, R246, RZ ;  /* 0x000000f616167210 */ /* 0x008fc60007f5e0ff */
[----:B----4-:R-:W-:Y:S02]  /*1363d0*/  IMAD.X R25, R25, 0x1, R244, P1 ;  /* 0x0000000119197824 */ /* 0x010fe400008e06f4 */
[----:B-1----:R-:W-:Y:S02]  /*1363e0*/  IMAD.MOV.U32 R4, RZ, RZ, R24 ;  /* 0x000000ffff047224 */ /* 0x002fe400078e0018 */
[----:B------:R-:W-:Y:S02]  /*1363f0*/  IMAD.X R23, R23, 0x1, R244, P2 ;  /* 0x0000000117177824 */ /* 0x000fe400010e06f4 */
[----:B------:R-:W-:Y:S01]  /*136400*/  IMAD.MOV.U32 R5, RZ, RZ, R25 ;  /* 0x000000ffff057224 */ /* 0x000fe200078e0019 */
[----:B------:R-:W-:-:S04]  /*136410*/  IADD3 R20, P5, R20, R246, RZ ;  /* 0x000000f614147210 */ /* 0x000fc80007fbe0ff */
[----:B------:R1:W-:Y:S01]  /*136420*/  LDGSTS.E [R117+0x12000], [R4.64], P3 ;  /* 0x1200000004757fae */ /* 0x0003e20009921844 */
[----:B------:R-:W-:Y:S01]  /*136430*/  IADD3.X R21, R21, R244, RZ, P5, !PT ;  /* 0x000000f415157210 */ /* 0x000fe20002ffe4ff */
[----:B------:R-:W-:Y:S02]  /*136440*/  IADD3 R18, P5, R18, R246, RZ ;  /* 0x000000f612127210 */ /* 0x000fe40007fbe0ff */
[----:B-1----:R-:W-:Y:S02]  /*136450*/  IMAD.MOV.U32 R4, RZ, RZ, R22 ;  /* 0x000000ffff047224 */ /* 0x002fe400078e0016 */
[----:B------:R-:W-:Y:S01]  /*136460*/  IMAD.MOV.U32 R5, RZ, RZ, R23 ;  /* 0x000000ffff057224 */ /* 0x000fe200078e0017 */
[----:B------:R-:W-:-:S04]  /*136470*/  IADD3.X R19, R19, R244, RZ, P5, !PT ;  /* 0x000000f413137210 */ /* 0x000fc80002ffe4ff */
[----:B------:R1:W-:Y:S01]  /*136480*/  LDGSTS.E [R117+0x12200], [R4.64], P3 ;  /* 0x1220000004757fae */ /* 0x0003e20009921844 */
[----:B------:R-:W-:-:S03]  /*136490*/  IADD3 R16, P5, R16, R246, RZ ;  /* 0x000000f610107210 */ /* 0x000fc60007fbe0ff */
[----:B------:R2:W-:Y:S01]  /*1364a0*/  STL [R1+0x53f4], R24 ;  /* 0x0053f41801007387 */ /* 0x0005e20000100800 */
[----:B-1----:R-:W-:Y:S01]  /*1364b0*/  MOV R4, R20 ;  /* 0x0000001400047202 */ /* 0x002fe20000000f00 */
[----:B------:R-:W-:-:S05]  /*1364c0*/  IMAD.MOV.U32 R5, RZ, RZ, R21 ;  /* 0x000000ffff057224 */ /* 0x000fca00078e0015 */
[----:B------:R1:W-:Y:S04]  /*1364d0*/  LDGSTS.E [R117+0x12400], [R4.64], P3 ;  /* 0x1240000004757fae */ /* 0x0003e80009921844 */
[----:B------:R3:W-:Y:S01]  /*1364e0*/  STL [R1+0x53ec], R22 ;  /* 0x0053ec1601007387 */ /* 0x0007e20000100800 */
[----:B------:R4:W-:Y:S02]  /*1364f0*/  STL [R1+0x53e4], R20 ;  /* 0x0053e41401007387 */ /* 0x0009e40000100800 */
[----:B------:R2:W-:Y:S02]  /*136500*/  STL [R1+0x53e8], R25 ;  /* 0x0053e81901007387 */ /* 0x0005e40000100800 */
[----:B------:R2:W-:Y:S02]  /*136510*/  STL [R1+0x53e0], R23 ;  /* 0x0053e01701007387 */ /* 0x0005e40000100800 */
[----:B-1----:R-:W-:Y:S01]  /*136520*/  IMAD.MOV.U32 R4, RZ, RZ, R18 ;  /* 0x000000ffff047224 */ /* 0x002fe200078e0012 */
[----:B------:R-:W-:Y:S01]  /*136530*/  MOV R5, R19 ;  /* 0x0000001300057202 */ /* 0x000fe20000000f00 */
[----:B------:R-:W-:-:S04]  /*136540*/  IMAD.X R17, R17, 0x1, R244, P5 ;  /* 0x0000000111117824 */ /* 0x000fc800028e06f4 */
[----:B------:R1:W-:Y:S01]  /*136550*/  LDGSTS.E [R117+0x12600], [R4.64], P3 ;  /* 0x1260000004757fae */ /* 0x0003e20009921844 */
[----:B------:R-:W-:-:S03]  /*136560*/  IADD3 R14, P3, R14, R246, RZ ;  /* 0x000000f60e0e7210 */ /* 0x000fc60007f7e0ff */
[----:B------:R1:W-:Y:S01]  /*136570*/  STL [R1+0x53d8], R21 ;  /* 0x0053d81501007387 */ /* 0x0003e20000100800 */
[-C--:B------:R-:W-:Y:S01]  /*136580*/  IADD3 R12, P5, R12, R246.reuse, RZ ;  /* 0x000000f60c0c7210 */ /* 0x080fe20007fbe0ff */
[----:B------:R1:W-:Y:S02]  /*136590*/  STL [R1+0x53dc], R18 ;  /* 0x0053dc1201007387 */ /* 0x0003e40000100800 */
[----:B------:R-:W-:Y:S02]  /*1365a0*/  STL [R1+0x53d0], R19 ;  /* 0x0053d01301007387 */ /* 0x000fe40000100800 */
[--C-:B------:R-:W-:Y:S01]  /*1365b0*/  IMAD.X R15, R15, 0x1, R244.reuse, P3 ;  /* 0x000000010f0f7824 */ /* 0x100fe200018e06f4 */
[----:B------:R1:W-:Y:S01]  /*1365c0*/  STL [R1+0x5374], R16 ;  /* 0x0053741001007387 */ /* 0x0003e20000100800 */
[----:B------:R-:W-:Y:S01]  /*1365d0*/  IADD3 R6, P3, R6, R246, RZ ;  /* 0x000000f606067210 */ /* 0x000fe20007f7e0ff */
[----:B------:R-:W-:Y:S01]  /*1365e0*/  STL [R1+0x536c], R14 ;  /* 0x00536c0e01007387 */ /* 0x000fe20000100800 */
[----:B------:R-:W-:Y:S01]  /*1365f0*/  IADD3.X R13, R13, R244, RZ, P5, !PT ;  /* 0x000000f40d0d7210 */ /* 0x000fe20002ffe4ff */
[----:B------:R1:W-:Y:S01]  /*136600*/  STL [R1+0x5368], R17 ;  /* 0x0053681101007387 */ /* 0x0003e20000100800 */
[----:B------:R-:W-:Y:S02]  /*136610*/  STL [R1+0x5364], R12 ;  /* 0x0053640c01007387 */ /* 0x000fe40000100800 */
[----:B------:R1:W-:Y:S02]  /*136620*/  STL [R1+0x5360], R15 ;  /* 0x0053600f01007387 */ /* 0x0003e40000100800 */
[----:B------:R-:W-:Y:S01]  /*136630*/  STL [R1+0x535c], R6 ;  /* 0x00535c0601007387 */ /* 0x000fe20000100800 */
[----:B------:R1:W-:Y:S01]  /*136640*/  STL [R1+0x5358], R13 ;  /* 0x0053580d01007387 */ /* 0x0003e20000100800 */
[----:B--2---:R-:W2:Y:S02]  /*136650*/  LDL.LU R24, [R1+0x52f4] ;  /* 0x0052f40001187983 */ /* 0x004ea40000300800 */
[----:B---3--:R-:W3:Y:S02]  /*136660*/  LDL.LU R22, [R1+0x52ec] ;  /* 0x0052ec0001167983 */ /* 0x008ee40000300800 */
[----:B----4-:R-:W4:Y:S01]  /*136670*/  LDL.LU R20, [R1+0x52e4] ;  /* 0x0052e40001147983 */ /* 0x010f220000300800 */
[----:B------:R-:W4:Y:S01]  /*136680*/  LDL.LU R25, [R1+0x52e8] ;  /* 0x0052e80001197983 */ /* 0x000f220000300800 */
[----:B------:R-:W-:-:S02]  /*136690*/  IMAD.X R7, R7, 0x1, R244, P3 ;  /* 0x0000000107077824 */ /* 0x000fc400018e06f4 */
[----:B------:R-:W4:Y:S02]  /*1366a0*/  LDL.LU R23, [R1+0x52e0] ;  /* 0x0052e00001177983 */ /* 0x000f240000300800 */
[----:B-1----:R-:W-:Y:S01]  /*1366b0*/  IMAD.MOV.U32 R4, RZ, RZ, R16 ;  /* 0x000000ffff047224 */ /* 0x002fe200078e0010 */
[----:B------:R1:W-:Y:S01]  /*1366c0*/  STL [R1+0x5350], R7 ;  /* 0x0053500701007387 */ /* 0x0003e20000100800 */
        /* <DEDUP_REMOVED lines=9> */
[----:B------:R-:W-:-:S02]  /*136760*/  IMAD.MOV.U32 R5, RZ, RZ, R17 ;  /* 0x000000ffff057224 */ /* 0x000fc400078e0011 */
[----:B------:R-:W4:Y:S02]  /*136770*/  LDL.LU R136, [R1+0x2e20] ;  /* 0x002e200001887983 */ /* 0x000f240000300800 */
[----:B------:R-:W4:Y:S01]  /*136780*/  LDL.LU R137, [R1+0x2e24] ;  /* 0x002e240001897983 */ /* 0x000f220000300800 */
[----:B------:R-:W4:Y:S01]  /*136790*/  LDL.LU R138, [R1+0x2e28] ;  /* 0x002e2800018a7983 */ /* 0x000f220000300800 */
[----:B------:R-:W4:Y:S02]  /*1367a0*/  LDL.LU R139, [R1+0x2e2c] ;  /* 0x002e2c00018b7983 */ /* 0x000f240000300800 */
[----:B------:R-:W4:Y:S01]  /*1367b0*/  LDL.LU R19, [R1+0x52d0] ;  /* 0x0052d00001137983 */ /* 0x000f220000300800 */
[----:B------:R1:W-:Y:S01]  /*1367c0*/  LDGSTS.E [R117+0x14000], [R4.64], P4 ;  /* 0x1400000004757fae */ /* 0x0003e2000a121844 */
[----:B------:R-:W4:Y:S02]  /*1367d0*/  LDL.LU R132, [R1+0x2e10] ;  /* 0x002e100001847983 */ /* 0x000f240000300800 */
[----:B------:R-:W4:Y:S02]  /*1367e0*/  LDL.LU R133, [R1+0x2e14] ;  /* 0x002e140001857983 */ /* 0x000f240000300800 */
[----:B------:R-:W4:Y:S01]  /*1367f0*/  LDL.LU R134, [R1+0x2e18] ;  /* 0x002e180001867983 */ /* 0x000f220000300800 */
        /* <DEDUP_REMOVED lines=265> */
[----:B------:R-:W-:Y:S01]  /*137890*/  HMMA.1688.F32.TF32 R44, R40, R146, R28 ;  /* 0x00000092282c723c */ /* 0x000fe2000008101c */
[----:B------:R-:W4:Y:S01]  /*1378a0*/  LDL.LU R16, [R1+0x4f74] ;  /* 0x004f740001107983 */ /* 0x000f220000300800 */
[----:B------:R-:W4:Y:S02]  /*1378b0*/  LDL.LU R30, [R1+0x11d8] ;  /* 0x0011d800011e7983 */ /* 0x000f240000300800 */
[----:B------:R-:W4:Y:S02]  /*1378c0*/  LDL.LU R31, [R1+0x11dc] ;  /* 0x0011dc00011f7983 */ /* 0x000f240000300800 */
[----:B------:R-:W4:Y:S01]  /*1378d0*/  LDL.LU R146, [R1+0x11b8] ;  /* 0x0011b80001927983 */ /* 0x000f220000300800 */
        /* <DEDUP_REMOVED lines=8> */
[----:B------:R-:W-:Y:S01]  /*137960*/  HMMA.1688.F32.TF32 R140, R40, R142, R188 ;  /* 0x0000008e288c723c */ /* 0x000fe200000810bc */
[----:B------:R-:W4:Y:S02]  /*137970*/  LDL.LU R188, [R1+0x2db0] ;  /* 0x002db00001bc7983 */ /* 0x000f240000300800 */
[----:B------:R-:W4:Y:S01]  /*137980*/  LDL.LU R189, [R1+0x2db4] ;  /* 0x002db40001bd7983 */ /* 0x000f220000300800 */
[----:B------:R-:W4:Y:S01]  /*137990*/  LDL.LU R190, [R1+0x2db8] ;  /* 0x002db80001be7983 */ /* 0x000f220000300800 */
[----:B------:R-:W4:Y:S02]  /*1379a0*/  LDL.LU R191, [R1+0x2dbc] ;  /* 0x002dbc0001bf7983 */ /* 0x000f240000300800 */
        /* <DEDUP_REMOVED lines=507> */
[----:B------:R1:W-:Y:S04]  /*139960*/  LDGSTS.E [R117+0x36200], [R4.64], P1 ;  /* 0x3620000004757fae */ /* 0x0003e80008921844 */
[----:B------:R-:W-:Y:S01]  /*139970*/  STL [R1+0x4ad8], R24 ;  /* 0x004ad81801007387 */ /* 0x000fe20000100800 */
[----:B------:R-:W-:Y:S02]  /*139980*/  IADD3 R16, P5, R16, R246, RZ ;  /* 0x000000f610107210 */ /* 0x000fe40007fbe0ff */
[----:B-1----:R-:W-:Y:S01]  /*139990*/  MOV R4, R20 ;  /* 0x0000001400047202 */ /* 0x002fe20000000f00 */
[----:B------:R-:W-:-:S05]  /*1399a0*/  IMAD.MOV.U32 R5, RZ, RZ, R21 ;  /* 0x000000ffff057224 */ /* 0x000fca00078e0015 */
[----:B------:R1:W-:Y:S04]  /*1399b0*/  LDGSTS.E [R117+0x36400], [R4.64], P1 ;  /* 0x3640000004757fae */ /* 0x0003e80008921844 */
[----:B------:R2:W-:Y:S01]  /*1399c0*/  STL [R1+0x4ae0], R22 ;  /* 0x004ae01601007387 */ /* 0x0005e20000100800 */
[----:B------:R3:W-:Y:S02]  /*1399d0*/  STL [R1+0x4ae8], R20 ;  /* 0x004ae81401007387 */ /* 0x0007e40000100800 */
[----:B------:R-:W-:Y:S02]  /*1399e0*/  STL [R1+0x4ad4], R25 ;  /* 0x004ad41901007387 */ /* 0x000fe40000100800 */
[----:B------:R-:W-:Y:S02]  /*1399f0*/  STL [R1+0x4adc], R23 ;  /* 0x004adc1701007387 */ /* 0x000fe40000100800 */
[----:B-1----:R-:W-:Y:S01]  /*139a00*/  IMAD.MOV.U32 R4, RZ, RZ, R18 ;  /* 0x000000ffff047224 */ /* 0x002fe200078e0012 */
[----:B------:R-:W-:Y:S01]  /*139a10*/  MOV R5, R19 ;  /* 0x0000001300057202 */ /* 0x000fe20000000f00 */
[----:B------:R-:W-:Y:S04]  /*139a20*/  STL [R1+0x4ae4], R21 ;  /* 0x004ae41501007387 */ /* 0x000fe80000100800 */
[----:B------:R1:W-:Y:S01]  /*139a30*/  LDGSTS.E [R117+0x36600], [R4.64], P1 ;  /* 0x3660000004757fae */ /* 0x0003e20008921844 */
[----:B------:R-:W-:Y:S01]  /*139a40*/  IADD3 R14, P1, R14, R246, RZ ;  /* 0x000000f60e0e7210 */ /* 0x000fe20007f3e0ff */
[----:B------:R-:W-:-:S02]  /*139a50*/  IMAD.X R17, R17, 0x1, R244, P5 ;  /* 0x0000000111117824 */ /* 0x000fc400028e06f4 */
[----:B------:R4:W-:Y:S01]  /*139a60*/  STL [R1+0x4af0], R18 ;  /* 0x004af01201007387 */ /* 0x0009e20000100800 */
[-C--:B------:R-:W-:Y:S01]  /*139a70*/  IADD3 R12, P5, R12, R246.reuse, RZ ;  /* 0x000000f60c0c7210 */ /* 0x080fe20007fbe0ff */
[----:B------:R1:W-:Y:S01]  /*139a80*/  STL [R1+0x4aec], R19 ;  /* 0x004aec1301007387 */ /* 0x0003e20000100800 */
[--C-:B------:R-:W-:Y:S02]  /*139a90*/  IMAD.X R15, R15, 0x1, R244.reuse, P1 ;  /* 0x000000010f0f7824 */ /* 0x100fe400008e06f4 */
[----:B------:R1:W-:Y:S02]  /*139aa0*/  STL [R1+0x4a58], R16 ;  /* 0x004a581001007387 */ /* 0x0003e40000100800 */
[----:B------:R1:W-:Y:S01]  /*139ab0*/  STL [R1+0x4a60], R14 ;  /* 0x004a600e01007387 */ /* 0x0003e20000100800 */
[----:B------:R-:W-:Y:S01]  /*139ac0*/  IADD3 R6, P1, R6, R246, RZ ;  /* 0x000000f606067210 */ /* 0x000fe20007f3e0ff */
[----:B------:R1:W-:Y:S01]  /*139ad0*/  STL [R1+0x4a54], R17 ;  /* 0x004a541101007387 */ /* 0x0003e20000100800 */
[----:B------:R-:W-:Y:S01]  /*139ae0*/  IADD3.X R13, R13, R244, RZ, P5, !PT ;  /* 0x000000f40d0d7210 */ /* 0x000fe20002ffe4ff */
[----:B------:R-:W-:Y:S02]  /*139af0*/  STL [R1+0x4a68], R12 ;  /* 0x004a680c01007387 */ /* 0x000fe40000100800 */
[----:B------:R1:W-:Y:S01]  /*139b00*/  STL [R1+0x4a5c], R15 ;  /* 0x004a5c0f01007387 */ /* 0x0003e20000100800 */
[----:B--2---:R-:W2:Y:S01]  /*139b10*/  LDL.LU R22, [R1+0x4908] ;  /* 0x0049080001167983 */ /* 0x004ea20000300800 */
[----:B------:R-:W-:Y:S02]  /*139b20*/  STL [R1+0x4a70], R6 ;  /* 0x004a700601007387 */ /* 0x000fe40000100800 */
[----:B------:R1:W-:Y:S02]  /*139b30*/  STL [R1+0x4a64], R13 ;  /* 0x004a640d01007387 */ /* 0x0003e40000100800 */
[----:B---3--:R-:W3:Y:S02]  /*139b40*/  LDL.LU R20, [R1+0x4910] ;  /* 0x0049100001147983 */ /* 0x008ee40000300800 */
[----:B------:R-:W-:Y:S01]  /*139b50*/  IMAD.X R7, R7, 0x1, R244, P1 ;  /* 0x0000000107077824 */ /* 0x000fe200008e06f4 */
[----:B----4-:R-:W4:Y:S01]  /*139b60*/  LDL.LU R18, [R1+0x49f0] ;  /* 0x0049f00001127983 */ /* 0x010f220000300800 */
[----:B------:R-:W4:Y:S02]  /*139b70*/  LDL.LU R23, [R1+0x4904] ;  /* 0x0049040001177983 */ /* 0x000f240000300800 */
[----:B------:R-:W4:Y:S01]  /*139b80*/  LDL.LU R21, [R1+0x490c] ;  /* 0x00490c0001157983 */ /* 0x000f220000300800 */
[----:B------:R1:W-:Y:S02]  /*139b90*/  STL [R1+0x4a6c], R7 ;  /* 0x004a6c0701007387 */ /* 0x0003e40000100800 */
[----:B-1----:R-:W4:Y:S02]  /*139ba0*/  LDL.LU R19, [R1+0x49ec] ;  /* 0x0049ec0001137983 */ /* 0x002f240000300800 */
[----:B------:R-:W-:-:S02]  /*139bb0*/  IMAD.MOV.U32 R4, RZ, RZ, R16 ;  /* 0x000000ffff047224 */ /* 0x000fc400078e0010 */
[----:B------:R-:W-:Y:S01]  /*139bc0*/  IMAD.MOV.U32 R5, RZ, RZ, R17 ;  /* 0x000000ffff057224 */ /* 0x000fe200078e0011 */
[----:B------:R-:W4:Y:S04]  /*139bd0*/  LDL.LU R16, [R1+0x49f8] ;  /* 0x0049f80001107983 */ /* 0x000f280000300800 */
[----:B------:R1:W-:Y:S01]  /*139be0*/  LDGSTS.E [R117+0x38000], [R4.64], P2 ;  /* 0x3800000004757fae */ /* 0x0003e20009121844 */
[C---:B------:R-:W-:Y:S01]  /*139bf0*/  HMMA.1688.F32.TF32 R64, R40.reuse, R202, R148 ;  /* 0x000000ca2840723c */ /* 0x040fe20000081094 */
[----:B-1----:R-:W-:Y:S01]  /*139c00*/  MOV R4, R14 ;  /* 0x0000000e00047202 */ /* 0x002fe20000000f00 */
[----:B------:R-:W-:Y:S01]  /*139c10*/  IMAD.MOV.U32 R5, RZ, RZ, R15 ;  /* 0x000000ffff057224 */ /* 0x000fe200078e000f */
[----:B------:R-:W4:Y:S01]  /*139c20*/  LDL.LU R14, [R1+0x4950] ;  /* 0x00495000010e7983 */ /* 0x000f220000300800 */
[----:B------:R-:W4:Y:S02]  /*139c30*/  LDL.LU R202, [R1+0x1288] ;  /* 0x0012880001ca7983 */ /* 0x000f240000300800 */
[----:B------:R-:W4:Y:S02]  /*139c40*/  LDL.LU R203, [R1+0x128c] ;  /* 0x00128c0001cb7983 */ /* 0x000f240000300800 */
[----:B------:R-:W4:Y:S01]  /*139c50*/  LDL.LU R148, [R1+0x2d00] ;  /* 0x002d000001947983 */ /* 0x000f220000300800 */
[----:B------:R1:W-:Y:S04]  /*139c60*/  LDGSTS.E [R117+0x38200], [R4.64], P2 ;  /* 0x3820000004757fae */ /* 0x0003e80009121844 */
[----:B------:R-:W4:Y:S01]  /*139c70*/  LDL.LU R149, [R1+0x2d04] ;  /* 0x002d040001957983 */ /* 0x000f220000300800 */
[----:B------:R-:W4:Y:S01]  /*139c80*/  LDL.LU R150, [R1+0x2d08] ;  /* 0x002d080001967983 */ /* 0x000f220000300800 */
[----:B------:R-:W-:Y:S01]  /*139c90*/  HMMA.1688.F32.TF32 R60, R40, R30, R188 ;  /* 0x0000001e283c723c */ /* 0x000fe200000810bc */
[----:B------:R-:W4:Y:S01]  /*139ca0*/  LDL.LU R151, [R1+0x2d0c] ;  /* 0x002d0c0001977983 */ /* 0x000f220000300800 */
[----:B------:R-:W4:Y:S01]  /*139cb0*/  LDL.LU R30, [R1+0x1298] ;  /* 0x00129800011e7983 */ /* 0x000f220000300800 */
[----:B------:R-:W4:Y:S01]  /*139cc0*/  LDL.LU R31, [R1+0x129c] ;  /* 0x00129c00011f7983 */ /* 0x000f220000300800 */
[----:B------:R-:W-:Y:S01]  /*139cd0*/  SEL R2, R2, RZ, !P0 ;  /* 0x000000ff02027207 */ /* 0x000fe20004000000 */
[----:B------:R-:W4:Y:S01]  /*139ce0*/  LDL.LU R17, [R1+0x49f4] ;  /* 0x0049f40001117983 */ /* 0x000f220000300800 */
[----:B------:R-:W-:Y:S01]  /*139cf0*/  ISETP.GT.AND P1, PT, R116, 0x7c, PT ;  /* 0x0000007c7400780c */ /* 0x000fe20003f24270 */
[----:B------:R-:W4:Y:S01]  /*139d00*/  LDL.LU R188, [R1+0x2cf0] ;  /* 0x002cf00001bc7983 */ /* 0x000f220000300800 */
[----:B------:R-:W-:-:S02]  /*139d10*/  SEL R0, R0, RZ, !P0 ;  /* 0x000000ff00007207 */ /* 0x000fc40004000000 */
[----:B-1----:R-:W-:Y:S01]  /*139d20*/  MOV R4, R12 ;  /* 0x0000000c00047202 */ /* 0x002fe20000000f00 */
[----:B------:R-:W-:Y:S01]  /*139d30*/  IMAD.MOV.U32 R5, RZ, RZ, R13 ;  /* 0x000000ffff057224 */ /* 0x000fe200078e000d */
[----:B------:R-:W4:Y:S01]  /*139d40*/  LDL.LU R189, [R1+0x2cf4] ;  /* 0x002cf40001bd7983 */ /* 0x000f220000300800 */
[----:B------:R-:W-:Y:S01]  /*139d50*/  ISETP.GT.AND P5, PT, R116, 0x1, PT ;  /* 0x000000017400780c */ /* 0x000fe20003fa4270 */
[----:B------:R-:W4:Y:S01]  /*139d60*/  LDL.LU R190, [R1+0x2cf8] ;  /* 0x002cf80001be7983 */ /* 0x000f220000300800 */
[----:B------:R-:W-:Y:S01]  /*139d70*/  ISETP.NE.U32.AND P3, PT, R2, RZ, PT ;  /* 0x000000ff0200720c */ /* 0x000fe20003f65070 */
[----:B------:R1:W-:Y:S04]  /*139d80*/  LDGSTS.E [R117+0x38400], [R4.64], P2 ;  /* 0x3840000004757fae */ /* 0x0003e80009121844 */
[----:B------:R-:W4:Y:S01]  /*139d90*/  LDL.LU R191, [R1+0x2cfc] ;  /* 0x002cfc0001bf7983 */ /* 0x000f220000300800 */
[----:B------:R-:W4:Y:S01]  /*139da0*/  LDL.LU R15, [R1+0x494c] ;  /* 0x00494c00010f7983 */ /* 0x000f220000300800 */
[----:B------:R-:W-:-:S02]  /*139db0*/  SEL R2, RZ, 0x4, !P1 ;  /* 0x00000004ff027807 */ /* 0x000fc40004800000 */
[----:B------:R-:W-:Y:S01]  /*139dc0*/  ISETP.NE.U32.AND P4, PT, R0, RZ, PT ;  /* 0x000000ff0000720c */ /* 0x000fe20003f85070 */
[----:B------:R-:W4:Y:S01]  /*139dd0*/  LDL.LU R13, [R1+0x4954] ;  /* 0x00495400010d7983 */ /* 0x000f220000300800 */
[----:B------:R-:W4:Y:S02]  /*139de0*/  LDL.LU R12, [R1+0x4958] ;  /* 0x00495800010c7983 */ /* 0x000f240000300800 */
[----:B-1----:R-:W-:Y:S01]  /*139df0*/  IMAD.MOV.U32 R4, RZ, RZ, R6 ;  /* 0x000000ffff047224 */ /* 0x002fe200078e0006 */
[----:B------:R-:W-:Y:S02]  /*139e00*/  MOV R5, R7 ;  /* 0x0000000700057202 */ /* 0x000fe40000000f00 */
[----:B------:R-:W-:Y:S01]  /*139e10*/  SEL R0, RZ, 0x4, !P5 ;  /* 0x00000004ff007807 */ /* 0x000fe20006800000 */
[----:B------:R-:W4:Y:S04]  /*139e20*/  LDL.LU R7, [R1+0x495c] ;  /* 0x00495c0001077983 */ /* 0x000f280000300800 */
[----:B------:R1:W-:Y:S01]  /*139e30*/  LDGSTS.E [R117+0x38600], [R4.64], P2 ;  /* 0x3860000004757fae */ /* 0x0003e20009121844 */
[----:B------:R-:W4:Y:S01]  /*139e40*/  LDL.LU R6, [R1+0x4960] ;  /* 0x0049600001067983 */ /* 0x000f220000300800 */
[----:B------:R-:W-:-:S02]  /*139e50*/  SEL R2, R2, RZ, !P0 ;  /* 0x000000ff02027207 */ /* 0x000fc40004000000 */
[----:B------:R-:W-:Y:S02]  /*139e60*/  SEL R0, R0, RZ, !P0 ;  /* 0x000000ff00007207 */ /* 0x000fe40004000000 */
[----:B------:R-:W-:Y:S02]  /*139e70*/  ISETP.NE.U32.AND P5, PT, R2, RZ, PT ;  /* 0x000000ff0200720c */ /* 0x000fe40003fa5070 */
[-C--:B--2---:R-:W-:Y:S02]  /*139e80*/  IADD3 R22, P2, R22, R246.reuse, RZ ;  /* 0x000000f616167210 */ /* 0x084fe40007f5e0ff */
[-C--:B---3--:R-:W-:Y:S02]  /*139e90*/  IADD3 R20, P6, R20, R246.reuse, RZ ;  /* 0x000000f614147210 */ /* 0x088fe40007fde0ff */
[----:B----4-:R-:W-:Y:S01]  /*139ea0*/  IADD3 R18, P1, R18, R246, RZ ;  /* 0x000000f612127210 */ /* 0x010fe20007f3e0ff */
[--C-:B------:R-:W-:Y:S01]  /*139eb0*/  IMAD.X R23, R23, 0x1, R244.reuse, P2 ;  /* 0x0000000117177824 */ /* 0x100fe200010e06f4 */
[----:B------:R-:W-:Y:S01]  /*139ec0*/  STL [R1+0x4908], R22 ;  /* 0x0049081601007387 */ /* 0x000fe20000100800 */
[----:B------:R-:W-:-:S02]  /*139ed0*/  IMAD.X R21, R21, 0x1, R244, P6 ;  /* 0x0000000115157824 */ /* 0x000fc400030e06f4 */
[----:B------:R-:W-:Y:S01]  /*139ee0*/  STL [R1+0x4910], R20 ;  /* 0x0049101401007387 */ /* 0x000fe20000100800 */
[----:B------:R-:W-:Y:S01]  /*139ef0*/  IADD3.X R19, R19, R244, RZ, P1, !PT ;  /* 0x000000f413137210 */ /* 0x000fe20000ffe4ff */
[----:B------:R-:W-:Y:S01]  /*139f00*/  STL [R1+0x49f0], R18 ;  /* 0x0049f01201007387 */ /* 0x000fe20000100800 */
[----:B------:R2:W-:Y:S02]  /*139f10*/  STL [R1+0x4904], R23 ;  /* 0x0049041701007387 */ /* 0x0005e40000100800 */
[----:B------:R3:W-:Y:S02]  /*139f20*/  STL [R1+0x490c], R21 ;  /* 0x00490c1501007387 */ /* 0x0007e40000100800 */
[----:B------:R-:W4:Y:S01]  /*139f30*/  LDL.LU R2, [R1+0x4964] ;  /* 0x0049640001027983 */ /* 0x000f220000300800 */
[----:B------:R-:W-:Y:S01]  /*139f40*/  ISETP.NE.U32.AND P6, PT, R0, RZ, PT ;  /* 0x000000ff0000720c */ /* 0x000fe20003fc5070 */
[----:B------:R2:W-:Y:S01]  /*139f50*/  STL [R1+0x49ec], R19 ;  /* 0x0049ec1301007387 */ /* 0x0005e20000100800 */
[----:B------:R-:W4:Y:S01]  /*139f60*/  LDL.LU R0, [R1+0x4968] ;  /* 0x0049680001007983 */ /* 0x000f220000300800 */
[----:B------:R-:W-:Y:S01]  /*139f70*/  IADD3 R16, P1, R16, R246, RZ ;  /* 0x000000f610107210 */ /* 0x000fe20007f3e0ff */
[----:B-1----:R-:W-:-:S02]  /*139f80*/  IMAD.MOV.U32 R4, RZ, RZ, R22 ;  /* 0x000000ffff047224 */ /* 0x002fc400078e0016 */
[----:B------:R-:W-:-:S05]  /*139f90*/  IMAD.MOV.U32 R5, RZ, RZ, R23 ;  /* 0x000000ffff057224 */ /* 0x000fca00078e0017 */
[----:B------:R1:W-:Y:S04]  /*139fa0*/  LDGSTS.E [R117+0x3a000], [R4.64], P3 ;  /* 0x3a00000004757fae */ /* 0x0003e80009921844 */
[----:B------:R-:W-:Y:S01]  /*139fb0*/  STL [R1+0x49f8], R16 ;  /* 0x0049f81001007387 */ /* 0x000fe20000100800 */
[----:B-1----:R-:W-:Y:S02]  /*139fc0*/  IMAD.MOV.U32 R4, RZ, RZ, R20 ;  /* 0x000000ffff047224 */ /* 0x002fe400078e0014 */
[----:B------:R-:W-:Y:S01]  /*139fd0*/  IMAD.MOV.U32 R5, RZ, RZ, R21 ;  /* 0x000000ffff057224 */ /* 0x000fe200078e0015 */
[----:B------:R-:W-:Y:S01]  /*139fe0*/  IADD3.X R17, R17, R244, RZ, P1, !PT ;  /* 0x000000f411117210 */ /* 0x000fe20000ffe4ff */
[----:B------:R-:W-:-:S03]  /*139ff0*/  IADD3 R14, P1, R14, R246, RZ ;  /* 0x000000f60e0e7210 */ /* 0x000fc60007f3e0ff */
[----:B------:R1:W-:Y:S04]  /*13a000*/  LDGSTS.E [R117+0x3a200], [R4.64], P3 ;  /* 0x3a20000004757fae */ /* 0x0003e80009921844 */
[----:B------:R1:W-:Y:S01]  /*13a010*/  STL [R1+0x49f4], R17 ;  /* 0x0049f41101007387 */ /* 0x0003e20000100800 */
[----:B--2---:R-:W2:Y:S02]  /*13a020*/  LDL.LU R23, [R1+0x48c0] ;  /* 0x0048c00001177983 */ /* 0x004ea40000300800 */
[----:B---3--:R-:W2:Y:S02]  /*13a030*/  LDL.LU R21, [R1+0x48c8] ;  /* 0x0048c80001157983 */ /* 0x008ea40000300800 */
[----:B------:R-:W-:Y:S02]  /*13a040*/  STL [R1+0x4950], R14 ;  /* 0x0049500e01007387 */ /* 0x000fe40000100800 */
[--C-:B------:R-:W-:Y:S01]  /*13a050*/  IMAD.X R15, R15, 0x1, R244.reuse, P1 ;  /* 0x000000010f0f7824 */ /* 0x100fe200008e06f4 */
[----:B------:R-:W-:Y:S01]  /*13a060*/  IADD3 R12, P2, R12, R246, RZ ;  /* 0x000000f60c0c7210 */ /* 0x000fe20007f5e0ff */
[----:B-1----:R-:W-:Y:S01]  /*13a070*/  IMAD.MOV.U32 R5, RZ, RZ, R19 ;  /* 0x000000ffff057224 */ /* 0x002fe200078e0013 */
[----:B------:R-:W-:Y:S01]  /*13a080*/  MOV R4, R18 ;  /* 0x0000001200047202 */ /* 0x000fe20000000f00 */
[----:B------:R-:W2:Y:S02]  /*13a090*/  LDL.LU R19, [R1+0x48d0] ;  /* 0x0048d00001137983 */ /* 0x000ea40000300800 */
[----:B------:R-:W-:-:S02]  /*13a0a0*/  IMAD.X R13, R13, 0x1, R244, P2 ;  /* 0x000000010d0d7824 */ /* 0x000fc400010e06f4 */
[----:B------:R-:W-:Y:S01]  /*13a0b0*/  STL [R1+0x4958], R12 ;  /* 0x0049580c01007387 */ /* 0x000fe20000100800 */
[----:B------:R1:W-:Y:S04]  /*13a0c0*/  STL [R1+0x494c], R15 ;  /* 0x00494c0f01007387 */ /* 0x0003e80000100800 */
[----:B------:R1:W-:Y:S01]  /*13a0d0*/  LDGSTS.E [R117+0x3a400], [R4.64], P3 ;  /* 0x3a40000004757fae */ /* 0x0003e20009921844 */
[----:B------:R-:W-:-:S04]  /*13a0e0*/  IADD3 R6, P1, R6, R246, RZ ;  /* 0x000000f606067210 */ /* 0x000fc80007f3e0ff */
[----:B------:R-:W-:Y:S01]  /*13a0f0*/  IADD3.X R7, R7, R244, RZ, P1, !PT ;  /* 0x000000f407077210 */ /* 0x000fe20000ffe4ff */
[----:B------:R-:W-:Y:S01]  /*13a100*/  STL [R1+0x4960], R6 ;  /* 0x0049600601007387 */ /* 0x000fe20000100800 */
[----:B------:R4:W-:Y:S02]  /*13a110*/  STL [R1+0x4954], R13 ;  /* 0x0049540d01007387 */ /* 0x0009e40000100800 */
[----:B------:R-:W2:Y:S02]  /*13a120*/  LDL.LU R24, [R1+0x48bc] ;  /* 0x0048bc0001187983 */ /* 0x000ea40000300800 */
[----:B-1----:R-:W-:Y:S01]  /*13a130*/  IMAD.MOV.U32 R4, RZ, RZ, R16 ;  /* 0x000000ffff047224 */ /* 0x002fe200078e0010 */
[----:B------:R-:W-:Y:S01]  /*13a140*/  MOV R5, R17 ;  /* 0x0000001100057202 */ /* 0x000fe20000000f00 */
[----:B------:R-:W-:Y:S04]  /*13a150*/  HMMA.1688.F32.TF32 R36, R40, R30, R188 ;  /* 0x0000001e2824723c */ /* 0x000fe800000810bc */
[----:B------:R1:W-:Y:S02]  /*13a160*/  LDGSTS.E [R117+0x3a600], [R4.64], P3 ;  /* 0x3a60000004757fae */ /* 0x0003e40009921844 */
[----:B-1----:R-:W-:-:S02]  /*13a170*/  IMAD.MOV.U32 R4, RZ, RZ, R14 ;  /* 0x000000ffff047224 */ /* 0x002fc400078e000e */
[----:B------:R-:W-:-:S05]  /*13a180*/  IMAD.MOV.U32 R5, RZ, RZ, R15 ;  /* 0x000000ffff057224 */ /* 0x000fca00078e000f */
[----:B------:R1:W-:Y:S02]  /*13a190*/  LDGSTS.E [R117+0x3c000], [R4.64], P4 ;  /* 0x3c00000004757fae */ /* 0x0003e4000a121844 */
[----:B-1----:R-:W-:Y:S01]  /*13a1a0*/  MOV R4, R12 ;  /* 0x0000000c00047202 */ /* 0x002fe20000000f00 */
[----:B------:R-:W-:-:S05]  /*13a1b0*/  IMAD.MOV.U32 R5, RZ, RZ, R13 ;  /* 0x000000ffff057224 */ /* 0x000fca00078e000d */
[----:B------:R1:W-:Y:S02]  /*13a1c0*/  LDGSTS.E [R117+0x3c200], [R4.64], P4 ;  /* 0x3c20000004757fae */ /* 0x0003e4000a121844 */
[----:B-1----:R-:W-:Y:S01]  /*13a1d0*/  IMAD.MOV.U32 R5, RZ, RZ, R7 ;  /* 0x000000ffff057224 */ /* 0x002fe200078e0007 */
[----:B------:R-:W-:Y:S02]  /*13a1e0*/  MOV R4, R6 ;  /* 0x0000000600047202 */ /* 0x000fe40000000f00 */
[----:B----4-:R-:W-:-:S03]  /*13a1f0*/  IADD3 R0, P2, R0, R246, RZ ;  /* 0x000000f600007210 */ /* 0x010fc60007f5e0ff */
[----:B------:R1:W-:Y:S04]  /*13a200*/  LDGSTS.E [R117+0x3c400], [R4.64], P4 ;  /* 0x3c40000004757fae */ /* 0x0003e8000a121844 */
[----:B------:R-:W-:Y:S01]  /*13a210*/  STL [R1+0x4968], R0 ;  /* 0x0049680001007387 */ /* 0x000fe20000100800 */
[----:B------:R4:W-:Y:S02]  /*13a220*/  STL [R1+0x495c], R7 ;  /* 0x00495c0701007387 */ /* 0x0009e40000100800 */
[----:B------:R-:W3:Y:S02]  /*13a230*/  LDL.LU R22, [R1+0x48c4] ;  /* 0x0048c40001167983 */ /* 0x000ee40000300800 */
[----:B------:R-:W-:Y:S01]  /*13a240*/  IMAD.X R2, R2, 0x1, R244, P2 ;  /* 0x0000000102027824 */ /* 0x000fe200010e06f4 */
[----:B------:R-:W3:Y:S01]  /*13a250*/  LDL.LU R20, [R1+0x48cc] ;  /* 0x0048cc0001147983 */ /* 0x000ee20000300800 */
[----:B------:R-:W3:Y:S02]  /*13a260*/  LDL.LU R17, [R1+0x48d8] ;  /* 0x0048d80001117983 */ /* 0x000ee40000300800 */
[----:B------:R-:W3:Y:S02]  /*13a270*/  LDL.LU R30, [R1+0x12a8] ;  /* 0x0012a800011e7983 */ /* 0x000ee40000300800 */
[----:B------:R-:W3:Y:S01]  /*13a280*/  LDL.LU R31, [R1+0x12ac] ;  /* 0x0012ac00011f7983 */ /* 0x000ee20000300800 */
[----:B------:R1:W-:Y:S01]  /*13a290*/  STL [R1+0x4964], R2 ;  /* 0x0049640201007387 */ /* 0x0003e20000100800 */
        /* <DEDUP_REMOVED lines=12> */
[----:B------:R-:W-:Y:S01]  /*13a360*/  ISETP.GT.AND P1, PT, R116, 0x5, PT ;  /* 0x000000057400780c */ /* 0x000fe20003f24270 */
[----:B-1----:R-:W-:Y:S01]  /*13a370*/  IMAD.MOV.U32 R4, RZ, RZ, R0 ;  /* 0x000000ffff047224 */ /* 0x002fe200078e0000 */
[----:B------:R-:W-:-:S02]  /*13a380*/  MOV R5, R2 ;  /* 0x0000000200057202 */ /* 0x000fc40000000f00 */
[----:B------:R-:W-:Y:S02]  /*13a390*/  ISETP.GT.AND P2, PT, R116, 0x9, PT ;  /* 0x000000097400780c */ /* 0x000fe40003f44270 */
[----:B------:R-:W-:Y:S01]  /*13a3a0*/  SEL R2, RZ, 0x4, !P1 ;  /* 0x00000004ff027807 */ /* 0x000fe20004800000 */
[-C--:B--2---:R-:W-:Y:S01]  /*13a3b0*/  IADD3 R23, P1, R23, R246.reuse, RZ ;  /* 0x000000f617177210 */ /* 0x084fe20007f3e0ff */
[----:B------:R1:W-:Y:S01]  /*13a3c0*/  LDGSTS.E [R117+0x3c600], [R4.64], P4 ;  /* 0x3c60000004757fae */ /* 0x0003e2000a121844 */
[----:B------:R-:W-:Y:S02]  /*13a3d0*/  IADD3 R21, P4, R21, R246, RZ ;  /* 0x000000f615157210 */ /* 0x000fe40007f9e0ff */
[----:B------:R-:W-:Y:S01]  /*13a3e0*/  SEL R0, RZ, 0x4, !P2 ;  /* 0x00000004ff007807 */ /* 0x000fe20005000000 */
[----:B------:R2:W-:Y:S02]  /*13a3f0*/  STL [R1+0x48c0], R23 ;  /* 0x0048c01701007387 */ /* 0x0005e40000100800 */
[----:B------:R2:W-:Y:S01]  /*13a400*/  STL [R1+0x48c8], R21 ;  /* 0x0048c81501007387 */ /* 0x0005e20000100800 */
[----:B------:R-:W-:-:S02]  /*13a410*/  SEL R0, R0, RZ, !P0 ;  /* 0x000000ff00007207 */ /* 0x000fc40004000000 */
[----:B------:R-:W-:Y:S01]  /*13a420*/  IADD3 R19, P3, R19, R246, RZ ;  /* 0x000000f613137210 */ /* 0x000fe20007f7e0ff */
[----:B-1----:R-:W-:-:S04]  /*13a430*/  IMAD.MOV.U32 R4, RZ, RZ, R23 ;  /* 0x000000ffff047224 */ /* 0x002fc800078e0017 */
[----:B------:R1:W-:Y:S01]  /*13a440*/  STL [R1+0x48d0], R19 ;  /* 0x0048d01301007387 */ /* 0x0003e20000100800 */
[----:B------:R-:W-:Y:S01]  /*13a450*/  IMAD.X R24, R24, 0x1, R244, P1 ;  /* 0x0000000118187824 */ /* 0x000fe200008e06f4 */
[----:B------:R-:W-:-:S03]  /*13a460*/  ISETP.NE.U32.AND P1, PT, R0, RZ, PT ;  /* 0x000000ff0000720c */ /* 0x000fc60003f25070 */
[----:B------:R-:W-:Y:S01]  /*13a470*/  IMAD.MOV.U32 R5, RZ, RZ, R24 ;  /* 0x000000ffff057224 */ /* 0x000fe200078e0018 */
[----:B------:R1:W-:Y:S04]  /*13a480*/  STL [R1+0x48bc], R24 ;  /* 0x0048bc1801007387 */ /* 0x0003e80000100800 */
[----:B------:R1:W-:Y:S01]  /*13a490*/  LDGSTS.E [R117+0x3e000], [R4.64], P5 ;  /* 0x3e00000004757fae */ /* 0x0003e2000a921844 */
[----:B------:R-:W-:Y:S02]  /*13a4a0*/  IMAD.SHL.U32 R27, R27, 0x4, RZ ;  /* 0x000000041b1b7824 */ /* 0x000fe400078e00ff */
[----:B-1----:R-:W-:Y:S01]  /*13a4b0*/  IMAD.MOV.U32 R4, RZ, RZ, R21 ;  /* 0x000000ffff047224 */ /* 0x002fe200078e0015 */
[----:B------:R-:W-:-:S04]  /*13a4c0*/  SEL R2, R2, RZ, !P0 ;  /* 0x000000ff02027207 */ /* 0x000fc80004000000 */
[----:B------:R-:W-:Y:S01]  /*13a4d0*/  ISETP.NE.U32.AND P2, PT, R2, RZ, PT ;  /* 0x000000ff0200720c */ /* 0x000fe20003f45070 */
[----:B---3--:R-:W-:Y:S01]  /*13a4e0*/  IMAD.X R22, R22, 0x1, R244, P4 ;  /* 0x0000000116167824 */ /* 0x008fe200020e06f4 */
[----:B------:R-:W-:Y:S01]  /*13a4f0*/  IADD3.X R20, R20, R244, RZ, P3, !PT ;  /* 0x000000f414147210 */ /* 0x000fe20001ffe4ff */
[----:B------:R-:W-:-:S03]  /*13a500*/  IADD3 R17, P3, R17, R246, RZ ;  /* 0x000000f611117210 */ /* 0x000fc60007f7e0ff */
[----:B------:R1:W-:Y:S01]  /*13a510*/  STL [R1+0x48c4], R22 ;  /* 0x0048c41601007387 */ /* 0x0003e20000100800 */
[----:B------:R-:W3:Y:S01]  /*13a520*/  LDL.LU R0, [R1+0x5830] ;  /* 0x0058300001007983 */ /* 0x000ee20000300800 */
[----:B------:R-:W-:Y:S01]  /*13a530*/  IADD3.X R18, R18, R244, RZ, P3, !PT ;  /* 0x000000f412127210 */ /* 0x000fe20001ffe4ff */
[-C--:B------:R-:W-:Y:S02]  /*13a540*/  IADD3 R15, P3, R15, R246.reuse, RZ ;  /* 0x000000f60f0f7210 */ /* 0x080fe40007f7e0ff */
[----:B------:R-:W-:Y:S01]  /*13a550*/  IMAD.MOV.U32 R5, RZ, RZ, R22 ;  /* 0x000000ffff057224 */ /* 0x000fe200078e0016 */
[----:B------:R1:W-:Y:S01]  /*13a560*/  STL [R1+0x48cc], R20 ;  /* 0x0048cc1401007387 */ /* 0x0003e20000100800 */
[-C--:B------:R-:W-:Y:S01]  /*13a570*/  IADD3 R13, P4, R13, R246.reuse, RZ ;  /* 0x000000f60d0d7210 */ /* 0x080fe20007f9e0ff */
[----:B------:R1:W-:Y:S02]  /*13a580*/  STL [R1+0x48d8], R17 ;  /* 0x0048d81101007387 */ /* 0x0003e40000100800 */
[--C-:B------:R-:W-:Y:S01]  /*13a590*/  IMAD.X R16, R16, 0x1, R244.reuse, P3 ;  /* 0x0000000110107824 */ /* 0x100fe200018e06f4 */
[----:B------:R-:W-:Y:S01]  /*13a5a0*/  STL [R1+0x48d4], R18 ;  /* 0x0048d41201007387 */ /* 0x000fe20000100800 */
[-C--:B----4-:R-:W-:Y:S01]  /*13a5b0*/  IADD3 R7, P3, R7, R246.reuse, RZ ;  /* 0x000000f607077210 */ /* 0x090fe20007f7e0ff */
[----:B------:R4:W-:Y:S02]  /*13a5c0*/  STL [R1+0x5870], R15 ;  /* 0x0058700f01007387 */ /* 0x0009e40000100800 */
[----:B------:R1:W-:Y:S01]  /*13a5d0*/  LDGSTS.E [R117+0x3e200], [R4.64], P5 ;  /* 0x3e20000004757fae */ /* 0x0003e2000a921844 */
[----:B------:R-:W-:Y:S02]  /*13a5e0*/  STL [R1+0x584c], R13 ;  /* 0x00584c0d01007387 */ /* 0x000fe40000100800 */
[----:B------:R-:W-:Y:S02]  /*13a5f0*/  STL [R1+0x5848], R16 ;  /* 0x0058481001007387 */ /* 0x000fe40000100800 */
[--C-:B------:R-:W-:Y:S01]  /*13a600*/  IMAD.X R14, R14, 0x1, R244.reuse, P4 ;  /* 0x000000010e0e7824 */ /* 0x100fe200020e06f4 */
[----:B--2---:R-:W2:Y:S01]  /*13a610*/  LDL.LU R23, [R1+0x57d4] ;  /* 0x0057d40001177983 */ /* 0x004ea20000300800 */
[----:B------:R-:W-:Y:S01]  /*13a620*/  IADD3 R6, P4, R6, R246, RZ ;  /* 0x000000f606067210 */ /* 0x000fe20007f9e0ff */
[----:B------:R-:W2:Y:S02]  /*13a630*/  LDL.LU R21, [R1+0x57cc] ;  /* 0x0057cc0001157983 */ /* 0x000ea40000300800 */
[----:B------:R-:W-:Y:S01]  /*13a640*/  IMAD.X R12, R12, 0x1, R244, P3 ;  /* 0x000000010c0c7824 */ /* 0x000fe200018e06f4 */
[----:B------:R-:W-:Y:S01]  /*13a650*/  STL [R1+0x5844], R7 ;  /* 0x0058440701007387 */ /* 0x000fe20000100800 */
[----:B-1----:R-:W-:Y:S01]  /*13a660*/  MOV R4, R19 ;  /* 0x0000001300047202 */ /* 0x002fe20000000f00 */
[----:B------:R-:W-:-:S02]  /*13a670*/  IMAD.MOV.U32 R5, RZ, RZ, R20 ;  /* 0x000000ffff057224 */ /* 0x000fc400078e0014 */
[----:B------:R-:W2:Y:S01]  /*13a680*/  LDL.LU R19, [R1+0x57c4] ;  /* 0x0057c40001137983 */ /* 0x000ea20000300800 */
[----:B------:R-:W-:Y:S02]  /*13a690*/  STL [R1+0x5840], R14 ;  /* 0x0058400e01007387 */ /* 0x000fe40000100800 */
[----:B------:R-:W-:Y:S01]  /*13a6a0*/  STL [R1+0x583c], R6 ;  /* 0x00583c0601007387 */ /* 0x000fe20000100800 */
[----:B------:R1:W-:Y:S01]  /*13a6b0*/  LDGSTS.E [R117+0x3e400], [R4.64], P5 ;  /* 0x3e40000004757fae */ /* 0x0003e2000a921844 */
[----:B------:R-:W-:Y:S02]  /*13a6c0*/  STL [R1+0x5838], R12 ;  /* 0x0058380c01007387 */ /* 0x000fe40000100800 */
[----:B------:R-:W2:Y:S02]  /*13a6d0*/  LDL.LU R24, [R1+0x57c8] ;  /* 0x0057c80001187983 */ /* 0x000ea40000300800 */
[----:B------:R-:W2:Y:S01]  /*13a6e0*/  LDL.LU R22, [R1+0x57c0] ;  /* 0x0057c00001167983 */ /* 0x000ea20000300800 */
[----:B------:R-:W2:Y:S01]  /*13a6f0*/  LDL.LU R20, [R1+0x57b8] ;  /* 0x0057b80001147983 */ /* 0x000ea20000300800 */
[----:B-1----:R-:W-:Y:S01]  /*13a700*/  MOV R4, R17 ;  /* 0x0000001100047202 */ /* 0x002fe20000000f00 */
[----:B------:R-:W-:-:S04]  /*13a710*/  LOP3.LUT R17, R27, 0x20, RZ, 0x3c, !PT ;  /* 0x000000201b117812 */ /* 0x000fc800078e3cff */
[----:B------:R-:W-:Y:S02]  /*13a720*/  LEA R2, R218, R17, 0x12 ;  /* 0x00000011da027211 */ /* 0x000fe400078e90ff */
[----:B------:R-:W2:Y:S01]  /*13a730*/  LDL.LU R17, [R1+0x57bc] ;  /* 0x0057bc0001117983 */ /* 0x000ea20000300800 */
[----:B------:R-:W-:-:S05]  /*13a740*/  IMAD.MOV.U32 R5, RZ, RZ, R18 ;  /* 0x000000ffff057224 */ /* 0x000fca00078e0012 */
[----:B------:R1:W-:Y:S02]  /*13a750*/  LDGSTS.E [R117+0x3e600], [R4.64], P5 ;  /* 0x3e60000004757fae */ /* 0x0003e4000a921844 */
[----:B-1----:R-:W-:Y:S01]  /*13a760*/  MOV R4, R15 ;  /* 0x0000000f00047202 */ /* 0x002fe20000000f00 */
[----:B------:R-:W-:-:S05]  /*13a770*/  IMAD.MOV.U32 R5, RZ, RZ, R16 ;  /* 0x000000ffff057224 */ /* 0x000fca00078e0010 */
[----:B------:R1:W-:Y:S01]  /*13a780*/  LDGSTS.E [R2+0x800], [R4.64], P6 ;  /* 0x0080000004027fae */ /* 0x0003e2000b121844 */
[----:B------:R-:W-:Y:S01]  /*13a790*/  HMMA.1688.F32.TF32 R32, R40, R30, R188 ;  /* 0x0000001e2820723c */ /* 0x000fe200000810bc */
[----:B------:R-:W2:Y:S02]  /*13a7a0*/  LDL.LU R30, [R1+0x12b8] ;  /* 0x0012b800011e7983 */ /* 0x000ea40000300800 */
[----:B------:R-:W2:Y:S02]  /*13a7b0*/  LDL.LU R31, [R1+0x12bc] ;  /* 0x0012bc00011f7983 */ /* 0x000ea40000300800 */
[----:B-1----:R-:W-:Y:S01]  /*13a7c0*/  IMAD.MOV.U32 R4, RZ, RZ, R13 ;  /* 0x000000ffff047224 */ /* 0x002fe200078e000d */
[----:B------:R-:W-:-:S05]  /*13a7d0*/  MOV R5, R14 ;  /* 0x0000000e00057202 */ /* 0x000fca0000000f00 */
[----:B------:R1:W-:Y:S01]  /*13a7e0*/  LDGSTS.E [R2+0xa00], [R4.64], P6 ;  /* 0x00a0000004027fae */ /* 0x0003e2000b121844 */
[----:B------:R-:W-:Y:S01]  /*13a7f0*/  HMMA.1688.F32.TF32 R56, R40, R202, R148 ;  /* 0x000000ca2838723c */ /* 0x000fe20000081094 */
[----:B------:R-:W-:Y:S01]  /*13a800*/  ISETP.GT.AND P3, PT, R116, 0xd, PT ;  /* 0x0000000d7400780c */ /* 0x000fe20003f64270 */
[----:B-1----:R-:W-:Y:S01]  /*13a810*/  IMAD.MOV.U32 R4, RZ, RZ, R7 ;  /* 0x000000ffff047224 */ /* 0x002fe200078e0007 */
[----:B------:R-:W-:-:S05]  /*13a820*/  MOV R5, R12 ;  /* 0x0000000c00057202 */ /* 0x000fca0000000f00 */
[----:B------:R1:W-:Y:S02]  /*13a830*/  LDGSTS.E [R2+0xc00], [R4.64], P6 ;  /* 0x00c0000004027fae */ /* 0x0003e4000b121844 */
[----:B-1----:R-:W-:Y:S02]  /*13a840*/  IMAD.MOV.U32 R4, RZ, RZ, R6 ;  /* 0x000000ffff047224 */ /* 0x002fe400078e0006 */
[----:B---3--:R-:W-:-:S05]  /*13a850*/  IMAD.X R0, R0, 0x1, R244, P4 ;  /* 0x0000000100007824 */ /* 0x008fca00020e06f4 */
[----:B------:R1:W-:Y:S01]  /*13a860*/  STL [R1+0x5830], R0 ;  /* 0x0058300001007387 */ /* 0x0003e20000100800 */
[----:B------:R-:W3:Y:S02]  /*13a870*/  LDL.LU R200, [R1+0x2ec0] ;  /* 0x002ec00001c87983 */ /* 0x000ee40000300800 */
[----:B------:R-:W3:Y:S02]  /*13a880*/  LDL.LU R201, [R1+0x2ec4] ;  /* 0x002ec40001c97983 */ /* 0x000ee40000300800 */
[----:B------:R-:W3:Y:S02]  /*13a890*/  LDL.LU R202, [R1+0x2ec8] ;  /* 0x002ec80001ca7983 */ /* 0x000ee40000300800 */
[----:B------:R-:W-:Y:S01]  /*13a8a0*/  IMAD.MOV.U32 R5, RZ, RZ, R0 ;  /* 0x000000ffff057224 */ /* 0x000fe200078e0000 */
[----:B------:R-:W3:Y:S01]  /*13a8b0*/  LDL.LU R203, [R1+0x2ecc] ;  /* 0x002ecc0001cb7983 */ /* 0x000ee20000300800 */
[----:B----4-:R-:W4:Y:S01]  /*13a8c0*/  LDL.LU R15, [R1+0x5754] ;  /* 0x00575400010f7983 */ /* 0x010f220000300800 */
[----:B------:R-:W-:Y:S01]  /*13a8d0*/  ISETP.GT.AND P4, PT, R116, 0x11, PT ;  /* 0x000000117400780c */ /* 0x000fe20003f84270 */
[----:B------:R-:W3:Y:S01]  /*13a8e0*/  LDL.LU R26, [R1+0x12c8] ;  /* 0x0012c800011a7983 */ /* 0x000ee20000300800 */
[----:B------:R-:W3:Y:S01]  /*13a8f0*/  LDL.LU R27, [R1+0x12cc] ;  /* 0x0012cc00011b7983 */ /* 0x000ee20000300800 */
[----:B------:R-:W3:Y:S03]  /*13a900*/  LDL.LU R18, [R1+0x57b0] ;  /* 0x0057b00001127983 */ /* 0x000ee60000300800 */
[----:B------:R2:W-:Y:S01]  /*13a910*/  LDGSTS.E [R2+0xe00], [R4.64], P6 ;  /* 0x00e0000004027fae */ /* 0x0005e2000b121844 */
[----:B------:R-:W4:Y:S01]  /*13a920*/  LDL.LU R188, [R1+0x2eb0] ;  /* 0x002eb00001bc7983 */ /* 0x000f220000300800 */
[----:B-1----:R-:W-:Y:S01]  /*13a930*/  SEL R0, RZ, 0x4, !P4 ;  /* 0x00000004ff007807 */ /* 0x002fe20006000000 */
[----:B------:R-:W4:Y:S01]  /*13a940*/  LDL.LU R189, [R1+0x2eb4] ;  /* 0x002eb40001bd7983 */ /* 0x000f220000300800 */
[----:B------:R-:W4:Y:S01]  /*13a950*/  LDL.LU R190, [R1+0x2eb8] ;  /* 0x002eb80001be7983 */ /* 0x000f220000300800 */
[----:B--2---:R-:W-:-:S03]  /*13a960*/  IADD3 R21, P4, R21, R246, RZ ;  /* 0x000000f615157210 */ /* 0x004fc60007f9e0ff */
[----:B------:R-:W2:Y:S01]  /*13a970*/  LDL.LU R191, [R1+0x2ebc] ;  /* 0x002ebc0001bf7983 */ /* 0x000ea20000300800 */
[----:B------:R-:W2:Y:S03]  /*13a980*/  LDL.LU R16, [R1+0x5748] ;  /* 0x0057480001107983 */ /* 0x000ea60000300800 */
[----:B------:R-:W2:Y:S01]  /*13a990*/  LDL.LU R13, [R1+0x574c] ;  /* 0x00574c00010d7983 */ /* 0x000ea20000300800 */
[----:B------:R-:W2:Y:S01]  /*13a9a0*/  LDL.LU R7, [R1+0x5744] ;  /* 0x0057440001077983 */ /* 0x000ea20000300800 */
[----:B------:R-:W-:Y:S01]  /*13a9b0*/  SEL R4, RZ, 0x4, !P3 ;  /* 0x00000004ff047807 */ /* 0x000fe20005800000 */
[-C--:B------:R-:W-:Y:S01]  /*13a9c0*/  IADD3 R23, P3, R23, R246.reuse, RZ ;  /* 0x000000f617177210 */ /* 0x080fe20007f7e0ff */
[----:B------:R-:W-:-:S03]  /*13a9d0*/  IADD3 R19, P5, R19, R246, RZ ;  /* 0x000000f613137210 */ /* 0x000fc60007fbe0ff */
[----:B------:R-:W-:Y:S01]  /*13a9e0*/  IADD3.X R24, R24, R244, RZ, P3, !PT ;  /* 0x000000f418187210 */ /* 0x000fe20001ffe4ff */
[--C-:B------:R-:W-:Y:S01]  /*13a9f0*/  IMAD.X R22, R22, 0x1, R244.reuse, P4 ;  /* 0x0000000116167824 */ /* 0x100fe200020e06f4 */
[----:B------:R-:W-:Y:S01]  /*13aa00*/  STL [R1+0x57d4], R23 ;  /* 0x0057d41701007387 */ /* 0x000fe20000100800 */
[----:B------:R-:W-:Y:S02]  /*13aa10*/  STL [R1+0x57cc], R21 ;  /* 0x0057cc1501007387 */ /* 0x000fe40000100800 */
[----:B------:R-:W-:Y:S02]  /*13aa20*/  IMAD.X R20, R20, 0x1, R244, P5 ;  /* 0x0000000114147824 */ /* 0x000fe400028e06f4 */
[----:B------:R-:W-:Y:S01]  /*13aa30*/  STL [R1+0x57c4], R19 ;  /* 0x0057c41301007387 */ /* 0x000fe20000100800 */
[----:B------:R-:W-:Y:S01]  /*13aa40*/  STL [R1+0x57c8], R24 ;  /* 0x0057c81801007387 */ /* 0x000fe20000100800 */
[----:B------:R-:W-:Y:S01]  /*13aa50*/  SEL R0, R0, RZ, !P0 ;  /* 0x000000ff00007207 */ /* 0x000fe20004000000 */
[----:B------:R-:W-:Y:S02]  /*13aa60*/  STL [R1+0x57c0], R22 ;  /* 0x0057c01601007387 */ /* 0x000fe40000100800 */
[----:B------:R-:W2:Y:S01]  /*13aa70*/  LDL.LU R14, [R1+0x5740] ;  /* 0x00574000010e7983 */ /* 0x000ea20000300800 */
[----:B------:R-:W-:Y:S01]  /*13aa80*/  STL [R1+0x57b8], R20 ;  /* 0x0057b81401007387 */ /* 0x000fe20000100800 */
[----:B------:R-:W2:Y:S01]  /*13aa90*/  LDL.LU R12, [R1+0x5738] ;  /* 0x00573800010c7983 */ /* 0x000ea20000300800 */
[----:B------:R-:W-:-:S02]  /*13aaa0*/  IADD3 R17, P5, R17, R246, RZ ;  /* 0x000000f611117210 */ /* 0x000fc40007fbe0ff */
[----:B------:R-:W-:-:S03]  /*13aab0*/  ISETP.NE.U32.AND P4, PT, R0, RZ, PT ;  /* 0x000000ff0000720c */ /* 0x000fc60003f85070 */
[----:B------:R-:W-:Y:S01]  /*13aac0*/  STL [R1+0x57bc], R17 ;  /* 0x0057bc1101007387 */ /* 0x000fe20000100800 */
[----:B------:R-:W2:Y:S02]  /*13aad0*/  LDL.LU R6, [R1+0x5730] ;  /* 0x0057300001067983 */ /* 0x000ea40000300800 */
[----:B------:R-:W2:Y:S01]  /*13aae0*/  LDL.LU R0, [R1+0x573c] ;  /* 0x00573c0001007983 */ /* 0x000ea20000300800 */
[----:B------:R-:W-:Y:S01]  /*13aaf0*/  SEL R4, R4, RZ, !P0 ;  /* 0x000000ff04047207 */ /* 0x000fe20004000000 */
[----:B------:R-:W-:-:S03]  /*13ab00*/  IMAD.MOV.U32 R5, RZ, RZ, R24 ;  /* 0x000000ffff057224 */ /* 0x000fc600078e0018 */
[----:B------:R-:W-:Y:S01]  /*13ab10*/  ISETP.NE.U32.AND P3, PT, R4, RZ, PT ;  /* 0x000000ff0400720c */ /* 0x000fe20003f65070 */
[----:B------:R-:W-:-:S05]  /*13ab20*/  MOV R4, R23 ;  /* 0x0000001700047202 */ /* 0x000fca0000000f00 */
[----:B------:R1:W-:Y:S02]  /*13ab30*/  LDGSTS.E [R2+0x2800], [R4.64], P2 ;  /* 0x0280000004027fae */ /* 0x0003e40009121844 */
[----:B-1----:R-:W-:Y:S01]  /*13ab40*/  MOV R4, R21 ;  /* 0x0000001500047202 */ /* 0x002fe20000000f00 */
[----:B------:R-:W-:-:S05]  /*13ab50*/  IMAD.MOV.U32 R5, RZ, RZ, R22 ;  /* 0x000000ffff057224 */ /* 0x000fca00078e0016 */
[----:B------:R1:W-:Y:S02]  /*13ab60*/  LDGSTS.E [R2+0x2a00], [R4.64], P2 ;  /* 0x02a0000004027fae */ /* 0x0003e40009121844 */
[----:B-1----:R-:W-:Y:S01]  /*13ab70*/  IMAD.MOV.U32 R4, RZ, RZ, R19 ;  /* 0x000000ffff047224 */ /* 0x002fe200078e0013 */
[----:B------:R-:W-:-:S05]  /*13ab80*/  MOV R5, R20 ;  /* 0x0000001400057202 */ /* 0x000fca0000000f00 */
[----:B------:R1:W-:Y:S02]  /*13ab90*/  LDGSTS.E [R2+0x2c00], [R4.64], P2 ;  /* 0x02c0000004027fae */ /* 0x0003e40009121844 */
[----:B-1----:R-:W-:Y:S01]  /*13aba0*/  IMAD.MOV.U32 R4, RZ, RZ, R17 ;  /* 0x000000ffff047224 */ /* 0x002fe200078e0011 */
[----:B------:R-:W-:Y:S01]  /*13abb0*/  MOV R245, R122 ;  /* 0x0000007a00f57202 */ /* 0x000fe20000000f00 */
[----:B---3--:R-:W-:-:S04]  /*13abc0*/  IMAD.X R18, R18, 0x1, R244, P5 ;  /* 0x0000000112127824 */ /* 0x008fc800028e06f4 */
[----:B------:R-:W-:Y:S01]  /*13abd0*/  IMAD.MOV.U32 R5, RZ, RZ, R18 ;  /* 0x000000ffff057224 */ /* 0x000fe200078e0012 */
[----:B----4-:R-:W-:-:S04]  /*13abe0*/  IADD3 R15, P5, R15, R246, RZ ;  /* 0x000000f60f0f7210 */ /* 0x010fc80007fbe0ff */
[----:B------:R1:W-:Y:S01]  /*13abf0*/  LDGSTS.E [R2+0x2e00], [R4.64], P2 ;  /* 0x02e0000004027fae */ /* 0x0003e20009121844 */
[----:B--2---:R-:W-:Y:S02]  /*13ac00*/  IADD3 R13, P2, R13, R246, RZ ;  /* 0x000000f60d0d7210 */ /* 0x004fe40007f5e0ff */
[----:B------:R-:W-:Y:S01]  /*13ac10*/  IADD3.X R16, R16, R244, RZ, P5, !PT ;  /* 0x000000f410107210 */ /* 0x000fe20002ffe4ff */
[----:B------:R-:W-:Y:S01]  /*13ac20*/  IADD3 R7, P5, R7, R246, RZ ;  /* 0x000000f607077210 */ /* 0x000fe20007fbe0ff */
[----:B------:R2:W-:Y:S01]  /*13ac30*/  STL [R1+0x57b0], R18 ;  /* 0x0057b01201007387 */ /* 0x0005e20000100800 */
[----:B------:R-:W-:Y:S02]  /*13ac40*/  STL [R1+0x5754], R15 ;  /* 0x0057540f01007387 */ /* 0x000fe40000100800 */
[----:B------:R-:W-:Y:S02]  /*13ac50*/  STL [R1+0x574c], R13 ;  /* 0x00574c0d01007387 */ /* 0x000fe40000100800 */
[----:B------:R3:W-:Y:S01]  /*13ac60*/  STL [R1+0x5748], R16 ;  /* 0x0057481001007387 */ /* 0x0007e20000100800 */
[----:B------:R-:W4:Y:S01]  /*13ac70*/  LDL.LU R55, [R1+0x56d4] ;  /* 0x0056d40001377983 */ /* 0x000f220000300800 */
[----:B------:R1:W-:Y:S02]  /*13ac80*/  STL [R1+0x5744], R7 ;  /* 0x0057440701007387 */ /* 0x0003e40000100800 */
[----:B------:R-:W-:-:S02]  /*13ac90*/  IMAD.X R14, R14, 0x1, R244, P2 ;  /* 0x000000010e0e7824 */ /* 0x000fc400010e06f4 */
[----:B------:R-:W-:-:S03]  /*13aca0*/  IMAD.X R12, R12, 0x1, R244, P5 ;  /* 0x000000010c0c7824 */ /* 0x000fc600028e06f4 */
[----:B------:R-:W-:Y:S01]  /*13acb0*/  STL [R1+0x5740], R14 ;  /* 0x0057400e01007387 */ /* 0x000fe20000100800 */
[----:B------:R-:W4:Y:S01]  /*13acc0*/  LDL.LU R53, [R1+0x56cc] ;  /* 0x0056cc0001357983 */ /* 0x000f220000300800 */
[----:B------:R-:W-:-:S05]  /*13acd0*/  IADD3 R0, P2, R0, R246, RZ ;  /* 0x000000f600007210 */ /* 0x000fca0007f5e0ff */
[----:B------:R3:W-:Y:S01]  /*13ace0*/  STL [R1+0x573c], R0 ;  /* 0x00573c0001007387 */ /* 0x0007e20000100800 */
[----:B------:R4:W-:Y:S02]  /*13acf0*/  STL [R1+0x5738], R12 ;  /* 0x0057380c01007387 */ /* 0x0009e40000100800 */
[----:B--2---:R-:W2:Y:S02]  /*13ad00*/  LDL.LU R18, [R1+0x56c4] ;  /* 0x0056c40001127983 */ /* 0x004ea40000300800 */
[----:B------:R-:W2:Y:S01]  /*13ad10*/  LDL.LU R122, [R1+0x56c8] ;  /* 0x0056c800017a7983 */ /* 0x000ea20000300800 */
[----:B------:R-:W2:Y:S01]  /*13ad20*/  LDL.LU R54, [R1+0x56c0] ;  /* 0x0056c00001367983 */ /* 0x000ea20000300800 */
[----:B------:R-:W2:Y:S02]  /*13ad30*/  LDL.LU R19, [R1+0x56b8] ;  /* 0x0056b80001137983 */ /* 0x000ea40000300800 */
[----:B-1----:R-:W-:Y:S02]  /*13ad40*/  IMAD.MOV.U32 R5, RZ, RZ, R16 ;  /* 0x000000ffff057224 */ /* 0x002fe400078e0010 */
[----:B---3--:R-:W3:Y:S01]  /*13ad50*/  LDL.LU R16, [R1+0x56bc] ;  /* 0x0056bc0001107983 */ /* 0x008ee20000300800 */
[----:B------:R-:W-:Y:S01]  /*13ad60*/  MOV R4, R15 ;  /* 0x0000000f00047202 */ /* 0x000fe20000000f00 */
[----:B------:R-:W-:-:S02]  /*13ad70*/  IMAD.X R6, R6, 0x1, R244, P2 ;  /* 0x0000000106067824 */ /* 0x000fc400010e06f4 */
[----:B------:R-:W3:Y:S01]  /*13ad80*/  LDL.LU R150, [R1+0x12d8] ;  /* 0x0012d80001967983 */ /* 0x000ee20000300800 */
[----:B------:R-:W3:Y:S04]  /*13ad90*/  LDL.LU R151, [R1+0x12dc] ;  /* 0x0012dc0001977983 */ /* 0x000ee80000300800 */
[----:B------:R1:W-:Y:S01]  /*13ada0*/  LDGSTS.E [R2+0x4800], [R4.64], P1 ;  /* 0x0480000004027fae */ /* 0x0003e20008921844 */
[----:B------:R1:W-:Y:S02]  /*13adb0*/  STL [R1+0x5730], R6 ;  /* 0x0057300601007387 */ /* 0x0003e40000100800 */
[----:B------:R-:W3:Y:S02]  /*13adc0*/  LDL.LU R164, [R1+0x2ea0] ;  /* 0x002ea00001a47983 */ /* 0x000ee40000300800 */
[----:B------:R-:W3:Y:S01]  /*13add0*/  LDL.LU R165, [R1+0x2ea4] ;  /* 0x002ea40001a57983 */ /* 0x000ee20000300800 */
[----:B------:R-:W3:Y:S01]  /*13ade0*/  LDL.LU R166, [R1+0x2ea8] ;  /* 0x002ea80001a67983 */ /* 0x000ee20000300800 */
[C---:B------:R-:W-:Y:S01]  /*13adf0*/  HMMA.1688.F32.TF32 R24, R40.reuse, R26, R188 ;  /* 0x0000001a2818723c */ /* 0x040fe200000810bc */
[----:B------:R-:W3:Y:S01]  /*13ae00*/  LDL.LU R167, [R1+0x2eac] ;  /* 0x002eac0001a77983 */ /* 0x000ee20000300800 */
[C---:B------:R-:W-:Y:S01]  /*13ae10*/  ISETP.GT.AND P2, PT, R116.reuse, 0x15, PT ;  /* 0x000000157400780c */ /* 0x040fe20003f44270 */
[----:B------:R-:W3:Y:S01]  /*13ae20*/  LDL.LU R190, [R1+0x12e8] ;  /* 0x0012e80001be7983 */ /* 0x000ee20000300800 */
[----:B------:R-:W-:Y:S01]  /*13ae30*/  ISETP.GT.AND P5, PT, R116, 0x19, PT ;  /* 0x000000197400780c */ /* 0x000fe20003fa4270 */
[----:B------:R-:W3:Y:S03]  /*13ae40*/  LDL.LU R191, [R1+0x12ec] ;  /* 0x0012ec0001bf7983 */ /* 0x000ee60000300800 */
[----:B------:R-:W-:Y:S01]  /*13ae50*/  HMMA.1688.F32.TF32 R28, R40, R30, R200 ;  /* 0x0000001e281c723c */ /* 0x000fe200000810c8 */
[----:B-1----:R-:W-:Y:S01]  /*13ae60*/  IMAD.MOV.U32 R4, RZ, RZ, R13 ;  /* 0x000000ffff047224 */ /* 0x002fe200078e000d */
[----:B------:R-:W-:Y:S01]  /*13ae70*/  MOV R5, R14 ;  /* 0x0000000e00057202 */ /* 0x000fe20000000f00 */
[----:B------:R-:W3:Y:S01]  /*13ae80*/  LDL.LU R17, [R1+0x56b0] ;  /* 0x0056b00001117983 */ /* 0x000ee20000300800 */
[----:B------:R-:W3:Y:S02]  /*13ae90*/  LDL.LU R200, [R1+0x2e90] ;  /* 0x002e900001c87983 */ /* 0x000ee40000300800 */
[----:B------:R-:W3:Y:S02]  /*13aea0*/  LDL.LU R201, [R1+0x2e94] ;  /* 0x002e940001c97983 */ /* 0x000ee40000300800 */
[----:B------:R-:W3:Y:S01]  /*13aeb0*/  LDL.LU R202, [R1+0x2e98] ;  /* 0x002e980001ca7983 */ /* 0x000ee20000300800 */
[----:B------:R1:W-:Y:S04]  /*13aec0*/  LDGSTS.E [R2+0x4a00], [R4.64], P1 ;  /* 0x04a0000004027fae */ /* 0x0003e80008921844 */
[----:B------:R-:W3:Y:S01]  /*13aed0*/  LDL.LU R203, [R1+0x2e9c] ;  /* 0x002e9c0001cb7983 */ /* 0x000ee20000300800 */
[----:B------:R-:W3:Y:S02]  /*13aee0*/  LDL.LU R15, [R1+0x5654] ;  /* 0x00565400010f7983 */ /* 0x000ee40000300800 */
[----:B------:R-:W3:Y:S02]  /*13aef0*/  LDL.LU R13, [R1+0x564c] ;  /* 0x00564c00010d7983 */ /* 0x000ee40000300800 */
[----:B-1----:R-:W-:Y:S01]  /*13af00*/  IMAD.MOV.U32 R4, RZ, RZ, R7 ;  /* 0x000000ffff047224 */ /* 0x002fe200078e0007 */
[----:B------:R-:W-:Y:S01]  /*13af10*/  MOV R5, R12 ;  /* 0x0000000c00057202 */ /* 0x000fe20000000f00 */
[----:B------:R-:W3:Y:S04]  /*13af20*/  LDL.LU R7, [R1+0x5644] ;  /* 0x0056440001077983 */ /* 0x000ee80000300800 */
[----:B------:R1:W-:Y:S02]  /*13af30*/  LDGSTS.E [R2+0x4c00], [R4.64], P1 ;  /* 0x04c0000004027fae */ /* 0x0003e40008921844 */
[----:B-1----:R-:W-:-:S02]  /*13af40*/  IMAD.MOV.U32 R4, RZ, RZ, R0 ;  /* 0x000000ffff047224 */ /* 0x002fc400078e0000 */
[----:B------:R-:W-:Y:S01]  /*13af50*/  IMAD.MOV.U32 R5, RZ, RZ, R6 ;  /* 0x000000ffff057224 */ /* 0x000fe200078e0006 */
[----:B------:R-:W-:-:S04]  /*13af60*/  SEL R0, RZ, 0x4, !P5 ;  /* 0x00000004ff007807 */ /* 0x000fc80006800000 */
[----:B------:R1:W-:Y:S02]  /*13af70*/  LDGSTS.E [R2+0x4e00], [R4.64], P1 ;  /* 0x04e0000004027fae */ /* 0x0003e40008921844 */
[----:B-1----:R-:W-:Y:S02]  /*13af80*/  SEL R4, RZ, 0x4, !P2 ;  /* 0x00000004ff047807 */ /* 0x002fe40005000000 */
[----:B------:R-:W-:Y:S02]  /*13af90*/  SEL R0, R0, RZ, !P0 ;  /* 0x000000ff00007207 */ /* 0x000fe40004000000 */
[----:B----4-:R-:W-:-:S05]  /*13afa0*/  IADD3 R55, P1, R55, R246, RZ ;  /* 0x000000f637377210 */ /* 0x010fca0007f3e0ff */
[----:B------:R-:W-:Y:S01]  /*13afb0*/  STL [R1+0x56d4], R55 ;  /* 0x0056d43701007387 */ /* 0x000fe20000100800 */
[----:B------:R-:W-:-:S05]  /*13afc0*/  IADD3 R53, P2, R53, R246, RZ ;  /* 0x000000f635357210 */ /* 0x000fca0007f5e0ff */
[----:B------:R-:W-:Y:S01]  /*13afd0*/  STL [R1+0x56cc], R53 ;  /* 0x0056cc3501007387 */ /* 0x000fe20000100800 */
[----:B--2---:R-:W-:Y:S02]  /*13afe0*/  IADD3 R18, P5, R18, R246, RZ ;  /* 0x000000f612127210 */ /* 0x004fe40007fbe0ff */
[----:B------:R-:W-:Y:S01]  /*13aff0*/  IADD3.X R122, R122, R244, RZ, P1, !PT ;  /* 0x000000f47a7a7210 */ /* 0x000fe20000ffe4ff */
[--C-:B------:R-:W-:Y:S02]  /*13b000*/  IMAD.X R54, R54, 0x1, R244.reuse, P2 ;  /* 0x0000000136367824 */ /* 0x100fe400010e06f4 */
[----:B------:R-:W-:Y:S01]  /*13b010*/  IMAD.X R19, R19, 0x1, R244, P5 ;  /* 0x0000000113137824 */ /* 0x000fe200028e06f4 */
[----:B------:R-:W-:Y:S01]  /*13b020*/  STL [R1+0x56c4], R18 ;  /* 0x0056c41201007387 */ /* 0x000fe20000100800 */
[----:B------:R-:W-:Y:S01]  /*13b030*/  STL [R1+0x56c8], R122 ;  /* 0x0056c87a01007387 */ /* 0x000fe20000100800 */
[----:B---3--:R-:W-:Y:S02]  /*13b040*/  IADD3 R16, P5, R16, R246, RZ ;  /* 0x000000f610107210 */ /* 0x008fe40007fbe0ff */
[----:B------:R-:W-:Y:S04]  /*13b050*/  STL [R1+0x56c0], R54 ;  /* 0x0056c03601007387 */ /* 0x000fe80000100800 */
[----:B------:R-:W2:Y:S01]  /*13b060*/  LDL.LU R52, [R1+0x5648] ;  /* 0x0056480001347983 */ /* 0x000ea20000300800 */
[----:B------:R-:W-:Y:S02]  /*13b070*/  STL [R1+0x56b8], R19 ;  /* 0x0056b81301007387 */ /* 0x000fe40000100800 */
[----:B------:R-:W3:Y:S02]  /*13b080*/  LDL.LU R14, [R1+0x5640] ;  /* 0x00564000010e7983 */ /* 0x000ee40000300800 */
[----:B------:R-:W-:Y:S01]  /*13b090*/  STL [R1+0x56bc], R16 ;  /* 0x0056bc1001007387 */ /* 0x000fe20000100800 */
[----:B------:R-:W4:Y:S01]  /*13b0a0*/  LDL.LU R12, [R1+0x5638] ;  /* 0x00563800010c7983 */ /* 0x000f220000300800 */
[----:B------:R-:W-:Y:S01]  /*13b0b0*/  ISETP.NE.U32.AND P2, PT, R0, RZ, PT ;  /* 0x000000ff0000720c */ /* 0x000fe20003f45070 */
[----:B------:R-:W4:Y:S02]  /*13b0c0*/  LDL.LU R6, [R1+0x5630] ;  /* 0x0056300001067983 */ /* 0x000f240000300800 */
[----:B------:R-:W4:Y:S01]  /*13b0d0*/  LDL.LU R0, [R1+0x563c] ;  /* 0x00563c0001007983 */ /* 0x000f220000300800 */
[----:B------:R-:W-:Y:S01]  /*13b0e0*/  SEL R4, R4, RZ, !P0 ;  /* 0x000000ff04047207 */ /* 0x000fe20004000000 */
[----:B------:R-:W-:-:S03]  /*13b0f0*/  IMAD.MOV.U32 R5, RZ, RZ, R122 ;  /* 0x000000ffff057224 */ /* 0x000fc600078e007a */
[----:B------:R-:W-:Y:S01]  /*13b100*/  ISETP.NE.U32.AND P1, PT, R4, RZ, PT ;  /* 0x000000ff0400720c */ /* 0x000fe20003f25070 */
[----:B------:R-:W-:-:S05]  /*13b110*/  MOV R4, R55 ;  /* 0x0000003700047202 */ /* 0x000fca0000000f00 */
[----:B------:R1:W-:Y:S01]  /*13b120*/  LDGSTS.E [R2+0x6800], [R4.64], P3 ;  /* 0x0680000004027fae */ /* 0x0003e20009921844 */
[----:B------:R-:W-:Y:S01]  /*13b130*/  IMAD.X R17, R17, 0x1, R244, P5 ;  /* 0x0000000111117824 */ /* 0x000fe200028e06f4 */
[----:B-1----:R-:W-:Y:S01]  /*13b140*/  MOV R4, R53 ;  /* 0x0000003500047202 */ /* 0x002fe20000000f00 */
[----:B------:R-:W-:-:S05]  /*13b150*/  IMAD.MOV.U32 R5, RZ, RZ, R54 ;  /* 0x000000ffff057224 */ /* 0x000fca00078e0036 */
[----:B------:R1:W-:Y:S02]  /*13b160*/  LDGSTS.E [R2+0x6a00], [R4.64], P3 ;  /* 0x06a0000004027fae */ /* 0x0003e40009921844 */
[----:B-1----:R-:W-:Y:S01]  /*13b170*/  IMAD.MOV.U32 R4, RZ, RZ, R18 ;  /* 0x000000ffff047224 */ /* 0x002fe200078e0012 */
[----:B------:R-:W-:-:S05]  /*13b180*/  MOV R5, R19 ;  /* 0x0000001300057202 */ /* 0x000fca0000000f00 */
[----:B------:R1:W-:Y:S01]  /*13b190*/  LDGSTS.E [R2+0x6c00], [R4.64], P3 ;  /* 0x06c0000004027fae */ /* 0x0003e20009921844 */
[----:B------:R-:W-:Y:S01]  /*13b1a0*/  IADD3 R15, P5, R15, R246, RZ ;  /* 0x000000f60f0f7210 */ /* 0x000fe20007fbe0ff */
[----:B-1----:R-:W-:Y:S02]  /*13b1b0*/  IMAD.MOV.U32 R4, RZ, RZ, R16 ;  /* 0x000000ffff047224 */ /* 0x002fe400078e0010 */
[----:B------:R-:W-:-:S05]  /*13b1c0*/  IMAD.MOV.U32 R5, RZ, RZ, R17 ;  /* 0x000000ffff057224 */ /* 0x000fca00078e0011 */
[----:B------:R1:W-:Y:S01]  /*13b1d0*/  LDGSTS.E [R2+0x6e00], [R4.64], P3 ;  /* 0x06e0000004027fae */ /* 0x0003e20009921844 */
[----:B------:R-:W-:-:S03]  /*13b1e0*/  IADD3 R13, P3, R13, R246, RZ ;  /* 0x000000f60d0d7210 */ /* 0x000fc60007f7e0ff */
[----:B------:R1:W-:Y:S01]  /*13b1f0*/  STL [R1+0x56b0], R17 ;  /* 0x0056b01101007387 */ /* 0x0003e20000100800 */
[----:B------:R-:W-:Y:S03]  /*13b200*/  STL [R1+0x5654], R15 ;  /* 0x0056540f01007387 */ /* 0x000fe60000100800 */
[----:B------:R-:W-:Y:S01]  /*13b210*/  STL [R1+0x564c], R13 ;  /* 0x00564c0d01007387 */ /* 0x000fe20000100800 */
[----:B------:R-:W-:Y:S01]  /*13b220*/  HMMA.1688.F32.TF32 R20, R40, R150, R164 ;  /* 0x000000962814723c */ /* 0x000fe200000810a4 */
[----:B-1----:R-:W-:Y:S02]  /*13b230*/  MOV R4, R15 ;  /* 0x0000000f00047202 */ /* 0x002fe40000000f00 */
[----:B------:R-:W-:Y:S01]  /*13b240*/  MOV R240, R155 ;  /* 0x0000009b00f07202 */ /* 0x000fe20000000f00 */
[----:B------:R-:W-:-:S04]  /*13b250*/  IMAD.MOV.U32 R239, RZ, RZ, R154 ;  /* 0x000000ffffef7224 */ /* 0x000fc800078e009a */
[----:B------:R-:W-:Y:S01]  /*13b260*/  HMMA.1688.F32.TF32 R16, R40, R190, R200 ;  /* 0x000000be2810723c */ /* 0x000fe200000810c8 */
[----:B--2---:R-:W-:Y:S01]  /*13b270*/  IADD3.X R52, R52, R244, RZ, P5, !PT ;  /* 0x000000f434347210 */ /* 0x004fe20002ffe4ff */
[-C--:B------:R-:W-:Y:S02]  /*13b280*/  IADD3 R7, P5, R7, R246.reuse, RZ ;  /* 0x000000f607077210 */ /* 0x080fe40007fbe0ff */
[--C-:B---3--:R-:W-:Y:S01]  /*13b290*/  IMAD.X R14, R14, 0x1, R244.reuse, P3 ;  /* 0x000000010e0e7824 */ /* 0x108fe200018e06f4 */
[----:B----4-:R-:W-:Y:S02]  /*13b2a0*/  IADD3 R0, P3, R0, R246, RZ ;  /* 0x000000f600007210 */ /* 0x010fe40007f7e0ff */
[--C-:B------:R-:W-:Y:S01]  /*13b2b0*/  IMAD.X R12, R12, 0x1, R244.reuse, P5 ;  /* 0x000000010c0c7824 */ /* 0x100fe200028e06f4 */
[----:B------:R-:W-:Y:S01]  /*13b2c0*/  STL [R1+0x5648], R52 ;  /* 0x0056483401007387 */ /* 0x000fe20000100800 */
[----:B------:R-:W-:Y:S02]  /*13b2d0*/  STL [R1+0x5644], R7 ;  /* 0x0056440701007387 */ /* 0x000fe40000100800 */
[----:B------:R-:W-:Y:S01]  /*13b2e0*/  IMAD.X R6, R6, 0x1, R244, P3 ;  /* 0x0000000106067824 */ /* 0x000fe200018e06f4 */
[----:B------:R-:W-:Y:S01]  /*13b2f0*/  STL [R1+0x5640], R14 ;  /* 0x0056400e01007387 */ /* 0x000fe20000100800 */
[----:B------:R-:W-:Y:S02]  /*13b300*/  STL [R1+0x563c], R0 ;  /* 0x00563c0001007387 */ /* 0x000fe40000100800 */
[----:B------:R-:W-:Y:S02]  /*13b310*/  STL [R1+0x5638], R12 ;  /* 0x0056380c01007387 */ /* 0x000fe40000100800 */
[----:B------:R-:W-:Y:S01]  /*13b320*/  IMAD.MOV.U32 R5, RZ, RZ, R52 ;  /* 0x000000ffff057224 */ /* 0x000fe200078e0034 */
[----:B------:R1:W-:Y:S01]  /*13b330*/  STL [R1+0x5630], R6 ;  /* 0x0056300601007387 */ /* 0x0003e20000100800 */
[----:B------:R-:W2:Y:S02]  /*13b340*/  LDL.LU R166, [R1+0x12f8] ;  /* 0x0012f80001a67983 */ /* 0x000ea40000300800 */
[----:B------:R-:W2:Y:S02]  /*13b350*/  LDL.LU R167, [R1+0x12fc] ;  /* 0x0012fc0001a77983 */ /* 0x000ea40000300800 */
[----:B------:R-:W2:Y:S01]  /*13b360*/  LDL.LU R160, [R1+0x2e80] ;  /* 0x002e800001a07983 */ /* 0x000ea20000300800 */
[----:B------:R-:W2:Y:S04]  /*13b370*/  LDL.LU R161, [R1+0x2e84] ;  /* 0x002e840001a17983 */ /* 0x000ea80000300800 */
[----:B------:R3:W-:Y:S01]  /*13b380*/  LDGSTS.E [R2+0x8800], [R4.64], P4 ;  /* 0x0880000004027fae */ /* 0x0007e2000a121844 */
[----:B------:R-:W2:Y:S02]  /*13b390*/  LDL.LU R162, [R1+0x2e88] ;  /* 0x002e880001a27983 */ /* 0x000ea40000300800 */
[----:B------:R-:W2:Y:S02]  /*13b3a0*/  LDL.LU R163, [R1+0x2e8c] ;  /* 0x002e8c0001a37983 */ /* 0x000ea40000300800 */
[----:B------:R-:W4:Y:S01]  /*13b3b0*/  LDL.LU R155, [R1+0x55c8] ;  /* 0x0055c800019b7983 */ /* 0x000f220000300800 */
[----:B------:R-:W2:Y:S01]  /*13b3c0*/  LDL.LU R154, [R1+0x55d4] ;  /* 0x0055d400019a7983 */ /* 0x000ea20000300800 */
[----:B------:R-:W4:Y:S02]  /*13b3d0*/  LDL.LU R151, [R1+0x55c0] ;  /* 0x0055c00001977983 */ /* 0x000f240000300800 */
[----:B------:R-:W4:Y:S02]  /*13b3e0*/  LDL.LU R150, [R1+0x55cc] ;  /* 0x0055cc0001967983 */ /* 0x000f240000300800 */
[----:B------:R-:W4:Y:S01]  /*13b3f0*/  LDL.LU R149, [R1+0x55b8] ;  /* 0x0055b80001957983 */ /* 0x000f220000300800 */
[----:B------:R-:W4:Y:S01]  /*13b400*/  LDL.LU R54, [R1+0x55c4] ;  /* 0x0055c40001367983 */ /* 0x000f220000300800 */
[----:B---3--:R-:W-:Y:S01]  /*13b410*/  IMAD.MOV.U32 R4, RZ, RZ, R13 ;  /* 0x000000ffff047224 */ /* 0x008fe200078e000d */
[----:B------:R-:W-:-:S05]  /*13b420*/  MOV R5, R14 ;  /* 0x0000000e00057202 */ /* 0x000fca0000000f00 */
[----:B------:R3:W-:Y:S02]  /*13b430*/  LDGSTS.E [R2+0x8a00], [R4.64], P4 ;  /* 0x08a0000004027fae */ /* 0x0007e4000a121844 */
[----:B---3--:R-:W-:Y:S01]  /*13b440*/  IMAD.MOV.U32 R4, RZ, RZ, R7 ;  /* 0x000000ffff047224 */ /* 0x008fe200078e0007 */
[----:B------:R-:W-:-:S05]  /*13b450*/  MOV R5, R12 ;  /* 0x0000000c00057202 */ /* 0x000fca0000000f00 */
[----:B------:R3:W-:Y:S02]  /*13b460*/  LDGSTS.E [R2+0x8c00], [R4.64], P4 ;  /* 0x08c0000004027fae */ /* 0x0007e4000a121844 */
[----:B---3--:R-:W-:Y:S02]  /*13b470*/  IMAD.MOV.U32 R5, RZ, RZ, R6 ;  /* 0x000000ffff057224 */ /* 0x008fe400078e0006 */
[----:B-1----:R-:W3:Y:S01]  /*13b480*/  LDL.LU R6, [R1+0x55bc] ;  /* 0x0055bc0001067983 */ /* 0x002ee20000300800 */
[----:B------:R-:W3:Y:S02]  /*13b490*/  LDL.LU R190, [R1+0x1318] ;  /* 0x0013180001be7983 */ /* 0x000ee40000300800 */
[----:B------:R-:W3:Y:S02]  /*13b4a0*/  LDL.LU R191, [R1+0x131c] ;  /* 0x00131c0001bf7983 */ /* 0x000ee40000300800 */
[----:B------:R-:W3:Y:S02]  /*13b4b0*/  LDL.LU R7, [R1+0x55b0] ;  /* 0x0055b00001077983 */ /* 0x000ee40000300800 */
[----:B------:R-:W-:Y:S01]  /*13b4c0*/  IMAD.MOV.U32 R4, RZ, RZ, R0 ;  /* 0x000000ffff047224 */ /* 0x000fe200078e0000 */
[----:B------:R-:W-:-:S02]  /*13b4d0*/  ISETP.GT.AND P3, PT, R116, 0x1d, PT ;  /* 0x0000001d7400780c */ /* 0x000fc40003f64270 */
[----:B------:R-:W-:Y:S01]  /*13b4e0*/  ISETP.GT.AND P5, PT, R116, 0x21, PT ;  /* 0x000000217400780c */ /* 0x000fe20003fa4270 */
[----:B------:R-:W3:Y:S04]  /*13b4f0*/  LDL.LU R200, [R1+0x2e70] ;  /* 0x002e700001c87983 */ /* 0x000ee80000300800 */
[----:B------:R1:W-:Y:S01]  /*13b500*/  LDGSTS.E [R2+0x8e00], [R4.64], P4 ;  /* 0x08e0000004027fae */ /* 0x0003e2000a121844 */
[----:B------:R-:W3:Y:S02]  /*13b510*/  LDL.LU R201, [R1+0x2e74] ;  /* 0x002e740001c97983 */ /* 0x000ee40000300800 */
[----:B------:R-:W3:Y:S01]  /*13b520*/  LDL.LU R202, [R1+0x2e78] ;  /* 0x002e780001ca7983 */ /* 0x000ee20000300800 */
[----:B------:R-:W-:Y:S01]  /*13b530*/  SEL R0, RZ, 0x4, !P5 ;  /* 0x00000004ff007807 */ /* 0x000fe20006800000 */
[----:B------:R-:W3:Y:S01]  /*13b540*/  LDL.LU R203, [R1+0x2e7c] ;  /* 0x002e7c0001cb7983 */ /* 0x000ee20000300800 */
[----:B------:R-:W3:Y:S02]  /*13b550*/  LDL.LU R52, [R1+0x5554] ;  /* 0x0055540001347983 */ /* 0x000ee40000300800 */
[----:B------:R-:W3:Y:S02]  /*13b560*/  LDL.LU R123, [R1+0x554c] ;  /* 0x00554c00017b7983 */ /* 0x000ee40000300800 */
[----:B------:R-:W3:Y:S01]  /*13b570*/  LDL.LU R55, [R1+0x5544] ;  /* 0x0055440001377983 */ /* 0x000ee20000300800 */
[----:B-1----:R-:W-:-:S04]  /*13b580*/  SEL R4, RZ, 0x4, !P3 ;  /* 0x00000004ff047807 */ /* 0x002fc80005800000 */
[----:B------:R-:W-:Y:S02]  /*13b590*/  SEL R4, R4, RZ, !P0 ;  /* 0x000000ff04047207 */ /* 0x000fe40004000000 */
[----:B------:R-:W-:Y:S02]  /*13b5a0*/  SEL R0, R0, RZ, !P0 ;  /* 0x000000ff00007207 */ /* 0x000fe40004000000 */
[-C--:B--2---:R-:W-:Y:S02]  /*13b5b0*/  IADD3 R154, P3, R154, R246.reuse, RZ ;  /* 0x000000f69a9a7210 */ /* 0x084fe40007f7e0ff */
[-C--:B----4-:R-:W-:Y:S02]  /*13b5c0*/  IADD3 R150, P4, R150, R246.reuse, RZ ;  /* 0x000000f696967210 */ /* 0x090fe40007f9e0ff */
[----:B------:R-:W-:Y:S02]  /*13b5d0*/  IADD3 R54, P5, R54, R246, RZ ;  /* 0x000000f636367210 */ /* 0x000fe40007fbe0ff */
[----:B------:R-:W-:Y:S01]  /*13b5e0*/  IADD3.X R155, R155, R244, RZ, P3, !PT ;  /* 0x000000f49b9b7210 */ /* 0x000fe20001ffe4ff */
[----:B------:R-:W-:Y:S01]  /*13b5f0*/  STL [R1+0x55d4], R154 ;  /* 0x0055d49a01007387 */ /* 0x000fe20000100800 */
[----:B------:R-:W-:-:S02]  /*13b600*/  IMAD.X R151, R151, 0x1, R244, P4 ;  /* 0x0000000197977824 */ /* 0x000fc400020e06f4 */
[----:B------:R-:W-:Y:S01]  /*13b610*/  STL [R1+0x55cc], R150 ;  /* 0x0055cc9601007387 */ /* 0x000fe20000100800 */
[----:B------:R-:W-:Y:S01]  /*13b620*/  ISETP.NE.U32.AND P3, PT, R4, RZ, PT ;  /* 0x000000ff0400720c */ /* 0x000fe20003f65070 */
[----:B------:R-:W-:Y:S01]  /*13b630*/  IMAD.X R149, R149, 0x1, R244, P5 ;  /* 0x0000000195957824 */ /* 0x000fe200028e06f4 */
[----:B------:R1:W-:Y:S01]  /*13b640*/  STL [R1+0x55c4], R54 ;  /* 0x0055c43601007387 */ /* 0x0003e20000100800 */
[----:B------:R-:W-:Y:S01]  /*13b650*/  MOV R4, R154 ;  /* 0x0000009a00047202 */ /* 0x000fe20000000f00 */
[----:B------:R-:W-:Y:S02]  /*13b660*/  IMAD.MOV.U32 R5, RZ, RZ, R155 ;  /* 0x000000ffff057224 */ /* 0x000fe400078e009b */
[----:B------:R-:W-:Y:S01]  /*13b670*/  STL [R1+0x55c8], R155 ;  /* 0x0055c89b01007387 */ /* 0x000fe20000100800 */
[----:B------:R-:W-:Y:S01]  /*13b680*/  STL [R1+0x55c0], R151 ;  /* 0x0055c09701007387 */ /* 0x000fe20000100800 */
[----:B------:R-:W2:Y:S02]  /*13b690*/  LDL.LU R53, [R1+0x5548] ;  /* 0x0055480001357983 */ /* 0x000ea40000300800 */
[----:B------:R-:W-:Y:S02]  /*13b6a0*/  STL [R1+0x55b8], R149 ;  /* 0x0055b89501007387 */ /* 0x000fe40000100800 */
[----:B------:R-:W4:Y:S01]  /*13b6b0*/  LDL.LU R148, [R1+0x5540] ;  /* 0x0055400001947983 */ /* 0x000f220000300800 */
[----:B------:R1:W-:Y:S01]  /*13b6c0*/  LDGSTS.E [R2+0xa800], [R4.64], P1 ;  /* 0x0a80000004027fae */ /* 0x0003e20008921844 */
[----:B------:R-:W-:-:S02]  /*13b6d0*/  ISETP.NE.U32.AND P4, PT, R0, RZ, PT ;  /* 0x000000ff0000720c */ /* 0x000fc40003f85070 */
[----:B-1----:R-:W-:Y:S01]  /*13b6e0*/  MOV R4, R150 ;  /* 0x0000009600047202 */ /* 0x002fe20000000f00 */
[----:B------:R-:W-:-:S05]  /*13b6f0*/  IMAD.MOV.U32 R5, RZ, RZ, R151 ;  /* 0x000000ffff057224 */ /* 0x000fca00078e0097 */
[----:B------:R1:W-:Y:S01]  /*13b700*/  LDGSTS.E [R2+0xaa00], [R4.64], P1 ;  /* 0x0aa0000004027fae */ /* 0x0003e20008921844 */
[----:B---3--:R-:W-:-:S05]  /*13b710*/  IADD3 R6, P5, R6, R246, RZ ;  /* 0x000000f606067210 */ /* 0x008fca0007fbe0ff */
[----:B------:R-:W-:Y:S01]  /*13b720*/  STL [R1+0x55bc], R6 ;  /* 0x0055bc0601007387 */ /* 0x000fe20000100800 */
[----:B------:R-:W3:Y:S02]  /*13b730*/  LDL.LU R122, [R1+0x5538] ;  /* 0x00553800017a7983 */ /* 0x000ee40000300800 */
[----:B------:R-:W-:Y:S02]  /*13b740*/  IMAD.X R7, R7, 0x1, R244, P5 ;  /* 0x0000000107077824 */ /* 0x000fe400028e06f4 */
[----:B------:R-:W3:Y:S02]  /*13b750*/  LDL.LU R0, [R1+0x553c] ;  /* 0x00553c0001007983 */ /* 0x000ee40000300800 */
[----:B-1----:R-:W-:Y:S01]  /*13b760*/  IMAD.MOV.U32 R4, RZ, RZ, R54 ;  /* 0x000000ffff047224 */ /* 0x002fe200078e0036 */
[----:B------:R1:W-:Y:S01]  /*13b770*/  STL [R1+0x55b0], R7 ;  /* 0x0055b00701007387 */ /* 0x0003e20000100800 */
[----:B------:R-:W3:Y:S01]  /*13b780*/  LDL.LU R54, [R1+0x5530] ;  /* 0x0055300001367983 */ /* 0x000ee20000300800 */
[----:B------:R-:W-:-:S05]  /*13b790*/  MOV R5, R149 ;  /* 0x0000009500057202 */ /* 0x000fca0000000f00 */
[----:B------:R1:W-:Y:S01]  /*13b7a0*/  LDGSTS.E [R2+0xac00], [R4.64], P1 ;  /* 0x0ac0000004027fae */ /* 0x0003e20008921844 */
[----:B------:R-:W-:Y:S01]  /*13b7b0*/  IADD3 R52, P5, R52, R246, RZ ;  /* 0x000000f634347210 */ /* 0x000fe20007fbe0ff */
[----:B-1----:R-:W-:Y:S02]  /*13b7c0*/  IMAD.MOV.U32 R4, RZ, RZ, R6 ;  /* 0x000000ffff047224 */ /* 0x002fe400078e0006 */
[----:B------:R-:W-:-:S05]  /*13b7d0*/  IMAD.MOV.U32 R5, RZ, RZ, R7 ;  /* 0x000000ffff057224 */ /* 0x000fca00078e0007 */
[----:B------:R1:W-:Y:S01]  /*13b7e0*/  LDGSTS.E [R2+0xae00], [R4.64], P1 ;  /* 0x0ae0000004027fae */ /* 0x0003e20008921844 */
[----:B------:R-:W-:-:S03]  /*13b7f0*/  IADD3 R123, P1, R123, R246, RZ ;  /* 0x000000f67b7b7210 */ /* 0x000fc60007f3e0ff */
[----:B------:R-:W-:Y:S04]  /*13b800*/  STL [R1+0x5554], R52 ;  /* 0x0055543401007387 */ /* 0x000fe80000100800 */
[----:B------:R-:W-:Y:S01]  /*13b810*/  STL [R1+0x554c], R123 ;  /* 0x00554c7b01007387 */ /* 0x000fe20000100800 */
[C---:B-1----:R-:W-:Y:S08]  /*13b820*/  HMMA.1688.F32.TF32 R4, R40.reuse, R190, R200 ;  /* 0x000000be2804723c */ /* 0x042ff000000810c8 */
[----:B------:R-:W-:Y:S01]  /*13b830*/  HMMA.1688.F32.TF32 R12, R40, R166, R160 ;  /* 0x000000a6280c723c */ /* 0x000fe200000810a0 */
[----:B--2---:R-:W-:Y:S01]  /*13b840*/  IADD3.X R53, R53, R244, RZ, P5, !PT ;  /* 0x000000f435357210 */ /* 0x004fe20002ffe4ff */
[----:B------:R-:W-:-:S02]  /*13b850*/  IADD3 R55, P5, R55, R246, RZ ;  /* 0x000000f637377210 */ /* 0x000fc40007fbe0ff */
[--C-:B----4-:R-:W-:Y:S02]  /*13b860*/  IMAD.X R148, R148, 0x1, R244.reuse, P1 ;  /* 0x0000000194947824 */ /* 0x110fe400008e06f4 */
[----:B------:R1:W-:Y:S01]  /*13b870*/  STL [R1+0x5548], R53 ;  /* 0x0055483501007387 */ /* 0x0003e20000100800 */
[----:B------:R-:W-:Y:S02]  /*13b880*/  STL [R1+0x5544], R55 ;  /* 0x0055443701007387 */ /* 0x000fe40000100800 */
[----:B------:R2:W-:Y:S01]  /*13b890*/  STL [R1+0x5540], R148 ;  /* 0x0055409401007387 */ /* 0x0005e20000100800 */
[----:B------:R1:W-:Y:S01]  /*13b8a0*/  LDGSTS.E [R2+0xc800], [R52.64], P2 ;  /* 0x0c80000034027fae */ /* 0x0003e20009121844 */
[----:B---3--:R-:W-:Y:S01]  /*13b8b0*/  IMAD.X R122, R122, 0x1, R244, P5 ;  /* 0x000000017a7a7824 */ /* 0x008fe200028e06f4 */
[----:B------:R-:W-:-:S05]  /*13b8c0*/  IADD3 R0, P1, R0, R246, RZ ;  /* 0x000000f600007210 */ /* 0x000fca0007f3e0ff */
[----:B------:R-:W-:Y:S01]  /*13b8d0*/  IMAD.X R54, R54, 0x1, R244, P1 ;  /* 0x0000000136367824 */ /* 0x000fe200008e06f4 */
[----:B------:R3:W-:Y:S01]  /*13b8e0*/  STL [R1+0x553c], R0 ;  /* 0x00553c0001007387 */ /* 0x0007e20000100800 */
[----:B------:R4:W-:Y:S02]  /*13b8f0*/  STL [R1+0x5538], R122 ;  /* 0x0055387a01007387 */ /* 0x0009e40000100800 */
[----:B------:R-:W4:Y:S02]  /*13b900*/  LDL.LU R190, [R1+0x1308] ;  /* 0x0013080001be7983 */ /* 0x000f240000300800 */
[----:B------:R-:W4:Y:S01]  /*13b910*/  LDL.LU R191, [R1+0x130c] ;  /* 0x00130c0001bf7983 */ /* 0x000f220000300800 */
[----:B------:R1:W-:Y:S01]  /*13b920*/  STL [R1+0x5530], R54 ;  /* 0x0055303601007387 */ /* 0x0003e20000100800 */
        /* <DEDUP_REMOVED lines=10> */
[----:B-1----:R-:W-:Y:S01]  /*13b9d0*/  IMAD.MOV.U32 R53, RZ, RZ, R148 ;  /* 0x000000ffff357224 */ /* 0x002fe200078e0094 */
[----:B------:R-:W4:Y:S01]  /*13b9e0*/  LDL.LU R149, [R1+0x54b0] ;  /* 0x0054b00001957983 */ /* 0x000f220000300800 */
[----:B--2---:R-:W2:Y:S01]  /*13b9f0*/  LDL.LU R148, [R1+0x54bc] ;  /* 0x0054bc0001947983 */ /* 0x004ea20000300800 */
[----:B------:R-:W-:-:S02]  /*13ba00*/  MOV R52, R123 ;  /* 0x0000007b00347202 */ /* 0x000fc40000000f00 */
[C---:B------:R-:W-:Y:S02]  /*13ba10*/  ISETP.GT.AND P1, PT, R116.reuse, 0x25, PT ;  /* 0x000000257400780c */ /* 0x040fe40003f24270 */
[----:B------:R-:W-:Y:S01]  /*13ba20*/  ISETP.GT.AND P5, PT, R116, 0x29, PT ;  /* 0x000000297400780c */ /* 0x000fe20003fa4270 */
[----:B------:R-:W2:Y:S04]  /*13ba30*/  LDL.LU R158, [R1+0x5454] ;  /* 0x00545400019e7983 */ /* 0x000ea80000300800 */
[----:B------:R1:W-:Y:S01]  /*13ba40*/  LDGSTS.E [R2+0xca00], [R52.64], P2 ;  /* 0x0ca0000034027fae */ /* 0x0003e20009121844 */
[----:B------:R-:W2:Y:S02]  /*13ba50*/  LDL.LU R164, [R1+0x13a0] ;  /* 0x0013a00001a47983 */ /* 0x000ea40000300800 */
[----:B------:R-:W2:Y:S02]  /*13ba60*/  LDL.LU R165, [R1+0x13a4] ;  /* 0x0013a40001a57983 */ /* 0x000ea40000300800 */
[----:B------:R-:W2:Y:S01]  /*13ba70*/  LDL.LU R166, [R1+0x13a8] ;  /* 0x0013a80001a67983 */ /* 0x000ea20000300800 */
[----:B------:R-:W2:Y:S01]  /*13ba80*/  LDL.LU R167, [R1+0x13ac] ;  /* 0x0013ac0001a77983 */ /* 0x000ea20000300800 */
[----:B-1----:R-:W-:Y:S01]  /*13ba90*/  MOV R52, R55 ;  /* 0x0000003700347202 */ /* 0x002fe20000000f00 */
[----:B------:R-:W-:-:S05]  /*13baa0*/  IMAD.MOV.U32 R53, RZ, RZ, R122 ;  /* 0x000000ffff357224 */ /* 0x000fca00078e007a */
[----:B------:R1:W-:Y:S02]  /*13bab0*/  LDGSTS.E [R2+0xcc00], [R52.64], P2 ;  /* 0x0cc0000034027fae */ /* 0x0003e40009121844 */
[----:B-1----:R-:W-:Y:S01]  /*13bac0*/  IMAD.MOV.U32 R52, RZ, RZ, R0 ;  /* 0x000000ffff347224 */ /* 0x002fe200078e0000 */
[----:B------:R-:W-:-:S05]  /*13bad0*/  MOV R53, R54 ;  /* 0x0000003600357202 */ /* 0x000fca0000000f00 */
[----:B------:R1:W-:Y:S01]  /*13bae0*/  LDGSTS.E [R2+0xce00], [R52.64], P2 ;  /* 0x0ce0000034027fae */ /* 0x0003e20009121844 */
[----:B---3--:R-:W-:Y:S02]  /*13baf0*/  SEL R0, RZ, 0x4, !P5 ;  /* 0x00000004ff007807 */ /* 0x008fe40006800000 */
[----:B-1----:R-:W-:Y:S02]  /*13bb00*/  SEL R52, RZ, 0x4, !P1 ;  /* 0x00000004ff347807 */ /* 0x002fe40004800000 */
[----:B------:R-:W-:Y:S02]  /*13bb10*/  SEL R0, R0, RZ, !P0 ;  /* 0x000000ff00007207 */ /* 0x000fe40004000000 */
[----:B------:R-:W-:Y:S02]  /*13bb20*/  SEL R52, R52, RZ, !P0 ;  /* 0x000000ff34347207 */ /* 0x000fe40004000000 */
[-C--:B----4-:R-:W-:Y:S02]  /*13bb30*/  IADD3 R162, P1, R162, R246.reuse, RZ ;  /* 0x000000f6a2a27210 */ /* 0x090fe40007f3e0ff */
[----:B------:R-:W-:-:S02]  /*13bb40*/  IADD3 R160, P2, R160, R246, RZ ;  /* 0x000000f6a0a07210 */ /* 0x000fc40007f5e0ff */
[----:B------:R-:W-:Y:S01]  /*13bb50*/  IADD3 R150, P5, R150, R246, RZ ;  /* 0x000000f696967210 */ /* 0x000fe20007fbe0ff */
[--C-:B------:R-:W-:Y:S02]  /*13bb60*/  IMAD.X R163, R163, 0x1, R244.reuse, P1 ;  /* 0x00000001a3a37824 */ /* 0x100fe400008e06f4 */
[----:B------:R-:W-:Y:S01]  /*13bb70*/  IMAD.X R161, R161, 0x1, R244, P2 ;  /* 0x00000001a1a17824 */ /* 0x000fe200010e06f4 */
[----:B------:R-:W-:Y:S01]  /*13bb80*/  STL [R1+0x54d4], R162 ;  /* 0x0054d4a201007387 */ /* 0x000fe20000100800 */
[----:B------:R-:W-:Y:S01]  /*13bb90*/  STL [R1+0x54cc], R160 ;  /* 0x0054cca001007387 */ /* 0x000fe20000100800 */
[----:B------:R-:W-:Y:S01]  /*13bba0*/  IADD3.X R151, R151, R244, RZ, P5, !PT ;  /* 0x000000f497977210 */ /* 0x000fe20002ffe4ff */
[----:B------:R-:W-:Y:S01]  /*13bbb0*/  STL [R1+0x54c4], R150 ;  /* 0x0054c49601007387 */ /* 0x000fe20000100800 */
[----:B------:R-:W-:Y:S01]  /*13bbc0*/  STL [R1+0x54c8], R163 ;  /* 0x0054c8a301007387 */ /* 0x000fe20000100800 */
[----:B--2---:R-:W-:Y:S01]  /*13bbd0*/  IADD3 R148, P5, R148, R246, RZ ;  /* 0x000000f694947210 */ /* 0x004fe20007fbe0ff */
[----:B------:R-:W-:Y:S02]  /*13bbe0*/  STL [R1+0x54c0], R161 ;  /* 0x0054c0a101007387 */ /* 0x000fe40000100800 */
[----:B------:R-:W2:Y:S01]  /*13bbf0*/  LDL.LU R159, [R1+0x5448] ;  /* 0x00544800019f7983 */ /* 0x000ea20000300800 */
[----:B------:R-:W-:Y:S01]  /*13bc00*/  STL [R1+0x54b8], R151 ;  /* 0x0054b89701007387 */ /* 0x000fe20000100800 */
[----:B------:R-:W3:Y:S02]  /*13bc10*/  LDL.LU R155, [R1+0x5440] ;  /* 0x00544000019b7983 */ /* 0x000ee40000300800 */
[----:B------:R1:W-:Y:S02]  /*13bc20*/  STL [R1+0x54bc], R148 ;  /* 0x0054bc9401007387 */ /* 0x0003e40000100800 */
[----:B------:R-:W4:Y:S01]  /*13bc30*/  LDL.LU R154, [R1+0x544c] ;  /* 0x00544c00019a7983 */ /* 0x000f220000300800 */
[----:B------:R-:W3:Y:S01]  /*13bc40*/  LDL.LU R123, [R1+0x5438] ;  /* 0x00543800017b7983 */ /* 0x000ee20000300800 */
[----:B------:R-:W-:Y:S01]  /*13bc50*/  ISETP.NE.U32.AND P1, PT, R52, RZ, PT ;  /* 0x000000ff3400720c */ /* 0x000fe20003f25070 */
[----:B------:R-:W3:Y:S01]  /*13bc60*/  LDL.LU R122, [R1+0x5444] ;  /* 0x00544400017a7983 */ /* 0x000ee20000300800 */
[----:B------:R-:W-:Y:S01]  /*13bc70*/  HMMA.1688.F32.TF32 R52, R40, R190, R200 ;  /* 0x000000be2834723c */ /* 0x000fe200000810c8 */
[----:B------:R-:W-:Y:S01]  /*13bc80*/  ISETP.NE.U32.AND P2, PT, R0, RZ, PT ;  /* 0x000000ff0000720c */ /* 0x000fe20003f45070 */
[----:B------:R-:W3:Y:S01]  /*13bc90*/  LDL.LU R42, [R1+0x5430] ;  /* 0x00543000012a7983 */ /* 0x000ee20000300800 */
[----:B------:R-:W3:Y:S04]  /*13bca0*/  LDL.LU R0, [R1+0x543c] ;  /* 0x00543c0001007983 */ /* 0x000ee80000300800 */
[----:B------:R-:W-:-:S02]  /*13bcb0*/  IMAD.MOV.U32 R40, RZ, RZ, R162 ;  /* 0x000000ffff287224 */ /* 0x000fc400078e00a2 */
[----:B------:R-:W-:-:S05]  /*13bcc0*/  IMAD.MOV.U32 R41, RZ, RZ, R163 ;  /* 0x000000ffff297224 */ /* 0x000fca00078e00a3 */
[----:B------:R1:W-:Y:S01]  /*13bcd0*/  LDGSTS.E [R2+0xe800], [R40.64], P3 ;  /* 0x0e80000028027fae */ /* 0x0003e20009921844 */
[----:B------:R-:W-:Y:S01]  /*13bce0*/  IADD3.X R149, R149, R244, RZ, P5, !PT ;  /* 0x000000f495957210 */ /* 0x000fe20002ffe4ff */
[----:B-1----:R-:W-:Y:S02]  /*13bcf0*/  IMAD.MOV.U32 R40, RZ, RZ, R160 ;  /* 0x000000ffff287224 */ /* 0x002fe400078e00a0 */
[----:B------:R-:W-:-:S05]  /*13bd00*/  IMAD.MOV.U32 R41, RZ, RZ, R161 ;  /* 0x000000ffff297224 */ /* 0x000fca00078e00a1 */
[----:B------:R1:W-:Y:S01]  /*13bd10*/  LDGSTS.E [R2+0xea00], [R40.64], P3 ;  /* 0x0ea0000028027fae */ /* 0x0003e20009921844 */
[----:B------:R-:W-:Y:S02]  /*13bd20*/  IADD3 R158, P5, R158, R246, RZ ;  /* 0x000000f69e9e7210 */ /* 0x000fe40007fbe0ff */
[----:B-1----:R-:W-:Y:S01]  /*13bd30*/  MOV R40, R150 ;  /* 0x0000009600287202 */ /* 0x002fe20000000f00 */
[----:B------:R-:W-:-:S05]  /*13bd40*/  IMAD.MOV.U32 R41, RZ, RZ, R151 ;  /* 0x000000ffff297224 */ /* 0x000fca00078e0097 */
[----:B------:R1:W-:Y:S04]  /*13bd50*/  LDGSTS.E [R2+0xec00], [R40.64], P3 ;  /* 0x0ec0000028027fae */ /* 0x0003e80009921844 */
[----:B------:R1:W-:Y:S01]  /*13bd60*/  STL [R1+0x54b0], R149 ;  /* 0x0054b09501007387 */ /* 0x0003e20000100800 */
[----:B------:R-:W-:Y:S02]  /*13bd70*/  IMAD.MOV.U32 R247, RZ, RZ, R170 ;  /* 0x000000fffff77224 */ /* 0x000fe400078e00aa */
[----:B-1----:R-:W-:Y:S01]  /*13bd80*/  IMAD.MOV.U32 R40, RZ, RZ, R148 ;  /* 0x000000ffff287224 */ /* 0x002fe200078e0094 */
[----:B------:R-:W-:Y:S01]  /*13bd90*/  MOV R41, R149 ;  /* 0x0000009500297202 */ /* 0x000fe20000000f00 */
[----:B------:R-:W3:Y:S01]  /*13bda0*/  LDL.LU R148, [R1+0x1390] ;  /* 0x0013900001947983 */ /* 0x000ee20000300800 */
[----:B------:R-:W3:Y:S03]  /*13bdb0*/  LDL.LU R149, [R1+0x1394] ;  /* 0x0013940001957983 */ /* 0x000ee60000300800 */
[----:B------:R1:W-:Y:S01]  /*13bdc0*/  LDGSTS.E [R2+0xee00], [R40.64], P3 ;  /* 0x0ee0000028027fae */ /* 0x0003e20009921844 */
[----:B------:R-:W-:Y:S02]  /*13bdd0*/  STL [R1+0x5454], R158 ;  /* 0x0054549e01007387 */ /* 0x000fe40000100800 */
[----:B------:R-:W3:Y:S02]  /*13bde0*/  LDL.LU R150, [R1+0x1398] ;  /* 0x0013980001967983 */ /* 0x000ee40000300800 */
[----:B------:R-:W3:Y:S01]  /*13bdf0*/  LDL.LU R151, [R1+0x139c] ;  /* 0x00139c0001977983 */ /* 0x000ee20000300800 */
[----:B------:R-:W3:Y:S01]  /*13be00*/  LDL.LU R170, [R1+0x53d4] ;  /* 0x0053d40001aa7983 */ /* 0x000ee20000300800 */
[----:B------:R-:W3:Y:S01]  /*13be10*/  LDL.LU R163, [R1+0x53cc] ;  /* 0x0053cc0001a37983 */ /* 0x000ee20000300800 */
[----:B------:R-:W-:Y:S01]  /*13be20*/  HMMA.1688.F32.TF32 R48, R8, R164, R48 ;  /* 0x000000a40830723c */ /* 0x000fe20000081030 */
[----:B--2---:R-:W-:Y:S01]  /*13be30*/  IMAD.X R159, R159, 0x1, R244, P5 ;  /* 0x000000019f9f7824 */ /* 0x004fe200028e06f4 */
[----:B----4-:R-:W-:-:S02]  /*13be40*/  IADD3 R154, P3, R154, R246, RZ ;  /* 0x000000f69a9a7210 */ /* 0x010fc40007f7e0ff */
[----:B---3--:R-:W-:-:S03]  /*13be50*/  IADD3 R122, P5, R122, R246, RZ ;  /* 0x000000f67a7a7210 */ /* 0x008fc60007fbe0ff */
[----:B------:R-:W-:Y:S01]  /*13be60*/  IMAD.X R155, R155, 0x1, R244, P3 ;  /* 0x000000019b9b7824 */ /* 0x000fe200018e06f4 */
[----:B------:R-:W-:Y:S01]  /*13be70*/  STL [R1+0x544c], R154 ;  /* 0x00544c9a01007387 */ /* 0x000fe20000100800 */
[----:B------:R-:W-:Y:S01]  /*13be80*/  IADD3 R0, P3, R0, R246, RZ ;  /* 0x000000f600007210 */ /* 0x000fe20007f7e0ff */
[----:B------:R2:W-:Y:S01]  /*13be90*/  STL [R1+0x5448], R159 ;  /* 0x0054489f01007387 */ /* 0x0005e20000100800 */
[----:B------:R-:W-:Y:S01]  /*13bea0*/  IADD3.X R123, R123, R244, RZ, P5, !PT ;  /* 0x000000f47b7b7210 */ /* 0x000fe20002ffe4ff */
[----:B------:R-:W-:Y:S01]  /*13beb0*/  STL [R1+0x5444], R122 ;  /* 0x0054447a01007387 */ /* 0x000fe20000100800 */
[----:B------:R3:W-:Y:S02]  /*13bec0*/  STL [R1+0x5440], R155 ;  /* 0x0054409b01007387 */ /* 0x0007e40000100800 */
[----:B------:R-:W4:Y:S02]  /*13bed0*/  LDL.LU R161, [R1+0x53c4] ;  /* 0x0053c40001a17983 */ /* 0x000f240000300800 */
[----:B------:R-:W-:Y:S01]  /*13bee0*/  STL [R1+0x543c], R0 ;  /* 0x00543c0001007387 */ /* 0x000fe20000100800 */
[----:B------:R3:W-:Y:S01]  /*13bef0*/  STL [R1+0x5438], R123 ;  /* 0x0054387b01007387 */ /* 0x0007e20000100800 */
[----:B-1----:R-:W-:-:S02]  /*13bf00*/  IMAD.MOV.U32 R41, RZ, RZ, R159 ;  /* 0x000000ffff297224 */ /* 0x002fc400078e009f */
[----:B------:R-:W4:Y:S01]  /*13bf10*/  LDL.LU R165, [R1+0x53c8] ;  /* 0x0053c80001a57983 */ /* 0x000f220000300800 */
[----:B--2---:R-:W2:Y:S01]  /*13bf20*/  LDL.LU R159, [R1+0x53bc] ;  /* 0x0053bc00019f7983 */ /* 0x004ea20000300800 */
[----:B------:R-:W2:Y:S02]  /*13bf30*/  LDL.LU R164, [R1+0x53c0] ;  /* 0x0053c00001a47983 */ /* 0x000ea40000300800 */
[----:B------:R-:W2:Y:S02]  /*13bf40*/  LDL.LU R162, [R1+0x53b8] ;  /* 0x0053b80001a27983 */ /* 0x000ea40000300800 */
[----:B------:R-:W-:Y:S02]  /*13bf50*/  IMAD.MOV.U32 R40, RZ, RZ, R158 ;  /* 0x000000ffff287224 */ /* 0x000fe400078e009e */
[----:B------:R-:W-:-:S03]  /*13bf60*/  IMAD.X R42, R42, 0x1, R244, P3 ;  /* 0x000000012a2a7824 */ /* 0x000fc600018e06f4 */
[----:B------:R1:W-:Y:S04]  /*13bf70*/  LDGSTS.E [R2+0x10800], [R40.64], P4 ;  /* 0x1080000028027fae */ /* 0x0003e8000a121844 */
[----:B------:R1:W-:Y:S01]  /*13bf80*/  STL [R1+0x5430], R42 ;  /* 0x0054302a01007387 */ /* 0x0003e20000100800 */
[----:B------:R-:W2:Y:S02]  /*13bf90*/  LDL.LU R200, [R1+0x1380] ;  /* 0x0013800001c87983 */ /* 0x000ea40000300800 */
[----:B------:R-:W2:Y:S02]  /*13bfa0*/  LDL.LU R201, [R1+0x1384] ;  /* 0x0013840001c97983 */ /* 0x000ea40000300800 */
[----:B------:R-:W2:Y:S01]  /*13bfb0*/  LDL.LU R202, [R1+0x1388] ;  /* 0x0013880001ca7983 */ /* 0x000ea20000300800 */
[----:B------:R-:W2:Y:S01]  /*13bfc0*/  LDL.LU R203, [R1+0x138c] ;  /* 0x00138c0001cb7983 */ /* 0x000ea20000300800 */
[----:B------:R-:W2:Y:S01]  /*13bfd0*/  LDL.LU R160, [R1+0x53b0] ;  /* 0x0053b00001a07983 */ /* 0x000ea20000300800 */
[----:B-1----:R-:W-:Y:S01]  /*13bfe0*/  MOV R40, R154 ;  /* 0x0000009a00287202 */ /* 0x002fe20000000f00 */
[----:B------:R-:W-:Y:S01]  /*13bff0*/  IMAD.MOV.U32 R41, RZ, RZ, R155 ;  /* 0x000000ffff297224 */ /* 0x000fe200078e009b */
[----:B------:R-:W-:-:S02]  /*13c000*/  ISETP.GT.AND P3, PT, R116, 0x2d, PT ;  /* 0x0000002d7400780c */ /* 0x000fc40003f64270 */
[----:B------:R-:W-:Y:S01]  /*13c010*/  ISETP.GT.AND P5, PT, R116, 0x31, PT ;  /* 0x000000317400780c */ /* 0x000fe20003fa4270 */
[----:B---3--:R-:W3:Y:S04]  /*13c020*/  LDL.LU R155, [R1+0x5354] ;  /* 0x00535400019b7983 */ /* 0x008ee80000300800 */
[----:B------:R1:W-:Y:S01]  /*13c030*/  LDGSTS.E [R2+0x10a00], [R40.64], P4 ;  /* 0x10a0000028027fae */ /* 0x0003e2000a121844 */
[----:B------:R-:W3:Y:S02]  /*13c040*/  LDL.LU R158, [R1+0x5348] ;  /* 0x00534800019e7983 */ /* 0x000ee40000300800 */
[----:B------:R-:W3:Y:S01]  /*13c050*/  LDL.LU R154, [R1+0x5340] ;  /* 0x00534000019a7983 */ /* 0x000ee20000300800 */
[----:B-1----:R-:W-:Y:S01]  /*13c060*/  MOV R40, R122 ;  /* 0x0000007a00287202 */ /* 0x002fe20000000f00 */
[----:B------:R-:W-:-:S02]  /*13c070*/  IMAD.MOV.U32 R41, RZ, RZ, R123 ;  /* 0x000000ffff297224 */ /* 0x000fc400078e007b */
[----:B------:R-:W3:Y:S04]  /*13c080*/  LDL.LU R123, [R1+0x534c] ;  /* 0x00534c00017b7983 */ /* 0x000ee80000300800 */
[----:B------:R1:W-:Y:S01]  /*13c090*/  LDGSTS.E [R2+0x10c00], [R40.64], P4 ;  /* 0x10c0000028027fae */ /* 0x0003e2000a121844 */
[----:B------:R-:W3:Y:S02]  /*13c0a0*/  LDL.LU R122, [R1+0x5338] ;  /* 0x00533800017a7983 */ /* 0x000ee40000300800 */
[----:B------:R-:W3:Y:S02]  /*13c0b0*/  LDL.LU R43, [R1+0x5344] ;  /* 0x00534400012b7983 */ /* 0x000ee40000300800 */
[----:B-1----:R-:W-:Y:S01]  /*13c0c0*/  IMAD.MOV.U32 R40, RZ, RZ, R0 ;  /* 0x000000ffff287224 */ /* 0x002fe200078e0000 */
[----:B------:R-:W-:-:S02]  /*13c0d0*/  MOV R41, R42 ;  /* 0x0000002a00297202 */ /* 0x000fc40000000f00 */
[----:B------:R-:W-:Y:S01]  /*13c0e0*/  SEL R0, RZ, 0x4, !P5 ;  /* 0x00000004ff007807 */ /* 0x000fe20006800000 */
[----:B------:R-:W3:Y:S04]  /*13c0f0*/  LDL.LU R42, [R1+0x533c] ;  /* 0x00533c00012a7983 */ /* 0x000ee80000300800 */
[----:B------:R1:W-:Y:S01]  /*13c100*/  LDGSTS.E [R2+0x10e00], [R40.64], P4 ;  /* 0x10e0000028027fae */ /* 0x0003e2000a121844 */
[-C--:B------:R-:W-:Y:S02]  /*13c110*/  IADD3 R163, P4, R163, R246.reuse, RZ ;  /* 0x000000f6a3a37210 */ /* 0x080fe40007f9e0ff */
[----:B------:R-:W-:Y:S02]  /*13c120*/  SEL R0, R0, RZ, !P0 ;  /* 0x000000ff00007207 */ /* 0x000fe40004000000 */
[----:B-1----:R-:W-:Y:S01]  /*13c130*/  SEL R40, RZ, 0x4, !P3 ;  /* 0x00000004ff287807 */ /* 0x002fe20005800000 */
[----:B------:R-:W-:-:S05]  /*13c140*/  IADD3 R170, P3, R170, R246, RZ ;  /* 0x000000f6aaaa7210 */ /* 0x000fca0007f7e0ff */
[----:B------:R-:W-:Y:S01]  /*13c150*/  STL [R1+0x53d4], R170 ;  /* 0x0053d4aa01007387 */ /* 0x000fe20000100800 */
[----:B------:R-:W-:Y:S01]  /*13c160*/  STL [R1+0x53cc], R163 ;  /* 0x0053cca301007387 */ /* 0x000fe20000100800 */
[----:B----4-:R-:W-:Y:S01]  /*13c170*/  IADD3 R161, P5, R161, R246, RZ ;  /* 0x000000f6a1a17210 */ /* 0x010fe20007fbe0ff */
[--C-:B------:R-:W-:Y:S02]  /*13c180*/  IMAD.X R165, R165, 0x1, R244.reuse, P3 ;  /* 0x00000001a5a57824 */ /* 0x100fe400018e06f4 */
[----:B--2---:R-:W-:Y:S01]  /*13c190*/  IMAD.X R164, R164, 0x1, R244, P4 ;  /* 0x00000001a4a47824 */ /* 0x004fe200020e06f4 */
[----:B------:R-:W-:Y:S01]  /*13c1a0*/  IADD3.X R162, R162, R244, RZ, P5, !PT ;  /* 0x000000f4a2a27210 */ /* 0x000fe20002ffe4ff */
[----:B------:R-:W-:Y:S01]  /*13c1b0*/  IADD3 R159, P5, R159, R246, RZ ;  /* 0x000000f69f9f7210 */ /* 0x000fe20007fbe0ff */
[----:B------:R-:W-:Y:S01]  /*13c1c0*/  STL [R1+0x53c4], R161 ;  /* 0x0053c4a101007387 */ /* 0x000fe20000100800 */
[----:B------:R-:W-:Y:S02]  /*13c1d0*/  STL [R1+0x53c8], R165 ;  /* 0x0053c8a501007387 */ /* 0x000fe40000100800 */
[----:B------:R-:W-:Y:S02]  /*13c1e0*/  STL [R1+0x53c0], R164 ;  /* 0x0053c0a401007387 */ /* 0x000fe40000100800 */
[----:B------:R-:W-:Y:S01]  /*13c1f0*/  STL [R1+0x53b8], R162 ;  /* 0x0053b8a201007387 */ /* 0x000fe20000100800 */
[----:B------:R-:W-:Y:S01]  /*13c200*/  ISETP.NE.U32.AND P4, PT, R0, RZ, PT ;  /* 0x000000ff0000720c */ /* 0x000fe20003f85070 */
[----:B------:R-:W-:Y:S01]  /*13c210*/  STL [R1+0x53bc], R159 ;  /* 0x0053bc9f01007387 */ /* 0x000fe20000100800 */
[----:B------:R-:W2:Y:S01]  /*13c220*/  LDL.LU R0, [R1+0x5330] ;  /* 0x0053300001007983 */ /* 0x000ea20000300800 */
[----:B------:R-:W-:Y:S01]  /*13c230*/  SEL R40, R40, RZ, !P0 ;  /* 0x000000ff28287207 */ /* 0x000fe20004000000 */
[----:B------:R-:W-:-:S03]  /*13c240*/  IMAD.MOV.U32 R41, RZ, RZ, R165 ;  /* 0x000000ffff297224 */ /* 0x000fc600078e00a5 */
[----:B------:R-:W-:Y:S01]  /*13c250*/  ISETP.NE.U32.AND P3, PT, R40, RZ, PT ;  /* 0x000000ff2800720c */ /* 0x000fe20003f65070 */
[----:B------:R-:W-:-:S05]  /*13c260*/  IMAD.MOV.U32 R40, RZ, RZ, R170 ;  /* 0x000000ffff287224 */ /* 0x000fca00078e00aa */
[----:B------:R1:W-:Y:S01]  /*13c270*/  LDGSTS.E [R2+0x12800], [R40.64], P1 ;  /* 0x1280000028027fae */ /* 0x0003e20008921844 */
[----:B------:R-:W-:Y:S01]  /*13c280*/  IADD3.X R160, R160, R244, RZ, P5, !PT ;  /* 0x000000f4a0a07210 */ /* 0x000fe20002ffe4ff */
[----:B-1----:R-:W-:Y:S02]  /*13c290*/  IMAD.MOV.U32 R40, RZ, RZ, R163 ;  /* 0x000000ffff287224 */ /* 0x002fe400078e00a3 */
[----:B------:R-:W-:-:S05]  /*13c2a0*/  IMAD.MOV.U32 R41, RZ, RZ, R164 ;  /* 0x000000ffff297224 */ /* 0x000fca00078e00a4 */
[----:B------:R1:W-:Y:S01]  /*13c2b0*/  LDGSTS.E [R2+0x12a00], [R40.64], P1 ;  /* 0x12a0000028027fae */ /* 0x0003e20008921844 */
[----:B---3--:R-:W-:Y:S02]  /*13c2c0*/  IADD3 R155, P5, R155, R246, RZ ;  /* 0x000000f69b9b7210 */ /* 0x008fe40007fbe0ff */
        /* <DEDUP_REMOVED lines=8> */
[----:B------:R-:W-:-:S03]  /*13c350*/  IADD3 R123, P1, R123, R246, RZ ;  /* 0x000000f67b7b7210 */ /* 0x000fc60007f3e0ff */
[----:B------:R3:W-:Y:S01]  /*13c360*/  STL [R1+0x53b0], R160 ;  /* 0x0053b0a001007387 */ /* 0x0007e20000100800 */
[----:B------:R-:W-:Y:S01]  /*13c370*/  STL [R1+0x5354], R155 ;  /* 0x0053549b01007387 */ /* 0x000fe20000100800 */
[----:B------:R-:W-:Y:S01]  /*13c380*/  IADD3.X R122, R122, R244, RZ, P5, !PT ;  /* 0x000000f47a7a7210 */ /* 0x000fe20002ffe4ff */
[----:B------:R-:W-:Y:S01]  /*13c390*/  IMAD.X R154, R154, 0x1, R244, P1 ;  /* 0x000000019a9a7824 */ /* 0x000fe200008e06f4 */
[----:B------:R-:W-:Y:S01]  /*13c3a0*/  IADD3 R42, P1, R42, R246, RZ ;  /* 0x000000f62a2a7210 */ /* 0x000fe20007f3e0ff */
[----:B------:R-:W-:Y:S01]  /*13c3b0*/  STL [R1+0x534c], R123 ;  /* 0x00534c7b01007387 */ /* 0x000fe20000100800 */
[----:B------:R4:W-:Y:S02]  /*13c3c0*/  STL [R1+0x5348], R158 ;  /* 0x0053489e01007387 */ /* 0x0009e40000100800 */
[----:B------:R-:W-:Y:S02]  /*13c3d0*/  STL [R1+0x5344], R43 ;  /* 0x0053442b01007387 */ /* 0x000fe40000100800 */
[----:B------:R2:W-:Y:S02]  /*13c3e0*/  STL [R1+0x5340], R154 ;  /* 0x0053409a01007387 */ /* 0x0005e40000100800 */
[----:B-1----:R-:W-:-:S02]  /*13c3f0*/  IMAD.MOV.U32 R40, RZ, RZ, R155 ;  /* 0x000000ffff287224 */ /* 0x002fc400078e009b */
[----:B------:R-:W-:Y:S01]  /*13c400*/  IMAD.MOV.U32 R41, RZ, RZ, R158 ;  /* 0x000000ffff297224 */ /* 0x000fe200078e009e */
[----:B------:R-:W-:Y:S01]  /*13c410*/  STL [R1+0x533c], R42 ;  /* 0x00533c2a01007387 */ /* 0x000fe20000100800 */
[----:B------:R1:W-:Y:S02]  /*13c420*/  STL [R1+0x5338], R122 ;  /* 0x0053387a01007387 */ /* 0x0003e40000100800 */
[----:B---3--:R-:W3:Y:S01]  /*13c430*/  LDL.LU R160, [R1+0x52cc] ;  /* 0x0052cc0001a07983 */ /* 0x008ee20000300800 */
[----:B------:R1:W-:Y:S04]  /*13c440*/  LDGSTS.E [R2+0x14800], [R40.64], P2 ;  /* 0x1480000028027fae */ /* 0x0003e80009121844 */
[----:B----4-:R-:W4:Y:S01]  /*13c450*/  LDL.LU R158, [R1+0x52c4] ;  /* 0x0052c400019e7983 */ /* 0x010f220000300800 */
[----:B------:R-:W3:Y:S02]  /*13c460*/  LDL.LU R162, [R1+0x52d4] ;  /* 0x0052d40001a27983 */ /* 0x000ee40000300800 */
[----:B------:R-:W4:Y:S01]  /*13c470*/  LDL.LU R159, [R1+0x52b8] ;  /* 0x0052b800019f7983 */ /* 0x000f220000300800 */
[----:B------:R-:W-:Y:S01]  /*13c480*/  HMMA.1688.F32.TF32 R104, R8, R148, R104 ;  /* 0x000000940868723c */ /* 0x000fe20000081068 */
[----:B-1----:R-:W-:Y:S01]  /*13c490*/  IMAD.MOV.U32 R41, RZ, RZ, R154 ;  /* 0x000000ffff297224 */ /* 0x002fe200078e009a */
[----:B------:R-:W-:Y:S01]  /*13c4a0*/  MOV R40, R123 ;  /* 0x0000007b00287202 */ /* 0x000fe20000000f00 */
[----:B------:R-:W-:-:S04]  /*13c4b0*/  IMAD.MOV.U32 R190, RZ, RZ, R119 ;  /* 0x000000ffffbe7224 */ /* 0x000fc800078e0077 */
[----:B------:R1:W-:Y:S01]  /*13c4c0*/  LDGSTS.E [R2+0x14a00], [R40.64], P2 ;  /* 0x14a0000028027fae */ /* 0x0003e20009121844 */
[----:B------:R-:W-:Y:S02]  /*13c4d0*/  MOV R191, R118 ;  /* 0x0000007600bf7202 */ /* 0x000fe40000000f00 */
[----:B-1----:R-:W-:Y:S01]  /*13c4e0*/  MOV R40, R43 ;  /* 0x0000002b00287202 */ /* 0x002fe20000000f00 */
[----:B------:R-:W-:-:S05]  /*13c4f0*/  IMAD.MOV.U32 R41, RZ, RZ, R122 ;  /* 0x000000ffff297224 */ /* 0x000fca00078e007a */
[----:B------:R1:W-:Y:S02]  /*13c500*/  LDGSTS.E [R2+0x14c00], [R40.64], P2 ;  /* 0x14c0000028027fae */ /* 0x0003e40009121844 */
[----:B-1----:R-:W-:Y:S02]  /*13c510*/  IMAD.MOV.U32 R40, RZ, RZ, R42 ;  /* 0x000000ffff287224 */ /* 0x002fe400078e002a */
[----:B--2---:R-:W-:-:S05]  /*13c520*/  IMAD.X R0, R0, 0x1, R244, P1 ;  /* 0x0000000100007824 */ /* 0x004fca00008e06f4 */
[----:B------:R1:W-:Y:S01]  /*13c530*/  STL [R1+0x5330], R0 ;  /* 0x0053300001007387 */ /* 0x0003e20000100800 */
        /* <DEDUP_REMOVED lines=17> */
[----:B------:R-:W-:-:S04]  /*13c650*/  ISETP.GT.AND P1, PT, R116, 0x35, PT ;  /* 0x000000357400780c */ /* 0x000fc80003f24270 */
[----:B------:R1:W-:Y:S01]  /*13c660*/  LDGSTS.E [R2+0x14e00], [R40.64], P2 ;  /* 0x14e0000028027fae */ /* 0x0003e20009121844 */
[----:B------:R-:W-:Y:S02]  /*13c670*/  ISETP.GT.AND P5, PT, R116, 0x39, PT ;  /* 0x000000397400780c */ /* 0x000fe40003fa4270 */
[----:B-1----:R-:W-:-:S04]  /*13c680*/  SEL R40, RZ, 0x4, !P1 ;  /* 0x00000004ff287807 */ /* 0x002fc80004800000 */
[----:B------:R-:W-:Y:S02]  /*13c690*/  SEL R40, R40, RZ, !P0 ;  /* 0x000000ff28287207 */ /* 0x000fe40004000000 */
[----:B------:R-:W-:Y:S02]  /*13c6a0*/  SEL R0, RZ, 0x4, !P5 ;  /* 0x00000004ff007807 */ /* 0x000fe40006800000 */
[-C--:B---3--:R-:W-:Y:S02]  /*13c6b0*/  IADD3 R162, P1, R162, R246.reuse, RZ ;  /* 0x000000f6a2a27210 */ /* 0x088fe40007f3e0ff */
[-C--:B------:R-:W-:Y:S02]  /*13c6c0*/  IADD3 R160, P2, R160, R246.reuse, RZ ;  /* 0x000000f6a0a07210 */ /* 0x080fe40007f5e0ff */
[----:B----4-:R-:W-:-:S05]  /*13c6d0*/  IADD3 R158, P5, R158, R246, RZ ;  /* 0x000000f69e9e7210 */ /* 0x010fca0007fbe0ff */
[--C-:B------:R-:W-:Y:S01]  /*13c6e0*/  IMAD.X R159, R159, 0x1, R244.reuse, P5 ;  /* 0x000000019f9f7824 */ /* 0x100fe200028e06f4 */
[----:B------:R-:W-:Y:S01]  /*13c6f0*/  STL [R1+0x52d4], R162 ;  /* 0x0052d4a201007387 */ /* 0x000fe20000100800 */
[----:B------:R-:W-:Y:S02]  /*13c700*/  STL [R1+0x52cc], R160 ;  /* 0x0052cca001007387 */ /* 0x000fe40000100800 */
[----:B------:R-:W-:Y:S01]  /*13c710*/  STL [R1+0x52c4], R158 ;  /* 0x0052c49e01007387 */ /* 0x000fe20000100800 */
[----:B--2---:R-:W-:Y:S01]  /*13c720*/  IADD3.X R163, R163, R244, RZ, P1, !PT ;  /* 0x000000f4a3a37210 */ /* 0x004fe20000ffe4ff */
[----:B------:R-:W-:Y:S01]  /*13c730*/  ISETP.NE.U32.AND P1, PT, R40, RZ, PT ;  /* 0x000000ff2800720c */ /* 0x000fe20003f25070 */
[----:B------:R-:W-:Y:S01]  /*13c740*/  MOV R40, R162 ;  /* 0x000000a200287202 */ /* 0x000fe20000000f00 */
[----:B------:R-:W-:Y:S02]  /*13c750*/  IMAD.X R161, R161, 0x1, R244, P2 ;  /* 0x00000001a1a17824 */ /* 0x000fe400010e06f4 */
[----:B------:R-:W-:Y:S01]  /*13c760*/  IMAD.MOV.U32 R41, RZ, RZ, R163 ;  /* 0x000000ffff297224 */ /* 0x000fe200078e00a3 */
[----:B------:R-:W-:-:S04]  /*13c770*/  IADD3 R154, P5, R154, R246, RZ ;  /* 0x000000f69a9a7210 */ /* 0x000fc80007fbe0ff */
        /* <DEDUP_REMOVED lines=8> */
[----:B------:R-:W-:-:S03]  /*13c800*/  IADD3 R148, P5, R148, R246, RZ ;  /* 0x000000f694947210 */ /* 0x000fc60007fbe0ff */
[----:B------:R2:W-:Y:S01]  /*13c810*/  STL [R1+0x52c8], R163 ;  /* 0x0052c8a301007387 */ /* 0x0005e20000100800 */
[----:B-1----:R-:W-:Y:S02]  /*13c820*/  IMAD.MOV.U32 R40, RZ, RZ, R154 ;  /* 0x000000ffff287224 */ /* 0x002fe400078e009a */
[----:B------:R-:W-:-:S05]  /*13c830*/  IMAD.MOV.U32 R41, RZ, RZ, R155 ;  /* 0x000000ffff297224 */ /* 0x000fca00078e009b */
[----:B------:R1:W-:Y:S01]  /*13c840*/  LDGSTS.E [R2+0x16e00], [R40.64], P3 ;  /* 0x16e0000028027fae */ /* 0x0003e20009921844 */
[----:B------:R-:W-:Y:S02]  /*13c850*/  IADD3 R122, P3, R122, R246, RZ ;  /* 0x000000f67a7a7210 */ /* 0x000fe40007f7e0ff */
[----:B------:R-:W-:Y:S01]  /*13c860*/  IADD3.X R149, R149, R244, RZ, P5, !PT ;  /* 0x000000f495957210 */ /* 0x000fe20002ffe4ff */
[----:B------:R-:W-:Y:S01]  /*13c870*/  STL [R1+0x52c0], R161 ;  /* 0x0052c0a101007387 */ /* 0x000fe20000100800 */
[-C--:B------:R-:W-:Y:S01]  /*13c880*/  IADD3 R118, P5, R118, R246.reuse, RZ ;  /* 0x000000f676767210 */ /* 0x080fe20007fbe0ff */
[----:B------:R3:W-:Y:S02]  /*13c890*/  STL [R1+0x52b8], R159 ;  /* 0x0052b89f01007387 */ /* 0x0007e40000100800 */
[--C-:B------:R-:W-:Y:S01]  /*13c8a0*/  IMAD.X R123, R123, 0x1, R244.reuse, P3 ;  /* 0x000000017b7b7824 */ /* 0x100fe200018e06f4 */
[----:B------:R-:W-:Y:S01]  /*13c8b0*/  IADD3 R42, P3, R42, R246, RZ ;  /* 0x000000f62a2a7210 */ /* 0x000fe20007f7e0ff */
[----:B------:R-:W-:Y:S01]  /*13c8c0*/  STL [R1+0x52bc], R154 ;  /* 0x0052bc9a01007387 */ /* 0x000fe20000100800 */
[----:B------:R2:W-:Y:S02]  /*13c8d0*/  STL [R1+0x52b0], R155 ;  /* 0x0052b09b01007387 */ /* 0x0005e40000100800 */
[----:B------:R-:W-:Y:S02]  /*13c8e0*/  STL [R1+0x5254], R148 ;  /* 0x0052549401007387 */ /* 0x000fe40000100800 */
[----:B------:R-:W-:Y:S02]  /*13c8f0*/  STL [R1+0x524c], R122 ;  /* 0x00524c7a01007387 */ /* 0x000fe40000100800 */
[--C-:B------:R-:W-:Y:S01]  /*13c900*/  IMAD.X R119, R119, 0x1, R244.reuse, P5 ;  /* 0x0000000177777824 */ /* 0x100fe200028e06f4 */
[----:B------:R1:W-:Y:S01]  /*13c910*/  STL [R1+0x5248], R149 ;  /* 0x0052489501007387 */ /* 0x0003e20000100800 */
[----:B------:R-:W-:-:S02]  /*13c920*/  IMAD.X R43, R43, 0x1, R244, P3 ;  /* 0x000000012b2b7824 */ /* 0x000fc400018e06f4 */
[----:B------:R-:W-:Y:S02]  /*13c930*/  STL [R1+0x5244], R118 ;  /* 0x0052447601007387 */ /* 0x000fe40000100800 */
[----:B------:R1:W-:Y:S01]  /*13c940*/  STL [R1+0x5240], R123 ;  /* 0x0052407b01007387 */ /* 0x0003e20000100800 */
[----:B------:R-:W-:Y:S01]  /*13c950*/  STL [R1+0x523c], R42 ;  /* 0x00523c2a01007387 */ /* 0x000fe20000100800 */
[----:B------:R1:W-:Y:S01]  /*13c960*/  STL [R1+0x5238], R119 ;  /* 0x0052387701007387 */ /* 0x0003e20000100800 */
[----:B------:R-:W-:Y:S01]  /*13c970*/  HMMA.1688.F32.TF32 R112, R8, R232, R112 ;  /* 0x000000e80870723c */ /* 0x000fe20000081070 */
[----:B------:R1:W-:Y:S01]  /*13c980*/  STL [R1+0x5230], R43 ;  /* 0x0052302b01007387 */ /* 0x0003e20000100800 */
[----:B------:R-:W4:Y:S01]  /*13c990*/  LDL.LU R232, [R1+0x1350] ;  /* 0x0013500001e87983 */ /* 0x000f220000300800 */
[----:B------:R-:W4:Y:S02]  /*13c9a0*/  LDL.LU R233, [R1+0x1354] ;  /* 0x0013540001e97983 */ /* 0x000f240000300800 */
[----:B------:R-:W4:Y:S02]  /*13c9b0*/  LDL.LU R165, [R1+0x51c8] ;  /* 0x0051c80001a57983 */ /* 0x000f240000300800 */
[----:B------:R-:W4:Y:S01]  /*13c9c0*/  LDL.LU R164, [R1+0x51d4] ;  /* 0x0051d40001a47983 */ /* 0x000f220000300800 */
[----:B--2---:R-:W2:Y:S01]  /*13c9d0*/  LDL.LU R163, [R1+0x51c0] ;  /* 0x0051c00001a37983 */ /* 0x004ea20000300800 */
[----:B------:R-:W2:Y:S02]  /*13c9e0*/  LDL.LU R162, [R1+0x51cc] ;  /* 0x0051cc0001a27983 */ /* 0x000ea40000300800 */
[----:B---3--:R-:W3:Y:S02]  /*13c9f0*/  LDL.LU R159, [R1+0x51b8] ;  /* 0x0051b800019f7983 */ /* 0x008ee40000300800 */
[----:B------:R-:W3:Y:S01]  /*13ca00*/  LDL.LU R158, [R1+0x51c4] ;  /* 0x0051c400019e7983 */ /* 0x000ee20000300800 */
[----:B------:R-:W3:Y:S01]  /*13ca10*/  LDL.LU R155, [R1+0x51b0] ;  /* 0x0051b000019b7983 */ /* 0x000ee20000300800 */
[----:B------:R-:W3:Y:S01]  /*13ca20*/  LDL.LU R154, [R1+0x51bc] ;  /* 0x0051bc00019a7983 */ /* 0x000ee20000300800 */
[----:B-1----:R-:W-:Y:S01]  /*13ca30*/  MOV R40, R148 ;  /* 0x0000009400287202 */ /* 0x002fe20000000f00 */
[----:B------:R-:W-:Y:S01]  /*13ca40*/  IMAD.MOV.U32 R41, RZ, RZ, R149 ;  /* 0x000000ffff297224 */ /* 0x000fe200078e0095 */
[----:B------:R-:W3:Y:S01]  /*13ca50*/  LDL.LU R160, [R1+0x1340] ;  /* 0x0013400001a07983 */ /* 0x000ee20000300800 */
[----:B------:R-:W3:Y:S02]  /*13ca60*/  LDL.LU R161, [R1+0x1344] ;  /* 0x0013440001a17983 */ /* 0x000ee40000300800 */
[----:B------:R-:W3:Y:S02]  /*13ca70*/  LDL.LU R149, [R1+0x5148] ;  /* 0x0051480001957983 */ /* 0x000ee40000300800 */
[----:B------:R-:W3:Y:S01]  /*13ca80*/  LDL.LU R148, [R1+0x5154] ;  /* 0x0051540001947983 */ /* 0x000ee20000300800 */
[----:B------:R1:W-:Y:S02]  /*13ca90*/  LDGSTS.E [R2+0x18800], [R40.64], P4 ;  /* 0x1880000028027fae */ /* 0x0003e4000a121844 */
[----:B-1----:R-:W-:Y:S01]  /*13caa0*/  IMAD.MOV.U32 R40, RZ, RZ, R122 ;  /* 0x000000ffff287224 */ /* 0x002fe200078e007a */
[----:B------:R-:W-:-:S02]  /*13cab0*/  MOV R41, R123 ;  /* 0x0000007b00297202 */ /* 0x000fc40000000f00 */
[----:B------:R-:W3:Y:S04]  /*13cac0*/  LDL.LU R123, [R1+0x5140] ;  /* 0x00514000017b7983 */ /* 0x000ee80000300800 */
[----:B------:R1:W-:Y:S01]  /*13cad0*/  LDGSTS.E [R2+0x18a00], [R40.64], P4 ;  /* 0x18a0000028027fae */ /* 0x0003e2000a121844 */
[----:B------:R-:W3:Y:S02]  /*13cae0*/  LDL.LU R122, [R1+0x514c] ;  /* 0x00514c00017a7983 */ /* 0x000ee40000300800 */
[----:B-1----:R-:W-:Y:S01]  /*13caf0*/  IMAD.MOV.U32 R40, RZ, RZ, R118 ;  /* 0x000000ffff287224 */ /* 0x002fe200078e0076 */
[----:B------:R-:W-:Y:S02]  /*13cb00*/  MOV R41, R119 ;  /* 0x0000007700297202 */ /* 0x000fe40000000f00 */
[----:B------:R-:W3:Y:S04]  /*13cb10*/  LDL.LU R119, [R1+0x5138] ;  /* 0x0051380001777983 */ /* 0x000ee80000300800 */
[----:B------:R1:W-:Y:S01]  /*13cb20*/  LDGSTS.E [R2+0x18c00], [R40.64], P4 ;  /* 0x18c0000028027fae */ /* 0x0003e2000a121844 */
[----:B------:R-:W3:Y:S02]  /*13cb30*/  LDL.LU R118, [R1+0x5144] ;  /* 0x0051440001767983 */ /* 0x000ee40000300800 */
[----:B-1----:R-:W-:-:S02]  /*13cb40*/  IMAD.MOV.U32 R41, RZ, RZ, R43 ;  /* 0x000000ffff297224 */ /* 0x002fc400078e002b */
[----:B------:R-:W-:Y:S01]  /*13cb50*/  IMAD.MOV.U32 R40, RZ, RZ, R42 ;  /* 0x000000ffff287224 */ /* 0x000fe200078e002a */
[----:B------:R-:W3:Y:S01]  /*13cb60*/  LDL.LU R43, [R1+0x5130] ;  /* 0x00513000012b7983 */ /* 0x000ee20000300800 */
[----:B------:R-:W3:Y:S01]  /*13cb70*/  LDL.LU R42, [R1+0x513c] ;  /* 0x00513c00012a7983 */ /* 0x000ee20000300800 */
[----:B------:R-:W-:Y:S02]  /*13cb80*/  ISETP.GT.AND P3, PT, R116, 0x3d, PT ;  /* 0x0000003d7400780c */ /* 0x000fe40003f64270 */
[----:B------:R1:W-:Y:S01]  /*13cb90*/  LDGSTS.E [R2+0x18e00], [R40.64], P4 ;  /* 0x18e0000028027fae */ /* 0x0003e2000a121844 */
[----:B------:R-:W-:Y:S02]  /*13cba0*/  SEL R0, R0, RZ, !P0 ;  /* 0x000000ff00007207 */ /* 0x000fe40004000000 */
[----:B------:R-:W-:Y:S02]  /*13cbb0*/  ISETP.GT.AND P5, PT, R116, 0x41, PT ;  /* 0x000000417400780c */ /* 0x000fe40003fa4270 */
[----:B-1----:R-:W-:-:S04]  /*13cbc0*/  SEL R40, RZ, 0x4, !P3 ;  /* 0x00000004ff287807 */ /* 0x002fc80005800000 */
[----:B------:R-:W-:Y:S02]  /*13cbd0*/  SEL R40, R40, RZ, !P0 ;  /* 0x000000ff28287207 */ /* 0x000fe40004000000 */
[----:B------:R-:W-:Y:S01]  /*13cbe0*/  ISETP.NE.U32.AND P2, PT, R0, RZ, PT ;  /* 0x000000ff0000720c */ /* 0x000fe20003f45070 */
[----:B------:R-:W-:Y:S01]  /*13cbf0*/  SEL R0, RZ, 0x4, !P5 ;  /* 0x00000004ff007807 */ /* 0x000fe20006800000 */
[-C--:B----4-:R-:W-:Y:S02]  /*13cc00*/  IADD3 R164, P3, R164, R246.reuse, RZ ;  /* 0x000000f6a4a47210 */ /* 0x090fe40007f7e0ff */
[----:B--2---:R-:W-:Y:S02]  /*13cc10*/  IADD3 R162, P4, R162, R246, RZ ;  /* 0x000000f6a2a27210 */ /* 0x004fe40007f9e0ff */
[----:B------:R-:W-:Y:S01]  /*13cc20*/  IADD3.X R165, R165, R244, RZ, P3, !PT ;  /* 0x000000f4a5a57210 */ /* 0x000fe20001ffe4ff */
[----:B------:R-:W-:Y:S01]  /*13cc30*/  ISETP.NE.U32.AND P3, PT, R40, RZ, PT ;  /* 0x000000ff2800720c */ /* 0x000fe20003f65070 */
[----:B------:R-:W-:-:S02]  /*13cc40*/  MOV R40, R164 ;  /* 0x000000a400287202 */ /* 0x000fc40000000f00 */
[-C--:B---3--:R-:W-:Y:S01]  /*13cc50*/  IADD3 R158, P5, R158, R246.reuse, RZ ;  /* 0x000000f69e9e7210 */ /* 0x088fe20007fbe0ff */
[----:B------:R-:W-:Y:S02]  /*13cc60*/  IMAD.MOV.U32 R41, RZ, RZ, R165 ;  /* 0x000000ffff297224 */ /* 0x000fe400078e00a5 */
[--C-:B------:R-:W-:Y:S02]  /*13cc70*/  IMAD.X R163, R163, 0x1, R244.reuse, P4 ;  /* 0x00000001a3a37824 */ /* 0x100fe400020e06f4 */
[----:B------:R-:W-:Y:S01]  /*13cc80*/  IMAD.X R159, R159, 0x1, R244, P5 ;  /* 0x000000019f9f7824 */ /* 0x000fe200028e06f4 */
[----:B------:R1:W-:Y:S01]  /*13cc90*/  LDGSTS.E [R2+0x1a800], [R40.64], P1 ;  /* 0x1a80000028027fae */ /* 0x0003e20008921844 */
[----:B------:R-:W-:Y:S02]  /*13cca0*/  IADD3 R154, P5, R154, R246, RZ ;  /* 0x000000f69a9a7210 */ /* 0x000fe40007fbe0ff */
[----:B-1----:R-:W-:Y:S01]  /*13ccb0*/  MOV R40, R162 ;  /* 0x000000a200287202 */ /* 0x002fe20000000f00 */
[----:B------:R-:W-:-:S02]  /*13ccc0*/  IMAD.MOV.U32 R41, RZ, RZ, R163 ;  /* 0x000000ffff297224 */ /* 0x000fc400078e00a3 */
[----:B------:R-:W-:-:S03]  /*13ccd0*/  IMAD.X R155, R155, 0x1, R244, P5 ;  /* 0x000000019b9b7824 */ /* 0x000fc600028e06f4 */
[----:B------:R1:W-:Y:S02]  /*13cce0*/  LDGSTS.E [R2+0x1aa00], [R40.64], P1 ;  /* 0x1aa0000028027fae */ /* 0x0003e40008921844 */
[----:B-1----:R-:W-:Y:S01]  /*13ccf0*/  IMAD.MOV.U32 R40, RZ, RZ, R158 ;  /* 0x000000ffff287224 */ /* 0x002fe200078e009e */
[----:B------:R-:W-:-:S05]  /*13cd00*/  MOV R41, R159 ;  /* 0x0000009f00297202 */ /* 0x000fca0000000f00 */
[----:B------:R1:W-:Y:S01]  /*13cd10*/  LDGSTS.E [R2+0x1ac00], [R40.64], P1 ;  /* 0x1ac0000028027fae */ /* 0x0003e20008921844 */
[----:B------:R-:W-:-:S03]  /*13cd20*/  IADD3 R148, P5, R148, R246, RZ ;  /* 0x000000f694947210 */ /* 0x000fc60007fbe0ff */
[----:B------:R-:W-:Y:S01]  /*13cd30*/  STL [R1+0x51d4], R164 ;  /* 0x0051d4a401007387 */ /* 0x000fe20000100800 */
[----:B------:R-:W-:Y:S02]  /*13cd40*/  STL [R1+0x51cc], R162 ;  /* 0x0051cca201007387 */ /* 0x000fe40000100800 */
[----:B-1----:R-:W-:Y:S02]  /*13cd50*/  IMAD.MOV.U32 R40, RZ, RZ, R154 ;  /* 0x000000ffff287224 */ /* 0x002fe400078e009a */
[----:B------:R-:W-:Y:S01]  /*13cd60*/  IMAD.MOV.U32 R41, RZ, RZ, R155 ;  /* 0x000000ffff297224 */ /* 0x000fe200078e009b */
[----:B------:R-:W-:Y:S04]  /*13cd70*/  STL [R1+0x51c4], R158 ;  /* 0x0051c49e01007387 */ /* 0x000fe80000100800 */
[----:B------:R1:W-:Y:S01]  /*13cd80*/  LDGSTS.E [R2+0x1ae00], [R40.64], P1 ;  /* 0x1ae0000028027fae */ /* 0x0003e20008921844 */
[----:B------:R-:W-:Y:S01]  /*13cd90*/  IADD3 R122, P1, R122, R246, RZ ;  /* 0x000000f67a7a7210 */ /* 0x000fe20007f3e0ff */
[----:B------:R2:W-:Y:S01]  /*13cda0*/  STL [R1+0x51c8], R165 ;  /* 0x0051c8a501007387 */ /* 0x0005e20000100800 */
[----:B------:R-:W-:Y:S01]  /*13cdb0*/  IADD3.X R149, R149, R244, RZ, P5, !PT ;  /* 0x000000f495957210 */ /* 0x000fe20002ffe4ff */
[----:B------:R3:W-:Y:S01]  /*13cdc0*/  STL [R1+0x51c0], R163 ;  /* 0x0051c0a301007387 */ /* 0x0007e20000100800 */
[----:B------:R-:W-:Y:S01]  /*13cdd0*/  IADD3 R118, P5, R118, R246, RZ ;  /* 0x000000f676767210 */ /* 0x000fe20007fbe0ff */
[----:B------:R-:W-:-:S02]  /*13cde0*/  IMAD.X R123, R123, 0x1, R244, P1 ;  /* 0x000000017b7b7824 */ /* 0x000fc400008e06f4 */
[----:B------:R2:W-:Y:S01]  /*13cdf0*/  STL [R1+0x51b8], R159 ;  /* 0x0051b89f01007387 */ /* 0x0005e20000100800 */
        /* <DEDUP_REMOVED lines=12> */
[C---:B------:R-:W-:Y:S01]  /*13cec0*/  HMMA.1688.F32.TF32 R128, R8.reuse, R232, R128 ;  /* 0x000000e80880723c */ /* 0x040fe20000081080 */
[----:B------:R1:W-:Y:S01]  /*13ced0*/  STL [R1+0x5130], R43 ;  /* 0x0051302b01007387 */ /* 0x0003e20000100800 */
[----:B------:R-:W4:Y:S01]  /*13cee0*/  LDL.LU R232, [R1+0x1330] ;  /* 0x0013300001e87983 */ /* 0x000f220000300800 */
[----:B------:R-:W4:Y:S02]  /*13cef0*/  LDL.LU R233, [R1+0x1334] ;  /* 0x0013340001e97983 */ /* 0x000f240000300800 */
[----:B--2---:R-:W2:Y:S02]  /*13cf00*/  LDL.LU R165, [R1+0x50c8] ;  /* 0x0050c80001a57983 */ /* 0x004ea40000300800 */
[----:B------:R-:W2:Y:S01]  /*13cf10*/  LDL.LU R164, [R1+0x50d4] ;  /* 0x0050d40001a47983 */ /* 0x000ea20000300800 */
[----:B---3--:R-:W3:Y:S01]  /*13cf20*/  LDL.LU R163, [R1+0x50c0] ;  /* 0x0050c00001a37983 */ /* 0x008ee20000300800 */
[----:B------:R-:W3:Y:S02]  /*13cf30*/  LDL.LU R162, [R1+0x50cc] ;  /* 0x0050cc0001a27983 */ /* 0x000ee40000300800 */
[----:B------:R-:W4:Y:S02]  /*13cf40*/  LDL.LU R159, [R1+0x50b8] ;  /* 0x0050b800019f7983 */ /* 0x000f240000300800 */
[----:B------:R-:W4:Y:S01]  /*13cf50*/  LDL.LU R158, [R1+0x50c4] ;  /* 0x0050c400019e7983 */ /* 0x000f220000300800 */
[----:B-1----:R-:W4:Y:S01]  /*13cf60*/  LDL.LU R155, [R1+0x50b0] ;  /* 0x0050b000019b7983 */ /* 0x002f220000300800 */
[----:B------:R-:W4:Y:S01]  /*13cf70*/  LDL.LU R154, [R1+0x50bc] ;  /* 0x0050bc00019a7983 */ /* 0x000f220000300800 */
[----:B------:R-:W-:Y:S01]  /*13cf80*/  MOV R40, R148 ;  /* 0x0000009400287202 */ /* 0x000fe20000000f00 */
[----:B------:R-:W-:Y:S01]  /*13cf90*/  IMAD.MOV.U32 R41, RZ, RZ, R149 ;  /* 0x000000ffff297224 */ /* 0x000fe200078e0095 */
[----:B------:R-:W-:Y:S01]  /*13cfa0*/  HMMA.1688.F32.TF32 R132, R8, R160, R132 ;  /* 0x000000a00884723c */ /* 0x000fe20000081084 */
[----:B------:R-:W4:Y:S04]  /*13cfb0*/  LDL.LU R160, [R1+0x1320] ;  /* 0x0013200001a07983 */ /* 0x000f280000300800 */
[----:B------:R1:W-:Y:S01]  /*13cfc0*/  LDGSTS.E [R2+0x1c800], [R40.64], P2 ;  /* 0x1c80000028027fae */ /* 0x0003e20009121844 */
[----:B------:R-:W4:Y:S02]  /*13cfd0*/  LDL.LU R161, [R1+0x1324] ;  /* 0x0013240001a17983 */ /* 0x000f240000300800 */
[----:B------:R-:W4:Y:S02]  /*13cfe0*/  LDL.LU R149, [R1+0x5048] ;  /* 0x0050480001957983 */ /* 0x000f240000300800 */
[----:B------:R-:W4:Y:S02]  /*13cff0*/  LDL.LU R148, [R1+0x5054] ;  /* 0x0050540001947983 */ /* 0x000f240000300800 */
[----:B-1----:R-:W-:Y:S01]  /*13d000*/  IMAD.MOV.U32 R40, RZ, RZ, R122 ;  /* 0x000000ffff287224 */ /* 0x002fe200078e007a */
[----:B------:R-:W-:-:S02]  /*13d010*/  MOV R41, R123 ;  /* 0x0000007b00297202 */ /* 0x000fc40000000f00 */
[----:B------:R-:W4:Y:S04]  /*13d020*/  LDL.LU R123, [R1+0x5040] ;  /* 0x00504000017b7983 */ /* 0x000f280000300800 */
[----:B------:R1:W-:Y:S01]  /*13d030*/  LDGSTS.E [R2+0x1ca00], [R40.64], P2 ;  /* 0x1ca0000028027fae */ /* 0x0003e20009121844 */
[----:B------:R-:W4:Y:S02]  /*13d040*/  LDL.LU R122, [R1+0x504c] ;  /* 0x00504c00017a7983 */ /* 0x000f240000300800 */
[----:B-1----:R-:W-:Y:S01]  /*13d050*/  IMAD.MOV.U32 R40, RZ, RZ, R118 ;  /* 0x000000ffff287224 */ /* 0x002fe200078e0076 */
[----:B------:R-:W-:Y:S02]  /*13d060*/  MOV R41, R119 ;  /* 0x0000007700297202 */ /* 0x000fe40000000f00 */
[----:B------:R-:W4:Y:S04]  /*13d070*/  LDL.LU R119, [R1+0x5038] ;  /* 0x0050380001777983 */ /* 0x000f280000300800 */
[----:B------:R1:W-:Y:S01]  /*13d080*/  LDGSTS.E [R2+0x1cc00], [R40.64], P2 ;  /* 0x1cc0000028027fae */ /* 0x0003e20009121844 */
[----:B------:R-:W4:Y:S02]  /*13d090*/  LDL.LU R118, [R1+0x5044] ;  /* 0x0050440001767983 */ /* 0x000f240000300800 */
[----:B-1----:R-:W-:-:S02]  /*13d0a0*/  IMAD.MOV.U32 R41, RZ, RZ, R43 ;  /* 0x000000ffff297224 */ /* 0x002fc400078e002b */
[----:B------:R-:W-:Y:S01]  /*13d0b0*/  IMAD.MOV.U32 R40, RZ, RZ, R42 ;  /* 0x000000ffff287224 */ /* 0x000fe200078e002a */
[----:B------:R-:W4:Y:S01]  /*13d0c0*/  LDL.LU R43, [R1+0x5030] ;  /* 0x00503000012b7983 */ /* 0x000f220000300800 */
[----:B------:R-:W4:Y:S01]  /*13d0d0*/  LDL.LU R42, [R1+0x503c] ;  /* 0x00503c00012a7983 */ /* 0x000f220000300800 */
        /* <DEDUP_REMOVED lines=8> */
[-C--:B--2---:R-:W-:Y:S02]  /*13d160*/  IADD3 R164, P1, R164, R246.reuse, RZ ;  /* 0x000000f6a4a47210 */ /* 0x084fe40007f3e0ff */
[----:B---3--:R-:W-:Y:S02]  /*13d170*/  IADD3 R162, P2, R162, R246, RZ ;  /* 0x000000f6a2a27210 */ /* 0x008fe40007f5e0ff */
[----:B------:R-:W-:Y:S01]  /*13d180*/  IADD3.X R165, R165, R244, RZ, P1, !PT ;  /* 0x000000f4a5a57210 */ /* 0x000fe20000ffe4ff */
[----:B------:R-:W-:Y:S01]  /*13d190*/  ISETP.NE.U32.AND P1, PT, R40, RZ, PT ;  /* 0x000000ff2800720c */ /* 0x000fe20003f25070 */
[----:B------:R-:W-:-:S02]  /*13d1a0*/  MOV R40, R164 ;  /* 0x000000a400287202 */ /* 0x000fc40000000f00 */
[-C--:B----4-:R-:W-:Y:S01]  /*13d1b0*/  IADD3 R158, P5, R158, R246.reuse, RZ ;  /* 0x000000f69e9e7210 */ /* 0x090fe20007fbe0ff */
        /* <DEDUP_REMOVED lines=28> */
[----:B------:R-:W-:Y:S02]  /*13d380*/  STL [R1+0x50b0], R155 ;  /* 0x0050b09b01007387 */ /* 0x000fe40000100800 */
[----:B------:R-:W-:Y:S02]  /*13d390*/  STL [R1+0x5054], R148 ;  /* 0x0050549401007387 */ /* 0x000fe40000100800 */
[----:B------:R-:W-:Y:S02]  /*13d3a0*/  STL [R1+0x504c], R122 ;  /* 0x00504c7a01007387 */ /* 0x000fe40000100800 */
[--C-:B------:R-:W-:Y:S01]  /*13d3b0*/  IMAD.X R119, R119, 0x1, R244.reuse, P5 ;  /* 0x0000000177777824 */ /* 0x100fe200028e06f4 */
[----:B------:R-:W-:Y:S01]  /*13d3c0*/  STL [R1+0x5048], R149 ;  /* 0x0050489501007387 */ /* 0x000fe20000100800 */
[----:B------:R-:W-:-:S02]  /*13d3d0*/  IMAD.X R43, R43, 0x1, R244, P3 ;  /* 0x000000012b2b7824 */ /* 0x000fc400018e06f4 */
[----:B------:R-:W-:Y:S02]  /*13d3e0*/  STL [R1+0x5044], R118 ;  /* 0x0050447601007387 */ /* 0x000fe40000100800 */
[----:B------:R-:W-:Y:S01]  /*13d3f0*/  STL [R1+0x5040], R123 ;  /* 0x0050407b01007387 */ /* 0x000fe20000100800 */
[----:B------:R-:W-:Y:S01]  /*13d400*/  STL [R1+0x503c], R42 ;  /* 0x00503c2a01007387 */ /* 0x000fe20000100800 */
[----:B------:R-:W-:Y:S01]  /*13d410*/  STL [R1+0x5038], R119 ;  /* 0x0050387701007387 */ /* 0x000fe20000100800 */
[----:B------:R-:W-:Y:S01]  /*13d420*/  HMMA.1688.F32.TF32 R136, R8, R232, R136 ;  /* 0x000000e80888723c */ /* 0x000fe20000081088 */
[----:B------:R3:W-:Y:S01]  /*13d430*/  STL [R1+0x5030], R43 ;  /* 0x0050302b01007387 */ /* 0x0007e20000100800 */
[----:B------:R-:W4:Y:S01]  /*13d440*/  LDL.LU R232, [R1+0x13b0] ;  /* 0x0013b00001e87983 */ /* 0x000f220000300800 */
[----:B-1----:R-:W-:Y:S01]  /*13d450*/  MOV R40, R148 ;  /* 0x0000009400287202 */ /* 0x002fe20000000f00 */
[----:B------:R-:W-:Y:S02]  /*13d460*/  IMAD.MOV.U32 R41, RZ, RZ, R149 ;  /* 0x000000ffff297224 */ /* 0x000fe400078e0095 */
[----:B------:R-:W4:Y:S01]  /*13d470*/  LDL.LU R233, [R1+0x13b4] ;  /* 0x0013b40001e97983 */ /* 0x000f220000300800 */
[----:B--2---:R-:W2:Y:S01]  /*13d480*/  LDL.LU R165, [R1+0x4fc8] ;  /* 0x004fc80001a57983 */ /* 0x004ea20000300800 */
[----:B------:R-:W2:Y:S03]  /*13d490*/  LDL.LU R164, [R1+0x4fd4] ;  /* 0x004fd40001a47983 */ /* 0x000ea60000300800 */
[----:B------:R1:W-:Y:S01]  /*13d4a0*/  LDGSTS.E [R2+0x20800], [R40.64], P4 ;  /* 0x2080000028027fae */ /* 0x0003e2000a121844 */
[----:B---3--:R-:W3:Y:S02]  /*13d4b0*/  LDL.LU R163, [R1+0x4fc0] ;  /* 0x004fc00001a37983 */ /* 0x008ee40000300800 */
[----:B------:R-:W3:Y:S02]  /*13d4c0*/  LDL.LU R162, [R1+0x4fcc] ;  /* 0x004fcc0001a27983 */ /* 0x000ee40000300800 */
[----:B------:R-:W3:Y:S01]  /*13d4d0*/  LDL.LU R159, [R1+0x4fb8] ;  /* 0x004fb800019f7983 */ /* 0x000ee20000300800 */
[----:B------:R-:W3:Y:S01]  /*13d4e0*/  LDL.LU R158, [R1+0x4fc4] ;  /* 0x004fc400019e7983 */ /* 0x000ee20000300800 */
[----:B-1----:R-:W-:Y:S01]  /*13d4f0*/  IMAD.MOV.U32 R40, RZ, RZ, R122 ;  /* 0x000000ffff287224 */ /* 0x002fe200078e007a */
[----:B------:R-:W-:-:S05]  /*13d500*/  MOV R41, R123 ;  /* 0x0000007b00297202 */ /* 0x000fca0000000f00 */
[----:B------:R1:W-:Y:S02]  /*13d510*/  LDGSTS.E [R2+0x20a00], [R40.64], P4 ;  /* 0x20a0000028027fae */ /* 0x0003e4000a121844 */
[----:B-1----:R-:W-:Y:S01]  /*13d520*/  IMAD.MOV.U32 R40, RZ, RZ, R118 ;  /* 0x000000ffff287224 */ /* 0x002fe200078e0076 */
[----:B------:R-:W-:-:S05]  /*13d530*/  MOV R41, R119 ;  /* 0x0000007700297202 */ /* 0x000fca0000000f00 */
[----:B------:R1:W-:Y:S01]  /*13d540*/  LDGSTS.E [R2+0x20c00], [R40.64], P4 ;  /* 0x20c0000028027fae */ /* 0x0003e2000a121844 */
[----:B------:R-:W-:Y:S01]  /*13d550*/  HMMA.1688.F32.TF32 R140, R8, R160, R140 ;  /* 0x000000a0088c723c */ /* 0x000fe2000008108c */
[----:B-1----:R-:W-:Y:S02]  /*13d560*/  IMAD.MOV.U32 R41, RZ, RZ, R43 ;  /* 0x000000ffff297224 */ /* 0x002fe400078e002b */
[----:B------:R-:W-:Y:S01]  /*13d570*/  IMAD.MOV.U32 R40, RZ, RZ, R42 ;  /* 0x000000ffff287224 */ /* 0x000fe200078e002a */
        /* <DEDUP_REMOVED lines=12> */
[----:B------:R-:W-:Y:S01]  /*13d640*/  ISETP.GT.AND P3, PT, R116, 0x4d, PT ;  /* 0x0000004d7400780c */ /* 0x000fe20003f64270 */
[----:B------:R1:W-:Y:S01]  /*13d650*/  LDGSTS.E [R2+0x20e00], [R40.64], P4 ;  /* 0x20e0000028027fae */ /* 0x0003e2000a121844 */
[----:B------:R-:W-:-:S02]  /*13d660*/  SEL R0, R0, RZ, !P0 ;  /* 0x000000ff00007207 */ /* 0x000fc40004000000 */
[----:B------:R-:W-:Y:S02]  /*13d670*/  ISETP.GT.AND P5, PT, R116, 0x51, PT ;  /* 0x000000517400780c */ /* 0x000fe40003fa4270 */
[----:B-1----:R-:W-:-:S04]  /*13d680*/  SEL R40, RZ, 0x4, !P3 ;  /* 0x00000004ff287807 */ /* 0x002fc80005800000 */
[----:B------:R-:W-:Y:S02]  /*13d690*/  SEL R40, R40, RZ, !P0 ;  /* 0x000000ff28287207 */ /* 0x000fe40004000000 */
[----:B------:R-:W-:Y:S01]  /*13d6a0*/  ISETP.NE.U32.AND P2, PT, R0, RZ, PT ;  /* 0x000000ff0000720c */ /* 0x000fe20003f45070 */
[----:B------:R-:W-:Y:S01]  /*13d6b0*/  SEL R0, RZ, 0x4, !P5 ;  /* 0x00000004ff007807 */ /* 0x000fe20006800000 */
[----:B--2---:R-:W-:-:S04]  /*13d6c0*/  IADD3 R164, P3, R164, R246, RZ ;  /* 0x000000f6a4a47210 */ /* 0x004fc80007f7e0ff */
[----:B------:R-:W-:Y:S02]  /*13d6d0*/  IADD3.X R165, R165, R244, RZ, P3, !PT ;  /* 0x000000f4a5a57210 */ /* 0x000fe40001ffe4ff */
[----:B---3--:R-:W-:Y:S01]  /*13d6e0*/  IADD3 R162, P4, R162, R246, RZ ;  /* 0x000000f6a2a27210 */ /* 0x008fe20007f9e0ff */
[----:B------:R-:W-:Y:S01]  /*13d6f0*/  ISETP.NE.U32.AND P3, PT, R40, RZ, PT ;  /* 0x000000ff2800720c */ /* 0x000fe20003f65070 */
[----:B------:R-:W-:Y:S01]  /*13d700*/  MOV R40, R164 ;  /* 0x000000a400287202 */ /* 0x000fe20000000f00 */
[----:B------:R-:W-:Y:S01]  /*13d710*/  IMAD.MOV.U32 R41, RZ, RZ, R165 ;  /* 0x000000ffff297224 */ /* 0x000fe200078e00a5 */
[----:B------:R-:W-:Y:S01]  /*13d720*/  IADD3 R158, P5, R158, R246, RZ ;  /* 0x000000f69e9e7210 */ /* 0x000fe20007fbe0ff */
[----:B------:R-:W-:-:S03]  /*13d730*/  IMAD.X R163, R163, 0x1, R244, P4 ;  /* 0x00000001a3a37824 */ /* 0x000fc600020e06f4 */
        /* <DEDUP_REMOVED lines=8> */
[----:B----4-:R-:W-:-:S05]  /*13d7c0*/  IADD3 R42, P5, R42, R246, RZ ;  /* 0x000000f62a2a7210 */ /* 0x010fca0007fbe0ff */
[----:B------:R-:W-:Y:S02]  /*13d7d0*/  IMAD.X R43, R43, 0x1, R244, P5 ;  /* 0x000000012b2b7824 */ /* 0x000fe400028e06f4 */
[----:B-1----:R-:W-:Y:S02]  /*13d7e0*/  IMAD.MOV.U32 R40, RZ, RZ, R42 ;  /* 0x000000ffff287224 */ /* 0x002fe400078e002a */
[----:B------:R-:W-:Y:S01]  /*13d7f0*/  IMAD.MOV.U32 R41, RZ, RZ, R43 ;  /* 0x000000ffff297224 */ /* 0x000fe200078e002b */
[-C--:B------:R-:W-:Y:S01]  /*13d800*/  IADD3 R118, P5, R118, R246.reuse, RZ ;  /* 0x000000f676767210 */ /* 0x080fe20007fbe0ff */
[----:B------:R-:W-:Y:S04]  /*13d810*/  STL [R1+0x4fd4], R164 ;  /* 0x004fd4a401007387 */ /* 0x000fe80000100800 */
[----:B------:R1:W-:Y:S01]  /*13d820*/  LDGSTS.E [R2+0x22e00], [R40.64], P1 ;  /* 0x22e0000028027fae */ /* 0x0003e20008921844 */
[----:B------:R-:W-:Y:S01]  /*13d830*/  IADD3 R154, P1, R154, R246, RZ ;  /* 0x000000f69a9a7210 */ /* 0x000fe20007f3e0ff */
[----:B------:R-:W-:Y:S02]  /*13d840*/  STL [R1+0x4fcc], R162 ;  /* 0x004fcca201007387 */ /* 0x000fe40000100800 */
[----:B------:R-:W-:Y:S01]  /*13d850*/  STL [R1+0x4fc4], R158 ;  /* 0x004fc49e01007387 */ /* 0x000fe20000100800 */
[----:B------:R2:W-:Y:S01]  /*13d860*/  STL [R1+0x4fc8], R165 ;  /* 0x004fc8a501007387 */ /* 0x0005e20000100800 */
[----:B------:R-:W-:Y:S01]  /*13d870*/  IADD3.X R119, R119, R244, RZ, P5, !PT ;  /* 0x000000f477777210 */ /* 0x000fe20002ffe4ff */
[----:B------:R3:W-:Y:S01]  /*13d880*/  STL [R1+0x4fc0], R163 ;  /* 0x004fc0a301007387 */ /* 0x0007e20000100800 */
[-C--:B------:R-:W-:Y:S01]  /*13d890*/  IADD3 R148, P5, R148, R246.reuse, RZ ;  /* 0x000000f694947210 */ /* 0x080fe20007fbe0ff */
[--C-:B------:R-:W-:Y:S01]  /*13d8a0*/  IMAD.X R155, R155, 0x1, R244.reuse, P1 ;  /* 0x000000019b9b7824 */ /* 0x100fe200008e06f4 */
[----:B------:R2:W-:Y:S01]  /*13d8b0*/  STL [R1+0x4fb8], R159 ;  /* 0x004fb89f01007387 */ /* 0x0005e20000100800 */
[----:B------:R-:W-:Y:S01]  /*13d8c0*/  IADD3 R122, P1, R122, R246, RZ ;  /* 0x000000f67a7a7210 */ /* 0x000fe20007f3e0ff */
[----:B------:R-:W-:Y:S02]  /*13d8d0*/  STL [R1+0x4fbc], R42 ;  /* 0x004fbc2a01007387 */ /* 0x000fe40000100800 */
[----:B------:R1:W-:Y:S01]  /*13d8e0*/  STL [R1+0x4fb0], R43 ;  /* 0x004fb02b01007387 */ /* 0x0003e20000100800 */
[----:B------:R-:W-:Y:S01]  /*13d8f0*/  STL [R1+0x4f54], R118 ;  /* 0x004f547601007387 */ /* 0x000fe20000100800 */
[----:B------:R-:W-:Y:S02]  /*13d900*/  STL [R1+0x4f4c], R154 ;  /* 0x004f4c9a01007387 */ /* 0x000fe40000100800 */
[----:B------:R-:W-:-:S02]  /*13d910*/  IMAD.X R149, R149, 0x1, R244, P5 ;  /* 0x0000000195957824 */ /* 0x000fc400028e06f4 */
[----:B------:R1:W-:Y:S02]  /*13d920*/  STL [R1+0x4f48], R119 ;  /* 0x004f487701007387 */ /* 0x0003e40000100800 */
[----:B------:R-:W-:Y:S01]  /*13d930*/  IMAD.X R123, R123, 0x1, R244, P1 ;  /* 0x000000017b7b7824 */ /* 0x000fe200008e06f4 */
[----:B------:R-:W-:Y:S01]  /*13d940*/  STL [R1+0x4f44], R148 ;  /* 0x004f449401007387 */ /* 0x000fe20000100800 */
[----:B------:R1:W-:Y:S02]  /*13d950*/  STL [R1+0x4f40], R155 ;  /* 0x004f409b01007387 */ /* 0x0003e40000100800 */
[----:B------:R-:W-:Y:S02]  /*13d960*/  STL [R1+0x4f3c], R122 ;  /* 0x004f3c7a01007387 */ /* 0x000fe40000100800 */
[----:B------:R1:W-:Y:S01]  /*13d970*/  STL [R1+0x4f38], R149 ;  /* 0x004f389501007387 */ /* 0x0003e20000100800 */
[C---:B------:R-:W-:Y:S01]  /*13d980*/  HMMA.1688.F32.TF32 R44, R8.reuse, R232, R44 ;  /* 0x000000e8082c723c */ /* 0x040fe2000008102c */
[----:B------:R1:W-:Y:S01]  /*13d990*/  STL [R1+0x4f30], R123 ;  /* 0x004f307b01007387 */ /* 0x0003e20000100800 */
[----:B------:R-:W4:Y:S02]  /*13d9a0*/  LDL.LU R232, [R1+0x13d0] ;  /* 0x0013d00001e87983 */ /* 0x000f240000300800 */
[----:B------:R-:W4:Y:S02]  /*13d9b0*/  LDL.LU R233, [R1+0x13d4] ;  /* 0x0013d40001e97983 */ /* 0x000f240000300800 */
[----:B--2---:R-:W2:Y:S01]  /*13d9c0*/  LDL.LU R165, [R1+0x4ec8] ;  /* 0x004ec80001a57983 */ /* 0x004ea20000300800 */
[----:B------:R-:W2:Y:S01]  /*13d9d0*/  LDL.LU R164, [R1+0x4ed4] ;  /* 0x004ed40001a47983 */ /* 0x000ea20000300800 */
[----:B---3--:R-:W3:Y:S02]  /*13d9e0*/  LDL.LU R163, [R1+0x4ec0] ;  /* 0x004ec00001a37983 */ /* 0x008ee40000300800 */
[----:B------:R-:W3:Y:S02]  /*13d9f0*/  LDL.LU R162, [R1+0x4ecc] ;  /* 0x004ecc0001a27983 */ /* 0x000ee40000300800 */
[----:B------:R-:W4:Y:S01]  /*13da00*/  LDL.LU R159, [R1+0x4eb8] ;  /* 0x004eb800019f7983 */ /* 0x000f220000300800 */
[----:B------:R-:W4:Y:S04]  /*13da10*/  LDL.LU R158, [R1+0x4ec4] ;  /* 0x004ec400019e7983 */ /* 0x000f280000300800 */
[----:B------:R1:W-:Y:S02]  /*13da20*/  LDGSTS.E [R2+0x24800], [R118.64], P2 ;  /* 0x2480000076027fae */ /* 0x0003e40009121844 */
[----:B-1----:R-:W-:Y:S01]  /*13da30*/  HMMA.1688.F32.TF32 R40, R8, R160, R144 ;  /* 0x000000a00828723c */ /* 0x002fe20000081090 */
[----:B------:R-:W-:Y:S01]  /*13da40*/  IMAD.MOV.U32 R119, RZ, RZ, R155 ;  /* 0x000000ffff777224 */ /* 0x000fe200078e009b */
[----:B------:R-:W-:Y:S01]  /*13da50*/  MOV R118, R154 ;  /* 0x0000009a00767202 */ /* 0x000fe20000000f00 */
[----:B------:R-:W4:Y:S01]  /*13da60*/  LDL.LU R155, [R1+0x4eb0] ;  /* 0x004eb000019b7983 */ /* 0x000f220000300800 */
[----:B------:R-:W4:Y:S02]  /*13da70*/  LDL.LU R154, [R1+0x4ebc] ;  /* 0x004ebc00019a7983 */ /* 0x000f240000300800 */
[----:B------:R-:W4:Y:S02]  /*13da80*/  LDL.LU R160, [R1+0x15e0] ;  /* 0x0015e00001a07983 */ /* 0x000f240000300800 */
[----:B------:R-:W4:Y:S01]  /*13da90*/  LDL.LU R161, [R1+0x15e4] ;  /* 0x0015e40001a17983 */ /* 0x000f220000300800 */
[----:B------:R1:W-:Y:S02]  /*13daa0*/  LDGSTS.E [R2+0x24a00], [R118.64], P2 ;  /* 0x24a0000076027fae */ /* 0x0003e40009121844 */
[----:B-1----:R-:W-:Y:S01]  /*13dab0*/  IMAD.MOV.U32 R119, RZ, RZ, R149 ;  /* 0x000000ffff777224 */ /* 0x002fe200078e0095 */
[----:B------:R-:W-:Y:S01]  /*13dac0*/  MOV R118, R148 ;  /* 0x0000009400767202 */ /* 0x000fe20000000f00 */
[----:B------:R-:W4:Y:S01]  /*13dad0*/  LDL.LU R149, [R1+0x4e48] ;  /* 0x004e480001957983 */ /* 0x000f220000300800 */
[----:B------:R-:W4:Y:S02]  /*13dae0*/  LDL.LU R148, [R1+0x4e54] ;  /* 0x004e540001947983 */ /* 0x000f240000300800 */
[----:B------:R-:W4:Y:S02]  /*13daf0*/  LDL.LU R147, [R1+0x4e40] ;  /* 0x004e400001937983 */ /* 0x000f240000300800 */
[----:B------:R-:W4:Y:S01]  /*13db00*/  LDL.LU R146, [R1+0x4e4c] ;  /* 0x004e4c0001927983 */ /* 0x000f220000300800 */
[----:B------:R1:W-:Y:S04]  /*13db10*/  LDGSTS.E [R2+0x24c00], [R118.64], P2 ;  /* 0x24c0000076027fae */ /* 0x0003e80009121844 */
[----:B------:R-:W4:Y:S01]  /*13db20*/  LDL.LU R145, [R1+0x4e38] ;  /* 0x004e380001917983 */ /* 0x000f220000300800 */
[----:B------:R-:W4:Y:S01]  /*13db30*/  LDL.LU R144, [R1+0x4e44] ;  /* 0x004e440001907983 */ /* 0x000f220000300800 */
[----:B-1----:R-:W-:Y:S01]  /*13db40*/  MOV R119, R123 ;  /* 0x0000007b00777202 */ /* 0x002fe20000000f00 */
[----:B------:R-:W-:Y:S01]  /*13db50*/  IMAD.MOV.U32 R118, RZ, RZ, R122 ;  /* 0x000000ffff767224 */ /* 0x000fe200078e007a */
[----:B------:R-:W4:Y:S01]  /*13db60*/  LDL.LU R123, [R1+0x4e30] ;  /* 0x004e3000017b7983 */ /* 0x000f220000300800 */
[----:B------:R-:W4:Y:S01]  /*13db70*/  LDL.LU R122, [R1+0x4e3c] ;  /* 0x004e3c00017a7983 */ /* 0x000f220000300800 */
[----:B------:R-:W-:-:S02]  /*13db80*/  ISETP.GT.AND P1, PT, R116, 0x55, PT ;  /* 0x000000557400780c */ /* 0x000fc40003f24270 */
        /* <DEDUP_REMOVED lines=8> */
[----:B---3--:R-:W-:-:S03]  /*13dc10*/  IADD3 R162, P2, R162, R246, RZ ;  /* 0x000000f6a2a27210 */ /* 0x008fc60007f5e0ff */
[----:B------:R-:W-:Y:S01]  /*13dc20*/  IMAD.X R165, R165, 0x1, R244, P1 ;  /* 0x00000001a5a57824 */ /* 0x000fe200008e06f4 */
[----:B------:R-:W-:Y:S01]  /*13dc30*/  ISETP.NE.U32.AND P1, PT, R118, RZ, PT ;  /* 0x000000ff7600720c */ /* 0x000fe20003f25070 */
[----:B------:R-:W-:Y:S02]  /*13dc40*/  IMAD.MOV.U32 R118, RZ, RZ, R164 ;  /* 0x000000ffff767224 */ /* 0x000fe400078e00a4 */
[----:B------:R-:W-:Y:S02]  /*13dc50*/  IMAD.MOV.U32 R119, RZ, RZ, R165 ;  /* 0x000000ffff777224 */ /* 0x000fe400078e00a5 */
[----:B------:R-:W-:Y:S01]  /*13dc60*/  IMAD.X R163, R163, 0x1, R244, P2 ;  /* 0x00000001a3a37824 */ /* 0x000fe200010e06f4 */
[----:B----4-:R-:W-:Y:S02]  /*13dc70*/  IADD3 R158, P5, R158, R246, RZ ;  /* 0x000000f69e9e7210 */ /* 0x010fe40007fbe0ff */
[----:B------:R1:W-:Y:S02]  /*13dc80*/  LDGSTS.E [R2+0x26800], [R118.64], P3 ;  /* 0x2680000076027fae */ /* 0x0003e40009921844 */
[----:B------:R-:W-:-:S02]  /*13dc90*/  IADD3.X R159, R159, R244, RZ, P5, !PT ;  /* 0x000000f49f9f7210 */ /* 0x000fc40002ffe4ff */
[----:B------:R-:W-:Y:S01]  /*13dca0*/  IADD3 R154, P5, R154, R246, RZ ;  /* 0x000000f69a9a7210 */ /* 0x000fe20007fbe0ff */
[----:B-1----:R-:W-:Y:S02]  /*13dcb0*/  IMAD.MOV.U32 R118, RZ, RZ, R162 ;  /* 0x000000ffff767224 */ /* 0x002fe400078e00a2 */
[----:B------:R-:W-:Y:S01]  /*13dcc0*/  IMAD.MOV.U32 R119, RZ, RZ, R163 ;  /* 0x000000ffff777224 */ /* 0x000fe200078e00a3 */
[----:B------:R-:W-:-:S04]  /*13dcd0*/  IADD3.X R155, R155, R244, RZ, P5, !PT ;  /* 0x000000f49b9b7210 */ /* 0x000fc80002ffe4ff */
[----:B------:R1:W-:Y:S02]  /*13dce0*/  LDGSTS.E [R2+0x26a00], [R118.64], P3 ;  /* 0x26a0000076027fae */ /* 0x0003e40009921844 */
[----:B-1----:R-:W-:Y:S01]  /*13dcf0*/  MOV R118, R158 ;  /* 0x0000009e00767202 */ /* 0x002fe20000000f00 */
[----:B------:R-:W-:-:S05]  /*13dd00*/  IMAD.MOV.U32 R119, RZ, RZ, R159 ;  /* 0x000000ffff777224 */ /* 0x000fca00078e009f */
[----:B------:R1:W-:Y:S01]  /*13dd10*/  LDGSTS.E [R2+0x26c00], [R118.64], P3 ;  /* 0x26c0000076027fae */ /* 0x0003e20009921844 */
[----:B------:R-:W-:-:S03]  /*13dd20*/  IADD3 R148, P5, R148, R246, RZ ;  /* 0x000000f694947210 */ /* 0x000fc60007fbe0ff */
[----:B------:R-:W-:Y:S01]  /*13dd30*/  STL [R1+0x4ed4], R164 ;  /* 0x004ed4a401007387 */ /* 0x000fe20000100800 */
[----:B------:R-:W-:Y:S02]  /*13dd40*/  STL [R1+0x4ecc], R162 ;  /* 0x004ecca201007387 */ /* 0x000fe40000100800 */
[----:B-1----:R-:W-:Y:S01]  /*13dd50*/  IMAD.MOV.U32 R118, RZ, RZ, R154 ;  /* 0x000000ffff767224 */ /* 0x002fe200078e009a */
[----:B------:R-:W-:Y:S01]  /*13dd60*/  MOV R119, R155 ;  /* 0x0000009b00777202 */ /* 0x000fe20000000f00 */
[----:B------:R-:W-:Y:S04]  /*13dd70*/  STL [R1+0x4ec4], R158 ;  /* 0x004ec49e01007387 */ /* 0x000fe80000100800 */
[----:B------:R1:W-:Y:S01]  /*13dd80*/  LDGSTS.E [R2+0x26e00], [R118.64], P3 ;  /* 0x26e0000076027fae */ /* 0x0003e20009921844 */
[-C--:B------:R-:W-:Y:S01]  /*13dd90*/  IADD3 R146, P3, R146, R246.reuse, RZ ;  /* 0x000000f692927210 */ /* 0x080fe20007f7e0ff */
[----:B------:R-:W-:Y:S02]  /*13dda0*/  STL [R1+0x4ec8], R165 ;  /* 0x004ec8a501007387 */ /* 0x000fe40000100800 */
[--C-:B------:R-:W-:Y:S01]  /*13ddb0*/  IMAD.X R149, R149, 0x1, R244.reuse, P5 ;  /* 0x0000000195957824 */ /* 0x100fe200028e06f4 */
[----:B------:R2:W-:Y:S01]  /*13ddc0*/  STL [R1+0x4ec0], R163 ;  /* 0x004ec0a301007387 */ /* 0x0005e20000100800 */
[----:B------:R3:W-:Y:S02]  /*13ddd0*/  STL [R1+0x4eb8], R159 ;  /* 0x004eb89f01007387 */ /* 0x0007e40000100800 */
[----:B------:R-:W-:Y:S01]  /*13dde0*/  IMAD.X R147, R147, 0x1, R244, P3 ;  /* 0x0000000193937824 */ /* 0x000fe200018e06f4 */
[----:B------:R-:W-:-:S02]  /*13ddf0*/  IADD3 R144, P5, R144, R246, RZ ;  /* 0x000000f690907210 */ /* 0x000fc40007fbe0ff */
[----:B------:R-:W-:Y:S01]  /*13de00*/  IADD3 R122, P3, R122, R246, RZ ;  /* 0x000000f67a7a7210 */ /* 0x000fe20007f7e0ff */
[----:B------:R-:W-:Y:S01]  /*13de10*/  STL [R1+0x4ebc], R154 ;  /* 0x004ebc9a01007387 */ /* 0x000fe20000100800 */
[----:B------:R2:W-:Y:S02]  /*13de20*/  STL [R1+0x4eb0], R155 ;  /* 0x004eb09b01007387 */ /* 0x0005e40000100800 */
[----:B------:R-:W-:Y:S02]  /*13de30*/  STL [R1+0x4e54], R148 ;  /* 0x004e549401007387 */ /* 0x000fe40000100800 */
[----:B-1----:R-:W-:Y:S02]  /*13de40*/  IMAD.MOV.U32 R118, RZ, RZ, R148 ;  /* 0x000000ffff767224 */ /* 0x002fe400078e0094 */
[----:B------:R-:W-:Y:S01]  /*13de50*/  IMAD.MOV.U32 R119, RZ, RZ, R149 ;  /* 0x000000ffff777224 */ /* 0x000fe200078e0095 */
[----:B------:R-:W-:Y:S01]  /*13de60*/  STL [R1+0x4e4c], R146 ;  /* 0x004e4c9201007387 */ /* 0x000fe20000100800 */
[----:B------:R-:W-:Y:S01]  /*13de70*/  IADD3.X R145, R145, R244, RZ, P5, !PT ;  /* 0x000000f491917210 */ /* 0x000fe20002ffe4ff */
[----:B------:R-:W-:Y:S02]  /*13de80*/  STL [R1+0x4e48], R149 ;  /* 0x004e489501007387 */ /* 0x000fe40000100800 */
[----:B------:R-:W-:Y:S01]  /*13de90*/  IMAD.X R123, R123, 0x1, R244, P3 ;  /* 0x000000017b7b7824 */ /* 0x000fe200018e06f4 */
[----:B------:R-:W-:Y:S01]  /*13dea0*/  STL [R1+0x4e44], R144 ;  /* 0x004e449001007387 */ /* 0x000fe20000100800 */
[----:B------:R-:W-:Y:S03]  /*13deb0*/  STL [R1+0x4e40], R147 ;  /* 0x004e409301007387 */ /* 0x000fe60000100800 */
[----:B------:R1:W-:Y:S01]  /*13dec0*/  LDGSTS.E [R2+0x28800], [R118.64], P4 ;  /* 0x2880000076027fae */ /* 0x0003e2000a121844 */
[----:B------:R-:W-:Y:S02]  /*13ded0*/  STL [R1+0x4e3c], R122 ;  /* 0x004e3c7a01007387 */ /* 0x000fe40000100800 */
[----:B------:R-:W-:Y:S01]  /*13dee0*/  STL [R1+0x4e38], R145 ;  /* 0x004e389101007387 */ /* 0x000fe20000100800 */
[----:B------:R-:W-:Y:S01]  /*13def0*/  HMMA.1688.F32.TF32 R100, R8, R232, R100 ;  /* 0x000000e80864723c */ /* 0x000fe20000081064 */
        /* <DEDUP_REMOVED lines=8> */
[----:B-1----:R-:W-:Y:S01]  /*13df80*/  MOV R118, R146 ;  /* 0x0000009200767202 */ /* 0x002fe20000000f00 */
[----:B------:R-:W-:-:S05]  /*13df90*/  IMAD.MOV.U32 R119, RZ, RZ, R147 ;  /* 0x000000ffff777224 */ /* 0x000fca00078e0093 */
[----:B------:R1:W-:Y:S02]  /*13dfa0*/  LDGSTS.E [R2+0x28a00], [R118.64], P4 ;  /* 0x28a0000076027fae */ /* 0x0003e4000a121844 */
[----:B-1----:R-:W-:Y:S01]  /*13dfb0*/  MOV R118, R144 ;  /* 0x0000009000767202 */ /* 0x002fe20000000f00 */
[----:B------:R-:W-:-:S05]  /*13dfc0*/  IMAD.MOV.U32 R119, RZ, RZ, R145 ;  /* 0x000000ffff777224 */ /* 0x000fca00078e0091 */
[----:B------:R1:W-:Y:S02]  /*13dfd0*/  LDGSTS.E [R2+0x28c00], [R118.64], P4 ;  /* 0x28c0000076027fae */ /* 0x0003e4000a121844 */
[----:B-1----:R-:W-:Y:S02]  /*13dfe0*/  MOV R119, R123 ;  /* 0x0000007b00777202 */ /* 0x002fe40000000f00 */
[----:B------:R-:W4:Y:S01]  /*13dff0*/  LDL.LU R123, [R1+0x4dc4] ;  /* 0x004dc400017b7983 */ /* 0x000f220000300800 */
[----:B------:R-:W4:Y:S02]  /*13e000*/  LDL.LU R154, [R1+0x4db0] ;  /* 0x004db000019a7983 */ /* 0x000f240000300800 */
[----:B------:R-:W4:Y:S02]  /*13e010*/  LDL.LU R149, [R1+0x4dbc] ;  /* 0x004dbc0001957983 */ /* 0x000f240000300800 */
[----:B------:R-:W-:Y:S01]  /*13e020*/  IMAD.MOV.U32 R118, RZ, RZ, R122 ;  /* 0x000000ffff767224 */ /* 0x000fe200078e007a */
[----:B------:R-:W-:-:S02]  /*13e030*/  ISETP.GT.AND P3, PT, R116, 0x5d, PT ;  /* 0x0000005d7400780c */ /* 0x000fc40003f64270 */
[----:B------:R-:W-:Y:S02]  /*13e040*/  SEL R0, R0, RZ, !P0 ;  /* 0x000000ff00007207 */ /* 0x000fe40004000000 */
[----:B------:R1:W-:Y:S01]  /*13e050*/  LDGSTS.E [R2+0x28e00], [R118.64], P4 ;  /* 0x28e0000076027fae */ /* 0x0003e2000a121844 */
[----:B------:R-:W-:Y:S01]  /*13e060*/  HMMA.1688.F32.TF32 R96, R8, R160, R96 ;  /* 0x000000a00860723c */ /* 0x000fe20000081060 */
[----:B------:R-:W-:Y:S01]  /*13e070*/  ISETP.GT.AND P5, PT, R116, 0x61, PT ;  /* 0x000000617400780c */ /* 0x000fe20003fa4270 */
[----:B------:R-:W4:Y:S01]  /*13e080*/  LDL.LU R160, [R1+0x1600] ;  /* 0x0016000001a07983 */ /* 0x000f220000300800 */
[----:B------:R-:W4:Y:S01]  /*13e090*/  LDL.LU R161, [R1+0x1604] ;  /* 0x0016040001a17983 */ /* 0x000f220000300800 */
[----:B------:R-:W-:Y:S01]  /*13e0a0*/  ISETP.NE.U32.AND P2, PT, R0, RZ, PT ;  /* 0x000000ff0000720c */ /* 0x000fe20003f45070 */
[----:B------:R-:W4:Y:S02]  /*13e0b0*/  LDL.LU R148, [R1+0x4d48] ;  /* 0x004d480001947983 */ /* 0x000f240000300800 */
[----:B------:R-:W4:Y:S01]  /*13e0c0*/  LDL.LU R147, [R1+0x4d54] ;  /* 0x004d540001937983 */ /* 0x000f220000300800 */
[----:B-1----:R-:W-:-:S02]  /*13e0d0*/  SEL R118, RZ, 0x4, !P3 ;  /* 0x00000004ff767807 */ /* 0x002fc40005800000 */
[----:B------:R-:W-:Y:S01]  /*13e0e0*/  SEL R0, RZ, 0x4, !P5 ;  /* 0x00000004ff007807 */ /* 0x000fe20006800000 */
[----:B------:R-:W4:Y:S01]  /*13e0f0*/  LDL.LU R146, [R1+0x4d40] ;  /* 0x004d400001927983 */ /* 0x000f220000300800 */
[----:B------:R-:W4:Y:S01]  /*13e100*/  LDL.LU R145, [R1+0x4d4c] ;  /* 0x004d4c0001917983 */ /* 0x000f220000300800 */
[----:B------:R-:W-:Y:S01]  /*13e110*/  SEL R118, R118, RZ, !P0 ;  /* 0x000000ff76767207 */ /* 0x000fe20004000000 */
[----:B------:R-:W4:Y:S01]  /*13e120*/  LDL.LU R144, [R1+0x4d38] ;  /* 0x004d380001907983 */ /* 0x000f220000300800 */
[----:B------:R-:W4:Y:S01]  /*13e130*/  LDL.LU R122, [R1+0x4d44] ;  /* 0x004d4400017a7983 */ /* 0x000f220000300800 */
[----:B------:R-:W-:Y:S02]  /*13e140*/  SEL R0, R0, RZ, !P0 ;  /* 0x000000ff00007207 */ /* 0x000fe40004000000 */
[-C--:B--2---:R-:W-:Y:S02]  /*13e150*/  IADD3 R162, P3, R162, R246.reuse, RZ ;  /* 0x000000f6a2a27210 */ /* 0x084fe40007f7e0ff */
[----:B---3--:R-:W-:-:S03]  /*13e160*/  IADD3 R158, P4, R158, R246, RZ ;  /* 0x000000f69e9e7210 */ /* 0x008fc60007f9e0ff */
[----:B------:R-:W-:Y:S01]  /*13e170*/  IMAD.X R163, R163, 0x1, R244, P3 ;  /* 0x00000001a3a37824 */ /* 0x000fe200018e06f4 */
[----:B------:R-:W-:Y:S01]  /*13e180*/  ISETP.NE.U32.AND P3, PT, R118, RZ, PT ;  /* 0x000000ff7600720c */ /* 0x000fe20003f65070 */
[----:B------:R-:W-:Y:S02]  /*13e190*/  IMAD.MOV.U32 R118, RZ, RZ, R162 ;  /* 0x000000ffff767224 */ /* 0x000fe400078e00a2 */
[----:B------:R-:W-:Y:S02]  /*13e1a0*/  IMAD.MOV.U32 R119, RZ, RZ, R163 ;  /* 0x000000ffff777224 */ /* 0x000fe400078e00a3 */
[----:B------:R-:W-:Y:S01]  /*13e1b0*/  IMAD.X R159, R159, 0x1, R244, P4 ;  /* 0x000000019f9f7824 */ /* 0x000fe200020e06f4 */
[----:B------:R-:W-:Y:S01]  /*13e1c0*/  STL [R1+0x4dd4], R162 ;  /* 0x004dd4a201007387 */ /* 0x000fe20000100800 */
[----:B------:R-:W-:Y:S03]  /*13e1d0*/  STL [R1+0x4dcc], R158 ;  /* 0x004dcc9e01007387 */ /* 0x000fe60000100800 */
[----:B------:R1:W-:Y:S01]  /*13e1e0*/  LDGSTS.E [R2+0x2a800], [R118.64], P1 ;  /* 0x2a80000076027fae */ /* 0x0003e20008921844 */
[----:B------:R-:W-:Y:S01]  /*13e1f0*/  ISETP.NE.U32.AND P4, PT, R0, RZ, PT ;  /* 0x000000ff0000720c */ /* 0x000fe20003f85070 */
[----:B-1----:R-:W-:-:S02]  /*13e200*/  IMAD.MOV.U32 R118, RZ, RZ, R158 ;  /* 0x000000ffff767224 */ /* 0x002fc400078e009e */
[----:B------:R-:W-:-:S05]  /*13e210*/  IMAD.MOV.U32 R119, RZ, RZ, R159 ;  /* 0x000000ffff777224 */ /* 0x000fca00078e009f */
[----:B------:R1:W-:Y:S01]  /*13e220*/  LDGSTS.E [R2+0x2aa00], [R118.64], P1 ;  /* 0x2aa0000076027fae */ /* 0x0003e20008921844 */
[----:B----4-:R-:W-:-:S04]  /*13e230*/  IADD3 R123, P5, R123, R246, RZ ;  /* 0x000000f67b7b7210 */ /* 0x010fc80007fbe0ff */
[----:B------:R-:W-:Y:S01]  /*13e240*/  IADD3.X R155, R155, R244, RZ, P5, !PT ;  /* 0x000000f49b9b7210 */ /* 0x000fe20002ffe4ff */
[----:B------:R-:W-:Y:S01]  /*13e250*/  IADD3 R149, P5, R149, R246, RZ ;  /* 0x000000f695957210 */ /* 0x000fe20007fbe0ff */
[----:B------:R2:W-:Y:S01]  /*13e260*/  STL [R1+0x4dc4], R123 ;  /* 0x004dc47b01007387 */ /* 0x0005e20000100800 */
[----:B------:R-:W-:Y:S02]  /*13e270*/  STL [R1+0x4dc8], R163 ;  /* 0x004dc8a301007387 */ /* 0x000fe40000100800 */
[----:B------:R-:W-:Y:S01]  /*13e280*/  STL [R1+0x4dc0], R159 ;  /* 0x004dc09f01007387 */ /* 0x000fe20000100800 */
[----:B------:R-:W-:Y:S01]  /*13e290*/  IADD3.X R154, R154, R244, RZ, P5, !PT ;  /* 0x000000f49a9a7210 */ /* 0x000fe20002ffe4ff */
[----:B------:R-:W3:Y:S01]  /*13e2a0*/  LDL.LU R0, [R1+0x4d3c] ;  /* 0x004d3c0001007983 */ /* 0x000ee20000300800 */
[----:B------:R-:W-:Y:S02]  /*13e2b0*/  STL [R1+0x4db8], R155 ;  /* 0x004db89b01007387 */ /* 0x000fe40000100800 */
[----:B------:R-:W-:Y:S01]  /*13e2c0*/  STL [R1+0x4dbc], R149 ;  /* 0x004dbc9501007387 */ /* 0x000fe20000100800 */
[----:B-1----:R-:W-:Y:S01]  /*13e2d0*/  MOV R118, R123 ;  /* 0x0000007b00767202 */ /* 0x002fe20000000f00 */
[----:B------:R-:W-:Y:S01]  /*13e2e0*/  STL [R1+0x4db0], R154 ;  /* 0x004db09a01007387 */ /* 0x000fe20000100800 */
[----:B--2---:R-:W2:Y:S02]  /*13e2f0*/  LDL.LU R123, [R1+0x4d30] ;  /* 0x004d3000017b7983 */ /* 0x004ea40000300800 */
[----:B------:R-:W-:Y:S01]  /*13e300*/  IMAD.MOV.U32 R119, RZ, RZ, R155 ;  /* 0x000000ffff777224 */ /* 0x000fe200078e009b */
[----:B------:R-:W-:-:S04]  /*13e310*/  IADD3 R147, P5, R147, R246, RZ ;  /* 0x000000f693937210 */ /* 0x000fc80007fbe0ff */
[----:B------:R1:W-:Y:S01]  /*13e320*/  LDGSTS.E [R2+0x2ac00], [R118.64], P1 ;  /* 0x2ac0000076027fae */ /* 0x0003e20008921844 */
[----:B------:R-:W-:Y:S02]  /*13e330*/  IMAD.X R148, R148, 0x1, R244, P5 ;  /* 0x0000000194947824 */ /* 0x000fe400028e06f4 */
[----:B-1----:R-:W-:Y:S01]  /*13e340*/  IMAD.MOV.U32 R118, RZ, RZ, R149 ;  /* 0x000000ffff767224 */ /* 0x002fe200078e0095 */
[----:B------:R-:W-:-:S05]  /*13e350*/  MOV R119, R154 ;  /* 0x0000009a00777202 */ /* 0x000fca0000000f00 */
[----:B------:R1:W-:Y:S01]  /*13e360*/  LDGSTS.E [R2+0x2ae00], [R118.64], P1 ;  /* 0x2ae0000076027fae */ /* 0x0003e20008921844 */
[-C--:B------:R-:W-:Y:S02]  /*13e370*/  IADD3 R145, P1, R145, R246.reuse, RZ ;  /* 0x000000f691917210 */ /* 0x080fe40007f3e0ff */
[----:B------:R-:W-:Y:S01]  /*13e380*/  IADD3 R122, P5, R122, R246, RZ ;  /* 0x000000f67a7a7210 */ /* 0x000fe20007fbe0ff */
[----:B------:R-:W-:Y:S02]  /*13e390*/  STL [R1+0x4d54], R147 ;  /* 0x004d549301007387 */ /* 0x000fe40000100800 */
[----:B------:R-:W-:Y:S02]  /*13e3a0*/  IMAD.X R146, R146, 0x1, R244, P1 ;  /* 0x0000000192927824 */ /* 0x000fe400008e06f4 */
[----:B------:R-:W-:Y:S01]  /*13e3b0*/  STL [R1+0x4d4c], R145 ;  /* 0x004d4c9101007387 */ /* 0x000fe20000100800 */
[----:B------:R-:W-:Y:S01]  /*13e3c0*/  IADD3.X R144, R144, R244, RZ, P5, !PT ;  /* 0x000000f490907210 */ /* 0x000fe20002ffe4ff */
[----:B-1----:R-:W-:-:S02]  /*13e3d0*/  IMAD.MOV.U32 R118, RZ, RZ, R147 ;  /* 0x000000ffff767224 */ /* 0x002fc400078e0093 */
[----:B------:R-:W-:Y:S01]  /*13e3e0*/  IMAD.MOV.U32 R119, RZ, RZ, R148 ;  /* 0x000000ffff777224 */ /* 0x000fe200078e0094 */
[----:B------:R-:W-:Y:S01]  /*13e3f0*/  STL [R1+0x4d48], R148 ;  /* 0x004d489401007387 */ /* 0x000fe20000100800 */
[----:B------:R-:W-:Y:S02]  /*13e400*/  STL [R1+0x4d44], R122 ;  /* 0x004d447a01007387 */ /* 0x000fe40000100800 */
[----:B------:R-:W-:Y:S01]  /*13e410*/  STL [R1+0x4d40], R146 ;  /* 0x004d409201007387 */ /* 0x000fe20000100800 */
[----:B------:R1:W-:Y:S01]  /*13e420*/  LDGSTS.E [R2+0x2c800], [R118.64], P2 ;  /* 0x2c80000076027fae */ /* 0x0003e20009121844 */
[C---:B------:R-:W-:Y:S08]  /*13e430*/  HMMA.1688.F32.TF32 R92, R8.reuse, R232, R92 ;  /* 0x000000e8085c723c */ /* 0x040ff0000008105c */
[----:B------:R-:W-:Y:S01]  /*13e440*/  HMMA.1688.F32.TF32 R88, R8, R160, R88 ;  /* 0x000000a00858723c */ /* 0x000fe20000081058 */
[----:B-1----:R-:W-:Y:S01]  /*13e450*/  MOV R118, R145 ;  /* 0x0000009100767202 */ /* 0x002fe20000000f00 */
[----:B------:R-:W-:-:S05]  /*13e460*/  IMAD.MOV.U32 R119, RZ, RZ, R146 ;  /* 0x000000ffff777224 */ /* 0x000fca00078e0092 */
[----:B------:R1:W-:Y:S02]  /*13e470*/  LDGSTS.E [R2+0x2ca00], [R118.64], P2 ;  /* 0x2ca0000076027fae */ /* 0x0003e40009121844 */
[----:B-1----:R-:W-:Y:S01]  /*13e480*/  IMAD.MOV.U32 R119, RZ, RZ, R144 ;  /* 0x000000ffff777224 */ /* 0x002fe200078e0090 */
[----:B------:R-:W-:-:S05]  /*13e490*/  MOV R118, R122 ;  /* 0x0000007a00767202 */ /* 0x000fca0000000f00 */
[----:B------:R1:W-:Y:S01]  /*13e4a0*/  LDGSTS.E [R2+0x2cc00], [R118.64], P2 ;  /* 0x2cc0000076027fae */ /* 0x0003e20009121844 */
[----:B---3--:R-:W-:-:S05]  /*13e4b0*/  IADD3 R0, P1, R0, R246, RZ ;  /* 0x000000f600007210 */ /* 0x008fca0007f3e0ff */
[----:B--2---:R-:W-:Y:S01]  /*13e4c0*/  IMAD.X R123, R123, 0x1, R244, P1 ;  /* 0x000000017b7b7824 */ /* 0x004fe200008e06f4 */
[----:B------:R-:W-:Y:S01]  /*13e4d0*/  STL [R1+0x4d3c], R0 ;  /* 0x004d3c0001007387 */ /* 0x000fe20000100800 */
[----:B------:R2:W-:Y:S02]  /*13e4e0*/  STL [R1+0x4d38], R144 ;  /* 0x004d389001007387 */ /* 0x0005e40000100800 */
[----:B------:R-:W3:Y:S02]  /*13e4f0*/  LDL.LU R232, [R1+0x1610] ;  /* 0x0016100001e87983 */ /* 0x000ee40000300800 */
[----:B------:R-:W3:Y:S01]  /*13e500*/  LDL.LU R233, [R1+0x1614] ;  /* 0x0016140001e97983 */ /* 0x000ee20000300800 */
[----:B------:R4:W-:Y:S04]  /*13e510*/  STL [R1+0x4d30], R123 ;  /* 0x004d307b01007387 */ /* 0x0009e80000100800 */
[----:B--2---:R-:W2:Y:S01]  /*13e520*/  LDL.LU R144, [R1+0x4cd4] ;  /* 0x004cd40001907983 */ /* 0x004ea20000300800 */
        /* <DEDUP_REMOVED lines=9> */
[----:B-1----:R-:W-:Y:S01]  /*13e5c0*/  IMAD.MOV.U32 R118, RZ, RZ, R0 ;  /* 0x000000ffff767224 */ /* 0x002fe200078e0000 */
[----:B------:R-:W-:-:S02]  /*13e5d0*/  MOV R119, R123 ;  /* 0x0000007b00777202 */ /* 0x000fc40000000f00 */
[C---:B------:R-:W-:Y:S02]  /*13e5e0*/  ISETP.GT.AND P1, PT, R116.reuse, 0x65, PT ;  /* 0x000000657400780c */ /* 0x040fe40003f24270 */
[----:B------:R-:W-:Y:S01]  /*13e5f0*/  ISETP.GT.AND P5, PT, R116, 0x69, PT ;  /* 0x000000697400780c */ /* 0x000fe20003fa4270 */
[----:B------:R-:W3:Y:S04]  /*13e600*/  LDL.LU R147, [R1+0x4c54] ;  /* 0x004c540001937983 */ /* 0x000ee80000300800 */
[----:B------:R1:W-:Y:S01]  /*13e610*/  LDGSTS.E [R2+0x2ce00], [R118.64], P2 ;  /* 0x2ce0000076027fae */ /* 0x0003e20009121844 */
[----:B------:R-:W3:Y:S01]  /*13e620*/  LDL.LU R145, [R1+0x4c4c] ;  /* 0x004c4c0001917983 */ /* 0x000ee20000300800 */
[----:B------:R-:W-:Y:S01]  /*13e630*/  SEL R0, RZ, 0x4, !P5 ;  /* 0x00000004ff007807 */ /* 0x000fe20006800000 */
[----:B----4-:R-:W4:Y:S01]  /*13e640*/  LDL.LU R123, [R1+0x4c44] ;  /* 0x004c4400017b7983 */ /* 0x010f220000300800 */
[----:B-1----:R-:W-:-:S04]  /*13e650*/  SEL R118, RZ, 0x4, !P1 ;  /* 0x00000004ff767807 */ /* 0x002fc80004800000 */
[----:B------:R-:W-:Y:S02]  /*13e660*/  SEL R118, R118, RZ, !P0 ;  /* 0x000000ff76767207 */ /* 0x000fe40004000000 */
[----:B------:R-:W-:Y:S02]  /*13e670*/  SEL R0, R0, RZ, !P0 ;  /* 0x000000ff00007207 */ /* 0x000fe40004000000 */
[-C--:B--2---:R-:W-:Y:S02]  /*13e680*/  IADD3 R144, P1, R144, R246.reuse, RZ ;  /* 0x000000f690907210 */ /* 0x084fe40007f3e0ff */
[-C--:B---3--:R-:W-:Y:S02]  /*13e690*/  IADD3 R158, P2, R158, R246.reuse, RZ ;  /* 0x000000f69e9e7210 */ /* 0x088fe40007f5e0ff */
[----:B------:R-:W-:Y:S01]  /*13e6a0*/  IADD3 R122, P5, R122, R246, RZ ;  /* 0x000000f67a7a7210 */ /* 0x000fe20007fbe0ff */
[--C-:B------:R-:W-:Y:S02]  /*13e6b0*/  IMAD.X R146, R146, 0x1, R244.reuse, P1 ;  /* 0x0000000192927824 */ /* 0x100fe400008e06f4 */
[----:B------:R-:W-:Y:S01]  /*13e6c0*/  IMAD.X R159, R159, 0x1, R244, P2 ;  /* 0x000000019f9f7824 */ /* 0x000fe200010e06f4 */
[----:B------:R-:W-:Y:S01]  /*13e6d0*/  STL [R1+0x4cd4], R144 ;  /* 0x004cd49001007387 */ /* 0x000fe20000100800 */
[----:B------:R-:W-:Y:S02]  /*13e6e0*/  STL [R1+0x4ccc], R158 ;  /* 0x004ccc9e01007387 */ /* 0x000fe40000100800 */
[----:B------:R-:W-:Y:S02]  /*13e6f0*/  STL [R1+0x4cc4], R122 ;  /* 0x004cc47a01007387 */ /* 0x000fe40000100800 */
[----:B------:R1:W-:Y:S01]  /*13e700*/  STL [R1+0x4cc8], R146 ;  /* 0x004cc89201007387 */ /* 0x0003e20000100800 */
[----:B------:R-:W-:-:S02]  /*13e710*/  ISETP.NE.U32.AND P1, PT, R118, RZ, PT ;  /* 0x000000ff7600720c */ /* 0x000fc40003f25070 */
[----:B------:R-:W-:Y:S01]  /*13e720*/  IADD3.X R155, R155, R244, RZ, P5, !PT ;  /* 0x000000f49b9b7210 */ /* 0x000fe20002ffe4ff */
[----:B------:R-:W-:Y:S01]  /*13e730*/  STL [R1+0x4cc0], R159 ;  /* 0x004cc09f01007387 */ /* 0x000fe20000100800 */
[----:B------:R-:W-:Y:S01]  /*13e740*/  HMMA.1688.F32.TF32 R84, R8, R232, R84 ;  /* 0x000000e80854723c */ /* 0x000fe20000081054 */
[----:B------:R-:W2:Y:S02]  /*13e750*/  LDL.LU.64 R234, [R1+0x6268] ;  /* 0x0062680001ea7983 */ /* 0x000ea40000300a00 */
[----:B------:R-:W-:Y:S02]  /*13e760*/  IMAD.MOV.U32 R118, RZ, RZ, R144 ;  /* 0x000000ffff767224 */ /* 0x000fe400078e0090 */
[----:B------:R-:W-:Y:S01]  /*13e770*/  IMAD.MOV.U32 R119, RZ, RZ, R146 ;  /* 0x000000ffff777224 */ /* 0x000fe200078e0092 */
[----:B------:R-:W-:Y:S01]  /*13e780*/  IADD3 R149, P5, R149, R246, RZ ;  /* 0x000000f695957210 */ /* 0x000fe20007fbe0ff */
[----:B------:R-:W3:Y:S01]  /*13e790*/  LDL.LU.64 R232, [R1+0x6260] ;  /* 0x0062600001e87983 */ /* 0x000ee20000300a00 */
[----:B------:R-:W2:Y:S01]  /*13e7a0*/  LDL.LU R148, [R1+0x4c48] ;  /* 0x004c480001947983 */ /* 0x000ea20000300800 */
[----:B------:R-:W-:Y:S01]  /*13e7b0*/  ISETP.NE.U32.AND P2, PT, R0, RZ, PT ;  /* 0x000000ff0000720c */ /* 0x000fe20003f45070 */
[----:B------:R-:W-:Y:S01]  /*13e7c0*/  STL [R1+0x4cb8], R155 ;  /* 0x004cb89b01007387 */ /* 0x000fe20000100800 */
[----:B------:R-:W3:Y:S04]  /*13e7d0*/  LDL.LU R0, [R1+0x4c3c] ;  /* 0x004c3c0001007983 */ /* 0x000ee80000300800 */
[----:B------:R4:W-:Y:S01]  /*13e7e0*/  LDGSTS.E [R2+0x2e800], [R118.64], P3 ;  /* 0x2e80000076027fae */ /* 0x0009e20009921844 */
[----:B------:R-:W-:Y:S02]  /*13e7f0*/  STL [R1+0x4cbc], R149 ;  /* 0x004cbc9501007387 */ /* 0x000fe40000100800 */
[----:B-1----:R-:W3:Y:S01]  /*13e800*/  LDL.LU R146, [R1+0x4c40] ;  /* 0x004c400001927983 */ /* 0x002ee20000300800 */
[----:B------:R-:W-:Y:S01]  /*13e810*/  IADD3.X R154, R154, R244, RZ, P5, !PT ;  /* 0x000000f49a9a7210 */ /* 0x000fe20002ffe4ff */
[----:B------:R-:W3:Y:S01]  /*13e820*/  LDL.LU R144, [R1+0x4c38] ;  /* 0x004c380001907983 */ /* 0x000ee20000300800 */
[----:B----4-:R-:W-:-:S02]  /*13e830*/  IMAD.MOV.U32 R118, RZ, RZ, R158 ;  /* 0x000000ffff767224 */ /* 0x010fc400078e009e */
[----:B------:R-:W-:Y:S01]  /*13e840*/  IMAD.MOV.U32 R119, RZ, RZ, R159 ;  /* 0x000000ffff777224 */ /* 0x000fe200078e009f */
[----:B------:R-:W-:Y:S04]  /*13e850*/  STL [R1+0x4cb0], R154 ;  /* 0x004cb09a01007387 */ /* 0x000fe80000100800 */
[----:B------:R1:W-:Y:S02]  /*13e860*/  LDGSTS.E [R2+0x2ea00], [R118.64], P3 ;  /* 0x2ea0000076027fae */ /* 0x0003e40009921844 */
[----:B-1----:R-:W-:Y:S02]  /*13e870*/  MOV R118, R122 ;  /* 0x0000007a00767202 */ /* 0x002fe40000000f00 */
[----:B------:R-:W4:Y:S01]  /*13e880*/  LDL.LU R122, [R1+0x4c30] ;  /* 0x004c3000017a7983 */ /* 0x000f220000300800 */
[----:B------:R-:W-:Y:S01]  /*13e890*/  IMAD.MOV.U32 R119, RZ, RZ, R155 ;  /* 0x000000ffff777224 */ /* 0x000fe200078e009b */
[----:B------:R-:W-:-:S04]  /*13e8a0*/  IADD3 R147, P5, R147, R246, RZ ;  /* 0x000000f693937210 */ /* 0x000fc80007fbe0ff */
[----:B------:R1:W-:Y:S04]  /*13e8b0*/  LDGSTS.E [R2+0x2ec00], [R118.64], P3 ;  /* 0x2ec0000076027fae */ /* 0x0003e80009921844 */
[----:B------:R-:W-:Y:S01]  /*13e8c0*/  STL [R1+0x4c54], R147 ;  /* 0x004c549301007387 */ /* 0x000fe20000100800 */
[----:B------:R-:W-:Y:S01]  /*13e8d0*/  HMMA.1688.F32.TF32 R80, R8, R160, R80 ;  /* 0x000000a00850723c */ /* 0x000fe20000081050 */
[----:B------:R-:W4:Y:S02]  /*13e8e0*/  LDL.LU.64 R162, [R1+0x6258] ;  /* 0x0062580001a27983 */ /* 0x000f240000300a00 */
[----:B------:R-:W4:Y:S02]  /*13e8f0*/  LDL.LU.64 R160, [R1+0x6250] ;  /* 0x0062500001a07983 */ /* 0x000f240000300a00 */
[----:B-1----:R-:W-:Y:S01]  /*13e900*/  IMAD.MOV.U32 R118, RZ, RZ, R149 ;  /* 0x000000ffff767224 */ /* 0x002fe200078e0095 */
[----:B------:R-:W-:-:S05]  /*13e910*/  MOV R119, R154 ;  /* 0x0000009a00777202 */ /* 0x000fca0000000f00 */
[----:B------:R1:W-:Y:S01]  /*13e920*/  LDGSTS.E [R2+0x2ee00], [R118.64], P3 ;  /* 0x2ee0000076027fae */ /* 0x0003e20009921844 */
[----:B------:R-:W-:-:S05]  /*13e930*/  IADD3 R145, P3, R145, R246, RZ ;  /* 0x000000f691917210 */ /* 0x000fca0007f7e0ff */
[----:B------:R-:W-:Y:S01]  /*13e940*/  STL [R1+0x4c4c], R145 ;  /* 0x004c4c9101007387 */ /* 0x000fe20000100800 */
[----:B-1----:R-:W-:Y:S02]  /*13e950*/  IMAD.MOV.U32 R118, RZ, RZ, R147 ;  /* 0x000000ffff767224 */ /* 0x002fe400078e0093 */
[----:B--2---:R-:W-:Y:S01]  /*13e960*/  IMAD.X R148, R148, 0x1, R244, P5 ;  /* 0x0000000194947824 */ /* 0x004fe200028e06f4 */
[----:B------:R-:W-:-:S03]  /*13e970*/  IADD3 R123, P5, R123, R246, RZ ;  /* 0x000000f67b7b7210 */ /* 0x000fc60007fbe0ff */
[----:B------:R-:W-:Y:S02]  /*13e980*/  IMAD.MOV.U32 R119, RZ, RZ, R148 ;  /* 0x000000ffff777224 */ /* 0x000fe400078e0094 */
[----:B---3--:R-:W-:Y:S01]  /*13e990*/  IMAD.X R146, R146, 0x1, R244, P3 ;  /* 0x0000000192927824 */ /* 0x008fe200018e06f4 */
[----:B------:R-:W-:Y:S02]  /*13e9a0*/  IADD3 R0, P3, R0, R246, RZ ;  /* 0x000000f600007210 */ /* 0x000fe40007f7e0ff */
[----:B------:R-:W-:Y:S01]  /*13e9b0*/  IADD3.X R144, R144, R244, RZ, P5, !PT ;  /* 0x000000f490907210 */ /* 0x000fe20002ffe4ff */
[----:B------:R-:W-:Y:S01]  /*13e9c0*/  STL [R1+0x4c48], R148 ;  /* 0x004c489401007387 */ /* 0x000fe20000100800 */
[----:B------:R-:W-:Y:S03]  /*13e9d0*/  STL [R1+0x4c44], R123 ;  /* 0x004c447b01007387 */ /* 0x000fe60000100800 */
[----:B------:R1:W-:Y:S01]  /*13e9e0*/  LDGSTS.E [R2+0x30800], [R118.64], P4 ;  /* 0x3080000076027fae */ /* 0x0003e2000a121844 */
[----:B------:R2:W-:Y:S02]  /*13e9f0*/  STL [R1+0x4c40], R146 ;  /* 0x004c409201007387 */ /* 0x0005e40000100800 */
[----:B------:R-:W-:Y:S02]  /*13ea00*/  STL [R1+0x4c3c], R0 ;  /* 0x004c3c0001007387 */ /* 0x000fe40000100800 */
[----:B------:R3:W-:Y:S01]  /*13ea10*/  STL [R1+0x4c38], R144 ;  /* 0x004c389001007387 */ /* 0x0007e20000100800 */
[----:B-1----:R-:W-:Y:S01]  /*13ea20*/  MOV R118, R145 ;  /* 0x0000009100767202 */ /* 0x002fe20000000f00 */
[----:B------:R-:W-:-:S02]  /*13ea30*/  IMAD.MOV.U32 R119, RZ, RZ, R146 ;  /* 0x000000ffff777224 */ /* 0x000fc400078e0092 */
[----:B--2---:R-:W2:Y:S01]  /*13ea40*/  LDL.LU R146, [R1+0x4bd4] ;  /* 0x004bd40001927983 */ /* 0x004ea20000300800 */
[----:B------:R-:W2:Y:S03]  /*13ea50*/  LDL.LU R164, [R1+0x4bcc] ;  /* 0x004bcc0001a47983 */ /* 0x000ea60000300800 */
[----:B------:R1:W-:Y:S01]  /*13ea60*/  LDGSTS.E [R2+0x30a00], [R118.64], P4 ;  /* 0x30a0000076027fae */ /* 0x0003e2000a121844 */
[----:B----4-:R-:W-:Y:S02]  /*13ea70*/  IMAD.X R122, R122, 0x1, R244, P3 ;  /* 0x000000017a7a7824 */ /* 0x010fe400018e06f4 */
[----:B-1----:R-:W-:-:S03]  /*13ea80*/  IMAD.MOV.U32 R119, RZ, RZ, R144 ;  /* 0x000000ffff777224 */ /* 0x002fc600078e0090 */
[----:B------:R1:W-:Y:S01]  /*13ea90*/  STL [R1+0x4c30], R122 ;  /* 0x004c307a01007387 */ /* 0x0003e20000100800 */
[----:B---3--:R-:W3:Y:S02]  /*13eaa0*/  LDL.LU R144, [R1+0x4bc4] ;  /* 0x004bc40001907983 */ /* 0x008ee40000300800 */
[----:B------:R-:W4:Y:S02]  /*13eab0*/  LDL.LU R148, [R1+0x4bc8] ;  /* 0x004bc80001947983 */ /* 0x000f240000300800 */
[----:B------:R-:W4:Y:S01]  /*13eac0*/  LDL.LU R165, [R1+0x4bc0] ;  /* 0x004bc00001a57983 */ /* 0x000f220000300800 */
[----:B------:R-:W4:Y:S01]  /*13ead0*/  LDL.LU R159, [R1+0x4bb8] ;  /* 0x004bb800019f7983 */ /* 0x000f220000300800 */
[----:B------:R-:W4:Y:S02]  /*13eae0*/  LDL.LU R158, [R1+0x4bb0] ;  /* 0x004bb000019e7983 */ /* 0x000f240000300800 */
[----:B------:R-:W4:Y:S01]  /*13eaf0*/  LDL.LU R155, [R1+0x4bbc] ;  /* 0x004bbc00019b7983 */ /* 0x000f220000300800 */
[----:B------:R-:W-:-:S02]  /*13eb00*/  MOV R118, R123 ;  /* 0x0000007b00767202 */ /* 0x000fc40000000f00 */
[C---:B------:R-:W-:Y:S02]  /*13eb10*/  ISETP.GT.AND P3, PT, R116.reuse, 0x6d, PT ;  /* 0x0000006d7400780c */ /* 0x040fe40003f64270 */
[----:B------:R-:W-:Y:S01]  /*13eb20*/  ISETP.GT.AND P5, PT, R116, 0x71, PT ;  /* 0x000000717400780c */ /* 0x000fe20003fa4270 */
[----:B------:R-:W4:Y:S04]  /*13eb30*/  LDL.LU R149, [R1+0x4b74] ;  /* 0x004b740001957983 */ /* 0x000f280000300800 */
[----:B------:R1:W-:Y:S01]  /*13eb40*/  LDGSTS.E [R2+0x30c00], [R118.64], P4 ;  /* 0x30c0000076027fae */ /* 0x0003e2000a121844 */
[----:B------:R-:W4:Y:S02]  /*13eb50*/  LDL.LU R147, [R1+0x4b4c] ;  /* 0x004b4c0001937983 */ /* 0x000f240000300800 */
[----:B------:R-:W4:Y:S02]  /*13eb60*/  LDL.LU R145, [R1+0x4b44] ;  /* 0x004b440001917983 */ /* 0x000f240000300800 */
[----:B-1----:R-:W-:Y:S01]  /*13eb70*/  IMAD.MOV.U32 R118, RZ, RZ, R0 ;  /* 0x000000ffff767224 */ /* 0x002fe200078e0000 */
[----:B------:R-:W-:-:S05]  /*13eb80*/  MOV R119, R122 ;  /* 0x0000007a00777202 */ /* 0x000fca0000000f00 */
[----:B------:R1:W-:Y:S01]  /*13eb90*/  LDGSTS.E [R2+0x30e00], [R118.64], P4 ;  /* 0x30e0000076027fae */ /* 0x0003e2000a121844 */
[----:B------:R-:W-:Y:S02]  /*13eba0*/  SEL R0, RZ, 0x4, !P5 ;  /* 0x00000004ff007807 */ /* 0x000fe40006800000 */
[----:B-1----:R-:W-:Y:S02]  /*13ebb0*/  SEL R118, RZ, 0x4, !P3 ;  /* 0x00000004ff767807 */ /* 0x002fe40005800000 */
[----:B------:R-:W-:Y:S01]  /*13ebc0*/  SEL R0, R0, RZ, !P0 ;  /* 0x000000ff00007207 */ /* 0x000fe20004000000 */
[----:B------:R-:W-:Y:S01]  /*13ebd0*/  HMMA.1688.F32.TF32 R76, R8, R120, R76 ;  /* 0x00000078084c723c */ /* 0x000fe2000008104c */
[----:B------:R-:W-:Y:S02]  /*13ebe0*/  SEL R118, R118, RZ, !P0 ;  /* 0x000000ff76767207 */ /* 0x000fe40004000000 */
[-C--:B--2---:R-:W-:Y:S02]  /*13ebf0*/  IADD3 R146, P3, R146, R246.reuse, RZ ;  /* 0x000000f692927210 */ /* 0x084fe40007f7e0ff */
[----:B------:R-:W-:-:S03]  /*13ec00*/  IADD3 R164, P4, R164, R246, RZ ;  /* 0x000000f6a4a47210 */ /* 0x000fc60007f9e0ff */
[----:B------:R-:W-:Y:S02]  /*13ec10*/  STL [R1+0x4bd4], R146 ;  /* 0x004bd49201007387 */ /* 0x000fe40000100800 */
[----:B------:R-:W-:Y:S01]  /*13ec20*/  STL [R1+0x4bcc], R164 ;  /* 0x004bcca401007387 */ /* 0x000fe20000100800 */
[----:B---3--:R-:W-:Y:S01]  /*13ec30*/  IADD3 R144, P5, R144, R246, RZ ;  /* 0x000000f690907210 */ /* 0x008fe20007fbe0ff */
[--C-:B----4-:R-:W-:Y:S02]  /*13ec40*/  IMAD.X R148, R148, 0x1, R244.reuse, P3 ;  /* 0x0000000194947824 */ /* 0x110fe400018e06f4 */
[----:B------:R-:W-:Y:S02]  /*13ec50*/  IMAD.X R165, R165, 0x1, R244, P4 ;  /* 0x00000001a5a57824 */ /* 0x000fe400020e06f4 */
[----:B------:R-:W-:Y:S01]  /*13ec60*/  STL [R1+0x4bc4], R144 ;  /* 0x004bc49001007387 */ /* 0x000fe20000100800 */
[----:B------:R1:W-:Y:S03]  /*13ec70*/  STL [R1+0x4bc8], R148 ;  /* 0x004bc89401007387 */ /* 0x0003e60000100800 */
[----:B------:R-:W-:Y:S01]  /*13ec80*/  STL [R1+0x4bc0], R165 ;  /* 0x004bc0a501007387 */ /* 0x000fe20000100800 */
[----:B------:R-:W-:-:S03]  /*13ec90*/  IADD3.X R159, R159, R244, RZ, P5, !PT ;  /* 0x000000f49f9f7210 */ /* 0x000fc60002ffe4ff */
[----:B------:R-:W2:Y:S01]  /*13eca0*/  LDL.LU.64 R122, [R1+0x6248] ;  /* 0x00624800017a7983 */ /* 0x000ea20000300a00 */
[----:B------:R-:W2:Y:S01]  /*13ecb0*/  LDL.LU.64 R120, [R1+0x6240] ;  /* 0x0062400001787983 */ /* 0x000ea20000300a00 */
[----:B------:R-:W-:Y:S01]  /*13ecc0*/  IADD3 R155, P5, R155, R246, RZ ;  /* 0x000000f69b9b7210 */ /* 0x000fe20007fbe0ff */
[----:B------:R-:W3:Y:S01]  /*13ecd0*/  LDL.LU R154, [R1+0x4b48] ;  /* 0x004b4800019a7983 */ /* 0x000ee20000300800 */
[----:B------:R-:W-:Y:S01]  /*13ece0*/  ISETP.NE.U32.AND P3, PT, R118, RZ, PT ;  /* 0x000000ff7600720c */ /* 0x000fe20003f65070 */
[----:B------:R-:W-:Y:S02]  /*13ecf0*/  IMAD.MOV.U32 R118, RZ, RZ, R146 ;  /* 0x000000ffff767224 */ /* 0x000fe400078e0092 */
[----:B------:R-:W-:Y:S01]  /*13ed00*/  IMAD.MOV.U32 R119, RZ, RZ, R148 ;  /* 0x000000ffff777224 */ /* 0x000fe200078e0094 */
[----:B------:R-:W-:Y:S01]  /*13ed10*/  ISETP.NE.U32.AND P4, PT, R0, RZ, PT ;  /* 0x000000ff0000720c */ /* 0x000fe20003f85070 */
[----:B------:R-:W-:Y:S01]  /*13ed20*/  STL [R1+0x4bb8], R159 ;  /* 0x004bb89f01007387 */ /* 0x000fe20000100800 */
[----:B------:R-:W4:Y:S02]  /*13ed30*/  LDL.LU R0, [R1+0x4b3c] ;  /* 0x004b3c0001007983 */ /* 0x000f240000300800 */
[----:B------:R-:W-:Y:S02]  /*13ed40*/  STL [R1+0x4bbc], R155 ;  /* 0x004bbc9b01007387 */ /* 0x000fe40000100800 */
[----:B-1----:R-:W2:Y:S01]  /*13ed50*/  LDL.LU R148, [R1+0x4b40] ;  /* 0x004b400001947983 */ /* 0x002ea20000300800 */
[----:B------:R1:W-:Y:S01]  /*13ed60*/  LDGSTS.E [R2+0x32800], [R118.64], P1 ;  /* 0x3280000076027fae */ /* 0x0003e20008921844 */
[----:B------:R-:W-:-:S03]  /*13ed70*/  IADD3.X R158, R158, R244, RZ, P5, !PT ;  /* 0x000000f49e9e7210 */ /* 0x000fc60002ffe4ff */
[----:B------:R-:W4:Y:S04]  /*13ed80*/  LDL.LU R146, [R1+0x4b38] ;  /* 0x004b380001927983 */ /* 0x000f280000300800 */
[----:B------:R1:W-:Y:S02]  /*13ed90*/  STL [R1+0x4bb0], R158 ;  /* 0x004bb09e01007387 */ /* 0x0003e40000100800 */
[----:B-1----:R-:W-:Y:S02]  /*13eda0*/  IMAD.MOV.U32 R118, RZ, RZ, R164 ;  /* 0x000000ffff767224 */ /* 0x002fe400078e00a4 */
[----:B------:R-:W-:-:S05]  /*13edb0*/  IMAD.MOV.U32 R119, RZ, RZ, R165 ;  /* 0x000000ffff777224 */ /* 0x000fca00078e00a5 */
[----:B------:R1:W-:Y:S02]  /*13edc0*/  LDGSTS.E [R2+0x32a00], [R118.64], P1 ;  /* 0x32a0000076027fae */ /* 0x0003e40008921844 */
[----:B-1----:R-:W-:Y:S02]  /*13edd0*/  MOV R118, R144 ;  /* 0x0000009000767202 */ /* 0x002fe40000000f00 */
[----:B------:R-:W4:Y:S01]  /*13ede0*/  LDL.LU R144, [R1+0x4b30] ;  /* 0x004b300001907983 */ /* 0x000f220000300800 */
[----:B------:R-:W-:Y:S01]  /*13edf0*/  IMAD.MOV.U32 R119, RZ, RZ, R159 ;  /* 0x000000ffff777224 */ /* 0x000fe200078e009f */
[----:B------:R-:W-:-:S04]  /*13ee00*/  IADD3 R149, P5, R149, R246, RZ ;  /* 0x000000f695957210 */ /* 0x000fc80007fbe0ff */
[----:B------:R1:W-:Y:S02]  /*13ee10*/  LDGSTS.E [R2+0x32c00], [R118.64], P1 ;  /* 0x32c0000076027fae */ /* 0x0003e40008921844 */
[----:B-1----:R-:W-:Y:S01]  /*13ee20*/  IMAD.MOV.U32 R118, RZ, RZ, R155 ;  /* 0x000000ffff767224 */ /* 0x002fe200078e009b */
[----:B------:R-:W-:-:S05]  /*13ee30*/  MOV R119, R158 ;  /* 0x0000009e00777202 */ /* 0x000fca0000000f00 */
[----:B------:R1:W-:Y:S01]  /*13ee40*/  LDGSTS.E [R2+0x32e00], [R118.64], P1 ;  /* 0x32e0000076027fae */ /* 0x0003e20008921844 */
[----:B------:R-:W-:-:S03]  /*13ee50*/  IADD3 R147, P1, R147, R246, RZ ;  /* 0x000000f693937210 */ /* 0x000fc60007f3e0ff */
[----:B------:R-:W-:Y:S01]  /*13ee60*/  STL [R1+0x4b74], R149 ;  /* 0x004b749501007387 */ /* 0x000fe20000100800 */
[----:B------:R-:W-:Y:S01]  /*13ee70*/  HMMA.1688.F32.TF32 R72, R8, R156, R72 ;  /* 0x0000009c0848723c */ /* 0x000fe20000081048 */
[----:B------:R-:W4:Y:S02]  /*13ee80*/  LDL.LU.64 R158, [R1+0x6238] ;  /* 0x00623800019e7983 */ /* 0x000f240000300a00 */
[----:B------:R-:W4:Y:S02]  /*13ee90*/  LDL.LU.64 R156, [R1+0x6230] ;  /* 0x00623000019c7983 */ /* 0x000f240000300a00 */
[----:B-1----:R-:W-:Y:S01]  /*13eea0*/  IMAD.MOV.U32 R118, RZ, RZ, R149 ;  /* 0x000000ffff767224 */ /* 0x002fe200078e0095 */
[----:B------:R-:W-:Y:S01]  /*13eeb0*/  STL [R1+0x4b4c], R147 ;  /* 0x004b4c9301007387 */ /* 0x000fe20000100800 */
[----:B------:R-:W-:Y:S02]  /*13eec0*/  IMAD.MOV.U32 R185, RZ, RZ, R252 ;  /* 0x000000ffffb97224 */ /* 0x000fe400078e00fc */
[----:B------:R-:W-:-:S02]  /*13eed0*/  IMAD.MOV.U32 R252, RZ, RZ, R171 ;  /* 0x000000fffffc7224 */ /* 0x000fc400078e00ab */
[----:B---3--:R-:W-:Y:S01]  /*13eee0*/  IMAD.X R154, R154, 0x1, R244, P5 ;  /* 0x000000019a9a7824 */ /* 0x008fe200028e06f4 */
[----:B------:R-:W-:-:S03]  /*13eef0*/  IADD3 R145, P5, R145, R246, RZ ;  /* 0x000000f691917210 */ /* 0x000fc60007fbe0ff */
[----:B------:R-:W-:Y:S02]  /*13ef00*/  IMAD.MOV.U32 R119, RZ, RZ, R154 ;  /* 0x000000ffff777224 */ /* 0x000fe400078e009a */
[----:B--2---:R-:W-:-:S03]  /*13ef10*/  IMAD.X R148, R148, 0x1, R244, P1 ;  /* 0x0000000194947824 */ /* 0x004fc600008e06f4 */
[----:B------:R1:W-:Y:S01]  /*13ef20*/  LDGSTS.E [R2+0x34800], [R118.64], P2 ;  /* 0x3480000076027fae */ /* 0x0003e20009121844 */
[----:B----4-:R-:W-:Y:S02]  /*13ef30*/  IADD3 R0, P1, R0, R246, RZ ;  /* 0x000000f600007210 */ /* 0x010fe40007f3e0ff */
[----:B------:R-:W-:Y:S01]  /*13ef40*/  IADD3.X R146, R146, R244, RZ, P5, !PT ;  /* 0x000000f492927210 */ /* 0x000fe20002ffe4ff */
[----:B------:R-:W-:Y:S01]  /*13ef50*/  STL [R1+0x4b48], R154 ;  /* 0x004b489a01007387 */ /* 0x000fe20000100800 */
[----:B------:R-:W-:Y:S02]  /*13ef60*/  STL [R1+0x4b44], R145 ;  /* 0x004b449101007387 */ /* 0x000fe40000100800 */
[----:B------:R-:W-:Y:S02]  /*13ef70*/  STL [R1+0x4b40], R148 ;  /* 0x004b409401007387 */ /* 0x000fe40000100800 */
[----:B------:R-:W-:Y:S01]  /*13ef80*/  STL [R1+0x4b3c], R0 ;  /* 0x004b3c0001007387 */ /* 0x000fe20000100800 */
[----:B-1----:R-:W-:Y:S01]  /*13ef90*/  MOV R118, R147 ;  /* 0x0000009300767202 */ /* 0x002fe20000000f00 */
[----:B------:R-:W-:Y:S01]  /*13efa0*/  IMAD.MOV.U32 R119, RZ, RZ, R148 ;  /* 0x000000ffff777224 */ /* 0x000fe200078e0094 */
[----:B------:R1:W-:Y:S04]  /*13efb0*/  STL [R1+0x4b38], R146 ;  /* 0x004b389201007387 */ /* 0x0003e80000100800 */
[----:B------:R2:W-:Y:S02]  /*13efc0*/  LDGSTS.E [R2+0x34a00], [R118.64], P2 ;  /* 0x34a0000076027fae */ /* 0x0005e40009121844 */
[----:B--2---:R-:W-:-:S02]  /*13efd0*/  IMAD.MOV.U32 R119, RZ, RZ, R146 ;  /* 0x000000ffff777224 */ /* 0x004fc400078e0092 */
[----:B------:R-:W-:Y:S01]  /*13efe0*/  IMAD.X R144, R144, 0x1, R244, P1 ;  /* 0x0000000190907824 */ /* 0x000fe200008e06f4 */
[----:B-1----:R-:W2:Y:S01]  /*13eff0*/  LDL.LU R146, [R1+0x4af4] ;  /* 0x004af40001927983 */ /* 0x002ea20000300800 */
[----:B------:R-:W3:Y:S01]  /*13f000*/  LDL.LU R170, [R1+0x4acc] ;  /* 0x004acc0001aa7983 */ /* 0x000ee20000300800 */
[----:B------:R-:W-:Y:S02]  /*13f010*/  MOV R118, R145 ;  /* 0x0000009100767202 */ /* 0x000fe40000000f00 */
[----:B------:R1:W-:Y:S01]  /*13f020*/  STL [R1+0x4b30], R144 ;  /* 0x004b309001007387 */ /* 0x0003e20000100800 */
[----:B------:R-:W4:Y:S02]  /*13f030*/  LDL.LU R145, [R1+0x4ac4] ;  /* 0x004ac40001917983 */ /* 0x000f240000300800 */
[----:B------:R-:W4:Y:S02]  /*13f040*/  LDL.LU R148, [R1+0x4ac8] ;  /* 0x004ac80001947983 */ /* 0x000f240000300800 */
[----:B------:R-:W4:Y:S01]  /*13f050*/  LDL.LU R171, [R1+0x4ac0] ;  /* 0x004ac00001ab7983 */ /* 0x000f220000300800 */
[----:B------:R-:W4:Y:S01]  /*13f060*/  LDL.LU R165, [R1+0x4ab8] ;  /* 0x004ab80001a57983 */ /* 0x000f220000300800 */
[----:B------:R-:W4:Y:S02]  /*13f070*/  LDL.LU R164, [R1+0x4ab0] ;  /* 0x004ab00001a47983 */ /* 0x000f240000300800 */
[----:B------:R-:W4:Y:S01]  /*13f080*/  LDL.LU R155, [R1+0x4abc] ;  /* 0x004abc00019b7983 */ /* 0x000f220000300800 */
[----:B------:R1:W-:Y:S01]  /*13f090*/  LDGSTS.E [R2+0x34c00], [R118.64], P2 ;  /* 0x34c0000076027fae */ /* 0x0003e20009121844 */
[----:B------:R-:W-:-:S02]  /*13f0a0*/  ISETP.GT.AND P1, PT, R116, 0x75, PT ;  /* 0x000000757400780c */ /* 0x000fc40003f24270 */
[----:B------:R-:W-:Y:S01]  /*13f0b0*/  ISETP.GT.AND P5, PT, R116, 0x79, PT ;  /* 0x000000797400780c */ /* 0x000fe20003fa4270 */
[----:B------:R-:W4:Y:S01]  /*13f0c0*/  LDL.LU R149, [R1+0x4a74] ;  /* 0x004a740001957983 */ /* 0x000f220000300800 */
[----:B------:R-:W4:Y:S01]  /*13f0d0*/  LDL.LU R147, [R1+0x4a4c] ;  /* 0x004a4c0001937983 */ /* 0x000f220000300800 */
[----:B-1----:R-:W-:Y:S01]  /*13f0e0*/  IMAD.MOV.U32 R118, RZ, RZ, R0 ;  /* 0x000000ffff767224 */ /* 0x002fe200078e0000 */
[----:B------:R-:W-:Y:S02]  /*13f0f0*/  MOV R119, R144 ;  /* 0x0000009000777202 */ /* 0x000fe40000000f00 */
[----:B------:R-:W-:Y:S01]  /*13f100*/  SEL R0, RZ, 0x4, !P5 ;  /* 0x00000004ff007807 */ /* 0x000fe20006800000 */
[----:B------:R-:W4:Y:S04]  /*13f110*/  LDL.LU R144, [R1+0x4a44] ;  /* 0x004a440001907983 */ /* 0x000f280000300800 */
[----:B------:R1:W-:Y:S02]  /*13f120*/  LDGSTS.E [R2+0x34e00], [R118.64], P2 ;  /* 0x34e0000076027fae */ /* 0x0003e40009121844 */
[----:B-1----:R-:W-:Y:S01]  /*13f130*/  SEL R118, RZ, 0x4, !P1 ;  /* 0x00000004ff767807 */ /* 0x002fe20004800000 */
[----:B------:R-:W-:Y:S01]  /*13f140*/  IMAD.MOV.U32 R236, RZ, RZ, R175 ;  /* 0x000000ffffec7224 */ /* 0x000fe200078e00af */
[----:B------:R-:W-:Y:S01]  /*13f150*/  SEL R0, R0, RZ, !P0 ;  /* 0x000000ff00007207 */ /* 0x000fe20004000000 */
[----:B------:R-:W-:Y:S01]  /*13f160*/  HMMA.1688.F32.TF32 R68, R8, R172, R68 ;  /* 0x000000ac0844723c */ /* 0x000fe20000081044 */
[----:B------:R-:W-:-:S02]  /*13f170*/  SEL R118, R118, RZ, !P0 ;  /* 0x000000ff76767207 */ /* 0x000fc40004000000 */
[-C--:B--2---:R-:W-:Y:S02]  /*13f180*/  IADD3 R146, P1, R146, R246.reuse, RZ ;  /* 0x000000f692927210 */ /* 0x084fe40007f3e0ff */
[-C--:B---3--:R-:W-:Y:S02]  /*13f190*/  IADD3 R170, P2, R170, R246.reuse, RZ ;  /* 0x000000f6aaaa7210 */ /* 0x088fe40007f5e0ff */
[----:B----4-:R-:W-:Y:S01]  /*13f1a0*/  IADD3 R145, P5, R145, R246, RZ ;  /* 0x000000f691917210 */ /* 0x010fe20007fbe0ff */
[--C-:B------:R-:W-:Y:S02]  /*13f1b0*/  IMAD.X R148, R148, 0x1, R244.reuse, P1 ;  /* 0x0000000194947824 */ /* 0x100fe400008e06f4 */
[----:B------:R-:W-:Y:S01]  /*13f1c0*/  IMAD.X R171, R171, 0x1, R244, P2 ;  /* 0x00000001abab7824 */ /* 0x000fe200010e06f4 */
[----:B------:R-:W-:Y:S01]  /*13f1d0*/  STL [R1+0x4af4], R146 ;  /* 0x004af49201007387 */ /* 0x000fe20000100800 */
[----:B------:R-:W-:Y:S02]  /*13f1e0*/  STL [R1+0x4acc], R170 ;  /* 0x004accaa01007387 */ /* 0x000fe40000100800 */
[----:B------:R-:W-:Y:S02]  /*13f1f0*/  STL [R1+0x4ac4], R145 ;  /* 0x004ac49101007387 */ /* 0x000fe40000100800 */
[----:B------:R1:W-:Y:S01]  /*13f200*/  STL [R1+0x4ac8], R148 ;  /* 0x004ac89401007387 */ /* 0x0003e20000100800 */
[----:B------:R-:W-:Y:S01]  /*13f210*/  STL [R1+0x4ac0], R171 ;  /* 0x004ac0ab01007387 */ /* 0x000fe20000100800 */
[----:B------:R-:W-:Y:S01]  /*13f220*/  IADD3.X R165, R165, R244, RZ, P5, !PT ;  /* 0x000000f4a5a57210 */ /* 0x000fe20002ffe4ff */
[----:B------:R-:W2:Y:S02]  /*13f230*/  LDL.LU.64 R174, [R1+0x6228] ;  /* 0x0062280001ae7983 */ /* 0x000ea40000300a00 */
[----:B------:R-:W3:Y:S01]  /*13f240*/  LDL.LU.64 R172, [R1+0x6220] ;  /* 0x0062200001ac7983 */ /* 0x000ee20000300a00 */
[----:B------:R-:W-:Y:S01]  /*13f250*/  IADD3 R155, P5, R155, R246, RZ ;  /* 0x000000f69b9b7210 */ /* 0x000fe20007fbe0ff */
[----:B------:R-:W4:Y:S01]  /*13f260*/  LDL.LU R154, [R1+0x4a48] ;  /* 0x004a4800019a7983 */ /* 0x000f220000300800 */
[----:B------:R-:W-:Y:S01]  /*13f270*/  ISETP.NE.U32.AND P1, PT, R118, RZ, PT ;  /* 0x000000ff7600720c */ /* 0x000fe20003f25070 */
[----:B------:R-:W-:-:S02]  /*13f280*/  IMAD.MOV.U32 R118, RZ, RZ, R146 ;  /* 0x000000ffff767224 */ /* 0x000fc400078e0092 */
[----:B------:R-:W-:Y:S01]  /*13f290*/  IMAD.MOV.U32 R119, RZ, RZ, R148 ;  /* 0x000000ffff777224 */ /* 0x000fe200078e0094 */
[----:B------:R-:W-:Y:S01]  /*13f2a0*/  ISETP.NE.U32.AND P2, PT, R0, RZ, PT ;  /* 0x000000ff0000720c */ /* 0x000fe20003f45070 */
[----:B------:R-:W-:Y:S01]  /*13f2b0*/  STL [R1+0x4ab8], R165 ;  /* 0x004ab8a501007387 */ /* 0x000fe20000100800 */
[----:B------:R-:W2:Y:S02]  /*13f2c0*/  LDL.LU R0, [R1+0x4a3c] ;  /* 0x004a3c0001007983 */ /* 0x000ea40000300800 */
[----:B------:R-:W-:Y:S02]  /*13f2d0*/  STL [R1+0x4abc], R155 ;  /* 0x004abc9b01007387 */ /* 0x000fe40000100800 */
[----:B-1----:R-:W2:Y:S01]  /*13f2e0*/  LDL.LU R148, [R1+0x4a40] ;  /* 0x004a400001947983 */ /* 0x002ea20000300800 */
[----:B------:R1:W-:Y:S01]  /*13f2f0*/  LDGSTS.E [R2+0x36800], [R118.64], P3 ;  /* 0x3680000076027fae */ /* 0x0003e20009921844 */
[----:B------:R-:W-:-:S03]  /*13f300*/  IADD3.X R164, R164, R244, RZ, P5, !PT ;  /* 0x000000f4a4a47210 */ /* 0x000fc60002ffe4ff */
[----:B------:R-:W3:Y:S04]  /*13f310*/  LDL.LU R146, [R1+0x4a38] ;  /* 0x004a380001927983 */ /* 0x000ee80000300800 */
[----:B------:R-:W-:Y:S01]  /*13f320*/  STL [R1+0x4ab0], R164 ;  /* 0x004ab0a401007387 */ /* 0x000fe20000100800 */
[----:B-1----:R-:W-:Y:S02]  /*13f330*/  IMAD.MOV.U32 R118, RZ, RZ, R170 ;  /* 0x000000ffff767224 */ /* 0x002fe400078e00aa */
[----:B------:R-:W-:-:S05]  /*13f340*/  IMAD.MOV.U32 R119, RZ, RZ, R171 ;  /* 0x000000ffff777224 */ /* 0x000fca00078e00ab */
[----:B------:R1:W-:Y:S02]  /*13f350*/  LDGSTS.E [R2+0x36a00], [R118.64], P3 ;  /* 0x36a0000076027fae */ /* 0x0003e40009921844 */
[----:B-1----:R-:W-:Y:S02]  /*13f360*/  MOV R118, R145 ;  /* 0x0000009100767202 */ /* 0x002fe40000000f00 */
[----:B------:R-:W3:Y:S01]  /*13f370*/  LDL.LU R145, [R1+0x4a30] ;  /* 0x004a300001917983 */ /* 0x000ee20000300800 */
[----:B------:R-:W-:Y:S01]  /*13f380*/  IMAD.MOV.U32 R119, RZ, RZ, R165 ;  /* 0x000000ffff777224 */ /* 0x000fe200078e00a5 */
[----:B------:R-:W-:-:S04]  /*13f390*/  IADD3 R149, P5, R149, R246, RZ ;  /* 0x000000f695957210 */ /* 0x000fc80007fbe0ff */
[----:B------:R1:W-:Y:S02]  /*13f3a0*/  LDGSTS.E [R2+0x36c00], [R118.64], P3 ;  /* 0x36c0000076027fae */ /* 0x0003e40009921844 */
[----:B-1----:R-:W-:Y:S01]  /*13f3b0*/  IMAD.MOV.U32 R118, RZ, RZ, R155 ;  /* 0x000000ffff767224 */ /* 0x002fe200078e009b */
[----:B------:R-:W-:-:S05]  /*13f3c0*/  MOV R119, R164 ;  /* 0x000000a400777202 */ /* 0x000fca0000000f00 */
[----:B------:R1:W-:Y:S01]  /*13f3d0*/  LDGSTS.E [R2+0x36e00], [R118.64], P3 ;  /* 0x36e0000076027fae */ /* 0x0003e20009921844 */
[----:B------:R-:W-:Y:S01]  /*13f3e0*/  IADD3 R147, P3, R147, R246, RZ ;  /* 0x000000f693937210 */ /* 0x000fe20007f7e0ff */
[----:B------:R-:W-:Y:S01]  /*13f3f0*/  IMAD.MOV.U32 R237, RZ, RZ, R206 ;  /* 0x000000ffffed7224 */ /* 0x000fe200078e00ce */
[----:B------:R-:W-:Y:S01]  /*13f400*/  MOV R238, R207 ;  /* 0x000000cf00ee7202 */ /* 0x000fe20000000f00 */
[----:B------:R-:W-:Y:S01]  /*13f410*/  STL [R1+0x4a74], R149 ;  /* 0x004a749501007387 */ /* 0x000fe20000100800 */
[----:B------:R-:W-:Y:S01]  /*13f420*/  HMMA.1688.F32.TF32 R64, R8, R204, R64 ;  /* 0x000000cc0840723c */ /* 0x000fe20000081040 */
[----:B------:R-:W3:Y:S02]  /*13f430*/  LDL.LU.64 R206, [R1+0x6218] ;  /* 0x0062180001ce7983 */ /* 0x000ee40000300a00 */
[----:B------:R-:W3:Y:S02]  /*13f440*/  LDL.LU.64 R204, [R1+0x6210] ;  /* 0x0062100001cc7983 */ /* 0x000ee40000300a00 */
[----:B-1----:R-:W-:Y:S01]  /*13f450*/  IMAD.MOV.U32 R118, RZ, RZ, R149 ;  /* 0x000000ffff767224 */ /* 0x002fe200078e0095 */
[----:B------:R-:W-:Y:S01]  /*13f460*/  STL [R1+0x4a4c], R147 ;  /* 0x004a4c9301007387 */ /* 0x000fe20000100800 */
[----:B------:R-:W-:-:S02]  /*13f470*/  IMAD.MOV.U32 R251, RZ, RZ, R178 ;  /* 0x000000fffffb7224 */ /* 0x000fc400078e00b2 */
[----:B----4-:R-:W-:Y:S01]  /*13f480*/  IMAD.X R154, R154, 0x1, R244, P5 ;  /* 0x000000019a9a7824 */ /* 0x010fe200028e06f4 */
[----:B------:R-:W-:-:S03]  /*13f490*/  IADD3 R144, P5, R144, R246, RZ ;  /* 0x000000f690907210 */ /* 0x000fc60007fbe0ff */
[----:B------:R-:W-:Y:S02]  /*13f4a0*/  IMAD.MOV.U32 R119, RZ, RZ, R154 ;  /* 0x000000ffff777224 */ /* 0x000fe400078e009a */
[----:B--2---:R-:W-:-:S03]  /*13f4b0*/  IMAD.X R148, R148, 0x1, R244, P3 ;  /* 0x0000000194947824 */ /* 0x004fc600018e06f4 */
[----:B------:R1:W-:Y:S01]  /*13f4c0*/  LDGSTS.E [R2+0x38800], [R118.64], P4 ;  /* 0x3880000076027fae */ /* 0x0003e2000a121844 */
[----:B------:R-:W-:Y:S02]  /*13f4d0*/  IADD3 R0, P3, R0, R246, RZ ;  /* 0x000000f600007210 */ /* 0x000fe40007f7e0ff */
[----:B---3--:R-:W-:Y:S01]  /*13f4e0*/  IADD3.X R146, R146, R244, RZ, P5, !PT ;  /* 0x000000f492927210 */ /* 0x008fe20002ffe4ff */
        /* <DEDUP_REMOVED lines=30> */
[----:B-1----:R-:W-:-:S04]  /*13f6d0*/  SEL R118, RZ, 0x4, !P3 ;  /* 0x00000004ff767807 */ /* 0x002fc80005800000 */
[----:B------:R-:W-:Y:S02]  /*13f6e0*/  SEL R118, R118, RZ, !P0 ;  /* 0x000000ff76767207 */ /* 0x000fe40004000000 */
[----:B------:R-:W-:Y:S01]  /*13f6f0*/  SEL R0, R0, RZ, !P0 ;  /* 0x000000ff00007207 */ /* 0x000fe20004000000 */
[----:B------:R-:W-:Y:S01]  /*13f700*/  HMMA.1688.F32.TF32 R60, R8, R152, R60 ;  /* 0x00000098083c723c */ /* 0x000fe2000008103c */
        /* <DEDUP_REMOVED lines=12> */
[----:B------:R-:W2:Y:S02]  /*13f7d0*/  LDL.LU.64 R154, [R1+0x6208] ;  /* 0x00620800019a7983 */ /* 0x000ea40000300a00 */
[----:B------:R-:W-:Y:S02]  /*13f7e0*/  IMAD.MOV.U32 R118, RZ, RZ, R146 ;  /* 0x000000ffff767224 */ /* 0x000fe400078e0092 */
[----:B------:R-:W-:Y:S01]  /*13f7f0*/  IMAD.MOV.U32 R119, RZ, RZ, R148 ;  /* 0x000000ffff777224 */ /* 0x000fe200078e0094 */
[----:B------:R-:W-:Y:S01]  /*13f800*/  IADD3 R164, P5, R164, R246, RZ ;  /* 0x000000f6a4a47210 */ /* 0x000fe20007fbe0ff */
[----:B------:R-:W3:Y:S01]  /*13f810*/  LDL.LU R153, [R1+0x6200] ;  /* 0x0062000001997983 */ /* 0x000ee20000300800 */
[----:B------:R-:W4:Y:S01]  /*13f820*/  LDL.LU R152, [R1+0x496c] ;  /* 0x00496c0001987983 */ /* 0x000f220000300800 */
[----:B------:R-:W-:Y:S01]  /*13f830*/  ISETP.NE.U32.AND P4, PT, R0, RZ, PT ;  /* 0x000000ff0000720c */ /* 0x000fe20003f85070 */
[----:B------:R-:W-:Y:S01]  /*13f840*/  STL [R1+0x49d0], R170 ;  /* 0x0049d0aa01007387 */ /* 0x000fe20000100800 */
[----:B------:R-:W2:Y:S04]  /*13f850*/  LDL.LU R0, [R1+0x4988] ;  /* 0x0049880001007983 */ /* 0x000ea80000300800 */
[----:B------:R1:W-:Y:S01]  /*13f860*/  LDGSTS.E [R2+0x3a800], [R118.64], P1 ;  /* 0x3a80000076027fae */ /* 0x0003e20008921844 */
[----:B------:R-:W-:Y:S02]  /*13f870*/  STL [R1+0x49d4], R164 ;  /* 0x0049d4a401007387 */ /* 0x000fe40000100800 */
[----:B-1----:R-:W2:Y:S01]  /*13f880*/  LDL.LU R148, [R1+0x4974] ;  /* 0x0049740001947983 */ /* 0x002ea20000300800 */
[----:B------:R-:W-:Y:S01]  /*13f890*/  IADD3.X R165, R165, R244, RZ, P5, !PT ;  /* 0x000000f4a5a57210 */ /* 0x000fe20002ffe4ff */
[----:B------:R-:W3:Y:S01]  /*13f8a0*/  LDL.LU R146, [R1+0x497c] ;  /* 0x00497c0001927983 */ /* 0x000ee20000300800 */
[----:B------:R-:W-:-:S02]  /*13f8b0*/  IMAD.MOV.U32 R118, RZ, RZ, R171 ;  /* 0x000000ffff767224 */ /* 0x000fc400078e00ab */
[----:B------:R-:W-:Y:S01]  /*13f8c0*/  IMAD.MOV.U32 R119, RZ, RZ, R178 ;  /* 0x000000ffff777224 */ /* 0x000fe200078e00b2 */
[----:B------:R-:W-:Y:S04]  /*13f8d0*/  STL [R1+0x49c8], R165 ;  /* 0x0049c8a501007387 */ /* 0x000fe80000100800 */
[----:B------:R1:W-:Y:S02]  /*13f8e0*/  LDGSTS.E [R2+0x3aa00], [R118.64], P1 ;  /* 0x3aa0000076027fae */ /* 0x0003e40008921844 */
[----:B-1----:R-:W-:Y:S02]  /*13f8f0*/  MOV R118, R144 ;  /* 0x0000009000767202 */ /* 0x002fe40000000f00 */
[----:B------:R-:W3:Y:S01]  /*13f900*/  LDL.LU R144, [R1+0x4984] ;  /* 0x0049840001907983 */ /* 0x000ee20000300800 */
[----:B------:R-:W-:Y:S01]  /*13f910*/  IMAD.MOV.U32 R119, RZ, RZ, R170 ;  /* 0x000000ffff777224 */ /* 0x000fe200078e00aa */
[----:B------:R-:W-:-:S04]  /*13f920*/  IADD3 R149, P5, R149, R246, RZ ;  /* 0x000000f695957210 */ /* 0x000fc80007fbe0ff */
[----:B------:R1:W-:Y:S01]  /*13f930*/  LDGSTS.E [R2+0x3ac00], [R118.64], P1 ;  /* 0x3ac0000076027fae */ /* 0x0003e20008921844 */
[----:B------:R-:W-:Y:S01]  /*13f940*/  MOV R241, R230 ;  /* 0x000000e600f17202 */ /* 0x000fe20000000f00 */
[----:B------:R-:W-:Y:S02]  /*13f950*/  IMAD.MOV.U32 R242, RZ, RZ, R231 ;  /* 0x000000fffff27224 */ /* 0x000fe400078e00e7 */
[----:B-1----:R-:W-:Y:S01]  /*13f960*/  IMAD.MOV.U32 R118, RZ, RZ, R164 ;  /* 0x000000ffff767224 */ /* 0x002fe200078e00a4 */
[----:B------:R-:W-:-:S05]  /*13f970*/  MOV R119, R165 ;  /* 0x000000a500777202 */ /* 0x000fca0000000f00 */
[----:B------:R1:W-:Y:S01]  /*13f980*/  LDGSTS.E [R2+0x3ae00], [R118.64], P1 ;  /* 0x3ae0000076027fae */ /* 0x0003e20008921844 */
[----:B------:R-:W-:-:S03]  /*13f990*/  IADD3 R147, P1, R147, R246, RZ ;  /* 0x000000f693937210 */ /* 0x000fc60007f3e0ff */
[----:B------:R-:W-:Y:S01]  /*13f9a0*/  STL [R1+0x4970], R149 ;  /* 0x0049709501007387 */ /* 0x000fe20000100800 */
[----:B------:R-:W-:Y:S01]  /*13f9b0*/  HMMA.1688.F32.TF32 R56, R8, R228, R56 ;  /* 0x000000e40838723c */ /* 0x000fe20000081038 */
[----:B------:R-:W3:Y:S02]  /*13f9c0*/  LDL.LU.64 R230, [R1+0x61f8] ;  /* 0x0061f80001e67983 */ /* 0x000ee40000300a00 */
[----:B------:R-:W3:Y:S01]  /*13f9d0*/  LDL.LU.64 R228, [R1+0x61f0] ;  /* 0x0061f00001e47983 */ /* 0x000ee20000300a00 */
[----:B------:R2:W-:Y:S01]  /*13f9e0*/  STL [R1+0x4978], R147 ;  /* 0x0049789301007387 */ /* 0x0005e20000100800 */
[----:B-1----:R-:W-:Y:S02]  /*13f9f0*/  IMAD.MOV.U32 R118, RZ, RZ, R149 ;  /* 0x000000ffff767224 */ /* 0x002fe400078e0095 */
[----:B------:R-:W-:Y:S02]  /*13fa00*/  IMAD.MOV.U32 R217, RZ, RZ, R179 ;  /* 0x000000ffffd97224 */ /* 0x000fe400078e00b3 */
[----:B----4-:R-:W-:Y:S01]  /*13fa10*/  IMAD.X R152, R152, 0x1, R244, P5 ;  /* 0x0000000198987824 */ /* 0x010fe200028e06f4 */
[----:B------:R-:W-:-:S03]  /*13fa20*/  IADD3 R145, P5, R145, R246, RZ ;  /* 0x000000f691917210 */ /* 0x000fc60007fbe0ff */
[----:B------:R-:W-:Y:S02]  /*13fa30*/  IMAD.MOV.U32 R119, RZ, RZ, R152 ;  /* 0x000000ffff777224 */ /* 0x000fe400078e0098 */
[----:B--2---:R-:W-:Y:S01]  /*13fa40*/  IMAD.X R148, R148, 0x1, R244, P1 ;  /* 0x0000000194947824 */ /* 0x004fe200008e06f4 */
[----:B------:R-:W-:Y:S02]  /*13fa50*/  IADD3 R0, P1, R0, R246, RZ ;  /* 0x000000f600007210 */ /* 0x000fe40007f3e0ff */
[----:B---3--:R-:W-:Y:S01]  /*13fa60*/  IADD3.X R146, R146, R244, RZ, P5, !PT ;  /* 0x000000f492927210 */ /* 0x008fe20002ffe4ff */
[----:B------:R-:W-:Y:S01]  /*13fa70*/  STL [R1+0x496c], R152 ;  /* 0x00496c9801007387 */ /* 0x000fe20000100800 */
[----:B------:R1:W-:Y:S03]  /*13fa80*/  STL [R1+0x4980], R145 ;  /* 0x0049809101007387 */ /* 0x0003e60000100800 */
[----:B------:R2:W-:Y:S01]  /*13fa90*/  LDGSTS.E [R2+0x3c800], [R118.64], P2 ;  /* 0x3c80000076027fae */ /* 0x0005e20009121844 */
[----:B------:R3:W-:Y:S02]  /*13faa0*/  STL [R1+0x4974], R148 ;  /* 0x0049749401007387 */ /* 0x0007e40000100800 */
[----:B------:R-:W-:Y:S02]  /*13fab0*/  STL [R1+0x4988], R0 ;  /* 0x0049880001007387 */ /* 0x000fe40000100800 */
[----:B------:R4:W-:Y:S01]  /*13fac0*/  STL [R1+0x497c], R146 ;  /* 0x00497c9201007387 */ /* 0x0009e20000100800 */
[----:B--2---:R-:W-:Y:S01]  /*13fad0*/  MOV R118, R147 ;  /* 0x0000009300767202 */ /* 0x004fe20000000f00 */
[----:B------:R-:W-:Y:S01]  /*13fae0*/  IMAD.MOV.U32 R119, RZ, RZ, R148 ;  /* 0x000000ffff777224 */ /* 0x000fe200078e0094 */
[----:B------:R-:W2:Y:S01]  /*13faf0*/  LDL.LU R147, [R1+0x48e0] ;  /* 0x0048e00001937983 */ /* 0x000ea20000300800 */
[----:B------:R-:W2:Y:S03]  /*13fb00*/  LDL.LU R178, [R1+0x48e8] ;  /* 0x0048e80001b27983 */ /* 0x000ea60000300800 */
[----:B------:R1:W-:Y:S01]  /*13fb10*/  LDGSTS.E [R2+0x3ca00], [R118.64], P2 ;  /* 0x3ca0000076027fae */ /* 0x0003e20009121844 */
[----:B------:R-:W-:Y:S01]  /*13fb20*/  IMAD.X R144, R144, 0x1, R244, P1 ;  /* 0x0000000190907824 */ /* 0x000fe200008e06f4 */
[----:B-1----:R-:W-:-:S04]  /*13fb30*/  MOV R118, R145 ;  /* 0x0000009100767202 */ /* 0x002fc80000000f00 */
[----:B------:R1:W-:Y:S01]  /*13fb40*/  STL [R1+0x4984], R144 ;  /* 0x0049849001007387 */ /* 0x0003e20000100800 */
[----:B------:R-:W2:Y:S02]  /*13fb50*/  LDL.LU R145, [R1+0x48f0] ;  /* 0x0048f00001917983 */ /* 0x000ea40000300800 */
[----:B------:R-:W2:Y:S02]  /*13fb60*/  LDL.LU R149, [R1+0x48dc] ;  /* 0x0048dc0001957983 */ /* 0x000ea40000300800 */
[----:B------:R-:W2:Y:S01]  /*13fb70*/  LDL.LU R179, [R1+0x48e4] ;  /* 0x0048e40001b37983 */ /* 0x000ea20000300800 */
[----:B------:R-:W2:Y:S01]  /*13fb80*/  LDL.LU R171, [R1+0x48ec] ;  /* 0x0048ec0001ab7983 */ /* 0x000ea20000300800 */
[----:B------:R-:W2:Y:S02]  /*13fb90*/  LDL.LU R170, [R1+0x48f4] ;  /* 0x0048f40001aa7983 */ /* 0x000ea40000300800 */
[----:B------:R-:W2:Y:S02]  /*13fba0*/  LDL.LU R165, [R1+0x48f8] ;  /* 0x0048f80001a57983 */ /* 0x000ea40000300800 */
[----:B------:R-:W-:Y:S01]  /*13fbb0*/  IMAD.MOV.U32 R119, RZ, RZ, R146 ;  /* 0x000000ffff777224 */ /* 0x000fe200078e0092 */
[----:B------:R-:W-:-:S02]  /*13fbc0*/  ISETP.GT.AND P1, PT, R116, 0x6, PT ;  /* 0x000000067400780c */ /* 0x000fc40003f24270 */
[----:B------:R-:W-:Y:S01]  /*13fbd0*/  ISETP.GT.AND P5, PT, R116, 0xa, PT ;  /* 0x0000000a7400780c */ /* 0x000fe20003fa4270 */
[----:B------:R-:W2:Y:S04]  /*13fbe0*/  LDL.LU R152, [R1+0x5834] ;  /* 0x0058340001987983 */ /* 0x000ea80000300800 */
[----:B------:R1:W-:Y:S01]  /*13fbf0*/  LDGSTS.E [R2+0x3cc00], [R118.64], P2 ;  /* 0x3cc0000076027fae */ /* 0x0003e20009121844 */
[----:B---3--:R-:W3:Y:S02]  /*13fc00*/  LDL.LU R148, [R1+0x582c] ;  /* 0x00582c0001947983 */ /* 0x008ee40000300800 */
[----:B----4-:R-:W4:Y:S02]  /*13fc10*/  LDL.LU R146, [R1+0x5824] ;  /* 0x0058240001927983 */ /* 0x010f240000300800 */
[----:B-1----:R-:W-:Y:S01]  /*13fc20*/  IMAD.MOV.U32 R118, RZ, RZ, R0 ;  /* 0x000000ffff767224 */ /* 0x002fe200078e0000 */
[----:B------:R-:W-:-:S05]  /*13fc30*/  MOV R119, R144 ;  /* 0x0000009000777202 */ /* 0x000fca0000000f00 */
[----:B------:R1:W-:Y:S01]  /*13fc40*/  LDGSTS.E [R2+0x3ce00], [R118.64], P2 ;  /* 0x3ce0000076027fae */ /* 0x0003e20009121844 */
[----:B------:R-:W-:Y:S02]  /*13fc50*/  SEL R0, RZ, 0x4, !P5 ;  /* 0x00000004ff007807 */ /* 0x000fe40006800000 */
[----:B-1----:R-:W-:-:S04]  /*13fc60*/  SEL R118, RZ, 0x4, !P1 ;  /* 0x00000004ff767807 */ /* 0x002fc80004800000 */
[----:B------:R-:W-:Y:S01]  /*13fc70*/  SEL R118, R118, RZ, !P0 ;  /* 0x000000ff76767207 */ /* 0x000fe20004000000 */
[----:B------:R-:W-:Y:S02]  /*13fc80*/  IMAD.MOV.U32 R243, RZ, RZ, R198 ;  /* 0x000000fffff37224 */ /* 0x000fe400078e00c6 */
[----:B------:R-:W-:Y:S01]  /*13fc90*/  IMAD.MOV.U32 R248, RZ, RZ, R199 ;  /* 0x000000fffff87224 */ /* 0x000fe200078e00c7 */
[----:B------:R-:W-:Y:S01]  /*13fca0*/  ISETP.NE.U32.AND P2, PT, R118, RZ, PT ;  /* 0x000000ff7600720c */ /* 0x000fe20003f45070 */
[----:B------:R-:W-:Y:S01]  /*13fcb0*/  HMMA.1688.F32.TF32 R36, R8, R196, R36 ;  /* 0x000000c40824723c */ /* 0x000fe20000081024 */
[-C--:B--2---:R-:W-:Y:S02]  /*13fcc0*/  IADD3 R147, P1, R147, R246.reuse, RZ ;  /* 0x000000f693937210 */ /* 0x084fe40007f3e0ff */
[----:B------:R-:W-:-:S03]  /*13fcd0*/  IADD3 R178, P6, R178, R246, RZ ;  /* 0x000000f6b2b27210 */ /* 0x000fc60007fde0ff */
[----:B------:R-:W-:Y:S02]  /*13fce0*/  STL [R1+0x48e0], R147 ;  /* 0x0048e09301007387 */ /* 0x000fe40000100800 */
[----:B------:R-:W-:Y:S02]  /*13fcf0*/  STL [R1+0x48e8], R178 ;  /* 0x0048e8b201007387 */ /* 0x000fe40000100800 */
[----:B------:R-:W-:Y:S01]  /*13fd00*/  IMAD.MOV.U32 R118, RZ, RZ, R147 ;  /* 0x000000ffff767224 */ /* 0x000fe200078e0093 */
[----:B------:R-:W-:Y:S01]  /*13fd10*/  IADD3 R145, P5, R145, R246, RZ ;  /* 0x000000f691917210 */ /* 0x000fe20007fbe0ff */
[--C-:B------:R-:W-:Y:S02]  /*13fd20*/  IMAD.X R149, R149, 0x1, R244.reuse, P1 ;  /* 0x0000000195957824 */ /* 0x100fe400008e06f4 */
[----:B------:R-:W-:Y:S01]  /*13fd30*/  IMAD.X R179, R179, 0x1, R244, P6 ;  /* 0x00000001b3b37824 */ /* 0x000fe200030e06f4 */
[----:B------:R-:W-:Y:S01]  /*13fd40*/  IADD3.X R171, R171, R244, RZ, P5, !PT ;  /* 0x000000f4abab7210 */ /* 0x000fe20002ffe4ff */
[----:B------:R-:W-:Y:S01]  /*13fd50*/  STL [R1+0x48f0], R145 ;  /* 0x0048f09101007387 */ /* 0x000fe20000100800 */
[----:B------:R1:W-:Y:S02]  /*13fd60*/  STL [R1+0x48dc], R149 ;  /* 0x0048dc9501007387 */ /* 0x0003e40000100800 */
[----:B------:R-:W-:Y:S02]  /*13fd70*/  STL [R1+0x48e4], R179 ;  /* 0x0048e4b301007387 */ /* 0x000fe40000100800 */
[----:B------:R-:W-:Y:S01]  /*13fd80*/  IMAD.MOV.U32 R119, RZ, RZ, R149 ;  /* 0x000000ffff777224 */ /* 0x000fe200078e0095 */
[----:B------:R-:W-:Y:S01]  /*13fd90*/  IADD3 R165, P5, R165, R246, RZ ;  /* 0x000000f6a5a57210 */ /* 0x000fe20007fbe0ff */
[----:B------:R-:W2:Y:S01]  /*13fda0*/  LDL.LU.64 R198, [R1+0x61e8] ;  /* 0x0061e80001c67983 */ /* 0x000ea20000300a00 */
[----:B------:R-:W2:Y:S02]  /*13fdb0*/  LDL.LU.64 R196, [R1+0x61e0] ;  /* 0x0061e00001c47983 */ /* 0x000ea40000300a00 */
[----:B------:R-:W2:Y:S02]  /*13fdc0*/  LDL.LU R164, [R1+0x5828] ;  /* 0x0058280001a47983 */ /* 0x000ea40000300800 */
[----:B------:R-:W-:Y:S01]  /*13fdd0*/  STL [R1+0x48ec], R171 ;  /* 0x0048ecab01007387 */ /* 0x000fe20000100800 */
[----:B------:R-:W4:Y:S04]  /*13fde0*/  LDL.LU R144, [R1+0x581c] ;  /* 0x00581c0001907983 */ /* 0x000f280000300800 */
[----:B------:R3:W-:Y:S01]  /*13fdf0*/  LDGSTS.E [R2+0x3e800], [R118.64], P3 ;  /* 0x3e80000076027fae */ /* 0x0007e20009921844 */
[----:B------:R-:W-:Y:S02]  /*13fe00*/  STL [R1+0x48f8], R165 ;  /* 0x0048f8a501007387 */ /* 0x000fe40000100800 */
[----:B-1----:R-:W4:Y:S01]  /*13fe10*/  LDL.LU R149, [R1+0x5820] ;  /* 0x0058200001957983 */ /* 0x002f220000300800 */
[----:B------:R-:W-:Y:S01]  /*13fe20*/  IADD3.X R170, R170, R244, RZ, P5, !PT ;  /* 0x000000f4aaaa7210 */ /* 0x000fe20002ffe4ff */
[----:B------:R-:W4:Y:S01]  /*13fe30*/  LDL.LU R147, [R1+0x5818] ;  /* 0x0058180001937983 */ /* 0x000f220000300800 */
[----:B---3--:R-:W-:-:S02]  /*13fe40*/  IMAD.MOV.U32 R118, RZ, RZ, R178 ;  /* 0x000000ffff767224 */ /* 0x008fc400078e00b2 */
[----:B------:R-:W-:Y:S01]  /*13fe50*/  IMAD.MOV.U32 R119, RZ, RZ, R179 ;  /* 0x000000ffff777224 */ /* 0x000fe200078e00b3 */
[----:B------:R-:W-:Y:S04]  /*13fe60*/  STL [R1+0x48f4], R170 ;  /* 0x0048f4aa01007387 */ /* 0x000fe80000100800 */
[----:B------:R1:W-:Y:S02]  /*13fe70*/  LDGSTS.E [R2+0x3ea00], [R118.64], P3 ;  /* 0x3ea0000076027fae */ /* 0x0003e40009921844 */
[----:B-1----:R-:W-:Y:S02]  /*13fe80*/  MOV R118, R145 ;  /* 0x0000009100767202 */ /* 0x002fe40000000f00 */
[----:B------:R-:W3:Y:S01]  /*13fe90*/  LDL.LU R145, [R1+0x5810] ;  /* 0x0058100001917983 */ /* 0x000ee20000300800 */
[----:B------:R-:W-:-:S02]  /*13fea0*/  IMAD.MOV.U32 R249, RZ, RZ, R194 ;  /* 0x000000fffff97224 */ /* 0x000fc400078e00c2 */
[----:B------:R-:W1:Y:S02]  /*13feb0*/  S2R R194, SR_TID.X ;  /* 0x0000000000c27919 */ /* 0x000e640000002100 */
[----:B------:R-:W-:Y:S01]  /*13fec0*/  IMAD.MOV.U32 R119, RZ, RZ, R171 ;  /* 0x000000ffff777224 */ /* 0x000fe200078e00ab */
[----:B------:R-:W-:-:S04]  /*13fed0*/  IADD3 R152, P5, R152, R246, RZ ;  /* 0x000000f698987210 */ /* 0x000fc80007fbe0ff */
[----:B------:R1:W-:Y:S01]  /*13fee0*/  LDGSTS.E [R2+0x3ec00], [R118.64], P3 ;  /* 0x3ec0000076027fae */ /* 0x0003e20009921844 */
[----:B------:R-:W-:-:S04]  /*13fef0*/  SEL R0, R0, RZ, !P0 ;  /* 0x000000ff00007207 */ /* 0x000fc80004000000 */
[----:B------:R-:W-:Y:S02]  /*13ff00*/  ISETP.NE.U32.AND P1, PT, R0, RZ, PT ;  /* 0x000000ff0000720c */ /* 0x000fe40003f25070 */
[----:B-1----:R-:W-:Y:S01]  /*13ff10*/  MOV R118, R165 ;  /* 0x000000a500767202 */ /* 0x002fe20000000f00 */
[----:B------:R-:W-:Y:S01]  /*13ff20*/  IMAD.MOV.U32 R119, RZ, RZ, R170 ;  /* 0x000000ffff777224 */ /* 0x000fe200078e00aa */
[----:B------:R-:W-:-:S04]  /*13ff30*/  LOP3.LUT R194, R194, 0x7f, RZ, 0xc0, !PT ;  /* 0x0000007fc2c27812 */ /* 0x000fc800078ec0ff */
[----:B------:R1:W-:Y:S01]  /*13ff40*/  LDGSTS.E [R2+0x3ee00], [R118.64], P3 ;  /* 0x3ee0000076027fae */ /* 0x0003e20009921844 */
[----:B------:R-:W-:Y:S01]  /*13ff50*/  IADD3 R148, P3, R148, R246, RZ ;  /* 0x000000f694947210 */ /* 0x000fe20007f7e0ff */
[----:B------:R-:W-:Y:S02]  /*13ff60*/  IMAD.SHL.U32 R194, R194, 0x4, RZ ;  /* 0x00000004c2c27824 */ /* 0x000fe400078e00ff */
[----:B------:R-:W-:Y:S03]  /*13ff70*/  STL [R1+0x5834], R152 ;  /* 0x0058349801007387 */ /* 0x000fe60000100800 */
[----:B------:R-:W-:Y:S01]  /*13ff80*/  LOP3.LUT R0, R194, 0x40, RZ, 0x3c, !PT ;  /* 0x00000040c2007812 */ /* 0x000fe200078e3cff */
[----:B------:R2:W-:Y:S01]  /*13ff90*/  STL [R1+0x582c], R148 ;  /* 0x00582c9401007387 */ /* 0x0005e20000100800 */
[----:B-1----:R-:W-:Y:S02]  /*13ffa0*/  MOV R118, R152 ;  /* 0x0000009800767202 */ /* 0x002fe40000000f00 */
[----:B------:R-:W-:Y:S01]  /*13ffb0*/  LEA R0, R218, R0, 0x12 ;  /* 0x00000000da007211 */ /* 0x000fe200078e90ff */
[----:B--2---:R-:W-:Y:S01]  /*13ffc0*/  IMAD.X R164, R164, 0x1, R244, P5 ;  /* 0x00000001a4a47824 */ /* 0x004fe200028e06f4 */
[----:B----4-:R-:W-:-:S03]  /*13ffd0*/  IADD3 R146, P5, R146, R246, RZ ;  /* 0x000000f692927210 */ /* 0x010fc60007fbe0ff */
[----:B------:R-:W-:Y:S02]  /*13ffe0*/  IMAD.MOV.U32 R119, RZ, RZ, R164 ;  /* 0x000000ffff777224 */ /* 0x000fe400078e00a4 */
[--C-:B------:R-:W-:Y:S01]  /*13fff0*/  IMAD.X R149, R149, 0x1, R244.reuse, P3 ;  /* 0x0000000195957824 */ /* 0x100fe200018e06f4 */
[----:B------:R-:W-:Y:S01]  /*140000*/  IADD3 R144, P3, R144, R246, RZ ;  /* 0x000000f690907210 */ /* 0x000fe20007f7e0ff */
[----:B------:R-:W-:Y:S01]  /*140010*/  IMAD.X R147, R147, 0x1, R244, P5 ;  /* 0x0000000193937824 */ /* 0x000fe200028e06f4 */
[----:B------:R-:W-:Y:S01]  /*140020*/  STL [R1+0x5828], R164 ;  /* 0x005828a401007387 */ /* 0x000fe20000100800 */
[----:B------:R-:W-:Y:S02]  /*140030*/  STL [R1+0x5824], R146 ;  /* 0x0058249201007387 */ /* 0x000fe40000100800 */
[----:B------:R1:W-:Y:S01]  /*140040*/  STL [R1+0x5820], R149 ;  /* 0x0058209501007387 */ /* 0x0003e20000100800 */
[----:B------:R2:W-:Y:S01]  /*140050*/  LDGSTS.E [R0+0x1000], [R118.64], P4 ;  /* 0x0100000076007fae */ /* 0x0005e2000a121844 */
[----:B------:R-:W-:Y:S02]  /*140060*/  STL [R1+0x581c], R144 ;  /* 0x00581c9001007387 */ /* 0x000fe40000100800 */
[----:B------:R4:W-:Y:S02]  /*140070*/  STL [R1+0x5818], R147 ;  /* 0x0058189301007387 */ /* 0x0009e40000100800 */
[----:B--2---:R-:W-:-:S02]  /*140080*/  IMAD.MOV.U32 R118, RZ, RZ, R148 ;  /* 0x000000ffff767224 */ /* 0x004fc400078e0094 */
[----:B------:R-:W2:Y:S01]  /*140090*/  LDL.LU R148, [R1+0x57b4] ;  /* 0x0057b40001947983 */ /* 0x000ea20000300800 */
[----:B------:R-:W2:Y:S01]  /*1400a0*/  LDL.LU R178, [R1+0x57ac] ;  /* 0x0057ac0001b27983 */ /* 0x000ea20000300800 */
[----:B------:R-:W-:-:S05]  /*1400b0*/  MOV R119, R149 ;  /* 0x0000009500777202 */ /* 0x000fca0000000f00 */
[----:B------:R4:W-:Y:S01]  /*1400c0*/  LDGSTS.E [R0+0x1200], [R118.64], P4 ;  /* 0x0120000076007fae */ /* 0x0009e2000a121844 */
[----:B---3--:R-:W-:-:S05]  /*1400d0*/  IMAD.X R145, R145, 0x1, R244, P3 ;  /* 0x0000000191917824 */ /* 0x008fca00018e06f4 */
[----:B------:R3:W-:Y:S01]  /*1400e0*/  STL [R1+0x5810], R145 ;  /* 0x0058109101007387 */ /* 0x0007e20000100800 */
[----:B------:R-:W3:Y:S02]  /*1400f0*/  LDL.LU R170, [R1+0x57a4] ;  /* 0x0057a40001aa7983 */ /* 0x000ee40000300800 */
[----:B-1----:R-:W3:Y:S02]  /*140100*/  LDL.LU R149, [R1+0x57a8] ;  /* 0x0057a80001957983 */ /* 0x002ee40000300800 */
[----:B------:R-:W3:Y:S01]  /*140110*/  LDL.LU R179, [R1+0x57a0] ;  /* 0x0057a00001b37983 */ /* 0x000ee20000300800 */
[----:B------:R-:W3:Y:S01]  /*140120*/  LDL.LU R171, [R1+0x5798] ;  /* 0x0057980001ab7983 */ /* 0x000ee20000300800 */
[----:B----4-:R-:W-:Y:S01]  /*140130*/  MOV R119, R147 ;  /* 0x0000009300777202 */ /* 0x010fe20000000f00 */
[----:B------:R-:W4:Y:S02]  /*140140*/  LDL.LU R165, [R1+0x5790] ;  /* 0x0057900001a57983 */ /* 0x000f240000300800 */
[----:B------:R-:W4:Y:S01]  /*140150*/  LDL.LU R147, [R1+0x579c] ;  /* 0x00579c0001937983 */ /* 0x000f220000300800 */
[----:B------:R-:W-:Y:S01]  /*140160*/  IMAD.MOV.U32 R118, RZ, RZ, R146 ;  /* 0x000000ffff767224 */ /* 0x000fe200078e0092 */
[----:B------:R-:W-:-:S02]  /*140170*/  ISETP.GT.AND P3, PT, R116, 0xe, PT ;  /* 0x0000000e7400780c */ /* 0x000fc40003f64270 */
[----:B------:R-:W-:Y:S01]  /*140180*/  ISETP.GT.AND P5, PT, R116, 0x12, PT ;  /* 0x000000127400780c */ /* 0x000fe20003fa4270 */
[----:B------:R-:W4:Y:S04]  /*140190*/  LDL.LU R152, [R1+0x5734] ;  /* 0x0057340001987983 */ /* 0x000f280000300800 */
[----:B------:R1:W-:Y:S01]  /*1401a0*/  LDGSTS.E [R0+0x1400], [R118.64], P4 ;  /* 0x0140000076007fae */ /* 0x0003e2000a121844 */
[----:B------:R-:W4:Y:S02]  /*1401b0*/  LDL.LU R146, [R1+0x572c] ;  /* 0x00572c0001927983 */ /* 0x000f240000300800 */
[----:B-1----:R-:W-:Y:S02]  /*1401c0*/  IMAD.MOV.U32 R118, RZ, RZ, R144 ;  /* 0x000000ffff767224 */ /* 0x002fe400078e0090 */
[----:B------:R-:W-:Y:S01]  /*1401d0*/  IMAD.MOV.U32 R119, RZ, RZ, R145 ;  /* 0x000000ffff777224 */ /* 0x000fe200078e0091 */
[----:B------:R-:W4:Y:S04]  /*1401e0*/  LDL.LU R144, [R1+0x5724] ;  /* 0x0057240001907983 */ /* 0x000f280000300800 */
[----:B------:R1:W-:Y:S01]  /*1401f0*/  LDGSTS.E [R0+0x1600], [R118.64], P4 ;  /* 0x0160000076007fae */ /* 0x0003e2000a121844 */
[----:B------:R-:W-:Y:S01]  /*140200*/  IMAD.MOV.U32 R250, RZ, RZ, R195 ;  /* 0x000000fffffa7224 */ /* 0x000fe200078e00c3 */
[----:B-1----:R-:W-:-:S02]  /*140210*/  SEL R119, RZ, 0x4, !P3 ;  /* 0x00000004ff777807 */ /* 0x002fc40005800000 */
[----:B------:R-:W-:Y:S02]  /*140220*/  SEL R118, RZ, 0x4, !P5 ;  /* 0x00000004ff767807 */ /* 0x000fe40006800000 */
[----:B------:R-:W-:Y:S02]  /*140230*/  SEL R119, R119, RZ, !P0 ;  /* 0x000000ff77777207 */ /* 0x000fe40004000000 */
[----:B------:R-:W-:Y:S01]  /*140240*/  SEL R118, R118, RZ, !P0 ;  /* 0x000000ff76767207 */ /* 0x000fe20004000000 */
[----:B------:R-:W-:Y:S01]  /*140250*/  HMMA.1688.F32.TF32 R32, R8, R192, R32 ;  /* 0x000000c00820723c */ /* 0x000fe20000081020 */
[-C--:B--2---:R-:W-:Y:S02]  /*140260*/  IADD3 R148, P3, R148, R246.reuse, RZ ;  /* 0x000000f694947210 */ /* 0x084fe40007f7e0ff */
[----:B------:R-:W-:-:S03]  /*140270*/  IADD3 R178, P4, R178, R246, RZ ;  /* 0x000000f6b2b27210 */ /* 0x000fc60007f9e0ff */
[----:B------:R1:W-:Y:S02]  /*140280*/  STL [R1+0x57b4], R148 ;  /* 0x0057b49401007387 */ /* 0x0003e40000100800 */
[----:B------:R-:W-:Y:S01]  /*140290*/  STL [R1+0x57ac], R178 ;  /* 0x0057acb201007387 */ /* 0x000fe20000100800 */
[----:B---3--:R-:W-:Y:S02]  /*1402a0*/  IADD3 R170, P5, R170, R246, RZ ;  /* 0x000000f6aaaa7210 */ /* 0x008fe40007fbe0ff */
[----:B------:R-:W-:Y:S01]  /*1402b0*/  IADD3.X R149, R149, R244, RZ, P3, !PT ;  /* 0x000000f495957210 */ /* 0x000fe20001ffe4ff */
[--C-:B------:R-:W-:Y:S01]  /*1402c0*/  IMAD.X R179, R179, 0x1, R244.reuse, P4 ;  /* 0x00000001b3b37824 */ /* 0x100fe200020e06f4 */
[----:B------:R-:W-:Y:S02]  /*1402d0*/  ISETP.NE.U32.AND P3, PT, R119, RZ, PT ;  /* 0x000000ff7700720c */ /* 0x000fe40003f65070 */
[----:B------:R-:W-:Y:S01]  /*1402e0*/  ISETP.NE.U32.AND P4, PT, R118, RZ, PT ;  /* 0x000000ff7600720c */ /* 0x000fe20003f85070 */
[----:B------:R-:W-:Y:S01]  /*1402f0*/  STL [R1+0x57a4], R170 ;  /* 0x0057a4aa01007387 */ /* 0x000fe20000100800 */
[----:B------:R2:W-:Y:S01]  /*140300*/  STL [R1+0x57a8], R149 ;  /* 0x0057a89501007387 */ /* 0x0005e20000100800 */
[----:B------:R-:W-:Y:S01]  /*140310*/  MOV R118, R148 ;  /* 0x0000009400767202 */ /* 0x000fe20000000f00 */
[----:B------:R-:W-:Y:S01]  /*140320*/  IMAD.MOV.U32 R119, RZ, RZ, R149 ;  /* 0x000000ffff777224 */ /* 0x000fe200078e0095 */
[----:B------:R-:W-:Y:S01]  /*140330*/  STL [R1+0x57a0], R179 ;  /* 0x0057a0b301007387 */ /* 0x000fe20000100800 */
[----:B------:R-:W-:-:S02]  /*140340*/  IMAD.X R171, R171, 0x1, R244, P5 ;  /* 0x00000001abab7824 */ /* 0x000fc400028e06f4 */
[----:B------:R-:W3:Y:S02]  /*140350*/  LDL.LU.64 R194, [R1+0x61d8] ;  /* 0x0061d80001c27983 */ /* 0x000ee40000300a00 */
[----:B------:R-:W3:Y:S01]  /*140360*/  LDL.LU.64 R192, [R1+0x61d0] ;  /* 0x0061d00001c07983 */ /* 0x000ee20000300a00 */
[----:B----4-:R-:W-:Y:S01]  /*140370*/  IADD3 R147, P5, R147, R246, RZ ;  /* 0x000000f693937210 */ /* 0x010fe20007fbe0ff */
[----:B------:R-:W4:Y:S04]  /*140380*/  LDL.LU R164, [R1+0x5728] ;  /* 0x0057280001a47983 */ /* 0x000f280000300800 */
[----:B------:R2:W-:Y:S01]  /*140390*/  LDGSTS.E [R0+0x3000], [R118.64], P2 ;  /* 0x0300000076007fae */ /* 0x0005e20009121844 */
[----:B------:R-:W-:Y:S02]  /*1403a0*/  STL [R1+0x5798], R171 ;  /* 0x005798ab01007387 */ /* 0x000fe40000100800 */
[----:B------:R-:W3:Y:S02]  /*1403b0*/  LDL.LU R145, [R1+0x571c] ;  /* 0x00571c0001917983 */ /* 0x000ee40000300800 */
[----:B------:R2:W-:Y:S01]  /*1403c0*/  STL [R1+0x579c], R147 ;  /* 0x00579c9301007387 */ /* 0x0005e20000100800 */
[----:B-1----:R-:W3:Y:S01]  /*1403d0*/  LDL.LU R148, [R1+0x5720] ;  /* 0x0057200001947983 */ /* 0x002ee20000300800 */
[----:B--2---:R-:W2:Y:S01]  /*1403e0*/  LDL.LU R149, [R1+0x5718] ;  /* 0x0057180001957983 */ /* 0x004ea20000300800 */
[----:B------:R-:W-:Y:S01]  /*1403f0*/  MOV R118, R178 ;  /* 0x000000b200767202 */ /* 0x000fe20000000f00 */
[----:B------:R-:W-:-:S02]  /*140400*/  IMAD.MOV.U32 R119, RZ, RZ, R179 ;  /* 0x000000ffff777224 */ /* 0x000fc400078e00b3 */
[----:B------:R-:W-:-:S03]  /*140410*/  IMAD.X R165, R165, 0x1, R244, P5 ;  /* 0x00000001a5a57824 */ /* 0x000fc600028e06f4 */
[----:B------:R1:W-:Y:S04]  /*140420*/  LDGSTS.E [R0+0x3200], [R118.64], P2 ;  /* 0x0320000076007fae */ /* 0x0003e80009121844 */
[----:B------:R-:W-:Y:S01]  /*140430*/  STL [R1+0x5790], R165 ;  /* 0x005790a501007387 */ /* 0x000fe20000100800 */
[----:B-1----:R-:W-:Y:S01]  /*140440*/  IMAD.MOV.U32 R118, RZ, RZ, R170 ;  /* 0x000000ffff767224 */ /* 0x002fe200078e00aa */
[----:B------:R-:W-:-:S05]  /*140450*/  MOV R119, R171 ;  /* 0x000000ab00777202 */ /* 0x000fca0000000f00 */
[----:B------:R1:W-:Y:S02]  /*140460*/  LDGSTS.E [R0+0x3400], [R118.64], P2 ;  /* 0x0340000076007fae */ /* 0x0003e40009121844 */
[----:B-1----:R-:W-:Y:S02]  /*140470*/  IMAD.MOV.U32 R118, RZ, RZ, R147 ;  /* 0x000000ffff767224 */ /* 0x002fe400078e0093 */
[----:B------:R-:W2:Y:S01]  /*140480*/  LDL.LU R147, [R1+0x5710] ;  /* 0x0057100001937983 */ /* 0x000ea20000300800 */
[----:B------:R-:W-:Y:S01]  /*140490*/  IMAD.MOV.U32 R119, RZ, RZ, R165 ;  /* 0x000000ffff777224 */ /* 0x000fe200078e00a5 */
[----:B------:R-:W-:-:S04]  /*1404a0*/  IADD3 R152, P5, R152, R246, RZ ;  /* 0x000000f698987210 */ /* 0x000fc80007fbe0ff */
[----:B------:R1:W-:Y:S01]  /*1404b0*/  LDGSTS.E [R0+0x3600], [R118.64], P2 ;  /* 0x0360000076007fae */ /* 0x0003e20009121844 */
[----:B------:R-:W-:-:S03]  /*1404c0*/  IADD3 R146, P2, R146, R246, RZ ;  /* 0x000000f692927210 */ /* 0x000fc60007f5e0ff */
[----:B------:R1:W-:Y:S01]  /*1404d0*/  STL [R1+0x5734], R152 ;  /* 0x0057349801007387 */ /* 0x0003e20000100800 */
[----:B------:R-:W2:Y:S03]  /*1404e0*/  LDL.LU.64 R170, [R1+0x61c8] ;  /* 0x0061c80001aa7983 */ /* 0x000ea60000300a00 */
[----:B------:R-:W-:Y:S01]  /*1404f0*/  STL [R1+0x572c], R146 ;  /* 0x00572c9201007387 */ /* 0x000fe20000100800 */
[----:B-1----:R-:W-:Y:S02]  /*140500*/  MOV R118, R152 ;  /* 0x0000009800767202 */ /* 0x002fe40000000f00 */
[----:B----4-:R-:W-:Y:S01]  /*140510*/  IADD3.X R164, R164, R244, RZ, P5, !PT ;  /* 0x000000f4a4a47210 */ /* 0x010fe20002ffe4ff */
[----:B------:R-:W-:-:S04]  /*140520*/  IADD3 R144, P5, R144, R246, RZ ;  /* 0x000000f690907210 */ /* 0x000fc80007fbe0ff */
[----:B------:R-:W-:Y:S02]  /*140530*/  IMAD.MOV.U32 R119, RZ, RZ, R164 ;  /* 0x000000ffff777224 */ /* 0x000fe400078e00a4 */
[--C-:B---3--:R-:W-:Y:S01]  /*140540*/  IMAD.X R148, R148, 0x1, R244.reuse, P2 ;  /* 0x0000000194947824 */ /* 0x108fe200010e06f4 */
[----:B------:R-:W-:Y:S01]  /*140550*/  IADD3 R145, P2, R145, R246, RZ ;  /* 0x000000f691917210 */ /* 0x000fe20007f5e0ff */
[----:B--2---:R-:W-:Y:S01]  /*140560*/  IMAD.X R149, R149, 0x1, R244, P5 ;  /* 0x0000000195957824 */ /* 0x004fe200028e06f4 */
[----:B------:R-:W-:Y:S04]  /*140570*/  STL [R1+0x5728], R164 ;  /* 0x005728a401007387 */ /* 0x000fe80000100800 */
[----:B------:R1:W-:Y:S01]  /*140580*/  LDGSTS.E [R0+0x5000], [R118.64], P1 ;  /* 0x0500000076007fae */ /* 0x0003e20008921844 */
[----:B------:R-:W-:Y:S02]  /*140590*/  STL [R1+0x5724], R144 ;  /* 0x0057249001007387 */ /* 0x000fe40000100800 */
[----:B------:R2:W-:Y:S02]  /*1405a0*/  STL [R1+0x5720], R148 ;  /* 0x0057209401007387 */ /* 0x0005e40000100800 */
[----:B------:R-:W-:Y:S01]  /*1405b0*/  STL [R1+0x571c], R145 ;  /* 0x00571c9101007387 */ /* 0x000fe20000100800 */
[----:B------:R3:W-:Y:S01]  /*1405c0*/  STL [R1+0x5718], R149 ;  /* 0x0057189501007387 */ /* 0x0007e20000100800 */
[----:B------:R-:W4:Y:S02]  /*1405d0*/  LDL.LU R152, [R1+0x56b4] ;  /* 0x0056b40001987983 */ /* 0x000f240000300800 */
[----:B-1----:R-:W-:Y:S01]  /*1405e0*/  IMAD.MOV.U32 R118, RZ, RZ, R146 ;  /* 0x000000ffff767224 */ /* 0x002fe200078e0092 */
[----:B------:R-:W-:-:S02]  /*1405f0*/  MOV R119, R148 ;  /* 0x0000009400777202 */ /* 0x000fc40000000f00 */
[----:B--2---:R-:W2:Y:S04]  /*140600*/  LDL.LU R148, [R1+0x56ac] ;  /* 0x0056ac0001947983 */ /* 0x004ea80000300800 */
[----:B------:R1:W-:Y:S01]  /*140610*/  LDGSTS.E [R0+0x5200], [R118.64], P1 ;  /* 0x0520000076007fae */ /* 0x0003e20008921844 */
[----:B------:R-:W2:Y:S02]  /*140620*/  LDL.LU R146, [R1+0x56a4] ;  /* 0x0056a40001927983 */ /* 0x000ea40000300800 */
[----:B------:R-:W2:Y:S02]  /*140630*/  LDL.LU R164, [R1+0x56a8] ;  /* 0x0056a80001a47983 */ /* 0x000ea40000300800 */
[----:B-1----:R-:W-:Y:S01]  /*140640*/  IMAD.MOV.U32 R118, RZ, RZ, R144 ;  /* 0x000000ffff767224 */ /* 0x002fe200078e0090 */
[----:B------:R-:W-:Y:S01]  /*140650*/  MOV R119, R149 ;  /* 0x0000009500777202 */ /* 0x000fe20000000f00 */
[----:B------:R-:W2:Y:S04]  /*140660*/  LDL.LU R144, [R1+0x569c] ;  /* 0x00569c0001907983 */ /* 0x000ea80000300800 */
[----:B------:R1:W-:Y:S01]  /*140670*/  LDGSTS.E [R0+0x5400], [R118.64], P1 ;  /* 0x0540000076007fae */ /* 0x0003e20008921844 */
[----:B------:R-:W-:-:S05]  /*140680*/  IMAD.X R147, R147, 0x1, R244, P2 ;  /* 0x0000000193937824 */ /* 0x000fca00010e06f4 */
[----:B------:R1:W-:Y:S01]  /*140690*/  STL [R1+0x5710], R147 ;  /* 0x0057109301007387 */ /* 0x0003e20000100800 */
[----:B---3--:R-:W3:Y:S02]  /*1406a0*/  LDL.LU R149, [R1+0x56a0] ;  /* 0x0056a00001957983 */ /* 0x008ee40000300800 */
[----:B-1----:R-:W-:Y:S02]  /*1406b0*/  IMAD.MOV.U32 R119, RZ, RZ, R147 ;  /* 0x000000ffff777224 */ /* 0x002fe400078e0093 */
[----:B------:R-:W3:Y:S01]  /*1406c0*/  LDL.LU R147, [R1+0x5698] ;  /* 0x0056980001937983 */ /* 0x000ee20000300800 */
[----:B------:R-:W-:Y:S02]  /*1406d0*/  IMAD.MOV.U32 R118, RZ, RZ, R145 ;  /* 0x000000ffff767224 */ /* 0x000fe400078e0091 */
[----:B------:R-:W3:Y:S01]  /*1406e0*/  LDL.LU R145, [R1+0x5690] ;  /* 0x0056900001917983 */ /* 0x000ee20000300800 */
[C---:B------:R-:W-:Y:S02]  /*1406f0*/  ISETP.GT.AND P2, PT, R116.reuse, 0x16, PT ;  /* 0x000000167400780c */ /* 0x040fe40003f44270 */
[----:B------:R-:W-:Y:S01]  /*140700*/  ISETP.GT.AND P5, PT, R116, 0x1a, PT ;  /* 0x0000001a7400780c */ /* 0x000fe20003fa4270 */
[----:B------:R1:W-:Y:S01]  /*140710*/  LDGSTS.E [R0+0x5600], [R118.64], P1 ;  /* 0x0560000076007fae */ /* 0x0003e20008921844 */
[----:B------:R-:W-:Y:S01]  /*140720*/  HMMA.1688.F32.TF32 R28, R8, R168, R28 ;  /* 0x000000a8081c723c */ /* 0x000fe2000008101c */
[----:B------:R-:W3:Y:S01]  /*140730*/  LDL.LU R169, [R1+0x5634] ;  /* 0x0056340001a97983 */ /* 0x000ee20000300800 */
[----:B-1----:R-:W-:-:S02]  /*140740*/  SEL R119, RZ, 0x4, !P2 ;  /* 0x00000004ff777807 */ /* 0x002fc40005000000 */
[----:B------:R-:W-:-:S04]  /*140750*/  SEL R118, RZ, 0x4, !P5 ;  /* 0x00000004ff767807 */ /* 0x000fc80006800000 */
[----:B------:R-:W-:Y:S01]  /*140760*/  HMMA.1688.F32.TF32 R24, R8, R176, R24 ;  /* 0x000000b00818723c */ /* 0x000fe20000081018 */
[----:B------:R-:W-:Y:S02]  /*140770*/  SEL R119, R119, RZ, !P0 ;  /* 0x000000ff77777207 */ /* 0x000fe40004000000 */
[----:B------:R-:W-:Y:S02]  /*140780*/  SEL R118, R118, RZ, !P0 ;  /* 0x000000ff76767207 */ /* 0x000fe40004000000 */
[-C--:B----4-:R-:W-:Y:S02]  /*140790*/  IADD3 R152, P1, R152, R246.reuse, RZ ;  /* 0x000000f698987210 */ /* 0x090fe40007f3e0ff */
[-C--:B--2---:R-:W-:Y:S02]  /*1407a0*/  IADD3 R148, P2, R148, R246.reuse, RZ ;  /* 0x000000f694947210 */ /* 0x084fe40007f5e0ff */
[----:B------:R-:W-:Y:S02]  /*1407b0*/  IADD3 R146, P5, R146, R246, RZ ;  /* 0x000000f692927210 */ /* 0x000fe40007fbe0ff */
[----:B------:R-:W-:Y:S01]  /*1407c0*/  IADD3.X R164, R164, R244, RZ, P1, !PT ;  /* 0x000000f4a4a47210 */ /* 0x000fe20000ffe4ff */
[----:B------:R1:W-:Y:S01]  /*1407d0*/  STL [R1+0x56b4], R152 ;  /* 0x0056b49801007387 */ /* 0x0003e20000100800 */
[----:B------:R2:W-:Y:S02]  /*1407e0*/  STL [R1+0x56ac], R148 ;  /* 0x0056ac9401007387 */ /* 0x0005e40000100800 */
[----:B------:R-:W-:Y:S01]  /*1407f0*/  STL [R1+0x56a4], R146 ;  /* 0x0056a49201007387 */ /* 0x000fe20000100800 */
[----:B------:R4:W-:Y:S01]  /*140800*/  STL [R1+0x56a8], R164 ;  /* 0x0056a8a401007387 */ /* 0x0009e20000100800 */
[----:B------:R-:W-:Y:S01]  /*140810*/  ISETP.NE.U32.AND P1, PT, R119, RZ, PT ;  /* 0x000000ff7700720c */ /* 0x000fe20003f25070 */
[----:B------:R-:W-:-:S02]  /*140820*/  IMAD.MOV.U32 R119, RZ, RZ, R164 ;  /* 0x000000ffff777224 */ /* 0x000fc400078e00a4 */
[----:B---3--:R-:W-:Y:S01]  /*140830*/  IMAD.X R149, R149, 0x1, R244, P2 ;  /* 0x0000000195957824 */ /* 0x008fe200010e06f4 */
[----:B------:R-:W-:-:S04]  /*140840*/  ISETP.NE.U32.AND P2, PT, R118, RZ, PT ;  /* 0x000000ff7600720c */ /* 0x000fc80003f45070 */
[----:B------:R2:W-:Y:S01]  /*140850*/  STL [R1+0x56a0], R149 ;  /* 0x0056a09501007387 */ /* 0x0005e20000100800 */
[----:B------:R-:W3:Y:S02]  /*140860*/  LDL.LU R178, [R1+0x61c0] ;  /* 0x0061c00001b27983 */ /* 0x000ee40000300800 */
[----:B------:R-:W3:Y:S02]  /*140870*/  LDL.LU.64 R176, [R1+0x61b8] ;  /* 0x0061b80001b07983 */ /* 0x000ee40000300a00 */
[--C-:B------:R-:W-:Y:S01]  /*140880*/  IMAD.X R147, R147, 0x1, R244.reuse, P5 ;  /* 0x0000000193937824 */ /* 0x100fe200028e06f4 */
[----:B------:R-:W-:Y:S02]  /*140890*/  IADD3 R144, P5, R144, R246, RZ ;  /* 0x000000f690907210 */ /* 0x000fe40007fbe0ff */
[----:B------:R-:W-:Y:S02]  /*1408a0*/  MOV R118, R152 ;  /* 0x0000009800767202 */ /* 0x000fe40000000f00 */
[----:B------:R-:W-:Y:S01]  /*1408b0*/  STL [R1+0x5698], R147 ;  /* 0x0056989301007387 */ /* 0x000fe20000100800 */
[----:B------:R-:W3:Y:S02]  /*1408c0*/  LDL.LU R165, [R1+0x562c] ;  /* 0x00562c0001a57983 */ /* 0x000ee40000300800 */
[----:B------:R2:W-:Y:S02]  /*1408d0*/  STL [R1+0x569c], R144 ;  /* 0x00569c9001007387 */ /* 0x0005e40000100800 */
[----:B-1----:R-:W3:Y:S02]  /*1408e0*/  LDL.LU R152, [R1+0x5624] ;  /* 0x0056240001987983 */ /* 0x002ee40000300800 */
[----:B------:R-:W-:Y:S01]  /*1408f0*/  IMAD.X R145, R145, 0x1, R244, P5 ;  /* 0x0000000191917824 */ /* 0x000fe200028e06f4 */
[----:B------:R-:W3:Y:S04]  /*140900*/  LDL.LU R179, [R1+0x5628] ;  /* 0x0056280001b37983 */ /* 0x000ee80000300800 */
[----:B------:R1:W-:Y:S02]  /*140910*/  LDGSTS.E [R0+0x7000], [R118.64], P3 ;  /* 0x0700000076007fae */ /* 0x0003e40009921844 */
[----:B-1----:R-:W-:-:S02]  /*140920*/  MOV R118, R148 ;  /* 0x0000009400767202 */ /* 0x002fc40000000f00 */
[----:B--2---:R-:W2:Y:S01]  /*140930*/  LDL.LU R148, [R1+0x561c] ;  /* 0x00561c0001947983 */ /* 0x004ea20000300800 */
[----:B------:R1:W-:Y:S02]  /*140940*/  STL [R1+0x5690], R145 ;  /* 0x0056909101007387 */ /* 0x0003e40000100800 */
[----:B------:R-:W2:Y:S02]  /*140950*/  LDL.LU R168, [R1+0x5620] ;  /* 0x0056200001a87983 */ /* 0x000ea40000300800 */
[----:B----4-:R-:W4:Y:S02]  /*140960*/  LDL.LU R164, [R1+0x5618] ;  /* 0x0056180001a47983 */ /* 0x010f240000300800 */
[----:B------:R-:W-:Y:S02]  /*140970*/  IMAD.MOV.U32 R119, RZ, RZ, R149 ;  /* 0x000000ffff777224 */ /* 0x000fe400078e0095 */
[----:B------:R-:W4:Y:S04]  /*140980*/  LDL.LU R149, [R1+0x5610] ;  /* 0x0056100001957983 */ /* 0x000f280000300800 */
[----:B------:R1:W-:Y:S01]  /*140990*/  LDGSTS.E [R0+0x7200], [R118.64], P3 ;  /* 0x0720000076007fae */ /* 0x0003e20009921844 */
[----:B------:R-:W-:Y:S01]  /*1409a0*/  IADD3 R169, P5, R169, R246, RZ ;  /* 0x000000f6a9a97210 */ /* 0x000fe20007fbe0ff */
[----:B-1----:R-:W-:Y:S01]  /*1409b0*/  IMAD.MOV.U32 R118, RZ, RZ, R146 ;  /* 0x000000ffff767224 */ /* 0x002fe200078e0092 */
[----:B------:R-:W-:-:S05]  /*1409c0*/  MOV R119, R147 ;  /* 0x0000009300777202 */ /* 0x000fca0000000f00 */
[----:B------:R1:W-:Y:S01]  /*1409d0*/  LDGSTS.E [R0+0x7400], [R118.64], P3 ;  /* 0x0740000076007fae */ /* 0x0003e20009921844 */
[----:B------:R-:W-:Y:S01]  /*1409e0*/  MOV R210, R187 ;  /* 0x000000bb00d27202 */ /* 0x000fe20000000f00 */
[----:B-1----:R-:W-:Y:S02]  /*1409f0*/  IMAD.MOV.U32 R118, RZ, RZ, R144 ;  /* 0x000000ffff767224 */ /* 0x002fe400078e0090 */
[----:B------:R-:W-:Y:S01]  /*140a00*/  IMAD.MOV.U32 R119, RZ, RZ, R145 ;  /* 0x000000ffff777224 */ /* 0x000fe200078e0091 */
[----:B------:R-:W4:Y:S04]  /*140a10*/  LDL.LU R144, [R1+0x16e0] ;  /* 0x0016e00001907983 */ /* 0x000f280000300800 */
[----:B------:R1:W-:Y:S01]  /*140a20*/  LDGSTS.E [R0+0x7600], [R118.64], P3 ;  /* 0x0760000076007fae */ /* 0x0003e20009921844 */
[----:B------:R-:W-:Y:S02]  /*140a30*/  STL [R1+0x5634], R169 ;  /* 0x005634a901007387 */ /* 0x000fe40000100800 */
[----:B------:R-:W4:Y:S01]  /*140a40*/  LDL.LU R145, [R1+0x16e4] ;  /* 0x0016e40001917983 */ /* 0x000f220000300800 */
[----:B------:R-:W-:Y:S01]  /*140a50*/  MOV R146, R186 ;  /* 0x000000ba00927202 */ /* 0x000fe20000000f00 */
[----:B------:R-:W-:Y:S01]  /*140a60*/  HMMA.1688.F32.TF32 R20, R8, R184, R20 ;  /* 0x000000b80814723c */ /* 0x000fe20000081014 */
[----:B------:R-:W4:Y:S01]  /*140a70*/  LDL.LU.64 R186, [R1+0x61b0] ;  /* 0x0061b00001ba7983 */ /* 0x000f220000300a00 */
[----:B------:R-:W4:Y:S02]  /*140a80*/  LDL.LU.64 R184, [R1+0x61a8] ;  /* 0x0061a80001b87983 */ /* 0x000f240000300a00 */
[----:B-1----:R-:W-:-:S02]  /*140a90*/  IMAD.MOV.U32 R118, RZ, RZ, R169 ;  /* 0x000000ffff767224 */ /* 0x002fc400078e00a9 */
[----:B------:R-:W-:Y:S02]  /*140aa0*/  IMAD.MOV.U32 R147, RZ, RZ, R180 ;  /* 0x000000ffff937224 */ /* 0x000fe400078e00b4 */
[----:B------:R-:W-:Y:S01]  /*140ab0*/  HMMA.1688.F32.TF32 R108, R8, R200, R108 ;  /* 0x000000c8086c723c */ /* 0x000fe2000008106c */
[-C--:B---3--:R-:W-:Y:S01]  /*140ac0*/  IADD3 R165, P3, R165, R246.reuse, RZ ;  /* 0x000000f6a5a57210 */ /* 0x088fe20007f7e0ff */
[----:B------:R-:W-:Y:S01]  /*140ad0*/  IMAD.X R179, R179, 0x1, R244, P5 ;  /* 0x00000001b3b37824 */ /* 0x000fe200028e06f4 */
[----:B------:R-:W-:-:S04]  /*140ae0*/  IADD3 R152, P5, R152, R246, RZ ;  /* 0x000000f698987210 */ /* 0x000fc80007fbe0ff */
[----:B------:R-:W-:Y:S01]  /*140af0*/  MOV R119, R179 ;  /* 0x000000b300777202 */ /* 0x000fe20000000f00 */
[----:B------:R1:W-:Y:S01]  /*140b00*/  STL [R1+0x562c], R165 ;  /* 0x00562ca501007387 */ /* 0x0003e20000100800 */
[----:B------:R-:W-:Y:S02]  /*140b10*/  STL [R1+0x5628], R179 ;  /* 0x005628b301007387 */ /* 0x000fe40000100800 */
[----:B------:R3:W-:Y:S01]  /*140b20*/  STL [R1+0x5624], R152 ;  /* 0x0056249801007387 */ /* 0x0007e20000100800 */
[----:B------:R1:W-:Y:S01]  /*140b30*/  LDGSTS.E [R0+0x9000], [R118.64], P4 ;  /* 0x0900000076007fae */ /* 0x0003e2000a121844 */
[----:B--2---:R-:W-:Y:S01]  /*140b40*/  IADD3.X R168, R168, R244, RZ, P3, !PT ;  /* 0x000000f4a8a87210 */ /* 0x004fe20001ffe4ff */
[----:B------:R-:W-:Y:S02]  /*140b50*/  IADD3 R148, P3, R148, R246, RZ ;  /* 0x000000f694947210 */ /* 0x000fe40007f7e0ff */
[----:B----4-:R-:W-:Y:S02]  /*140b60*/  IMAD.X R164, R164, 0x1, R244, P5 ;  /* 0x00000001a4a47824 */ /* 0x010fe400028e06f4 */
[----:B-1----:R-:W-:-:S02]  /*140b70*/  IMAD.MOV.U32 R118, RZ, RZ, R165 ;  /* 0x000000ffff767224 */ /* 0x002fc400078e00a5 */
[----:B------:R-:W-:Y:S01]  /*140b80*/  IMAD.MOV.U32 R119, RZ, RZ, R168 ;  /* 0x000000ffff777224 */ /* 0x000fe200078e00a8 */
[----:B------:R1:W-:Y:S01]  /*140b90*/  STL [R1+0x5620], R168 ;  /* 0x005620a801007387 */ /* 0x0003e20000100800 */
[----:B------:R-:W-:Y:S01]  /*140ba0*/  STL [R1+0x561c], R148 ;  /* 0x00561c9401007387 */ /* 0x000fe20000100800 */
[----:B------:R-:W-:Y:S01]  /*140bb0*/  IADD3.X R149, R149, R244, RZ, P3, !PT ;  /* 0x000000f495957210 */ /* 0x000fe20001ffe4ff */
[----:B------:R2:W-:Y:S01]  /*140bc0*/  STL [R1+0x5618], R164 ;  /* 0x005618a401007387 */ /* 0x0005e20000100800 */
[----:B------:R2:W-:Y:S04]  /*140bd0*/  LDGSTS.E [R0+0x9200], [R118.64], P4 ;  /* 0x0920000076007fae */ /* 0x0005e8000a121844 */
[----:B------:R-:W4:Y:S01]  /*140be0*/  LDL.LU R165, [R1+0x55b4] ;  /* 0x0055b40001a57983 */ /* 0x000f220000300800 */
[----:B--2---:R-:W-:-:S03]  /*140bf0*/  IMAD.MOV.U32 R118, RZ, RZ, R152 ;  /* 0x000000ffff767224 */ /* 0x004fc600078e0098 */
[----:B---3--:R-:W2:Y:S01]  /*140c00*/  LDL.LU R152, [R1+0x55ac] ;  /* 0x0055ac0001987983 */ /* 0x008ea20000300800 */
[----:B------:R3:W-:Y:S02]  /*140c10*/  STL [R1+0x5610], R149 ;  /* 0x0056109501007387 */ /* 0x0007e40000100800 */
[----:B------:R-:W2:Y:S02]  /*140c20*/  LDL.LU R180, [R1+0x55a4] ;  /* 0x0055a40001b47983 */ /* 0x000ea40000300800 */
[----:B------:R-:W2:Y:S01]  /*140c30*/  LDL.LU R179, [R1+0x55a8] ;  /* 0x0055a80001b37983 */ /* 0x000ea20000300800 */
[----:B-1----:R-:W2:Y:S01]  /*140c40*/  LDL.LU R168, [R1+0x55a0] ;  /* 0x0055a00001a87983 */ /* 0x002ea20000300800 */
[----:B------:R-:W2:Y:S02]  /*140c50*/  LDL.LU R169, [R1+0x5598] ;  /* 0x0055980001a97983 */ /* 0x000ea40000300800 */
[----:B------:R-:W2:Y:S02]  /*140c60*/  LDL.LU R201, [R1+0x5590] ;  /* 0x0055900001c97983 */ /* 0x000ea40000300800 */
[----:B------:R-:W2:Y:S02]  /*140c70*/  LDL.LU R200, [R1+0x559c] ;  /* 0x00559c0001c87983 */ /* 0x000ea40000300800 */
[----:B------:R-:W-:Y:S01]  /*140c80*/  IMAD.MOV.U32 R119, RZ, RZ, R164 ;  /* 0x000000ffff777224 */ /* 0x000fe200078e00a4 */
[----:B------:R-:W-:-:S04]  /*140c90*/  ISETP.GT.AND P3, PT, R116, 0x1e, PT ;  /* 0x0000001e7400780c */ /* 0x000fc80003f64270 */
[----:B------:R1:W-:Y:S01]  /*140ca0*/  LDGSTS.E [R0+0x9400], [R118.64], P4 ;  /* 0x0940000076007fae */ /* 0x0003e2000a121844 */
[----:B------:R-:W-:Y:S01]  /*140cb0*/  ISETP.GT.AND P5, PT, R116, 0x22, PT ;  /* 0x000000227400780c */ /* 0x000fe20003fa4270 */
[----:B------:R-:W-:Y:S01]  /*140cc0*/  HMMA.1688.F32.TF32 R124, R8, R188, R124 ;  /* 0x000000bc087c723c */ /* 0x000fe2000008107c */
[----:B------:R-:W2:Y:S01]  /*140cd0*/  LDL.LU R189, [R1+0x5528] ;  /* 0x0055280001bd7983 */ /* 0x000ea20000300800 */
[----:B------:R-:W2:Y:S01]  /*140ce0*/  LDL.LU R188, [R1+0x5534] ;  /* 0x0055340001bc7983 */ /* 0x000ea20000300800 */
[----:B------:R-:W2:Y:S01]  /*140cf0*/  LDL.LU R164, [R1+0x552c] ;  /* 0x00552c0001a47983 */ /* 0x000ea20000300800 */
[----:B-1----:R-:W-:Y:S01]  /*140d00*/  MOV R118, R148 ;  /* 0x0000009400767202 */ /* 0x002fe20000000f00 */
[----:B------:R-:W-:Y:S02]  /*140d10*/  IMAD.MOV.U32 R119, RZ, RZ, R149 ;  /* 0x000000ffff777224 */ /* 0x000fe400078e0095 */
[----:B---3--:R-:W2:Y:S04]  /*140d20*/  LDL.LU R149, [R1+0x5524] ;  /* 0x0055240001957983 */ /* 0x008ea80000300800 */
[----:B------:R1:W-:Y:S01]  /*140d30*/  LDGSTS.E [R0+0x9600], [R118.64], P4 ;  /* 0x0960000076007fae */ /* 0x0003e2000a121844 */
[----:B------:R-:W2:Y:S01]  /*140d40*/  LDL.LU R148, [R1+0x551c] ;  /* 0x00551c0001947983 */ /* 0x000ea20000300800 */
[----:B-1----:R-:W-:-:S02]  /*140d50*/  SEL R119, RZ, 0x4, !P3 ;  /* 0x00000004ff777807 */ /* 0x002fc40005800000 */
[----:B------:R-:W-:Y:S02]  /*140d60*/  SEL R118, RZ, 0x4, !P5 ;  /* 0x00000004ff767807 */ /* 0x000fe40006800000 */
[----:B------:R-:W-:Y:S02]  /*140d70*/  SEL R119, R119, RZ, !P0 ;  /* 0x000000ff77777207 */ /* 0x000fe40004000000 */
[----:B------:R-:W-:Y:S01]  /*140d80*/  SEL R118, R118, RZ, !P0 ;  /* 0x000000ff76767207 */ /* 0x000fe20004000000 */
[----:B------:R-:W-:Y:S01]  /*140d90*/  HMMA.1688.F32.TF32 R16, R8, R144, R16 ;  /* 0x000000900810723c */ /* 0x000fe20000081010 */
[----:B----4-:R-:W-:-:S05]  /*140da0*/  IADD3 R165, P3, R165, R246, RZ ;  /* 0x000000f6a5a57210 */ /* 0x010fca0007f7e0ff */
[----:B------:R-:W-:Y:S01]  /*140db0*/  STL [R1+0x55b4], R165 ;  /* 0x0055b4a501007387 */ /* 0x000fe20000100800 */
[-C--:B--2---:R-:W-:Y:S02]  /*140dc0*/  IADD3 R152, P4, R152, R246.reuse, RZ ;  /* 0x000000f698987210 */ /* 0x084fe40007f9e0ff */
[----:B------:R-:W-:Y:S01]  /*140dd0*/  IADD3 R180, P5, R180, R246, RZ ;  /* 0x000000f6b4b47210 */ /* 0x000fe20007fbe0ff */
[--C-:B------:R-:W-:Y:S01]  /*140de0*/  IMAD.X R179, R179, 0x1, R244.reuse, P3 ;  /* 0x00000001b3b37824 */ /* 0x100fe200018e06f4 */
[----:B------:R-:W-:Y:S02]  /*140df0*/  IADD3.X R168, R168, R244, RZ, P4, !PT ;  /* 0x000000f4a8a87210 */ /* 0x000fe400027fe4ff */
[----:B------:R-:W-:Y:S01]  /*140e00*/  ISETP.NE.U32.AND P3, PT, R119, RZ, PT ;  /* 0x000000ff7700720c */ /* 0x000fe20003f65070 */
[----:B------:R-:W-:Y:S01]  /*140e10*/  ISETP.NE.U32.AND P4, PT, R118, RZ, PT ;  /* 0x000000ff7600720c */ /* 0x000fe20003f85070 */
[----:B------:R-:W-:Y:S01]  /*140e20*/  STL [R1+0x55ac], R152 ;  /* 0x0055ac9801007387 */ /* 0x000fe20000100800 */
[----:B------:R-:W-:-:S02]  /*140e30*/  IMAD.X R169, R169, 0x1, R244, P5 ;  /* 0x00000001a9a97824 */ /* 0x000fc400028e06f4 */
[----:B------:R-:W-:Y:S01]  /*140e40*/  IMAD.MOV.U32 R118, RZ, RZ, R165 ;  /* 0x000000ffff767224 */ /* 0x000fe200078e00a5 */
[----:B------:R-:W-:Y:S01]  /*140e50*/  MOV R119, R179 ;  /* 0x000000b300777202 */ /* 0x000fe20000000f00 */
[----:B------:R-:W-:Y:S01]  /*140e60*/  STL [R1+0x55a4], R180 ;  /* 0x0055a4b401007387 */ /* 0x000fe20000100800 */
[----:B------:R1:W-:Y:S02]  /*140e70*/  STL [R1+0x55a8], R179 ;  /* 0x0055a8b301007387 */ /* 0x0003e40000100800 */
[----:B------:R2:W-:Y:S01]  /*140e80*/  STL [R1+0x55a0], R168 ;  /* 0x0055a0a801007387 */ /* 0x0005e20000100800 */
[----:B------:R-:W-:Y:S01]  /*140e90*/  IADD3 R200, P5, R200, R246, RZ ;  /* 0x000000f6c8c87210 */ /* 0x000fe20007fbe0ff */
[----:B------:R4:W-:Y:S04]  /*140ea0*/  LDGSTS.E [R0+0xb000], [R118.64], P1 ;  /* 0x0b00000076007fae */ /* 0x0009e80008921844 */
[----:B-1----:R-:W3:Y:S01]  /*140eb0*/  LDL.LU R179, [R1+0x61a0] ;  /* 0x0061a00001b37983 */ /* 0x002ee20000300800 */
[----:B------:R1:W-:Y:S02]  /*140ec0*/  STL [R1+0x5598], R169 ;  /* 0x005598a901007387 */ /* 0x0003e40000100800 */
[----:B------:R-:W3:Y:S02]  /*140ed0*/  LDL.LU R165, [R1+0x5520] ;  /* 0x0055200001a57983 */ /* 0x000ee40000300800 */
[----:B----4-:R-:W-:Y:S01]  /*140ee0*/  IMAD.MOV.U32 R118, RZ, RZ, R152 ;  /* 0x000000ffff767224 */ /* 0x010fe200078e0098 */
[----:B------:R-:W-:Y:S01]  /*140ef0*/  MOV R119, R168 ;  /* 0x000000a800777202 */ /* 0x000fe20000000f00 */
[----:B------:R-:W-:Y:S01]  /*140f00*/  STL [R1+0x559c], R200 ;  /* 0x00559cc801007387 */ /* 0x000fe20000100800 */
[----:B------:R-:W4:Y:S02]  /*140f10*/  LDL.LU R145, [R1+0x5518] ;  /* 0x0055180001917983 */ /* 0x000f240000300800 */
[----:B------:R-:W-:-:S02]  /*140f20*/  IMAD.X R201, R201, 0x1, R244, P5 ;  /* 0x00000001c9c97824 */ /* 0x000fc400028e06f4 */
[----:B--2---:R-:W2:Y:S01]  /*140f30*/  LDL.LU R168, [R1+0x619c] ;  /* 0x00619c0001a87983 */ /* 0x004ea20000300800 */
[----:B------:R1:W-:Y:S04]  /*140f40*/  LDGSTS.E [R0+0xb200], [R118.64], P1 ;  /* 0x0b20000076007fae */ /* 0x0003e80008921844 */
[----:B------:R-:W2:Y:S01]  /*140f50*/  LDL.LU R152, [R1+0x6198] ;  /* 0x0061980001987983 */ /* 0x000ea20000300800 */
[----:B-1----:R-:W-:Y:S02]  /*140f60*/  IMAD.MOV.U32 R119, RZ, RZ, R169 ;  /* 0x000000ffff777224 */ /* 0x002fe400078e00a9 */
[----:B------:R-:W-:Y:S01]  /*140f70*/  IMAD.MOV.U32 R118, RZ, RZ, R180 ;  /* 0x000000ffff767224 */ /* 0x000fe200078e00b4 */
[----:B------:R-:W2:Y:S01]  /*140f80*/  LDL.LU R169, [R1+0x6194] ;  /* 0x0061940001a97983 */ /* 0x000ea20000300800 */
[----:B------:R-:W2:Y:S02]  /*140f90*/  LDL.LU R180, [R1+0x6190] ;  /* 0x0061900001b47983 */ /* 0x000ea40000300800 */
[----:B------:R-:W-:Y:S02]  /*140fa0*/  STL [R1+0x5590], R201 ;  /* 0x005590c901007387 */ /* 0x000fe40000100800 */
[----:B------:R-:W2:Y:S01]  /*140fb0*/  LDL.LU R144, [R1+0x5510] ;  /* 0x0055100001907983 */ /* 0x000ea20000300800 */
[----:B------:R1:W-:Y:S01]  /*140fc0*/  LDGSTS.E [R0+0xb400], [R118.64], P1 ;  /* 0x0b40000076007fae */ /* 0x0003e20008921844 */
[----:B------:R-:W-:-:S05]  /*140fd0*/  IADD3 R188, P5, R188, R246, RZ ;  /* 0x000000f6bcbc7210 */ /* 0x000fca0007fbe0ff */
[----:B------:R-:W-:Y:S01]  /*140fe0*/  IMAD.X R189, R189, 0x1, R244, P5 ;  /* 0x00000001bdbd7824 */ /* 0x000fe200028e06f4 */
[----:B-1----:R-:W-:Y:S01]  /*140ff0*/  MOV R118, R200 ;  /* 0x000000c800767202 */ /* 0x002fe20000000f00 */
[----:B------:R-:W-:-:S05]  /*141000*/  IMAD.MOV.U32 R119, RZ, RZ, R201 ;  /* 0x000000ffff777224 */ /* 0x000fca00078e00c9 */
[----:B------:R1:W-:Y:S01]  /*141010*/  LDGSTS.E [R0+0xb600], [R118.64], P1 ;  /* 0x0b60000076007fae */ /* 0x0003e20008921844 */
[-C--:B------:R-:W-:Y:S02]  /*141020*/  IADD3 R164, P1, R164, R246.reuse, RZ ;  /* 0x000000f6a4a47210 */ /* 0x080fe40007f3e0ff */
[----:B------:R-:W-:Y:S01]  /*141030*/  IADD3 R149, P5, R149, R246, RZ ;  /* 0x000000f695957210 */ /* 0x000fe20007fbe0ff */
[----:B------:R-:W-:Y:S02]  /*141040*/  STL [R1+0x5534], R188 ;  /* 0x005534bc01007387 */ /* 0x000fe40000100800 */
[----:B------:R-:W-:Y:S02]  /*141050*/  STL [R1+0x552c], R164 ;  /* 0x00552ca401007387 */ /* 0x000fe40000100800 */
[----:B-1----:R-:W-:Y:S01]  /*141060*/  IMAD.MOV.U32 R118, RZ, RZ, R188 ;  /* 0x000000ffff767224 */ /* 0x002fe200078e00bc */
[----:B------:R-:W-:Y:S01]  /*141070*/  MOV R119, R189 ;  /* 0x000000bd00777202 */ /* 0x000fe20000000f00 */
[----:B------:R-:W-:Y:S04]  /*141080*/  STL [R1+0x5528], R189 ;  /* 0x005528bd01007387 */ /* 0x000fe80000100800 */
[----:B------:R1:W-:Y:S01]  /*141090*/  LDGSTS.E [R0+0xd000], [R118.64], P2 ;  /* 0x0d00000076007fae */ /* 0x0003e20009121844 */
[----:B------:R1:W-:Y:S01]  /*1410a0*/  STL [R1+0x5524], R149 ;  /* 0x0055249501007387 */ /* 0x0003e20000100800 */
[----:B------:R-:W-:Y:S01]  /*1410b0*/  HMMA.1688.F32.TF32 R12, R8, R224, R12 ;  /* 0x000000e0080c723c */ /* 0x000fe2000008100c */
[----:B-1----:R-:W-:Y:S01]  /*1410c0*/  IMAD.MOV.U32 R118, RZ, RZ, R164 ;  /* 0x000000ffff767224 */ /* 0x002fe200078e00a4 */
[----:B---3--:R-:W-:Y:S01]  /*1410d0*/  IADD3.X R165, R165, R244, RZ, P1, !PT ;  /* 0x000000f4a5a57210 */ /* 0x008fe20000ffe4ff */
[----:B------:R-:W-:-:S04]  /*1410e0*/  IADD3 R148, P1, R148, R246, RZ ;  /* 0x000000f694947210 */ /* 0x000fc80007f3e0ff */
[----:B------:R-:W-:Y:S02]  /*1410f0*/  IMAD.MOV.U32 R119, RZ, RZ, R165 ;  /* 0x000000ffff777224 */ /* 0x000fe400078e00a5 */
[----:B----4-:R-:W-:Y:S01]  /*141100*/  IMAD.X R145, R145, 0x1, R244, P5 ;  /* 0x0000000191917824 */ /* 0x010fe200028e06f4 */
[----:B------:R-:W-:Y:S01]  /*141110*/  STL [R1+0x5520], R165 ;  /* 0x005520a501007387 */ /* 0x000fe20000100800 */
[----:B------:R-:W-:Y:S03]  /*141120*/  STL [R1+0x551c], R148 ;  /* 0x00551c9401007387 */ /* 0x000fe60000100800 */
[----:B------:R1:W-:Y:S04]  /*141130*/  LDGSTS.E [R0+0xd200], [R118.64], P2 ;  /* 0x0d20000076007fae */ /* 0x0003e80009121844 */
[----:B------:R3:W-:Y:S01]  /*141140*/  STL [R1+0x5518], R145 ;  /* 0x0055189101007387 */ /* 0x0007e20000100800 */
[----:B-1----:R-:W-:-:S03]  /*141150*/  IMAD.MOV.U32 R118, RZ, RZ, R149 ;  /* 0x000000ffff767224 */ /* 0x002fc600078e0095 */
[----:B------:R-:W4:Y:S01]  /*141160*/  LDL.LU R149, [R1+0x54b4] ;  /* 0x0054b40001957983 */ /* 0x000f220000300800 */
[----:B------:R-:W4:Y:S01]  /*141170*/  LDL.LU R225, [R1+0x54ac] ;  /* 0x0054ac0001e17983 */ /* 0x000f220000300800 */
[----:B--2---:R-:W-:Y:S01]  /*141180*/  IADD3.X R144, R144, R244, RZ, P1, !PT ;  /* 0x000000f490907210 */ /* 0x004fe20000ffe4ff */
[----:B------:R-:W-:-:S04]  /*141190*/  IMAD.MOV.U32 R119, RZ, RZ, R145 ;  /* 0x000000ffff777224 */ /* 0x000fc800078e0091 */
[----:B------:R1:W-:Y:S01]  /*1411a0*/  STL [R1+0x5510], R144 ;  /* 0x0055109001007387 */ /* 0x0003e20000100800 */
[----:B---3--:R-:W2:Y:S02]  /*1411b0*/  LDL.LU R145, [R1+0x54a4] ;  /* 0x0054a40001917983 */ /* 0x008ea40000300800 */
[----:B------:R-:W3:Y:S01]  /*1411c0*/  LDL.LU R165, [R1+0x54a8] ;  /* 0x0054a80001a57983 */ /* 0x000ee20000300800 */
[----:B------:R1:W-:Y:S01]  /*1411d0*/  LDGSTS.E [R0+0xd400], [R118.64], P2 ;  /* 0x0d40000076007fae */ /* 0x0003e20009121844 */
[----:B------:R-:W-:Y:S01]  /*1411e0*/  ISETP.GT.AND P1, PT, R116, 0x26, PT ;  /* 0x000000267400780c */ /* 0x000fe20003f24270 */
[----:B------:R-:W2:Y:S02]  /*1411f0*/  LDL.LU R224, [R1+0x5498] ;  /* 0x0054980001e07983 */ /* 0x000ea40000300800 */
[----:B------:R-:W2:Y:S01]  /*141200*/  LDL.LU R201, [R1+0x5490] ;  /* 0x0054900001c97983 */ /* 0x000ea20000300800 */
[----:B------:R-:W2:Y:S01]  /*141210*/  LDL.LU R200, [R1+0x549c] ;  /* 0x00549c0001c87983 */ /* 0x000ea20000300800 */
[----:B------:R-:W2:Y:S02]  /*141220*/  LDL.LU R189, [R1+0x5428] ;  /* 0x0054280001bd7983 */ /* 0x000ea40000300800 */
[----:B------:R-:W2:Y:S02]  /*141230*/  LDL.LU R188, [R1+0x5434] ;  /* 0x0054340001bc7983 */ /* 0x000ea40000300800 */
[----:B------:R-:W2:Y:S01]  /*141240*/  LDL.LU R164, [R1+0x542c] ;  /* 0x00542c0001a47983 */ /* 0x000ea20000300800 */
[----:B-1----:R-:W-:Y:S01]  /*141250*/  MOV R118, R148 ;  /* 0x0000009400767202 */ /* 0x002fe20000000f00 */
[----:B------:R-:W-:Y:S01]  /*141260*/  IMAD.MOV.U32 R119, RZ, RZ, R144 ;  /* 0x000000ffff777224 */ /* 0x000fe200078e0090 */
[----:B------:R-:W2:Y:S01]  /*141270*/  LDL.LU R148, [R1+0x5424] ;  /* 0x0054240001947983 */ /* 0x000ea20000300800 */
[----:B------:R-:W2:Y:S03]  /*141280*/  LDL.LU R144, [R1+0x541c] ;  /* 0x00541c0001907983 */ /* 0x000ea60000300800 */
[----:B------:R1:W-:Y:S02]  /*141290*/  LDGSTS.E [R0+0xd600], [R118.64], P2 ;  /* 0x0d60000076007fae */ /* 0x0003e40009121844 */
[----:B-1----:R-:W-:-:S04]  /*1412a0*/  SEL R119, RZ, 0x4, !P1 ;  /* 0x00000004ff777807 */ /* 0x002fc80004800000 */
[----:B------:R-:W-:Y:S02]  /*1412b0*/  SEL R119, R119, RZ, !P0 ;  /* 0x000000ff77777207 */ /* 0x000fe40004000000 */
[-C--:B----4-:R-:W-:Y:S02]  /*1412c0*/  IADD3 R149, P1, R149, R246.reuse, RZ ;  /* 0x000000f695957210 */ /* 0x090fe40007f3e0ff */
[----:B------:R-:W-:-:S03]  /*1412d0*/  IADD3 R225, P2, R225, R246, RZ ;  /* 0x000000f6e1e17210 */ /* 0x000fc60007f5e0ff */
[----:B------:R-:W-:Y:S02]  /*1412e0*/  STL [R1+0x54b4], R149 ;  /* 0x0054b49501007387 */ /* 0x000fe40000100800 */
[----:B------:R-:W-:Y:S02]  /*1412f0*/  STL [R1+0x54ac], R225 ;  /* 0x0054ace101007387 */ /* 0x000fe40000100800 */
[----:B---3--:R-:W-:Y:S01]  /*141300*/  IMAD.X R165, R165, 0x1, R244, P1 ;  /* 0x00000001a5a57824 */ /* 0x008fe200008e06f4 */
[----:B------:R-:W-:Y:S02]  /*141310*/  ISETP.NE.U32.AND P1, PT, R119, RZ, PT ;  /* 0x000000ff7700720c */ /* 0x000fe40003f25070 */
[----:B------:R-:W3:Y:S01]  /*141320*/  LDL.LU R119, [R1+0x54a0] ;  /* 0x0054a00001777983 */ /* 0x000ee20000300800 */
[----:B------:R-:W-:-:S04]  /*141330*/  ISETP.GT.AND P5, PT, R116, 0x2a, PT ;  /* 0x0000002a7400780c */ /* 0x000fc80003fa4270 */
[----:B------:R-:W-:Y:S01]  /*141340*/  SEL R118, RZ, 0x4, !P5 ;  /* 0x00000004ff767807 */ /* 0x000fe20006800000 */
[----:B--2---:R-:W-:-:S03]  /*141350*/  IADD3 R145, P5, R145, R246, RZ ;  /* 0x000000f691917210 */ /* 0x004fc60007fbe0ff */
[----:B------:R-:W-:Y:S01]  /*141360*/  SEL R118, R118, RZ, !P0 ;  /* 0x000000ff76767207 */ /* 0x000fe20004000000 */
[----:B------:R-:W-:Y:S01]  /*141370*/  HMMA.1688.F32.TF32 R4, R8, R220, R4 ;  /* 0x000000dc0804723c */ /* 0x000fe20000081004 */
[----:B------:R-:W-:Y:S01]  /*141380*/  STL [R1+0x54a4], R145 ;  /* 0x0054a49101007387 */ /* 0x000fe20000100800 */
[----:B------:R-:W-:Y:S02]  /*141390*/  STL [R1+0x54a8], R165 ;  /* 0x0054a8a501007387 */ /* 0x000fe40000100800 */
[----:B------:R-:W-:Y:S01]  /*1413a0*/  IMAD.X R224, R224, 0x1, R244, P5 ;  /* 0x00000001e0e07824 */ /* 0x000fe200028e06f4 */
[----:B------:R-:W-:-:S05]  /*1413b0*/  IADD3 R200, P5, R200, R246, RZ ;  /* 0x000000f6c8c87210 */ /* 0x000fca0007fbe0ff */
[----:B------:R-:W-:Y:S01]  /*1413c0*/  IMAD.X R201, R201, 0x1, R244, P5 ;  /* 0x00000001c9c97824 */ /* 0x000fe200028e06f4 */
[----:B---3--:R-:W-:Y:S01]  /*1413d0*/  IADD3.X R119, R119, R244, RZ, P2, !PT ;  /* 0x000000f477777210 */ /* 0x008fe200017fe4ff */
[----:B------:R-:W-:Y:S01]  /*1413e0*/  ISETP.NE.U32.AND P2, PT, R118, RZ, PT ;  /* 0x000000ff7600720c */ /* 0x000fe20003f45070 */
[----:B------:R-:W-:-:S03]  /*1413f0*/  MOV R118, R149 ;  /* 0x0000009500767202 */ /* 0x000fc60000000f00 */
[----:B------:R1:W-:Y:S01]  /*141400*/  STL [R1+0x54a0], R119 ;  /* 0x0054a07701007387 */ /* 0x0003e20000100800 */
[----:B------:R-:W-:Y:S02]  /*141410*/  IMAD.MOV.U32 R221, RZ, RZ, R119 ;  /* 0x000000ffffdd7224 */ /* 0x000fe400078e0077 */
[----:B------:R-:W-:Y:S02]  /*141420*/  STL [R1+0x5498], R224 ;  /* 0x005498e001007387 */ /* 0x000fe40000100800 */
[----:B-1----:R-:W-:Y:S02]  /*141430*/  IMAD.MOV.U32 R119, RZ, RZ, R165 ;  /* 0x000000ffff777224 */ /* 0x002fe400078e00a5 */
[----:B------:R-:W2:Y:S04]  /*141440*/  LDL.LU R165, [R1+0x5420] ;  /* 0x0054200001a57983 */ /* 0x000ea80000300800 */
[----:B------:R1:W-:Y:S01]  /*141450*/  LDGSTS.E [R0+0xf000], [R118.64], P3 ;  /* 0x0f00000076007fae */ /* 0x0003e20009921844 */
[----:B------:R-:W-:Y:S02]  /*141460*/  STL [R1+0x549c], R200 ;  /* 0x00549cc801007387 */ /* 0x000fe40000100800 */
[----:B------:R-:W3:Y:S02]  /*141470*/  LDL.LU R149, [R1+0x5418] ;  /* 0x0054180001957983 */ /* 0x000ee40000300800 */
[----:B------:R4:W-:Y:S01]  /*141480*/  STL [R1+0x5490], R201 ;  /* 0x005490c901007387 */ /* 0x0009e20000100800 */
[----:B-1----:R-:W-:Y:S01]  /*141490*/  MOV R118, R225 ;  /* 0x000000e100767202 */ /* 0x002fe20000000f00 */
[----:B------:R-:W-:-:S05]  /*1414a0*/  IMAD.MOV.U32 R119, RZ, RZ, R221 ;  /* 0x000000ffff777224 */ /* 0x000fca00078e00dd */
[----:B------:R1:W-:Y:S02]  /*1414b0*/  LDGSTS.E [R0+0xf200], [R118.64], P3 ;  /* 0x0f20000076007fae */ /* 0x0003e40009921844 */
[----:B-1----:R-:W-:Y:S02]  /*1414c0*/  IMAD.MOV.U32 R118, RZ, RZ, R145 ;  /* 0x000000ffff767224 */ /* 0x002fe400078e0091 */
[----:B------:R-:W4:Y:S01]  /*1414d0*/  LDL.LU R145, [R1+0x5410] ;  /* 0x0054100001917983 */ /* 0x000f220000300800 */
[----:B------:R-:W-:Y:S02]  /*1414e0*/  MOV R119, R224 ;  /* 0x000000e000777202 */ /* 0x000fe40000000f00 */
[----:B------:R-:W-:-:S03]  /*1414f0*/  IADD3 R188, P5, R188, R246, RZ ;  /* 0x000000f6bcbc7210 */ /* 0x000fc60007fbe0ff */
[----:B------:R1:W-:Y:S01]  /*141500*/  LDGSTS.E [R0+0xf400], [R118.64], P3 ;  /* 0x0f40000076007fae */ /* 0x0003e20009921844 */
[----:B------:R-:W-:Y:S01]  /*141510*/  IADD3.X R189, R189, R244, RZ, P5, !PT ;  /* 0x000000f4bdbd7210 */ /* 0x000fe20002ffe4ff */
[----:B------:R-:W-:Y:S02]  /*141520*/  IADD3 R148, P5, R148, R246, RZ ;  /* 0x000000f694947210 */ /* 0x000fe40007fbe0ff */
[----:B-1----:R-:W-:Y:S02]  /*141530*/  IMAD.MOV.U32 R118, RZ, RZ, R200 ;  /* 0x000000ffff767224 */ /* 0x002fe400078e00c8 */
[----:B------:R-:W-:-:S05]  /*141540*/  IMAD.MOV.U32 R119, RZ, RZ, R201 ;  /* 0x000000ffff777224 */ /* 0x000fca00078e00c9 */
[----:B------:R1:W-:Y:S01]  /*141550*/  LDGSTS.E [R0+0xf600], [R118.64], P3 ;  /* 0x0f60000076007fae */ /* 0x0003e20009921844 */
[----:B------:R-:W-:-:S03]  /*141560*/  IADD3 R164, P3, R164, R246, RZ ;  /* 0x000000f6a4a47210 */ /* 0x000fc60007f7e0ff */
[----:B------:R-:W-:Y:S04]  /*141570*/  STL [R1+0x5434], R188 ;  /* 0x005434bc01007387 */ /* 0x000fe80000100800 */
[----:B------:R-:W-:Y:S01]  /*141580*/  STL [R1+0x542c], R164 ;  /* 0x00542ca401007387 */ /* 0x000fe20000100800 */
[----:B------:R1:W-:Y:S02]  /*141590*/  STL [R1+0x5428], R189 ;  /* 0x005428bd01007387 */ /* 0x0003e40000100800 */
[----:B------:R-:W-:Y:S01]  /*1415a0*/  STL [R1+0x5424], R148 ;  /* 0x0054249401007387 */ /* 0x000fe20000100800 */
[----:B------:R-:W-:Y:S07]  /*1415b0*/  HMMA.1688.F32.TF32 R52, R8, R212, R52 ;  /* 0x000000d40834723c */ /* 0x000fee0000081034 */
[----:B------:R-:W-:Y:S01]  /*1415c0*/  MOV R8, R188 ;  /* 0x000000bc00087202 */ /* 0x000fe20000000f00 */
[----:B------:R-:W-:-:S05]  /*1415d0*/  IMAD.MOV.U32 R9, RZ, RZ, R189 ;  /* 0x000000ffff097224 */ /* 0x000fca00078e00bd */
[----:B------:R1:W-:Y:S02]  /*1415e0*/  LDGSTS.E [R0+0x11000], [R8.64], P4 ;  /* 0x1100000008007fae */ /* 0x0003e4000a121844 */
[----:B-1----:R-:W-:Y:S02]  /*1415f0*/  IMAD.MOV.U32 R8, RZ, RZ, R164 ;  /* 0x000000ffff087224 */ /* 0x002fe400078e00a4 */
[--C-:B--2---:R-:W-:Y:S01]  /*141600*/  IMAD.X R165, R165, 0x1, R244.reuse, P3 ;  /* 0x00000001a5a57824 */ /* 0x104fe200018e06f4 */
[----:B------:R-:W-:Y:S01]  /*141610*/  IADD3 R144, P3, R144, R246, RZ ;  /* 0x000000f690907210 */ /* 0x000fe20007f7e0ff */
[----:B---3--:R-:W-:-:S03]  /*141620*/  IMAD.X R149, R149, 0x1, R244, P5 ;  /* 0x0000000195957824 */ /* 0x008fc600028e06f4 */
[----:B------:R-:W-:Y:S01]  /*141630*/  STL [R1+0x5420], R165 ;  /* 0x005420a501007387 */ /* 0x000fe20000100800 */
[----:B------:R-:W-:Y:S02]  /*141640*/  STL [R1+0x541c], R144 ;  /* 0x00541c9001007387 */ /* 0x000fe40000100800 */
[----:B------:R1:W-:Y:S02]  /*141650*/  STL [R1+0x5418], R149 ;  /* 0x0054189501007387 */ /* 0x0003e40000100800 */
[----:B----4-:R-:W2:Y:S01]  /*141660*/  LDL.LU R201, [R1+0x53b4] ;  /* 0x0053b40001c97983 */ /* 0x010ea20000300800 */
[----:B------:R-:W3:Y:S01]  /*141670*/  LDL.LU R189, [R1+0x53ac] ;  /* 0x0053ac0001bd7983 */ /* 0x000ee20000300800 */
[----:B------:R-:W-:-:S05]  /*141680*/  MOV R9, R165 ;  /* 0x000000a500097202 */ /* 0x000fca0000000f00 */
[----:B------:R4:W-:Y:S01]  /*141690*/  LDGSTS.E [R0+0x11200], [R8.64], P4 ;  /* 0x1120000008007fae */ /* 0x0009e2000a121844 */
[----:B------:R-:W-:-:S05]  /*1416a0*/  IMAD.X R145, R145, 0x1, R244, P3 ;  /* 0x0000000191917824 */ /* 0x000fca00018e06f4 */
[----:B------:R2:W-:Y:S01]  /*1416b0*/  STL [R1+0x5410], R145 ;  /* 0x0054109101007387 */ /* 0x0005e20000100800 */
[----:B------:R-:W3:Y:S02]  /*1416c0*/  LDL.LU R11, [R1+0x53a4] ;  /* 0x0053a400010b7983 */ /* 0x000ee40000300800 */
[----:B------:R-:W3:Y:S02]  /*1416d0*/  LDL.LU R212, [R1+0x53a8] ;  /* 0x0053a80001d47983 */ /* 0x000ee40000300800 */
[----:B------:R-:W3:Y:S01]  /*1416e0*/  LDL.LU R200, [R1+0x53a0] ;  /* 0x0053a00001c87983 */ /* 0x000ee20000300800 */
[----:B------:R-:W3:Y:S01]  /*1416f0*/  LDL.LU R188, [R1+0x5398] ;  /* 0x0053980001bc7983 */ /* 0x000ee20000300800 */
[----:B----4-:R-:W-:Y:S01]  /*141700*/  MOV R9, R149 ;  /* 0x0000009500097202 */ /* 0x010fe20000000f00 */
[----:B------:R-:W-:Y:S02]  /*141710*/  IMAD.MOV.U32 R8, RZ, RZ, R148 ;  /* 0x000000ffff087224 */ /* 0x000fe400078e0094 */
[----:B-1----:R-:W4:Y:S04]  /*141720*/  LDL.LU R149, [R1+0x5390] ;  /* 0x0053900001957983 */ /* 0x002f280000300800 */
[----:B------:R-:W4:Y:S04]  /*141730*/  LDL.LU R148, [R1+0x539c] ;  /* 0x00539c0001947983 */ /* 0x000f280000300800 */
[----:B------:R1:W-:Y:S01]  /*141740*/  LDGSTS.E [R0+0x11400], [R8.64], P4 ;  /* 0x1140000008007fae */ /* 0x0003e2000a121844 */
[----:B------:R-:W-:Y:S01]  /*141750*/  HMMA.1688.F32.TF32 R48, R120, R166, R48 ;  /* 0x000000a67830723c */ /* 0x000fe20000081030 */
[----:B------:R-:W-:-:S02]  /*141760*/  ISETP.GT.AND P3, PT, R116, 0x2e, PT ;  /* 0x0000002e7400780c */ /* 0x000fc40003f64270 */
[----:B------:R-:W-:Y:S01]  /*141770*/  ISETP.GT.AND P5, PT, R116, 0x32, PT ;  /* 0x000000327400780c */ /* 0x000fe20003fa4270 */
[----:B-1----:R-:W-:Y:S02]  /*141780*/  IMAD.MOV.U32 R8, RZ, RZ, R144 ;  /* 0x000000ffff087224 */ /* 0x002fe400078e0090 */
[----:B------:R-:W-:Y:S01]  /*141790*/  IMAD.MOV.U32 R9, RZ, RZ, R145 ;  /* 0x000000ffff097224 */ /* 0x000fe200078e0091 */
[----:B------:R-:W4:Y:S01]  /*1417a0*/  LDL.LU R144, [R1+0x5334] ;  /* 0x0053340001907983 */ /* 0x000f220000300800 */
[----:B------:R-:W4:Y:S02]  /*1417b0*/  LDL.LU R119, [R1+0x532c] ;  /* 0x00532c0001777983 */ /* 0x000f240000300800 */
[----:B------:R-:W4:Y:S01]  /*1417c0*/  LDL.LU R118, [R1+0x5324] ;  /* 0x0053240001767983 */ /* 0x000f220000300800 */
[----:B------:R1:W-:Y:S02]  /*1417d0*/  LDGSTS.E [R0+0x11600], [R8.64], P4 ;  /* 0x1160000008007fae */ /* 0x0003e4000a121844 */
[----:B-1----:R-:W-:-:S02]  /*1417e0*/  SEL R9, RZ, 0x4, !P3 ;  /* 0x00000004ff097807 */ /* 0x002fc40005800000 */
[----:B------:R-:W-:Y:S02]  /*1417f0*/  SEL R8, RZ, 0x4, !P5 ;  /* 0x00000004ff087807 */ /* 0x000fe40006800000 */
[----:B------:R-:W-:Y:S02]  /*141800*/  SEL R9, R9, RZ, !P0 ;  /* 0x000000ff09097207 */ /* 0x000fe40004000000 */
[----:B------:R-:W-:Y:S02]  /*141810*/  SEL R8, R8, RZ, !P0 ;  /* 0x000000ff08087207 */ /* 0x000fe40004000000 */
[-C--:B--2---:R-:W-:Y:S02]  /*141820*/  IADD3 R201, P3, R201, R246.reuse, RZ ;  /* 0x000000f6c9c97210 */ /* 0x084fe40007f7e0ff */
[----:B---3--:R-:W-:-:S03]  /*141830*/  IADD3 R189, P4, R189, R246, RZ ;  /* 0x000000f6bdbd7210 */ /* 0x008fc60007f9e0ff */
[----:B------:R-:W-:Y:S04]  /*141840*/  STL [R1+0x53b4], R201 ;  /* 0x0053b4c901007387 */ /* 0x000fe80000100800 */
[----:B------:R-:W-:Y:S01]  /*141850*/  STL [R1+0x53ac], R189 ;  /* 0x0053acbd01007387 */ /* 0x000fe20000100800 */
[----:B------:R-:W-:Y:S02]  /*141860*/  IADD3 R11, P5, R11, R246, RZ ;  /* 0x000000f60b0b7210 */ /* 0x000fe40007fbe0ff */
[----:B------:R-:W-:Y:S01]  /*141870*/  IADD3.X R212, R212, R244, RZ, P3, !PT ;  /* 0x000000f4d4d47210 */ /* 0x000fe20001ffe4ff */
[--C-:B------:R-:W-:Y:S02]  /*141880*/  IMAD.X R200, R200, 0x1, R244.reuse, P4 ;  /* 0x00000001c8c87824 */ /* 0x100fe400020e06f4 */
[----:B------:R-:W-:Y:S02]  /*141890*/  STL [R1+0x53a4], R11 ;  /* 0x0053a40b01007387 */ /* 0x000fe40000100800 */
[----:B------:R-:W-:Y:S02]  /*1418a0*/  STL [R1+0x53a8], R212 ;  /* 0x0053a8d401007387 */ /* 0x000fe40000100800 */
[----:B------:R-:W-:-:S02]  /*1418b0*/  IMAD.X R188, R188, 0x1, R244, P5 ;  /* 0x00000001bcbc7824 */ /* 0x000fc400028e06f4 */
[----:B------:R-:W-:Y:S01]  /*1418c0*/  STL [R1+0x53a0], R200 ;  /* 0x0053a0c801007387 */ /* 0x000fe20000100800 */
[----:B------:R-:W-:Y:S02]  /*1418d0*/  ISETP.NE.U32.AND P3, PT, R9, RZ, PT ;  /* 0x000000ff0900720c */ /* 0x000fe40003f65070 */
[----:B------:R-:W-:Y:S01]  /*1418e0*/  ISETP.NE.U32.AND P4, PT, R8, RZ, PT ;  /* 0x000000ff0800720c */ /* 0x000fe20003f85070 */
[----:B------:R-:W2:Y:S01]  /*1418f0*/  LDL.LU.64 R166, [R1+0x6188] ;  /* 0x0061880001a67983 */ /* 0x000ea20000300a00 */
[----:B------:R-:W3:Y:S01]  /*141900*/  LDL.LU.64 R164, [R1+0x6180] ;  /* 0x0061800001a47983 */ /* 0x000ee20000300a00 */
[----:B------:R-:W-:Y:S01]  /*141910*/  MOV R8, R201 ;  /* 0x000000c900087202 */ /* 0x000fe20000000f00 */
[----:B------:R-:W-:Y:S01]  /*141920*/  IMAD.MOV.U32 R9, RZ, RZ, R212 ;  /* 0x000000ffff097224 */ /* 0x000fe200078e00d4 */
[----:B----4-:R-:W-:Y:S01]  /*141930*/  IADD3 R148, P5, R148, R246, RZ ;  /* 0x000000f694947210 */ /* 0x010fe20007fbe0ff */
[----:B------:R-:W4:Y:S01]  /*141940*/  LDL.LU R145, [R1+0x5328] ;  /* 0x0053280001917983 */ /* 0x000f220000300800 */
[----:B------:R-:W-:Y:S02]  /*141950*/  STL [R1+0x5398], R188 ;  /* 0x005398bc01007387 */ /* 0x000fe40000100800 */
[----:B------:R1:W-:Y:S02]  /*141960*/  STL.64 [R1+0x1db0], R48 ;  /* 0x001db03001007387 */ /* 0x0003e40000100a00 */
[----:B------:R-:W-:Y:S01]  /*141970*/  STL.64 [R1+0x1db8], R50 ;  /* 0x001db83201007387 */ /* 0x000fe20000100a00 */
[----:B------:R-:W2:Y:S04]  /*141980*/  LDL.LU R10, [R1+0x531c] ;  /* 0x00531c00010a7983 */ /* 0x000ea80000300800 */
[----:B------:R1:W-:Y:S01]  /*141990*/  LDGSTS.E [R0+0x13000], [R8.64], P1 ;  /* 0x1300000008007fae */ /* 0x0003e20008921844 */
[----:B------:R-:W-:Y:S02]  /*1419a0*/  STL [R1+0x539c], R148 ;  /* 0x00539c9401007387 */ /* 0x000fe40000100800 */
[----:B------:R-:W-:Y:S01]  /*1419b0*/  IMAD.X R149, R149, 0x1, R244, P5 ;  /* 0x0000000195957824 */ /* 0x000fe200028e06f4 */
[----:B-1----:R-:W2:Y:S01]  /*1419c0*/  LDL.LU R49, [R1+0x5320] ;  /* 0x0053200001317983 */ /* 0x002ea20000300800 */
[----:B------:R-:W3:Y:S01]  /*1419d0*/  LDL.LU R48, [R1+0x5318] ;  /* 0x0053180001307983 */ /* 0x000ee20000300800 */
[----:B------:R-:W-:Y:S01]  /*1419e0*/  MOV R8, R189 ;  /* 0x000000bd00087202 */ /* 0x000fe20000000f00 */
[----:B------:R-:W-:Y:S01]  /*1419f0*/  IMAD.MOV.U32 R9, RZ, RZ, R200 ;  /* 0x000000ffff097224 */ /* 0x000fe200078e00c8 */
[----:B------:R1:W-:Y:S04]  /*141a00*/  STL [R1+0x5390], R149 ;  /* 0x0053909501007387 */ /* 0x0003e80000100800 */
[----:B------:R1:W-:Y:S02]  /*141a10*/  LDGSTS.E [R0+0x13200], [R8.64], P1 ;  /* 0x1320000008007fae */ /* 0x0003e40008921844 */
[----:B-1----:R-:W-:-:S02]  /*141a20*/  IMAD.MOV.U32 R8, RZ, RZ, R11 ;  /* 0x000000ffff087224 */ /* 0x002fc400078e000b */
[----:B------:R-:W3:Y:S01]  /*141a30*/  LDL.LU R11, [R1+0x5310] ;  /* 0x00531000010b7983 */ /* 0x000ee20000300800 */
[----:B------:R-:W-:Y:S01]  /*141a40*/  HMMA.1688.F32.TF32 R104, R120, R150, R104 ;  /* 0x000000967868723c */ /* 0x000fe20000081068 */
[----:B------:R-:W-:Y:S02]  /*141a50*/  MOV R9, R188 ;  /* 0x000000bc00097202 */ /* 0x000fe40000000f00 */
[----:B------:R-:W-:-:S03]  /*141a60*/  IADD3 R144, P5, R144, R246, RZ ;  /* 0x000000f690907210 */ /* 0x000fc60007fbe0ff */
[----:B------:R1:W-:Y:S04]  /*141a70*/  LDGSTS.E [R0+0x13400], [R8.64], P1 ;  /* 0x1340000008007fae */ /* 0x0003e80008921844 */
[----:B------:R-:W-:Y:S01]  /*141a80*/  STL [R1+0x5334], R144 ;  /* 0x0053349001007387 */ /* 0x000fe20000100800 */
[----:B------:R-:W3:Y:S02]  /*141a90*/  LDL.LU.64 R150, [R1+0x6178] ;  /* 0x0061780001967983 */ /* 0x000ee40000300a00 */
[----:B-1----:R-:W-:Y:S02]  /*141aa0*/  IMAD.MOV.U32 R8, RZ, RZ, R148 ;  /* 0x000000ffff087224 */ /* 0x002fe400078e0094 */
[----:B------:R-:W-:Y:S02]  /*141ab0*/  IMAD.MOV.U32 R9, RZ, RZ, R149 ;  /* 0x000000ffff097224 */ /* 0x000fe400078e0095 */
[----:B------:R-:W3:Y:S04]  /*141ac0*/  LDL.LU.64 R148, [R1+0x6170] ;  /* 0x0061700001947983 */ /* 0x000ee80000300a00 */
[----:B------:R1:W-:Y:S01]  /*141ad0*/  LDGSTS.E [R0+0x13600], [R8.64], P1 ;  /* 0x1360000008007fae */ /* 0x0003e20008921844 */
[----:B------:R-:W-:-:S05]  /*141ae0*/  IADD3 R119, P1, R119, R246, RZ ;  /* 0x000000f677777210 */ /* 0x000fca0007f3e0ff */
[----:B------:R-:W-:Y:S01]  /*141af0*/  STL [R1+0x532c], R119 ;  /* 0x00532c7701007387 */ /* 0x000fe20000100800 */
[----:B-1----:R-:W-:Y:S02]  /*141b00*/  MOV R8, R144 ;  /* 0x0000009000087202 */ /* 0x002fe40000000f00 */
[----:B----4-:R-:W-:Y:S01]  /*141b10*/  IADD3.X R145, R145, R244, RZ, P5, !PT ;  /* 0x000000f491917210 */ /* 0x010fe20002ffe4ff */
[----:B------:R-:W-:-:S04]  /*141b20*/  IADD3 R118, P5, R118, R246, RZ ;  /* 0x000000f676767210 */ /* 0x000fc80007fbe0ff */
[----:B------:R-:W-:Y:S01]  /*141b30*/  IMAD.MOV.U32 R9, RZ, RZ, R145 ;  /* 0x000000ffff097224 */ /* 0x000fe200078e0091 */
[----:B------:R-:W-:Y:S01]  /*141b40*/  STL [R1+0x5328], R145 ;  /* 0x0053289101007387 */ /* 0x000fe20000100800 */
[----:B------:R-:W-:Y:S02]  /*141b50*/  STL.64 [R1+0x1da0], R104 ;  /* 0x001da06801007387 */ /* 0x000fe40000100a00 */
[----:B------:R-:W-:Y:S02]  /*141b60*/  STL.64 [R1+0x1da8], R106 ;  /* 0x001da86a01007387 */ /* 0x000fe40000100a00 */
[----:B------:R-:W-:Y:S01]  /*141b70*/  STL [R1+0x5324], R118 ;  /* 0x0053247601007387 */ /* 0x000fe20000100800 */
[----:B------:R1:W-:Y:S01]  /*141b80*/  LDGSTS.E [R0+0x15000], [R8.64], P2 ;  /* 0x1500000008007fae */ /* 0x0003e20009121844 */
[--C-:B--2---:R-:W-:Y:S01]  /*141b90*/  IMAD.X R49, R49, 0x1, R244.reuse, P1 ;  /* 0x0000000131317824 */ /* 0x104fe200008e06f4 */
[----:B------:R-:W-:Y:S01]  /*141ba0*/  IADD3 R10, P1, R10, R246, RZ ;  /* 0x000000f60a0a7210 */ /* 0x000fe20007f3e0ff */
[----:B---3--:R-:W-:-:S03]  /*141bb0*/  IMAD.X R48, R48, 0x1, R244, P5 ;  /* 0x0000000130307824 */ /* 0x008fc600028e06f4 */
[----:B------:R2:W-:Y:S01]  /*141bc0*/  STL [R1+0x5320], R49 ;  /* 0x0053203101007387 */ /* 0x0005e20000100800 */
[----:B------:R-:W-:Y:S02]  /*141bd0*/  STL [R1+0x531c], R10 ;  /* 0x00531c0a01007387 */ /* 0x000fe40000100800 */
[----:B-1----:R-:W-:Y:S01]  /*141be0*/  IMAD.MOV.U32 R8, RZ, RZ, R119 ;  /* 0x000000ffff087224 */ /* 0x002fe200078e0077 */
[----:B------:R-:W-:Y:S01]  /*141bf0*/  MOV R9, R49 ;  /* 0x0000003100097202 */ /* 0x000fe20000000f00 */
[----:B------:R1:W-:Y:S04]  /*141c00*/  STL [R1+0x5318], R48 ;  /* 0x0053183001007387 */ /* 0x0003e80000100800 */
[----:B------:R3:W-:Y:S04]  /*141c10*/  LDGSTS.E [R0+0x15200], [R8.64], P2 ;  /* 0x1520000008007fae */ /* 0x0007e80009121844 */
[----:B--2---:R-:W2:Y:S01]  /*141c20*/  LDL.LU R49, [R1+0x52b4] ;  /* 0x0052b40001317983 */ /* 0x004ea20000300800 */
[----:B------:R-:W4:Y:S02]  /*141c30*/  LDL.LU R119, [R1+0x52ac] ;  /* 0x0052ac0001777983 */ /* 0x000f240000300800 */
[----:B------:R-:W-:Y:S01]  /*141c40*/  IMAD.X R11, R11, 0x1, R244, P1 ;  /* 0x000000010b0b7824 */ /* 0x000fe200008e06f4 */
[----:B---3--:R-:W-:-:S04]  /*141c50*/  MOV R9, R48 ;  /* 0x0000003000097202 */ /* 0x008fc80000000f00 */
[----:B------:R3:W-:Y:S01]  /*141c60*/  STL [R1+0x5310], R11 ;  /* 0x0053100b01007387 */ /* 0x0007e20000100800 */
[----:B-1----:R-:W4:Y:S02]  /*141c70*/  LDL.LU R48, [R1+0x52a4] ;  /* 0x0052a40001307983 */ /* 0x002f240000300800 */
[----:B------:R-:W4:Y:S02]  /*141c80*/  LDL.LU R51, [R1+0x52a8] ;  /* 0x0052a80001337983 */ /* 0x000f240000300800 */
[----:B------:R-:W4:Y:S02]  /*141c90*/  LDL.LU R144, [R1+0x52a0] ;  /* 0x0052a00001907983 */ /* 0x000f240000300800 */
[----:B------:R-:W-:Y:S02]  /*141ca0*/  IMAD.MOV.U32 R8, RZ, RZ, R118 ;  /* 0x000000ffff087224 */ /* 0x000fe400078e0076 */
[----:B------:R-:W4:Y:S01]  /*141cb0*/  LDL.LU R118, [R1+0x5298] ;  /* 0x0052980001767983 */ /* 0x000f220000300800 */
[----:B------:R-:W4:Y:S02]  /*141cc0*/  LDL.LU R107, [R1+0x5290] ;  /* 0x00529000016b7983 */ /* 0x000f240000300800 */
[----:B------:R-:W4:Y:S01]  /*141cd0*/  LDL.LU R106, [R1+0x529c] ;  /* 0x00529c00016a7983 */ /* 0x000f220000300800 */
[----:B------:R-:W-:Y:S01]  /*141ce0*/  HMMA.1688.F32.TF32 R108, R120, R202, R108 ;  /* 0x000000ca786c723c */ /* 0x000fe2000008106c */
[----:B------:R1:W-:Y:S01]  /*141cf0*/  LDGSTS.E [R0+0x15400], [R8.64], P2 ;  /* 0x1540000008007fae */ /* 0x0003e20009121844 */
[----:B------:R-:W-:-:S02]  /*141d00*/  ISETP.GT.AND P1, PT, R116, 0x36, PT ;  /* 0x000000367400780c */ /* 0x000fc40003f24270 */
[----:B------:R-:W-:Y:S01]  /*141d10*/  ISETP.GT.AND P5, PT, R116, 0x3a, PT ;  /* 0x0000003a7400780c */ /* 0x000fe20003fa4270 */
[----:B------:R-:W4:Y:S01]  /*141d20*/  LDL.LU R104, [R1+0x5234] ;  /* 0x0052340001687983 */ /* 0x000f220000300800 */
[----:B------:R-:W4:Y:S02]  /*141d30*/  LDL.LU R50, [R1+0x522c] ;  /* 0x00522c0001327983 */ /* 0x000f240000300800 */
[----:B-1----:R-:W-:Y:S02]  /*141d40*/  IMAD.MOV.U32 R8, RZ, RZ, R10 ;  /* 0x000000ffff087224 */ /* 0x002fe400078e000a */
[----:B------:R-:W-:Y:S02]  /*141d50*/  IMAD.MOV.U32 R9, RZ, RZ, R11 ;  /* 0x000000ffff097224 */ /* 0x000fe400078e000b */
[----:B---3--:R-:W3:Y:S04]  /*141d60*/  LDL.LU R11, [R1+0x5224] ;  /* 0x00522400010b7983 */ /* 0x008ee80000300800 */
[----:B------:R1:W-:Y:S02]  /*141d70*/  LDGSTS.E [R0+0x15600], [R8.64], P2 ;  /* 0x1560000008007fae */ /* 0x0003e40009121844 */
[----:B-1----:R-:W-:-:S02]  /*141d80*/  SEL R9, RZ, 0x4, !P1 ;  /* 0x00000004ff097807 */ /* 0x002fc40004800000 */
[----:B------:R-:W-:Y:S02]  /*141d90*/  SEL R8, RZ, 0x4, !P5 ;  /* 0x00000004ff087807 */ /* 0x000fe40006800000 */
[----:B------:R-:W-:Y:S02]  /*141da0*/  SEL R9, R9, RZ, !P0 ;  /* 0x000000ff09097207 */ /* 0x000fe40004000000 */
[----:B------:R-:W-:Y:S02]  /*141db0*/  SEL R8, R8, RZ, !P0 ;  /* 0x000000ff08087207 */ /* 0x000fe40004000000 */
[-C--:B--2---:R-:W-:Y:S02]  /*141dc0*/  IADD3 R49, P1, R49, R246.reuse, RZ ;  /* 0x000000f631317210 */ /* 0x084fe40007f3e0ff */
[----:B----4-:R-:W-:-:S03]  /*141dd0*/  IADD3 R119, P2, R119, R246, RZ ;  /* 0x000000f677777210 */ /* 0x010fc60007f5e0ff */
[----:B------:R-:W-:Y:S04]  /*141de0*/  STL [R1+0x52b4], R49 ;  /* 0x0052b43101007387 */ /* 0x000fe80000100800 */
[----:B------:R-:W-:Y:S01]  /*141df0*/  STL [R1+0x52ac], R119 ;  /* 0x0052ac7701007387 */ /* 0x000fe20000100800 */
[----:B------:R-:W-:Y:S02]  /*141e00*/  IADD3 R48, P5, R48, R246, RZ ;  /* 0x000000f630307210 */ /* 0x000fe40007fbe0ff */
[----:B------:R-:W-:Y:S01]  /*141e10*/  IADD3.X R51, R51, R244, RZ, P1, !PT ;  /* 0x000000f433337210 */ /* 0x000fe20000ffe4ff */
[--C-:B------:R-:W-:Y:S02]  /*141e20*/  IMAD.X R144, R144, 0x1, R244.reuse, P2 ;  /* 0x0000000190907824 */ /* 0x100fe400010e06f4 */
[----:B------:R-:W-:Y:S02]  /*141e30*/  STL [R1+0x52a4], R48 ;  /* 0x0052a43001007387 */ /* 0x000fe40000100800 */
[----:B------:R-:W-:Y:S02]  /*141e40*/  STL [R1+0x52a8], R51 ;  /* 0x0052a83301007387 */ /* 0x000fe40000100800 */
[----:B------:R-:W-:Y:S02]  /*141e50*/  STL [R1+0x52a0], R144 ;  /* 0x0052a09001007387 */ /* 0x000fe40000100800 */
[----:B------:R-:W2:Y:S02]  /*141e60*/  LDL.LU.64 R202, [R1+0x6168] ;  /* 0x0061680001ca7983 */ /* 0x000ea40000300a00 */
[----:B------:R-:W-:Y:S01]  /*141e70*/  IMAD.X R118, R118, 0x1, R244, P5 ;  /* 0x0000000176767824 */ /* 0x000fe200028e06f4 */
[----:B------:R-:W4:Y:S01]  /*141e80*/  LDL.LU.64 R200, [R1+0x6160] ;  /* 0x0061600001c87983 */ /* 0x000f220000300a00 */
[----:B------:R-:W-:Y:S01]  /*141e90*/  STL.64 [R1+0x1d80], R108 ;  /* 0x001d806c01007387 */ /* 0x000fe20000100a00 */
[----:B------:R-:W-:Y:S01]  /*141ea0*/  IADD3 R106, P5, R106, R246, RZ ;  /* 0x000000f66a6a7210 */ /* 0x000fe20007fbe0ff */
[----:B------:R1:W-:Y:S01]  /*141eb0*/  STL.64 [R1+0x1d88], R110 ;  /* 0x001d886e01007387 */ /* 0x0003e20000100a00 */
[----:B------:R-:W-:-:S02]  /*141ec0*/  ISETP.NE.U32.AND P1, PT, R9, RZ, PT ;  /* 0x000000ff0900720c */ /* 0x000fc40003f25070 */
[----:B------:R-:W-:Y:S01]  /*141ed0*/  ISETP.NE.U32.AND P2, PT, R8, RZ, PT ;  /* 0x000000ff0800720c */ /* 0x000fe20003f45070 */
[----:B------:R-:W-:Y:S01]  /*141ee0*/  IMAD.MOV.U32 R8, RZ, RZ, R49 ;  /* 0x000000ffff087224 */ /* 0x000fe200078e0031 */
[----:B------:R-:W-:Y:S01]  /*141ef0*/  MOV R9, R51 ;  /* 0x0000003300097202 */ /* 0x000fe20000000f00 */
[----:B------:R-:W-:-:S04]  /*141f00*/  IMAD.X R107, R107, 0x1, R244, P5 ;  /* 0x000000016b6b7824 */ /* 0x000fc800028e06f4 */
[----:B------:R3:W-:Y:S01]  /*141f10*/  LDGSTS.E [R0+0x17000], [R8.64], P3 ;  /* 0x1700000008007fae */ /* 0x0007e20009921844 */
[----:B-1----:R-:W-:Y:S01]  /*141f20*/  MOV R110, R169 ;  /* 0x000000a9006e7202 */ /* 0x002fe20000000f00 */
[----:B------:R-:W-:Y:S02]  /*141f30*/  IMAD.MOV.U32 R111, RZ, RZ, R152 ;  /* 0x000000ffff6f7224 */ /* 0x000fe400078e0098 */
[----:B------:R-:W2:Y:S01]  /*141f40*/  LDL.LU R169, [R1+0x615c] ;  /* 0x00615c0001a97983 */ /* 0x000ea20000300800 */
[----:B------:R-:W-:Y:S02]  /*141f50*/  STL [R1+0x5298], R118 ;  /* 0x0052987601007387 */ /* 0x000fe40000100800 */
[----:B------:R-:W2:Y:S02]  /*141f60*/  LDL.LU R152, [R1+0x6158] ;  /* 0x0061580001987983 */ /* 0x000ea40000300800 */
[----:B------:R-:W-:Y:S01]  /*141f70*/  STL [R1+0x529c], R106 ;  /* 0x00529c6a01007387 */ /* 0x000fe20000100800 */
[----:B------:R-:W2:Y:S01]  /*141f80*/  LDL.LU R105, [R1+0x5228] ;  /* 0x0052280001697983 */ /* 0x000ea20000300800 */
[----:B------:R-:W4:Y:S02]  /*141f90*/  LDL.LU R10, [R1+0x521c] ;  /* 0x00521c00010a7983 */ /* 0x000f240000300800 */
[----:B------:R-:W4:Y:S02]  /*141fa0*/  LDL.LU R51, [R1+0x5220] ;  /* 0x0052200001337983 */ /* 0x000f240000300800 */
[----:B---3--:R-:W-:Y:S01]  /*141fb0*/  IMAD.MOV.U32 R8, RZ, RZ, R119 ;  /* 0x000000ffff087224 */ /* 0x008fe200078e0077 */
[----:B------:R-:W-:Y:S01]  /*141fc0*/  MOV R9, R144 ;  /* 0x0000009000097202 */ /* 0x000fe20000000f00 */
[----:B------:R-:W3:Y:S01]  /*141fd0*/  LDL.LU R49, [R1+0x5218] ;  /* 0x0052180001317983 */ /* 0x000ee20000300800 */
[----:B------:R-:W-:Y:S03]  /*141fe0*/  STL [R1+0x5290], R107 ;  /* 0x0052906b01007387 */ /* 0x000fe60000100800 */
[----:B------:R1:W-:Y:S02]  /*141ff0*/  LDGSTS.E [R0+0x17200], [R8.64], P3 ;  /* 0x1720000008007fae */ /* 0x0003e40009921844 */
[----:B-1----:R-:W-:-:S02]  /*142000*/  IMAD.MOV.U32 R8, RZ, RZ, R48 ;  /* 0x000000ffff087224 */ /* 0x002fc400078e0030 */
[----:B------:R-:W3:Y:S01]  /*142010*/  LDL.LU R48, [R1+0x5210] ;  /* 0x0052100001307983 */ /* 0x000ee20000300800 */
[----:B------:R-:W-:Y:S01]  /*142020*/  HMMA.1688.F32.TF32 R108, R120, R110, R112 ;  /* 0x0000006e786c723c */ /* 0x000fe20000081070 */
[----:B------:R-:W-:Y:S01]  /*142030*/  IMAD.MOV.U32 R9, RZ, RZ, R118 ;  /* 0x000000ffff097224 */ /* 0x000fe200078e0076 */
[----:B------:R-:W-:-:S04]  /*142040*/  IADD3 R104, P5, R104, R246, RZ ;  /* 0x000000f668687210 */ /* 0x000fc80007fbe0ff */
[----:B------:R1:W-:Y:S02]  /*142050*/  LDGSTS.E [R0+0x17400], [R8.64], P3 ;  /* 0x1740000008007fae */ /* 0x0003e40009921844 */
[----:B-1----:R-:W-:Y:S01]  /*142060*/  MOV R8, R106 ;  /* 0x0000006a00087202 */ /* 0x002fe20000000f00 */
[----:B------:R-:W-:-:S05]  /*142070*/  IMAD.MOV.U32 R9, RZ, RZ, R107 ;  /* 0x000000ffff097224 */ /* 0x000fca00078e006b */
[----:B------:R1:W-:Y:S01]  /*142080*/  LDGSTS.E [R0+0x17600], [R8.64], P3 ;  /* 0x1760000008007fae */ /* 0x0003e20009921844 */
[----:B------:R-:W-:-:S03]  /*142090*/  IADD3 R50, P3, R50, R246, RZ ;  /* 0x000000f632327210 */ /* 0x000fc60007f7e0ff */
[----:B------:R-:W-:Y:S04]  /*1420a0*/  STL [R1+0x5234], R104 ;  /* 0x0052346801007387 */ /* 0x000fe80000100800 */
[----:B------:R-:W-:Y:S01]  /*1420b0*/  STL [R1+0x522c], R50 ;  /* 0x00522c3201007387 */ /* 0x000fe20000100800 */
[----:B-1----:R-:W-:Y:S02]  /*1420c0*/  IMAD.MOV.U32 R8, RZ, RZ, R104 ;  /* 0x000000ffff087224 */ /* 0x002fe400078e0068 */
[----:B--2---:R-:W-:Y:S01]  /*1420d0*/  IMAD.X R105, R105, 0x1, R244, P5 ;  /* 0x0000000169697824 */ /* 0x004fe200028e06f4 */
[----:B------:R-:W-:Y:S02]  /*1420e0*/  IADD3 R11, P5, R11, R246, RZ ;  /* 0x000000f60b0b7210 */ /* 0x000fe40007fbe0ff */
[----:B----4-:R-:W-:-:S02]  /*1420f0*/  IADD3.X R51, R51, R244, RZ, P3, !PT ;  /* 0x000000f433337210 */ /* 0x010fc40001ffe4ff */
[----:B------:R-:W-:Y:S01]  /*142100*/  MOV R9, R105 ;  /* 0x0000006900097202 */ /* 0x000fe20000000f00 */
[----:B------:R-:W-:Y:S01]  /*142110*/  STL [R1+0x5228], R105 ;  /* 0x0052286901007387 */ /* 0x000fe20000100800 */
[----:B------:R-:W-:Y:S01]  /*142120*/  IADD3 R10, P3, R10, R246, RZ ;  /* 0x000000f60a0a7210 */ /* 0x000fe20007f7e0ff */
[----:B------:R-:W-:Y:S02]  /*142130*/  STL.64 [R1+0x1d50], R108 ;  /* 0x001d506c01007387 */ /* 0x000fe40000100a00 */
[----:B------:R1:W-:Y:S01]  /*142140*/  LDGSTS.E [R0+0x19000], [R8.64], P4 ;  /* 0x1900000008007fae */ /* 0x0003e2000a121844 */
[----:B---3--:R-:W-:-:S03]  /*142150*/  IMAD.X R49, R49, 0x1, R244, P5 ;  /* 0x0000000131317824 */ /* 0x008fc600028e06f4 */
[----:B------:R2:W-:Y:S01]  /*142160*/  STL.64 [R1+0x1d58], R110 ;  /* 0x001d586e01007387 */ /* 0x0005e20000100a00 */
[----:B------:R-:W-:Y:S03]  /*142170*/  STL [R1+0x5224], R11 ;  /* 0x0052240b01007387 */ /* 0x000fe60000100800 */
[----:B------:R-:W-:Y:S01]  /*142180*/  STL [R1+0x5220], R51 ;  /* 0x0052203301007387 */ /* 0x000fe20000100800 */
[----:B------:R-:W-:Y:S02]  /*142190*/  STL [R1+0x521c], R10 ;  /* 0x00521c0a01007387 */ /* 0x000fe40000100800 */
[----:B------:R3:W-:Y:S02]  /*1421a0*/  STL [R1+0x5218], R49 ;  /* 0x0052183101007387 */ /* 0x0007e40000100800 */
[----:B-1----:R-:W-:Y:S02]  /*1421b0*/  IMAD.MOV.U32 R8, RZ, RZ, R50 ;  /* 0x000000ffff087224 */ /* 0x002fe400078e0032 */
[----:B------:R-:W-:Y:S01]  /*1421c0*/  IMAD.MOV.U32 R9, RZ, RZ, R51 ;  /* 0x000000ffff097224 */ /* 0x000fe200078e0033 */
[----:B------:R-:W-:-:S04]  /*1421d0*/  IADD3.X R48, R48, R244, RZ, P3, !PT ;  /* 0x000000f430307210 */ /* 0x000fc80001ffe4ff */
[----:B------:R1:W-:Y:S01]  /*1421e0*/  LDGSTS.E [R0+0x19200], [R8.64], P4 ;  /* 0x1920000008007fae */ /* 0x0003e2000a121844 */
[----:B--2---:R-:W-:Y:S01]  /*1421f0*/  IMAD.MOV.U32 R110, RZ, RZ, R153 ;  /* 0x000000ffff6e7224 */ /* 0x004fe200078e0099 */
[----:B------:R-:W-:Y:S01]  /*142200*/  MOV R111, R181 ;  /* 0x000000b5006f7202 */ /* 0x000fe20000000f00 */
[----:B-1----:R-:W-:Y:S02]  /*142210*/  IMAD.MOV.U32 R9, RZ, RZ, R49 ;  /* 0x000000ffff097224 */ /* 0x002fe400078e0031 */
[----:B---3--:R-:W2:Y:S01]  /*142220*/  LDL.LU R49, [R1+0x51b4] ;  /* 0x0051b40001317983 */ /* 0x008ea20000300800 */
[----:B------:R-:W3:Y:S02]  /*142230*/  LDL.LU R109, [R1+0x51ac] ;  /* 0x0051ac00016d7983 */ /* 0x000ee40000300800 */
[----:B------:R-:W-:Y:S02]  /*142240*/  IMAD.MOV.U32 R8, RZ, RZ, R11 ;  /* 0x000000ffff087224 */ /* 0x000fe400078e000b */
        /* <DEDUP_REMOVED lines=9> */
[----:B------:R1:W-:Y:S01]  /*1422e0*/  LDGSTS.E [R0+0x19400], [R8.64], P4 ;  /* 0x1940000008007fae */ /* 0x0003e2000a121844 */
[----:B------:R-:W-:Y:S01]  /*1422f0*/  HMMA.1688.F32.TF32 R124, R120, R190, R124 ;  /* 0x000000be787c723c */ /* 0x000fe2000008107c */
[----:B------:R-:W-:-:S02]  /*142300*/  ISETP.GT.AND P3, PT, R116, 0x3e, PT ;  /* 0x0000003e7400780c */ /* 0x000fc40003f64270 */
[----:B------:R-:W-:Y:S01]  /*142310*/  ISETP.GT.AND P5, PT, R116, 0x42, PT ;  /* 0x000000427400780c */ /* 0x000fe20003fa4270 */
[----:B------:R-:W4:Y:S01]  /*142320*/  LDL.LU R104, [R1+0x5134] ;  /* 0x0051340001687983 */ /* 0x000f220000300800 */
[----:B------:R-:W4:Y:S01]  /*142330*/  LDL.LU R50, [R1+0x512c] ;  /* 0x00512c0001327983 */ /* 0x000f220000300800 */
[----:B-1----:R-:W-:Y:S01]  /*142340*/  MOV R8, R10 ;  /* 0x0000000a00087202 */ /* 0x002fe20000000f00 */
[----:B------:R-:W-:Y:S02]  /*142350*/  IMAD.MOV.U32 R9, RZ, RZ, R48 ;  /* 0x000000ffff097224 */ /* 0x000fe400078e0030 */
[----:B------:R-:W4:Y:S04]  /*142360*/  LDL.LU R48, [R1+0x5124] ;  /* 0x0051240001307983 */ /* 0x000f280000300800 */
[----:B------:R1:W-:Y:S02]  /*142370*/  LDGSTS.E [R0+0x19600], [R8.64], P4 ;  /* 0x1960000008007fae */ /* 0x0003e4000a121844 */
[----:B-1----:R-:W-:-:S02]  /*142380*/  SEL R9, RZ, 0x4, !P3 ;  /* 0x00000004ff097807 */ /* 0x002fc40005800000 */
[----:B------:R-:W-:Y:S02]  /*142390*/  SEL R8, RZ, 0x4, !P5 ;  /* 0x00000004ff087807 */ /* 0x000fe40006800000 */
[----:B------:R-:W-:Y:S02]  /*1423a0*/  SEL R9, R9, RZ, !P0 ;  /* 0x000000ff09097207 */ /* 0x000fe40004000000 */
[----:B------:R-:W-:Y:S02]  /*1423b0*/  SEL R8, R8, RZ, !P0 ;  /* 0x000000ff08087207 */ /* 0x000fe40004000000 */
[-C--:B--2---:R-:W-:Y:S02]  /*1423c0*/  IADD3 R49, P3, R49, R246.reuse, RZ ;  /* 0x000000f631317210 */ /* 0x084fe40007f7e0ff */
[-C--:B---3--:R-:W-:Y:S02]  /*1423d0*/  IADD3 R109, P4, R109, R246.reuse, RZ ;  /* 0x000000f66d6d7210 */ /* 0x088fe40007f9e0ff */
[----:B----4-:R-:W-:Y:S01]  /*1423e0*/  IADD3 R11, P5, R11, R246, RZ ;  /* 0x000000f60b0b7210 */ /* 0x010fe20007fbe0ff */
[----:B------:R-:W-:Y:S01]  /*1423f0*/  STL [R1+0x51b4], R49 ;  /* 0x0051b43101007387 */ /* 0x000fe20000100800 */
[----:B------:R-:W-:-:S02]  /*142400*/  IMAD.X R51, R51, 0x1, R244, P3 ;  /* 0x0000000133337824 */ /* 0x000fc400018e06f4 */
[----:B------:R-:W-:Y:S01]  /*142410*/  IMAD.X R112, R112, 0x1, R244, P4 ;  /* 0x0000000170707824 */ /* 0x000fe200020e06f4 */
[----:B------:R-:W-:Y:S01]  /*142420*/  STL [R1+0x51ac], R109 ;  /* 0x0051ac6d01007387 */ /* 0x000fe20000100800 */
[----:B------:R-:W-:Y:S02]  /*142430*/  STL [R1+0x51a4], R11 ;  /* 0x0051a40b01007387 */ /* 0x000fe40000100800 */
[----:B------:R1:W-:Y:S01]  /*142440*/  STL [R1+0x51a8], R51 ;  /* 0x0051a83301007387 */ /* 0x0003e20000100800 */
[----:B------:R-:W-:Y:S01]  /*142450*/  IADD3.X R108, R108, R244, RZ, P5, !PT ;  /* 0x000000f46c6c7210 */ /* 0x000fe20002ffe4ff */
[----:B------:R-:W-:Y:S01]  /*142460*/  STL [R1+0x51a0], R112 ;  /* 0x0051a07001007387 */ /* 0x000fe20000100800 */
[----:B------:R-:W-:Y:S02]  /*142470*/  ISETP.NE.U32.AND P3, PT, R9, RZ, PT ;  /* 0x000000ff0900720c */ /* 0x000fe40003f65070 */
[----:B------:R-:W-:Y:S01]  /*142480*/  ISETP.NE.U32.AND P4, PT, R8, RZ, PT ;  /* 0x000000ff0800720c */ /* 0x000fe20003f85070 */
[----:B------:R-:W2:Y:S01]  /*142490*/  LDL.LU.64 R190, [R1+0x6148] ;  /* 0x0061480001be7983 */ /* 0x000ea20000300a00 */
[----:B------:R-:W3:Y:S01]  /*1424a0*/  LDL.LU.64 R188, [R1+0x6140] ;  /* 0x0061400001bc7983 */ /* 0x000ee20000300a00 */
[----:B------:R-:W-:-:S02]  /*1424b0*/  IMAD.MOV.U32 R8, RZ, RZ, R49 ;  /* 0x000000ffff087224 */ /* 0x000fc400078e0031 */
[----:B------:R-:W-:Y:S01]  /*1424c0*/  IMAD.MOV.U32 R9, RZ, RZ, R51 ;  /* 0x000000ffff097224 */ /* 0x000fe200078e0033 */
[----:B------:R-:W-:Y:S01]  /*1424d0*/  IADD3 R106, P5, R106, R246, RZ ;  /* 0x000000f66a6a7210 */ /* 0x000fe20007fbe0ff */
[----:B------:R-:W4:Y:S01]  /*1424e0*/  LDL.LU R105, [R1+0x5128] ;  /* 0x0051280001697983 */ /* 0x000f220000300800 */
[----:B------:R1:W-:Y:S02]  /*1424f0*/  STL [R1+0x5198], R108 ;  /* 0x0051986c01007387 */ /* 0x0003e40000100800 */
[----:B------:R-:W-:Y:S02]  /*142500*/  STL.64 [R1+0x1cf0], R124 ;  /* 0x001cf07c01007387 */ /* 0x000fe40000100a00 */
[----:B------:R1:W-:Y:S01]  /*142510*/  STL.64 [R1+0x1cf8], R126 ;  /* 0x001cf87e01007387 */ /* 0x0003e20000100a00 */
        /* <DEDUP_REMOVED lines=12> */
[----:B------:R-:W-:-:S02]  /*1425e0*/  IMAD.MOV.U32 R9, RZ, RZ, R108 ;  /* 0x000000ffff097224 */ /* 0x000fc400078e006c */
[----:B------:R-:W-:Y:S03]  /*1425f0*/  HMMA.1688.F32.TF32 R108, R120, R110, R128 ;  /* 0x0000006e786c723c */ /* 0x000fe60000081080 */
[----:B------:R1:W-:Y:S01]  /*142600*/  LDGSTS.E [R0+0x1b400], [R8.64], P1 ;  /* 0x1b40000008007fae */ /* 0x0003e20008921844 */
[----:B------:R-:W-:Y:S01]  /*142610*/  IADD3 R104, P5, R104, R246, RZ ;  /* 0x000000f668687210 */ /* 0x000fe20007fbe0ff */
[----:B-1----:R-:W-:Y:S01]  /*142620*/  IMAD.MOV.U32 R8, RZ, RZ, R106 ;  /* 0x000000ffff087224 */ /* 0x002fe200078e006a */
[----:B------:R-:W-:-:S05]  /*142630*/  MOV R9, R107 ;  /* 0x0000006b00097202 */ /* 0x000fca0000000f00 */
[----:B------:R1:W-:Y:S01]  /*142640*/  LDGSTS.E [R0+0x1b600], [R8.64], P1 ;  /* 0x1b60000008007fae */ /* 0x0003e20008921844 */
[----:B------:R-:W-:-:S03]  /*142650*/  IADD3 R50, P1, R50, R246, RZ ;  /* 0x000000f632327210 */ /* 0x000fc60007f3e0ff */
[----:B------:R-:W-:Y:S04]  /*142660*/  STL [R1+0x5134], R104 ;  /* 0x0051346801007387 */ /* 0x000fe80000100800 */
[----:B------:R-:W-:Y:S01]  /*142670*/  STL [R1+0x512c], R50 ;  /* 0x00512c3201007387 */ /* 0x000fe20000100800 */
[----:B------:R-:W-:Y:S01]  /*142680*/  MOV R127, R182 ;  /* 0x000000b6007f7202 */ /* 0x000fe20000000f00 */
[----:B-1----:R-:W-:Y:S02]  /*142690*/  IMAD.MOV.U32 R8, RZ, RZ, R104 ;  /* 0x000000ffff087224 */ /* 0x002fe400078e0068 */
[----:B----4-:R-:W-:Y:S01]  /*1426a0*/  IMAD.X R105, R105, 0x1, R244, P5 ;  /* 0x0000000169697824 */ /* 0x010fe200028e06f4 */
[----:B------:R-:W-:-:S04]  /*1426b0*/  IADD3 R48, P5, R48, R246, RZ ;  /* 0x000000f630307210 */ /* 0x000fc80007fbe0ff */
[----:B------:R-:W-:Y:S01]  /*1426c0*/  STL [R1+0x5128], R105 ;  /* 0x0051286901007387 */ /* 0x000fe20000100800 */
[----:B--2---:R-:W-:Y:S01]  /*1426d0*/  IMAD.X R51, R51, 0x1, R244, P1 ;  /* 0x0000000133337824 */ /* 0x004fe200008e06f4 */
[----:B------:R-:W-:Y:S02]  /*1426e0*/  IADD3 R10, P1, R10, R246, RZ ;  /* 0x000000f60a0a7210 */ /* 0x000fe40007f3e0ff */
[----:B------:R-:W-:Y:S01]  /*1426f0*/  STL.64 [R1+0x1cb0], R108 ;  /* 0x001cb06c01007387 */ /* 0x000fe20000100a00 */
[----:B---3--:R-:W-:-:S03]  /*142700*/  IADD3.X R49, R49, R244, RZ, P5, !PT ;  /* 0x000000f431317210 */ /* 0x008fc60002ffe4ff */
[----:B------:R-:W-:Y:S01]  /*142710*/  STL.64 [R1+0x1cb8], R110 ;  /* 0x001cb86e01007387 */ /* 0x000fe20000100a00 */
[----:B------:R-:W-:Y:S02]  /*142720*/  STL [R1+0x5124], R48 ;  /* 0x0051243001007387 */ /* 0x000fe40000100800 */
[----:B------:R-:W-:Y:S01]  /*142730*/  IMAD.MOV.U32 R9, RZ, RZ, R105 ;  /* 0x000000ffff097224 */ /* 0x000fe200078e0069 */
[----:B------:R1:W-:Y:S01]  /*142740*/  STL [R1+0x5120], R51 ;  /* 0x0051203301007387 */ /* 0x0003e20000100800 */
[----:B------:R-:W-:Y:S02]  /*142750*/  STL [R1+0x511c], R10 ;  /* 0x00511c0a01007387 */ /* 0x000fe40000100800 */
[----:B------:R2:W-:Y:S02]  /*142760*/  STL [R1+0x5118], R49 ;  /* 0x0051183101007387 */ /* 0x0005e40000100800 */
[----:B------:R-:W-:Y:S01]  /*142770*/  IMAD.MOV.U32 R126, RZ, RZ, R191 ;  /* 0x000000ffff7e7224 */ /* 0x000fe200078e00bf */
[----:B------:R3:W-:Y:S04]  /*142780*/  LDGSTS.E [R0+0x1d000], [R8.64], P2 ;  /* 0x1d00000008007fae */ /* 0x0007e80009121844 */
[----:B------:R-:W4:Y:S01]  /*142790*/  LDL.LU R191, [R1+0x613c] ;  /* 0x00613c0001bf7983 */ /* 0x000f220000300800 */
[----:B------:R-:W4:Y:S02]  /*1427a0*/  LDL.LU R182, [R1+0x6138] ;  /* 0x0061380001b67983 */ /* 0x000f240000300800 */
[----:B---3--:R-:W-:-:S02]  /*1427b0*/  IMAD.MOV.U32 R9, RZ, RZ, R51 ;  /* 0x000000ffff097224 */ /* 0x008fc400078e0033 */
[----:B------:R-:W-:-:S05]  /*1427c0*/  IMAD.X R11, R11, 0x1, R244, P1 ;  /* 0x000000010b0b7824 */ /* 0x000fca00008e06f4 */
[----:B------:R3:W-:Y:S01]  /*1427d0*/  STL [R1+0x5110], R11 ;  /* 0x0051100b01007387 */ /* 0x0007e20000100800 */
[----:B-1----:R-:W4:Y:S02]  /*1427e0*/  LDL.LU R51, [R1+0x50b4] ;  /* 0x0050b40001337983 */ /* 0x002f240000300800 */
[----:B------:R-:W4:Y:S02]  /*1427f0*/  LDL.LU R109, [R1+0x50ac] ;  /* 0x0050ac00016d7983 */ /* 0x000f240000300800 */
[----:B------:R-:W4:Y:S01]  /*142800*/  LDL.LU R107, [R1+0x50a4] ;  /* 0x0050a400016b7983 */ /* 0x000f220000300800 */
[----:B------:R-:W4:Y:S01]  /*142810*/  LDL.LU R104, [R1+0x50a8] ;  /* 0x0050a80001687983 */ /* 0x000f220000300800 */
[----:B------:R-:W-:Y:S01]  /*142820*/  MOV R8, R50 ;  /* 0x0000003200087202 */ /* 0x000fe20000000f00 */
[----:B------:R-:W4:Y:S02]  /*142830*/  LDL.LU R112, [R1+0x50a0] ;  /* 0x0050a00001707983 */ /* 0x000f240000300800 */
[----:B------:R-:W4:Y:S01]  /*142840*/  LDL.LU R108, [R1+0x5098] ;  /* 0x00509800016c7983 */ /* 0x000f220000300800 */
[----:B------:R-:W4:Y:S04]  /*142850*/  LDL.LU R106, [R1+0x5090] ;  /* 0x00509000016a7983 */ /* 0x000f280000300800 */
[----:B------:R1:W-:Y:S02]  /*142860*/  LDGSTS.E [R0+0x1d200], [R8.64], P2 ;  /* 0x1d20000008007fae */ /* 0x0003e40009121844 */
[----:B-1----:R-:W-:-:S02]  /*142870*/  IMAD.MOV.U32 R9, RZ, RZ, R49 ;  /* 0x000000ffff097224 */ /* 0x002fc400078e0031 */
[----:B--2---:R-:W2:Y:S01]  /*142880*/  LDL.LU R49, [R1+0x509c] ;  /* 0x00509c0001317983 */ /* 0x004ea20000300800 */
[----:B------:R-:W-:Y:S01]  /*142890*/  MOV R8, R48 ;  /* 0x0000003000087202 */ /* 0x000fe20000000f00 */
[----:B------:R-:W-:Y:S01]  /*1428a0*/  HMMA.1688.F32.TF32 R124, R120, R126, R132 ;  /* 0x0000007e787c723c */ /* 0x000fe20000081084 */
[----:B------:R-:W-:-:S03]  /*1428b0*/  ISETP.GT.AND P1, PT, R116, 0x46, PT ;  /* 0x000000467400780c */ /* 0x000fc60003f24270 */
[----:B------:R1:W-:Y:S01]  /*1428c0*/  LDGSTS.E [R0+0x1d400], [R8.64], P2 ;  /* 0x1d40000008007fae */ /* 0x0003e20009121844 */
[----:B------:R-:W-:Y:S02]  /*1428d0*/  ISETP.GT.AND P5, PT, R116, 0x4a, PT ;  /* 0x0000004a7400780c */ /* 0x000fe40003fa4270 */
[----:B------:R-:W-:Y:S01]  /*1428e0*/  MOV R110, R170 ;  /* 0x000000aa006e7202 */ /* 0x000fe20000000f00 */
[----:B------:R-:W-:Y:S01]  /*1428f0*/  IMAD.MOV.U32 R111, RZ, RZ, R154 ;  /* 0x000000ffff6f7224 */ /* 0x000fe200078e009a */
[----:B------:R-:W2:Y:S01]  /*142900*/  LDL.LU R170, [R1+0x6134] ;  /* 0x0061340001aa7983 */ /* 0x000ea20000300800 */
[----:B------:R-:W2:Y:S02]  /*142910*/  LDL.LU R154, [R1+0x6130] ;  /* 0x00613000019a7983 */ /* 0x000ea40000300800 */
[----:B-1----:R-:W-:Y:S02]  /*142920*/  IMAD.MOV.U32 R8, RZ, RZ, R10 ;  /* 0x000000ffff087224 */ /* 0x002fe400078e000a */
[----:B------:R-:W-:Y:S01]  /*142930*/  IMAD.MOV.U32 R9, RZ, RZ, R11 ;  /* 0x000000ffff097224 */ /* 0x000fe200078e000b */
[----:B------:R-:W2:Y:S01]  /*142940*/  LDL.LU R10, [R1+0x5034] ;  /* 0x00503400010a7983 */ /* 0x000ea20000300800 */
[----:B---3--:R-:W3:Y:S02]  /*142950*/  LDL.LU R11, [R1+0x502c] ;  /* 0x00502c00010b7983 */ /* 0x008ee40000300800 */
[----:B------:R-:W3:Y:S01]  /*142960*/  LDL.LU R50, [R1+0x5024] ;  /* 0x0050240001327983 */ /* 0x000ee20000300800 */
[----:B------:R1:W-:Y:S02]  /*142970*/  LDGSTS.E [R0+0x1d600], [R8.64], P2 ;  /* 0x1d60000008007fae */ /* 0x0003e40009121844 */
[----:B-1----:R-:W-:-:S02]  /*142980*/  SEL R9, RZ, 0x4, !P1 ;  /* 0x00000004ff097807 */ /* 0x002fc40004800000 */
[----:B------:R-:W-:Y:S02]  /*142990*/  SEL R8, RZ, 0x4, !P5 ;  /* 0x00000004ff087807 */ /* 0x000fe40006800000 */
[----:B------:R-:W-:Y:S02]  /*1429a0*/  SEL R9, R9, RZ, !P0 ;  /* 0x000000ff09097207 */ /* 0x000fe40004000000 */
[----:B------:R-:W-:Y:S02]  /*1429b0*/  SEL R8, R8, RZ, !P0 ;  /* 0x000000ff08087207 */ /* 0x000fe40004000000 */
[-C--:B----4-:R-:W-:Y:S02]  /*1429c0*/  IADD3 R51, P1, R51, R246.reuse, RZ ;  /* 0x000000f633337210 */ /* 0x090fe40007f3e0ff */
[-C--:B------:R-:W-:Y:S02]  /*1429d0*/  IADD3 R109, P2, R109, R246.reuse, RZ ;  /* 0x000000f66d6d7210 */ /* 0x080fe40007f5e0ff */
[----:B------:R-:W-:Y:S01]  /*1429e0*/  IADD3 R107, P5, R107, R246, RZ ;  /* 0x000000f66b6b7210 */ /* 0x000fe20007fbe0ff */
[----:B------:R-:W-:Y:S01]  /*1429f0*/  IMAD.X R104, R104, 0x1, R244, P1 ;  /* 0x0000000168687824 */ /* 0x000fe200008e06f4 */
[----:B------:R-:W-:Y:S01]  /*142a00*/  IADD3.X R112, R112, R244, RZ, P2, !PT ;  /* 0x000000f470707210 */ /* 0x000fe200017fe4ff */
[----:B------:R-:W-:Y:S01]  /*142a10*/  STL [R1+0x50b4], R51 ;  /* 0x0050b43301007387 */ /* 0x000fe20000100800 */
[----:B------:R-:W-:Y:S01]  /*142a20*/  STL [R1+0x50ac], R109 ;  /* 0x0050ac6d01007387 */ /* 0x000fe20000100800 */
[----:B------:R-:W-:-:S02]  /*142a30*/  ISETP.NE.U32.AND P1, PT, R9, RZ, PT ;  /* 0x000000ff0900720c */ /* 0x000fc40003f25070 */
[----:B------:R-:W-:Y:S01]  /*142a40*/  ISETP.NE.U32.AND P2, PT, R8, RZ, PT ;  /* 0x000000ff0800720c */ /* 0x000fe20003f45070 */
[----:B------:R-:W-:Y:S01]  /*142a50*/  IMAD.X R108, R108, 0x1, R244, P5 ;  /* 0x000000016c6c7824 */ /* 0x000fe200028e06f4 */
[----:B------:R-:W-:Y:S01]  /*142a60*/  STL [R1+0x50a4], R107 ;  /* 0x0050a46b01007387 */ /* 0x000fe20000100800 */
[----:B------:R-:W-:Y:S01]  /*142a70*/  IMAD.MOV.U32 R8, RZ, RZ, R51 ;  /* 0x000000ffff087224 */ /* 0x000fe200078e0033 */
[----:B------:R-:W-:Y:S01]  /*142a80*/  MOV R9, R104 ;  /* 0x0000006800097202 */ /* 0x000fe20000000f00 */
[----:B------:R1:W-:Y:S01]  /*142a90*/  STL [R1+0x50a8], R104 ;  /* 0x0050a86801007387 */ /* 0x0003e20000100800 */
[----:B------:R-:W-:Y:S01]  /*142aa0*/  STL [R1+0x50a0], R112 ;  /* 0x0050a07001007387 */ /* 0x000fe20000100800 */
[----:B------:R-:W4:Y:S02]  /*142ab0*/  LDL.LU R105, [R1+0x5028] ;  /* 0x0050280001697983 */ /* 0x000f240000300800 */
[----:B------:R-:W-:Y:S02]  /*142ac0*/  STL [R1+0x5098], R108 ;  /* 0x0050986c01007387 */ /* 0x000fe40000100800 */
[----:B------:R-:W-:Y:S01]  /*142ad0*/  STL.64 [R1+0x1c90], R124 ;  /* 0x001c907c01007387 */ /* 0x000fe20000100a00 */
[----:B------:R2:W-:Y:S02]  /*142ae0*/  LDGSTS.E [R0+0x1f000], [R8.64], P3 ;  /* 0x1f00000008007fae */ /* 0x0005e40009921844 */
[----:B--2---:R-:W-:-:S02]  /*142af0*/  IADD3 R49, P5, R49, R246, RZ ;  /* 0x000000f631317210 */ /* 0x004fc40007fbe0ff */
[----:B------:R-:W-:Y:S01]  /*142b00*/  STL.64 [R1+0x1c98], R126 ;  /* 0x001c987e01007387 */ /* 0x000fe20000100a00 */
[----:B------:R-:W2:Y:S03]  /*142b10*/  LDL.LU R48, [R1+0x501c] ;  /* 0x00501c0001307983 */ /* 0x000ea60000300800 */
[----:B------:R3:W-:Y:S01]  /*142b20*/  STL [R1+0x509c], R49 ;  /* 0x00509c3101007387 */ /* 0x0007e20000100800 */
[----:B-1----:R-:W2:Y:S02]  /*142b30*/  LDL.LU R104, [R1+0x5020] ;  /* 0x0050200001687983 */ /* 0x002ea40000300800 */
[----:B------:R-:W2:Y:S02]  /*142b40*/  LDL.LU R51, [R1+0x5018] ;  /* 0x0050180001337983 */ /* 0x000ea40000300800 */
[----:B------:R-:W-:Y:S01]  /*142b50*/  IMAD.MOV.U32 R8, RZ, RZ, R109 ;  /* 0x000000ffff087224 */ /* 0x000fe200078e006d */
[----:B------:R-:W-:Y:S01]  /*142b60*/  MOV R9, R112 ;  /* 0x0000007000097202 */ /* 0x000fe20000000f00 */
[----:B------:R-:W-:-:S04]  /*142b70*/  IMAD.X R106, R106, 0x1, R244, P5 ;  /* 0x000000016a6a7824 */ /* 0x000fc800028e06f4 */
[----:B------:R1:W-:Y:S04]  /*142b80*/  LDGSTS.E [R0+0x1f200], [R8.64], P3 ;  /* 0x1f20000008007fae */ /* 0x0003e80009921844 */
[----:B------:R-:W-:Y:S01]  /*142b90*/  STL [R1+0x5090], R106 ;  /* 0x0050906a01007387 */ /* 0x000fe20000100800 */
[----:B-1----:R-:W-:Y:S02]  /*142ba0*/  IMAD.MOV.U32 R8, RZ, RZ, R107 ;  /* 0x000000ffff087224 */ /* 0x002fe400078e006b */
[----:B------:R-:W-:-:S05]  /*142bb0*/  IMAD.MOV.U32 R9, RZ, RZ, R108 ;  /* 0x000000ffff097224 */ /* 0x000fca00078e006c */
[----:B------:R1:W-:Y:S02]  /*142bc0*/  LDGSTS.E [R0+0x1f400], [R8.64], P3 ;  /* 0x1f40000008007fae */ /* 0x0003e40009921844 */
[----:B-1----:R-:W-:Y:S02]  /*142bd0*/  MOV R8, R49 ;  /* 0x0000003100087202 */ /* 0x002fe40000000f00 */
[----:B---3--:R-:W3:Y:S01]  /*142be0*/  LDL.LU R49, [R1+0x5010] ;  /* 0x0050100001317983 */ /* 0x008ee20000300800 */
[----:B------:R-:W-:Y:S01]  /*142bf0*/  HMMA.1688.F32.TF32 R108, R120, R110, R136 ;  /* 0x0000006e786c723c */ /* 0x000fe20000081088 */
[----:B------:R-:W-:Y:S01]  /*142c00*/  IADD3 R10, P5, R10, R246, RZ ;  /* 0x000000f60a0a7210 */ /* 0x000fe20007fbe0ff */
[----:B------:R-:W-:-:S05]  /*142c10*/  IMAD.MOV.U32 R9, RZ, RZ, R106 ;  /* 0x000000ffff097224 */ /* 0x000fca00078e006a */
[----:B------:R1:W-:Y:S01]  /*142c20*/  LDGSTS.E [R0+0x1f600], [R8.64], P3 ;  /* 0x1f60000008007fae */ /* 0x0003e20009921844 */
[----:B------:R-:W-:-:S03]  /*142c30*/  IADD3 R11, P3, R11, R246, RZ ;  /* 0x000000f60b0b7210 */ /* 0x000fc60007f7e0ff */
[----:B------:R1:W-:Y:S04]  /*142c40*/  STL [R1+0x5034], R10 ;  /* 0x0050340a01007387 */ /* 0x0003e80000100800 */
[----:B------:R2:W-:Y:S01]  /*142c50*/  STL [R1+0x502c], R11 ;  /* 0x00502c0b01007387 */ /* 0x0005e20000100800 */
[----:B-1----:R-:W-:Y:S02]  /*142c60*/  IMAD.MOV.U32 R8, RZ, RZ, R10 ;  /* 0x000000ffff087224 */ /* 0x002fe400078e000a */
[----:B----4-:R-:W-:Y:S01]  /*142c70*/  IMAD.X R105, R105, 0x1, R244, P5 ;  /* 0x0000000169697824 */ /* 0x010fe200028e06f4 */
[----:B------:R-:W-:-:S04]  /*142c80*/  IADD3 R50, P5, R50, R246, RZ ;  /* 0x000000f632327210 */ /* 0x000fc80007fbe0ff */
[----:B------:R-:W-:Y:S01]  /*142c90*/  MOV R9, R105 ;  /* 0x0000006900097202 */ /* 0x000fe20000000f00 */
[----:B------:R-:W-:Y:S01]  /*142ca0*/  STL [R1+0x5028], R105 ;  /* 0x0050286901007387 */ /* 0x000fe20000100800 */
[----:B------:R-:W-:Y:S02]  /*142cb0*/  STL.64 [R1+0x1c20], R108 ;  /* 0x001c206c01007387 */ /* 0x000fe40000100a00 */
[----:B------:R-:W-:Y:S01]  /*142cc0*/  STL.64 [R1+0x1c28], R110 ;  /* 0x001c286e01007387 */ /* 0x000fe20000100a00 */
[----:B--2---:R-:W-:Y:S01]  /*142cd0*/  IADD3.X R104, R104, R244, RZ, P3, !PT ;  /* 0x000000f468687210 */ /* 0x004fe20001ffe4ff */
[----:B------:R-:W-:Y:S02]  /*142ce0*/  IADD3 R48, P3, R48, R246, RZ ;  /* 0x000000f630307210 */ /* 0x000fe40007f7e0ff */
[----:B------:R-:W-:Y:S01]  /*142cf0*/  IMAD.X R51, R51, 0x1, R244, P5 ;  /* 0x0000000133337824 */ /* 0x000fe200028e06f4 */
[----:B------:R1:W-:Y:S04]  /*142d00*/  STL [R1+0x5024], R50 ;  /* 0x0050243201007387 */ /* 0x0003e80000100800 */
[----:B------:R2:W-:Y:S01]  /*142d10*/  LDGSTS.E [R0+0x21000], [R8.64], P4 ;  /* 0x2100000008007fae */ /* 0x0005e2000a121844 */
[----:B------:R-:W-:Y:S02]  /*142d20*/  STL [R1+0x5020], R104 ;  /* 0x0050206801007387 */ /* 0x000fe40000100800 */
[----:B------:R-:W4:Y:S02]  /*142d30*/  LDL.LU R10, [R1+0x4fb4] ;  /* 0x004fb400010a7983 */ /* 0x000f240000300800 */
[----:B------:R-:W-:Y:S01]  /*142d40*/  STL [R1+0x501c], R48 ;  /* 0x00501c3001007387 */ /* 0x000fe20000100800 */
[----:B------:R1:W-:Y:S01]  /*142d50*/  STL [R1+0x5018], R51 ;  /* 0x0050183301007387 */ /* 0x0003e20000100800 */
[----:B------:R-:W4:Y:S02]  /*142d60*/  LDL.LU R119, [R1+0x4fa8] ;  /* 0x004fa80001777983 */ /* 0x000f240000300800 */
[----:B------:R-:W4:Y:S02]  /*142d70*/  LDL.LU R118, [R1+0x4fa0] ;  /* 0x004fa00001767983 */ /* 0x000f240000300800 */
[----:B--2---:R-:W-:-:S02]  /*142d80*/  IMAD.MOV.U32 R8, RZ, RZ, R11 ;  /* 0x000000ffff087224 */ /* 0x004fc400078e000b */
[----:B------:R-:W-:Y:S01]  /*142d90*/  IMAD.MOV.U32 R9, RZ, RZ, R104 ;  /* 0x000000ffff097224 */ /* 0x000fe200078e0068 */
[----:B------:R-:W2:Y:S01]  /*142da0*/  LDL.LU R11, [R1+0x4fac] ;  /* 0x004fac00010b7983 */ /* 0x000ea20000300800 */
[----:B------:R-:W2:Y:S03]  /*142db0*/  LDL.LU R113, [R1+0x4f98] ;  /* 0x004f980001717983 */ /* 0x000ea60000300800 */
[----:B------:R1:W-:Y:S02]  /*142dc0*/  LDGSTS.E [R0+0x21200], [R8.64], P4 ;  /* 0x2120000008007fae */ /* 0x0003e4000a121844 */
[----:B-1----:R-:W-:Y:S02]  /*142dd0*/  IMAD.MOV.U32 R8, RZ, RZ, R50 ;  /* 0x000000ffff087224 */ /* 0x002fe400078e0032 */
[----:B------:R-:W-:Y:S01]  /*142de0*/  IMAD.MOV.U32 R9, RZ, RZ, R51 ;  /* 0x000000ffff097224 */ /* 0x000fe200078e0033 */
[----:B------:R-:W-:Y:S01]  /*142df0*/  MOV R50, R171 ;  /* 0x000000ab00327202 */ /* 0x000fe20000000f00 */
[----:B------:R-:W-:Y:S01]  /*142e00*/  IMAD.MOV.U32 R51, RZ, RZ, R155 ;  /* 0x000000ffff337224 */ /* 0x000fe200078e009b */
[----:B------:R-:W2:Y:S01]  /*142e10*/  LDL.LU R171, [R1+0x612c] ;  /* 0x00612c0001ab7983 */ /* 0x000ea20000300800 */
[----:B------:R-:W2:Y:S03]  /*142e20*/  LDL.LU R155, [R1+0x6128] ;  /* 0x00612800019b7983 */ /* 0x000ea60000300800 */
[----:B------:R1:W-:Y:S01]  /*142e30*/  LDGSTS.E [R0+0x21400], [R8.64], P4 ;  /* 0x2140000008007fae */ /* 0x0003e2000a121844 */
[----:B---3--:R-:W-:-:S05]  /*142e40*/  IADD3.X R49, R49, R244, RZ, P3, !PT ;  /* 0x000000f431317210 */ /* 0x008fca0001ffe4ff */
[----:B------:R-:W-:Y:S01]  /*142e50*/  STL [R1+0x5010], R49 ;  /* 0x0050103101007387 */ /* 0x000fe20000100800 */
[----:B------:R-:W3:Y:S02]  /*142e60*/  LDL.LU R112, [R1+0x4fa4] ;  /* 0x004fa40001707983 */ /* 0x000ee40000300800 */
[----:B------:R-:W3:Y:S02]  /*142e70*/  LDL.LU R111, [R1+0x4f90] ;  /* 0x004f9000016f7983 */ /* 0x000ee40000300800 */
[----:B------:R-:W3:Y:S02]  /*142e80*/  LDL.LU R110, [R1+0x4f9c] ;  /* 0x004f9c00016e7983 */ /* 0x000ee40000300800 */
[----:B-1----:R-:W-:Y:S01]  /*142e90*/  IMAD.MOV.U32 R8, RZ, RZ, R48 ;  /* 0x000000ffff087224 */ /* 0x002fe200078e0030 */
[----:B------:R-:W-:Y:S02]  /*142ea0*/  MOV R9, R49 ;  /* 0x0000003100097202 */ /* 0x000fe40000000f00 */
[----:B------:R-:W-:-:S02]  /*142eb0*/  ISETP.GT.AND P3, PT, R116, 0x4e, PT ;  /* 0x0000004e7400780c */ /* 0x000fc40003f64270 */
[----:B------:R-:W-:Y:S01]  /*142ec0*/  ISETP.GT.AND P5, PT, R116, 0x52, PT ;  /* 0x000000527400780c */ /* 0x000fe20003fa4270 */
[----:B------:R-:W-:Y:S02]  /*142ed0*/  IMAD.MOV.U32 R114, RZ, RZ, R228 ;  /* 0x000000ffff727224 */ /* 0x000fe400078e00e4 */
[----:B------:R-:W-:Y:S01]  /*142ee0*/  IMAD.MOV.U32 R115, RZ, RZ, R229 ;  /* 0x000000ffff737224 */ /* 0x000fe200078e00e5 */
[----:B------:R1:W5:Y:S04]  /*142ef0*/  LDL.LU R228, [R1+0x6124] ;  /* 0x0061240001e47983 */ /* 0x0003680000300800 */
[----:B------:R1:W-:Y:S01]  /*142f00*/  LDGSTS.E [R0+0x21600], [R8.64], P4 ;  /* 0x2160000008007fae */ /* 0x0003e2000a121844 */
[----:B------:R1:W5:Y:S02]  /*142f10*/  LDL.LU R229, [R1+0x6120] ;  /* 0x0061200001e57983 */ /* 0x0003640000300800 */
[----:B------:R-:W3:Y:S02]  /*142f20*/  LDL.LU R109, [R1+0x4f28] ;  /* 0x004f2800016d7983 */ /* 0x000ee40000300800 */
[----:B------:R-:W3:Y:S01]  /*142f30*/  LDL.LU R108, [R1+0x4f34] ;  /* 0x004f3400016c7983 */ /* 0x000ee20000300800 */
[----:B------:R-:W3:Y:S01]  /*142f40*/  LDL.LU R107, [R1+0x4f20] ;  /* 0x004f2000016b7983 */ /* 0x000ee20000300800 */
[----:B------:R-:W3:Y:S02]  /*142f50*/  LDL.LU R106, [R1+0x4f2c] ;  /* 0x004f2c00016a7983 */ /* 0x000ee40000300800 */
[----:B------:R-:W3:Y:S02]  /*142f60*/  LDL.LU R105, [R1+0x4f18] ;  /* 0x004f180001697983 */ /* 0x000ee40000300800 */
[----:B------:R-:W3:Y:S01]  /*142f70*/  LDL.LU R104, [R1+0x4f24] ;  /* 0x004f240001687983 */ /* 0x000ee20000300800 */
[----:B-1----:R-:W-:-:S02]  /*142f80*/  SEL R9, RZ, 0x4, !P3 ;  /* 0x00000004ff097807 */ /* 0x002fc40005800000 */
[----:B------:R-:W-:-:S04]  /*142f90*/  SEL R8, RZ, 0x4, !P5 ;  /* 0x00000004ff087807 */ /* 0x000fc80006800000 */
[----:B------:R-:W-:Y:S02]  /*142fa0*/  SEL R8, R8, RZ, !P0 ;  /* 0x000000ff08087207 */ /* 0x000fe40004000000 */
[----:B------:R-:W-:Y:S02]  /*142fb0*/  SEL R9, R9, RZ, !P0 ;  /* 0x000000ff09097207 */ /* 0x000fe40004000000 */
[----:B----4-:R-:W-:-:S04]  /*142fc0*/  IADD3 R10, P3, R10, R246, RZ ;  /* 0x000000f60a0a7210 */ /* 0x010fc80007f7e0ff */
[----:B------:R-:W-:Y:S01]  /*142fd0*/  IADD3.X R119, R119, R244, RZ, P3, !PT ;  /* 0x000000f477777210 */ /* 0x000fe20001ffe4ff */
[----:B------:R1:W-:Y:S01]  /*142fe0*/  STL [R1+0x4fb4], R10 ;  /* 0x004fb40a01007387 */ /* 0x0003e20000100800 */
[----:B--2---:R-:W-:-:S05]  /*142ff0*/  IADD3 R11, P4, R11, R246, RZ ;  /* 0x000000f60b0b7210 */ /* 0x004fca0007f9e0ff */
[----:B------:R-:W-:Y:S01]  /*143000*/  IMAD.X R118, R118, 0x1, R244, P4 ;  /* 0x0000000176767824 */ /* 0x000fe200020e06f4 */
[----:B------:R2:W-:Y:S01]  /*143010*/  STL [R1+0x4fac], R11 ;  /* 0x004fac0b01007387 */ /* 0x0005e20000100800 */
[----:B------:R-:W-:Y:S01]  /*143020*/  ISETP.NE.U32.AND P4, PT, R8, RZ, PT ;  /* 0x000000ff0800720c */ /* 0x000fe20003f85070 */
[----:B------:R-:W-:Y:S01]  /*143030*/  MOV R8, R10 ;  /* 0x0000000a00087202 */ /* 0x000fe20000000f00 */
[----:B---3--:R-:W-:-:S05]  /*143040*/  IADD3 R112, P5, R112, R246, RZ ;  /* 0x000000f670707210 */ /* 0x008fca0007fbe0ff */
[----:B------:R-:W-:Y:S01]  /*143050*/  IMAD.X R113, R113, 0x1, R244, P5 ;  /* 0x0000000171717824 */ /* 0x000fe200028e06f4 */
[----:B------:R-:W-:Y:S01]  /*143060*/  STL [R1+0x4fa4], R112 ;  /* 0x004fa47001007387 */ /* 0x000fe20000100800 */
[----:B------:R-:W-:Y:S02]  /*143070*/  STL [R1+0x4fa8], R119 ;  /* 0x004fa87701007387 */ /* 0x000fe40000100800 */
[----:B------:R-:W-:Y:S01]  /*143080*/  STL [R1+0x4fa0], R118 ;  /* 0x004fa07601007387 */ /* 0x000fe20000100800 */
[----:B------:R-:W-:Y:S01]  /*143090*/  STL [R1+0x4f98], R113 ;  /* 0x004f987101007387 */ /* 0x000fe20000100800 */
[----:B-1----:R-:W3:Y:S01]  /*1430a0*/  LDL.LU R10, [R1+0x4f1c] ;  /* 0x004f1c00010a7983 */ /* 0x002ee20000300800 */
[----:B------:R-:W-:Y:S01]  /*1430b0*/  ISETP.NE.U32.AND P3, PT, R9, RZ, PT ;  /* 0x000000ff0900720c */ /* 0x000fe20003f65070 */
[----:B------:R-:W-:Y:S01]  /*1430c0*/  IMAD.MOV.U32 R9, RZ, RZ, R119 ;  /* 0x000000ffff097224 */ /* 0x000fe200078e0077 */
[----:B------:R-:W-:-:S04]  /*1430d0*/  IADD3 R110, P5, R110, R246, RZ ;  /* 0x000000f66e6e7210 */ /* 0x000fc80007fbe0ff */
[----:B------:R1:W-:Y:S04]  /*1430e0*/  LDGSTS.E [R0+0x23000], [R8.64], P1 ;  /* 0x2300000008007fae */ /* 0x0003e80008921844 */
[----:B------:R4:W-:Y:S01]  /*1430f0*/  STL [R1+0x4f9c], R110 ;  /* 0x004f9c6e01007387 */ /* 0x0009e20000100800 */
[----:B-1----:R-:W-:-:S03]  /*143100*/  MOV R8, R11 ;  /* 0x0000000b00087202 */ /* 0x002fc60000000f00 */
[----:B--2---:R-:W2:Y:S01]  /*143110*/  LDL.LU R11, [R1+0x4f10] ;  /* 0x004f1000010b7983 */ /* 0x004ea20000300800 */
[----:B------:R-:W-:Y:S02]  /*143120*/  IMAD.MOV.U32 R9, RZ, RZ, R118 ;  /* 0x000000ffff097224 */ /* 0x000fe400078e0076 */
[----:B------:R-:W-:-:S03]  /*143130*/  IMAD.X R111, R111, 0x1, R244, P5 ;  /* 0x000000016f6f7824 */ /* 0x000fc600028e06f4 */
[----:B------:R1:W-:Y:S01]  /*143140*/  LDGSTS.E [R0+0x23200], [R8.64], P1 ;  /* 0x2320000008007fae */ /* 0x0003e20008921844 */
[----:B------:R-:W-:Y:S01]  /*143150*/  IADD3 R108, P5, R108, R246, RZ ;  /* 0x000000f66c6c7210 */ /* 0x000fe20007fbe0ff */
[----:B-1----:R-:W-:Y:S01]  /*143160*/  IMAD.MOV.U32 R8, RZ, RZ, R112 ;  /* 0x000000ffff087224 */ /* 0x002fe200078e0070 */
[----:B------:R-:W-:-:S05]  /*143170*/  MOV R9, R113 ;  /* 0x0000007100097202 */ /* 0x000fca0000000f00 */
[----:B------:R1:W-:Y:S01]  /*143180*/  LDGSTS.E [R0+0x23400], [R8.64], P1 ;  /* 0x2340000008007fae */ /* 0x0003e20008921844 */
[----:B------:R-:W-:Y:S01]  /*143190*/  IADD3.X R109, R109, R244, RZ, P5, !PT ;  /* 0x000000f46d6d7210 */ /* 0x000fe20002ffe4ff */
[----:B------:R-:W-:Y:S02]  /*1431a0*/  IADD3 R104, P5, R104, R246, RZ ;  /* 0x000000f668687210 */ /* 0x000fe40007fbe0ff */
[----:B-1----:R-:W-:Y:S02]  /*1431b0*/  IMAD.MOV.U32 R8, RZ, RZ, R110 ;  /* 0x000000ffff087224 */ /* 0x002fe400078e006e */
[----:B------:R-:W-:-:S05]  /*1431c0*/  IMAD.MOV.U32 R9, RZ, RZ, R111 ;  /* 0x000000ffff097224 */ /* 0x000fca00078e006f */
[----:B------:R1:W-:Y:S01]  /*1431d0*/  LDGSTS.E [R0+0x23600], [R8.64], P1 ;  /* 0x2360000008007fae */ /* 0x0003e20008921844 */
[----:B------:R-:W-:-:S03]  /*1431e0*/  IADD3 R106, P1, R106, R246, RZ ;  /* 0x000000f66a6a7210 */ /* 0x000fc60007f3e0ff */
[----:B------:R1:W-:Y:S01]  /*1431f0*/  STL [R1+0x4f90], R111 ;  /* 0x004f906f01007387 */ /* 0x0003e20000100800 */
[----:B------:R-:W-:Y:S02]  /*143200*/  STL [R1+0x4f34], R108 ;  /* 0x004f346c01007387 */ /* 0x000fe40000100800 */
[--C-:B------:R-:W-:Y:S01]  /*143210*/  IMAD.X R107, R107, 0x1, R244.reuse, P1 ;  /* 0x000000016b6b7824 */ /* 0x100fe200008e06f4 */
[----:B------:R-:W-:Y:S01]  /*143220*/  STL [R1+0x4f2c], R106 ;  /* 0x004f2c6a01007387 */ /* 0x000fe20000100800 */
[----:B------:R-:W-:Y:S02]  /*143230*/  STL [R1+0x4f28], R109 ;  /* 0x004f286d01007387 */ /* 0x000fe40000100800 */
[----:B----4-:R-:W3:Y:S02]  /*143240*/  LDL.LU R110, [R1+0x4eb4] ;  /* 0x004eb400016e7983 */ /* 0x010ee40000300800 */
[----:B------:R-:W-:Y:S01]  /*143250*/  IMAD.X R105, R105, 0x1, R244, P5 ;  /* 0x0000000169697824 */ /* 0x000fe200028e06f4 */
[----:B------:R-:W-:Y:S01]  /*143260*/  STL [R1+0x4f24], R104 ;  /* 0x004f246801007387 */ /* 0x000fe20000100800 */
[----:B------:R3:W-:Y:S02]  /*143270*/  STL [R1+0x4f20], R107 ;  /* 0x004f206b01007387 */ /* 0x0007e40000100800 */
[----:B------:R-:W3:Y:S01]  /*143280*/  LDL.LU R113, [R1+0x4eac] ;  /* 0x004eac0001717983 */ /* 0x000ee20000300800 */
[----:B-1----:R-:W-:Y:S01]  /*143290*/  MOV R8, R108 ;  /* 0x0000006c00087202 */ /* 0x002fe20000000f00 */
[----:B------:R-:W-:-:S02]  /*1432a0*/  IMAD.MOV.U32 R9, RZ, RZ, R109 ;  /* 0x000000ffff097224 */ /* 0x000fc400078e006d */
[----:B------:R-:W-:Y:S02]  /*1432b0*/  IMAD.MOV.U32 R126, RZ, RZ, R230 ;  /* 0x000000ffff7e7224 */ /* 0x000fe400078e00e6 */
[----:B------:R-:W-:Y:S01]  /*1432c0*/  IMAD.MOV.U32 R127, RZ, RZ, R231 ;  /* 0x000000ffff7f7224 */ /* 0x000fe200078e00e7 */
[----:B------:R1:W-:Y:S02]  /*1432d0*/  LDGSTS.E [R0+0x25000], [R8.64], P2 ;  /* 0x2500000008007fae */ /* 0x0003e40009121844 */
[----:B-1----:R-:W-:Y:S02]  /*1432e0*/  MOV R9, R107 ;  /* 0x0000006b00097202 */ /* 0x002fe40000000f00 */
[----:B---3--:R-:W-:-:S05]  /*1432f0*/  IADD3 R10, P1, R10, R246, RZ ;  /* 0x000000f60a0a7210 */ /* 0x008fca0007f3e0ff */
[----:B------:R1:W-:Y:S01]  /*143300*/  STL [R1+0x4f1c], R10 ;  /* 0x004f1c0a01007387 */ /* 0x0003e20000100800 */
[----:B------:R3:W-:Y:S02]  /*143310*/  STL [R1+0x4f18], R105 ;  /* 0x004f186901007387 */ /* 0x0007e40000100800 */
[----:B------:R-:W4:Y:S02]  /*143320*/  LDL.LU R111, [R1+0x4ea4] ;  /* 0x004ea400016f7983 */ /* 0x000f240000300800 */
[----:B------:R-:W4:Y:S01]  /*143330*/  LDL.LU R119, [R1+0x4ea8] ;  /* 0x004ea80001777983 */ /* 0x000f220000300800 */
[----:B------:R-:W4:Y:S01]  /*143340*/  LDL.LU R118, [R1+0x4ea0] ;  /* 0x004ea00001767983 */ /* 0x000f220000300800 */
[----:B------:R-:W4:Y:S02]  /*143350*/  LDL.LU R112, [R1+0x4e98] ;  /* 0x004e980001707983 */ /* 0x000f240000300800 */
[----:B------:R-:W4:Y:S02]  /*143360*/  LDL.LU R107, [R1+0x4e9c] ;  /* 0x004e9c00016b7983 */ /* 0x000f240000300800 */
[----:B------:R1:W5:Y:S01]  /*143370*/  LDL.LU R230, [R1+0x611c] ;  /* 0x00611c0001e67983 */ /* 0x0003620000300800 */
[----:B------:R1:W5:Y:S01]  /*143380*/  LDL.LU R231, [R1+0x6118] ;  /* 0x0061180001e77983 */ /* 0x0003620000300800 */
[----:B--2---:R-:W-:-:S05]  /*143390*/  IMAD.X R11, R11, 0x1, R244, P1 ;  /* 0x000000010b0b7824 */ /* 0x004fca00008e06f4 */
[----:B------:R2:W-:Y:S01]  /*1433a0*/  STL [R1+0x4f10], R11 ;  /* 0x004f100b01007387 */ /* 0x0005e20000100800 */
[----:B------:R-:W4:Y:S02]  /*1433b0*/  LDL.LU R109, [R1+0x4e90] ;  /* 0x004e9000016d7983 */ /* 0x000f240000300800 */
[----:B------:R-:W-:-:S05]  /*1433c0*/  IMAD.MOV.U32 R8, RZ, RZ, R106 ;  /* 0x000000ffff087224 */ /* 0x000fca00078e006a */
[----:B------:R1:W-:Y:S01]  /*1433d0*/  LDGSTS.E [R0+0x25200], [R8.64], P2 ;  /* 0x2520000008007fae */ /* 0x0003e20009121844 */
[C---:B------:R-:W-:Y:S02]  /*1433e0*/  ISETP.GT.AND P1, PT, R116.reuse, 0x56, PT ;  /* 0x000000567400780c */ /* 0x040fe40003f24270 */
[----:B------:R-:W-:Y:S01]  /*1433f0*/  ISETP.GT.AND P5, PT, R116, 0x5a, PT ;  /* 0x0000005a7400780c */ /* 0x000fe20003fa4270 */
[----:B-1----:R-:W-:Y:S01]  /*143400*/  IMAD.MOV.U32 R8, RZ, RZ, R104 ;  /* 0x000000ffff087224 */ /* 0x002fe200078e0068 */
[----:B------:R-:W-:-:S05]  /*143410*/  MOV R9, R105 ;  /* 0x0000006900097202 */ /* 0x000fca0000000f00 */
[----:B------:R1:W-:Y:S01]  /*143420*/  LDGSTS.E [R0+0x25400], [R8.64], P2 ;  /* 0x2540000008007fae */ /* 0x0003e20009121844 */
[----:B------:R-:W-:Y:S01]  /*143430*/  HMMA.1688.F32.TF32 R44, R120, R114, R44 ;  /* 0x00000072782c723c */ /* 0x000fe2000008102c */
[----:B-1----:R-:W-:Y:S01]  /*143440*/  MOV R8, R10 ;  /* 0x0000000a00087202 */ /* 0x002fe20000000f00 */
[----:B------:R-:W-:-:S05]  /*143450*/  IMAD.MOV.U32 R9, RZ, RZ, R11 ;  /* 0x000000ffff097224 */ /* 0x000fca00078e000b */
[----:B------:R-:W-:Y:S01]  /*143460*/  IMAD.MOV.U32 R114, RZ, RZ, R183 ;  /* 0x000000ffff727224 */ /* 0x000fe200078e00b7 */
[----:B------:R-:W-:Y:S01]  /*143470*/  MOV R115, R172 ;  /* 0x000000ac00737202 */ /* 0x000fe20000000f00 */
[----:B------:R-:W4:Y:S04]  /*143480*/  LDL.LU R183, [R1+0x6114] ;  /* 0x0061140001b77983 */ /* 0x000f280000300800 */
[----:B------:R1:W-:Y:S01]  /*143490*/  LDGSTS.E [R0+0x25600], [R8.64], P2 ;  /* 0x2560000008007fae */ /* 0x0003e20009121844 */
[----:B------:R-:W4:Y:S02]  /*1434a0*/  LDL.LU R172, [R1+0x6110] ;  /* 0x0061100001ac7983 */ /* 0x000f240000300800 */
[----:B------:R-:W4:Y:S02]  /*1434b0*/  LDL.LU R108, [R1+0x4e28] ;  /* 0x004e2800016c7983 */ /* 0x000f240000300800 */
[----:B------:R-:W4:Y:S01]  /*1434c0*/  LDL.LU R10, [R1+0x4e34] ;  /* 0x004e3400010a7983 */ /* 0x000f220000300800 */
[----:B---3--:R-:W2:Y:S02]  /*1434d0*/  LDL.LU R105, [R1+0x4e20] ;  /* 0x004e200001697983 */ /* 0x008ea40000300800 */
[----:B--2---:R-:W2:Y:S02]  /*1434e0*/  LDL.LU R11, [R1+0x4e2c] ;  /* 0x004e2c00010b7983 */ /* 0x004ea40000300800 */
[----:B------:R-:W2:Y:S01]  /*1434f0*/  LDL.LU R104, [R1+0x4e24] ;  /* 0x004e240001687983 */ /* 0x000ea20000300800 */
[----:B------:R-:W2:Y:S01]  /*143500*/  LDL.LU R106, [R1+0x4e1c] ;  /* 0x004e1c00016a7983 */ /* 0x000ea20000300800 */
[----:B------:R-:W-:-:S02]  /*143510*/  IADD3 R113, P2, R113, R246, RZ ;  /* 0x000000f671717210 */ /* 0x000fc40007f5e0ff */
[----:B-1----:R-:W-:Y:S01]  /*143520*/  SEL R9, RZ, 0x4, !P1 ;  /* 0x00000004ff097807 */ /* 0x002fe20004800000 */
[-C--:B------:R-:W-:Y:S01]  /*143530*/  IADD3 R110, P1, R110, R246.reuse, RZ ;  /* 0x000000f66e6e7210 */ /* 0x080fe20007f3e0ff */
[----:B------:R-:W-:Y:S02]  /*143540*/  SEL R8, RZ, 0x4, !P5 ;  /* 0x00000004ff087807 */ /* 0x000fe40006800000 */
[----:B------:R-:W-:Y:S02]  /*143550*/  SEL R9, R9, RZ, !P0 ;  /* 0x000000ff09097207 */ /* 0x000fe40004000000 */
[----:B------:R-:W-:Y:S01]  /*143560*/  SEL R8, R8, RZ, !P0 ;  /* 0x000000ff08087207 */ /* 0x000fe20004000000 */
[----:B------:R1:W-:Y:S01]  /*143570*/  STL [R1+0x4eb4], R110 ;  /* 0x004eb46e01007387 */ /* 0x0003e20000100800 */
[----:B------:R-:W-:Y:S01]  /*143580*/  STL [R1+0x4eac], R113 ;  /* 0x004eac7101007387 */ /* 0x000fe20000100800 */
[----:B----4-:R-:W-:Y:S01]  /*143590*/  IADD3 R111, P5, R111, R246, RZ ;  /* 0x000000f66f6f7210 */ /* 0x010fe20007fbe0ff */
[----:B------:R-:W-:-:S02]  /*1435a0*/  IMAD.X R119, R119, 0x1, R244, P1 ;  /* 0x0000000177777824 */ /* 0x000fc400008e06f4 */
[----:B------:R-:W-:Y:S01]  /*1435b0*/  IMAD.X R118, R118, 0x1, R244, P2 ;  /* 0x0000000176767824 */ /* 0x000fe200010e06f4 */
[----:B------:R-:W-:Y:S02]  /*1435c0*/  ISETP.NE.U32.AND P1, PT, R9, RZ, PT ;  /* 0x000000ff0900720c */ /* 0x000fe40003f25070 */
[----:B------:R-:W-:Y:S01]  /*1435d0*/  ISETP.NE.U32.AND P2, PT, R8, RZ, PT ;  /* 0x000000ff0800720c */ /* 0x000fe20003f45070 */
[----:B------:R-:W-:Y:S02]  /*1435e0*/  IMAD.MOV.U32 R8, RZ, RZ, R110 ;  /* 0x000000ffff087224 */ /* 0x000fe400078e006e */
[----:B------:R-:W-:Y:S01]  /*1435f0*/  IMAD.MOV.U32 R9, RZ, RZ, R119 ;  /* 0x000000ffff097224 */ /* 0x000fe200078e0077 */
[----:B------:R-:W-:Y:S01]  /*143600*/  IADD3.X R112, R112, R244, RZ, P5, !PT ;  /* 0x000000f470707210 */ /* 0x000fe20002ffe4ff */
[----:B------:R-:W-:Y:S01]  /*143610*/  STL [R1+0x4ea4], R111 ;  /* 0x004ea46f01007387 */ /* 0x000fe20000100800 */
[----:B------:R-:W-:Y:S02]  /*143620*/  STL [R1+0x4ea8], R119 ;  /* 0x004ea87701007387 */ /* 0x000fe40000100800 */
[----:B------:R-:W-:Y:S01]  /*143630*/  STL [R1+0x4ea0], R118 ;  /* 0x004ea07601007387 */ /* 0x000fe20000100800 */
[----:B------:R4:W-:Y:S04]  /*143640*/  LDGSTS.E [R0+0x27000], [R8.64], P3 ;  /* 0x2700000008007fae */ /* 0x0009e80009921844 */
[----:B------:R-:W-:Y:S01]  /*143650*/  STL [R1+0x4e98], R112 ;  /* 0x004e987001007387 */ /* 0x000fe20000100800 */
[----:B-1----:R-:W3:Y:S01]  /*143660*/  LDL.LU R110, [R1+0x4e18] ;  /* 0x004e1800016e7983 */ /* 0x002ee20000300800 */
[----:B------:R-:W-:Y:S01]  /*143670*/  IADD3 R107, P5, R107, R246, RZ ;  /* 0x000000f66b6b7210 */ /* 0x000fe20007fbe0ff */
[----:B----4-:R-:W-:-:S02]  /*143680*/  IMAD.MOV.U32 R8, RZ, RZ, R113 ;  /* 0x000000ffff087224 */ /* 0x010fc400078e0071 */
[----:B------:R-:W-:Y:S01]  /*143690*/  IMAD.MOV.U32 R9, RZ, RZ, R118 ;  /* 0x000000ffff097224 */ /* 0x000fe200078e0076 */
[----:B------:R-:W-:-:S04]  /*1436a0*/  IADD3.X R109, R109, R244, RZ, P5, !PT ;  /* 0x000000f46d6d7210 */ /* 0x000fc80002ffe4ff */
[----:B------:R1:W-:Y:S04]  /*1436b0*/  LDGSTS.E [R0+0x27200], [R8.64], P3 ;  /* 0x2720000008007fae */ /* 0x0003e80009921844 */
[----:B------:R4:W-:Y:S01]  /*1436c0*/  STL [R1+0x4e9c], R107 ;  /* 0x004e9c6b01007387 */ /* 0x0009e20000100800 */
[----:B------:R-:W-:Y:S01]  /*1436d0*/  STL [R1+0x4e90], R109 ;  /* 0x004e906d01007387 */ /* 0x000fe20000100800 */
[----:B-1----:R-:W-:Y:S01]  /*1436e0*/  MOV R8, R111 ;  /* 0x0000006f00087202 */ /* 0x002fe20000000f00 */
[----:B------:R-:W-:-:S05]  /*1436f0*/  IMAD.MOV.U32 R9, RZ, RZ, R112 ;  /* 0x000000ffff097224 */ /* 0x000fca00078e0070 */
[----:B------:R1:W-:Y:S02]  /*143700*/  LDGSTS.E [R0+0x27400], [R8.64], P3 ;  /* 0x2740000008007fae */ /* 0x0003e40009921844 */
[----:B-1----:R-:W-:Y:S02]  /*143710*/  IMAD.MOV.U32 R8, RZ, RZ, R107 ;  /* 0x000000ffff087224 */ /* 0x002fe400078e006b */
[----:B----4-:R-:W4:Y:S01]  /*143720*/  LDL.LU R107, [R1+0x4e10] ;  /* 0x004e1000016b7983 */ /* 0x010f220000300800 */
[----:B------:R-:W-:Y:S01]  /*143730*/  HMMA.1688.F32.TF32 R100, R120, R114, R100 ;  /* 0x000000727864723c */ /* 0x000fe20000081064 */
[----:B------:R-:W-:Y:S02]  /*143740*/  MOV R9, R109 ;  /* 0x0000006d00097202 */ /* 0x000fe40000000f00 */
[----:B------:R-:W-:-:S03]  /*143750*/  IADD3 R10, P5, R10, R246, RZ ;  /* 0x000000f60a0a7210 */ /* 0x000fc60007fbe0ff */
[----:B------:R1:W-:Y:S01]  /*143760*/  LDGSTS.E [R0+0x27600], [R8.64], P3 ;  /* 0x2760000008007fae */ /* 0x0003e20009921844 */
[-C--:B--2---:R-:W-:Y:S01]  /*143770*/  IADD3 R11, P3, R11, R246.reuse, RZ ;  /* 0x000000f60b0b7210 */ /* 0x084fe20007f7e0ff */
[--C-:B------:R-:W-:Y:S02]  /*143780*/  IMAD.X R108, R108, 0x1, R244.reuse, P5 ;  /* 0x000000016c6c7824 */ /* 0x100fe400028e06f4 */
[----:B------:R2:W-:Y:S01]  /*143790*/  STL [R1+0x4e34], R10 ;  /* 0x004e340a01007387 */ /* 0x0005e20000100800 */
[-C--:B------:R-:W-:Y:S01]  /*1437a0*/  IADD3 R104, P5, R104, R246.reuse, RZ ;  /* 0x000000f668687210 */ /* 0x080fe20007fbe0ff */
[----:B------:R2:W-:Y:S02]  /*1437b0*/  STL [R1+0x4e2c], R11 ;  /* 0x004e2c0b01007387 */ /* 0x0005e40000100800 */
[----:B------:R-:W-:Y:S01]  /*1437c0*/  IMAD.X R105, R105, 0x1, R244, P3 ;  /* 0x0000000169697824 */ /* 0x000fe200018e06f4 */
[----:B------:R2:W-:Y:S01]  /*1437d0*/  STL [R1+0x4e28], R108 ;  /* 0x004e286c01007387 */ /* 0x0005e20000100800 */
[----:B------:R-:W-:Y:S01]  /*1437e0*/  IADD3 R106, P3, R106, R246, RZ ;  /* 0x000000f66a6a7210 */ /* 0x000fe20007f7e0ff */
[----:B-1----:R-:W-:-:S02]  /*1437f0*/  IMAD.MOV.U32 R8, RZ, RZ, R10 ;  /* 0x000000ffff087224 */ /* 0x002fc400078e000a */
[----:B------:R-:W-:-:S04]  /*143800*/  IMAD.MOV.U32 R9, RZ, RZ, R108 ;  /* 0x000000ffff097224 */ /* 0x000fc800078e006c */
[----:B------:R-:W-:Y:S01]  /*143810*/  STL.64 [R1+0xad0], R100 ;  /* 0x000ad06401007387 */ /* 0x000fe20000100a00 */
[----:B------:R-:W-:Y:S02]  /*143820*/  STL.64 [R1+0xad8], R102 ;  /* 0x000ad86601007387 */ /* 0x000fe40000100a00 */
[----:B------:R-:W-:Y:S02]  /*143830*/  STL [R1+0x4e24], R104 ;  /* 0x004e246801007387 */ /* 0x000fe40000100800 */
[----:B------:R1:W-:Y:S01]  /*143840*/  STL [R1+0x4e20], R105 ;  /* 0x004e206901007387 */ /* 0x0003e20000100800 */
[----:B------:R-:W4:Y:S01]  /*143850*/  LDL.LU R112, [R1+0x4da8] ;  /* 0x004da80001707983 */ /* 0x000f220000300800 */
[----:B------:R-:W-:Y:S03]  /*143860*/  STL [R1+0x4e1c], R106 ;  /* 0x004e1c6a01007387 */ /* 0x000fe60000100800 */
[----:B------:R1:W-:Y:S01]  /*143870*/  LDGSTS.E [R0+0x29000], [R8.64], P4 ;  /* 0x2900000008007fae */ /* 0x0003e2000a121844 */
[----:B------:R-:W-:Y:S01]  /*143880*/  HMMA.1688.F32.TF32 R40, R120, R126, R40 ;  /* 0x0000007e7828723c */ /* 0x000fe20000081028 */
[----:B-1----:R-:W-:Y:S01]  /*143890*/  MOV R8, R11 ;  /* 0x0000000b00087202 */ /* 0x002fe20000000f00 */
[----:B------:R-:W-:-:S05]  /*1438a0*/  IMAD.MOV.U32 R9, RZ, RZ, R105 ;  /* 0x000000ffff097224 */ /* 0x000fca00078e0069 */
[----:B------:R-:W-:Y:S01]  /*1438b0*/  IMAD.MOV.U32 R126, RZ, RZ, R156 ;  /* 0x000000ffff7e7224 */ /* 0x000fe200078e009c */
[----:B------:R-:W-:Y:S01]  /*1438c0*/  MOV R127, R173 ;  /* 0x000000ad007f7202 */ /* 0x000fe20000000f00 */
[----:B------:R1:W-:Y:S02]  /*1438d0*/  LDGSTS.E [R0+0x29200], [R8.64], P4 ;  /* 0x2920000008007fae */ /* 0x0003e4000a121844 */
[----:B-1----:R-:W-:Y:S02]  /*1438e0*/  MOV R8, R104 ;  /* 0x0000006800087202 */ /* 0x002fe40000000f00 */
[----:B---3--:R-:W-:-:S05]  /*1438f0*/  IADD3.X R110, R110, R244, RZ, P5, !PT ;  /* 0x000000f46e6e7210 */ /* 0x008fca0002ffe4ff */
[----:B------:R1:W-:Y:S01]  /*143900*/  STL [R1+0x4e18], R110 ;  /* 0x004e186e01007387 */ /* 0x0003e20000100800 */
[----:B--2---:R-:W2:Y:S02]  /*143910*/  LDL.LU R10, [R1+0x4db4] ;  /* 0x004db400010a7983 */ /* 0x004ea40000300800 */
[----:B------:R-:W3:Y:S02]  /*143920*/  LDL.LU R109, [R1+0x4da0] ;  /* 0x004da000016d7983 */ /* 0x000ee40000300800 */
[----:B------:R-:W3:Y:S01]  /*143930*/  LDL.LU R11, [R1+0x4dac] ;  /* 0x004dac00010b7983 */ /* 0x000ee20000300800 */
[----:B------:R-:W3:Y:S01]  /*143940*/  LDL.LU R108, [R1+0x4d98] ;  /* 0x004d9800016c7983 */ /* 0x000ee20000300800 */
[----:B------:R-:W3:Y:S02]  /*143950*/  LDL.LU R105, [R1+0x4da4] ;  /* 0x004da40001697983 */ /* 0x000ee40000300800 */
[----:B------:R-:W3:Y:S02]  /*143960*/  LDL.LU R156, [R1+0x610c] ;  /* 0x00610c00019c7983 */ /* 0x000ee40000300800 */
[----:B------:R-:W3:Y:S02]  /*143970*/  LDL.LU R173, [R1+0x6108] ;  /* 0x0061080001ad7983 */ /* 0x000ee40000300800 */
[----:B----4-:R-:W-:-:S05]  /*143980*/  IMAD.X R107, R107, 0x1, R244, P3 ;  /* 0x000000016b6b7824 */ /* 0x010fca00018e06f4 */
[----:B------:R4:W-:Y:S01]  /*143990*/  STL [R1+0x4e10], R107 ;  /* 0x004e106b01007387 */ /* 0x0009e20000100800 */
[----:B------:R-:W4:Y:S02]  /*1439a0*/  LDL.LU R104, [R1+0x4d90] ;  /* 0x004d900001687983 */ /* 0x000f240000300800 */
[----:B------:R-:W4:Y:S02]  /*1439b0*/  LDL.LU R102, [R1+0x4d9c] ;  /* 0x004d9c0001667983 */ /* 0x000f240000300800 */
[----:B------:R-:W-:Y:S01]  /*1439c0*/  IMAD.MOV.U32 R9, RZ, RZ, R110 ;  /* 0x000000ffff097224 */ /* 0x000fe200078e006e */
[----:B------:R-:W-:Y:S01]  /*1439d0*/  HMMA.1688.F32.TF32 R96, R120, R126, R96 ;  /* 0x0000007e7860723c */ /* 0x000fe20000081060 */
[----:B------:R-:W-:-:S03]  /*1439e0*/  ISETP.GT.AND P3, PT, R116, 0x5e, PT ;  /* 0x0000005e7400780c */ /* 0x000fc60003f64270 */
[----:B------:R1:W-:Y:S01]  /*1439f0*/  LDGSTS.E [R0+0x29400], [R8.64], P4 ;  /* 0x2940000008007fae */ /* 0x0003e2000a121844 */
[----:B------:R-:W-:Y:S02]  /*143a00*/  ISETP.GT.AND P5, PT, R116, 0x62, PT ;  /* 0x000000627400780c */ /* 0x000fe40003fa4270 */
[----:B-1----:R-:W-:Y:S01]  /*143a10*/  MOV R110, R157 ;  /* 0x0000009d006e7202 */ /* 0x002fe20000000f00 */
[----:B------:R-:W-:Y:S01]  /*143a20*/  IMAD.MOV.U32 R111, RZ, RZ, R174 ;  /* 0x000000ffff6f7224 */ /* 0x000fe200078e00ae */
[----:B------:R-:W4:Y:S01]  /*143a30*/  LDL.LU R157, [R1+0x6104] ;  /* 0x00610400019d7983 */ /* 0x000f220000300800 */
[----:B------:R-:W4:Y:S02]  /*143a40*/  LDL.LU R174, [R1+0x6100] ;  /* 0x0061000001ae7983 */ /* 0x000f240000300800 */
[----:B------:R-:W4:Y:S02]  /*143a50*/  LDL.LU R101, [R1+0x4d34] ;  /* 0x004d340001657983 */ /* 0x000f240000300800 */
[----:B------:R-:W-:-:S02]  /*143a60*/  IMAD.MOV.U32 R8, RZ, RZ, R106 ;  /* 0x000000ffff087224 */ /* 0x000fc400078e006a */
[----:B------:R-:W-:Y:S01]  /*143a70*/  IMAD.MOV.U32 R9, RZ, RZ, R107 ;  /* 0x000000ffff097224 */ /* 0x000fe200078e006b */
[----:B------:R-:W4:Y:S01]  /*143a80*/  LDL.LU R106, [R1+0x4d2c] ;  /* 0x004d2c00016a7983 */ /* 0x000f220000300800 */
[----:B------:R-:W4:Y:S03]  /*143a90*/  LDL.LU R100, [R1+0x4d24] ;  /* 0x004d240001647983 */ /* 0x000f260000300800 */
[----:B------:R1:W-:Y:S02]  /*143aa0*/  LDGSTS.E [R0+0x29600], [R8.64], P4 ;  /* 0x2960000008007fae */ /* 0x0003e4000a121844 */
[----:B-1----:R-:W-:Y:S02]  /*143ab0*/  SEL R9, RZ, 0x4, !P3 ;  /* 0x00000004ff097807 */ /* 0x002fe40005800000 */
[----:B------:R-:W-:-:S04]  /*143ac0*/  SEL R8, RZ, 0x4, !P5 ;  /* 0x00000004ff087807 */ /* 0x000fc80006800000 */
[----:B------:R-:W-:Y:S02]  /*143ad0*/  SEL R8, R8, RZ, !P0 ;  /* 0x000000ff08087207 */ /* 0x000fe40004000000 */
[-C--:B--2---:R-:W-:Y:S02]  /*143ae0*/  IADD3 R10, P3, R10, R246.reuse, RZ ;  /* 0x000000f60a0a7210 */ /* 0x084fe40007f7e0ff */
[-C--:B---3--:R-:W-:Y:S02]  /*143af0*/  IADD3 R11, P4, R11, R246.reuse, RZ ;  /* 0x000000f60b0b7210 */ /* 0x088fe40007f9e0ff */
[----:B------:R-:W-:Y:S01]  /*143b00*/  IADD3 R105, P5, R105, R246, RZ ;  /* 0x000000f669697210 */ /* 0x000fe20007fbe0ff */
[--C-:B------:R-:W-:Y:S01]  /*143b10*/  IMAD.X R112, R112, 0x1, R244.reuse, P3 ;  /* 0x0000000170707824 */ /* 0x100fe200018e06f4 */
[----:B------:R-:W-:Y:S01]  /*143b20*/  IADD3.X R109, R109, R244, RZ, P4, !PT ;  /* 0x000000f46d6d7210 */ /* 0x000fe200027fe4ff */
[----:B------:R-:W-:Y:S01]  /*143b30*/  STL [R1+0x4db4], R10 ;  /* 0x004db40a01007387 */ /* 0x000fe20000100800 */
[----:B------:R-:W-:Y:S02]  /*143b40*/  STL [R1+0x4dac], R11 ;  /* 0x004dac0b01007387 */ /* 0x000fe40000100800 */
[----:B------:R-:W-:Y:S02]  /*143b50*/  STL [R1+0x4da4], R105 ;  /* 0x004da46901007387 */ /* 0x000fe40000100800 */
[----:B------:R-:W-:Y:S01]  /*143b60*/  IMAD.X R108, R108, 0x1, R244, P5 ;  /* 0x000000016c6c7824 */ /* 0x000fe200028e06f4 */
[----:B------:R-:W-:Y:S01]  /*143b70*/  STL [R1+0x4da8], R112 ;  /* 0x004da87001007387 */ /* 0x000fe20000100800 */
[----:B------:R-:W-:Y:S02]  /*143b80*/  STL [R1+0x4da0], R109 ;  /* 0x004da06d01007387 */ /* 0x000fe40000100800 */
[----:B------:R-:W2:Y:S01]  /*143b90*/  LDL.LU R103, [R1+0x4d28] ;  /* 0x004d280001677983 */ /* 0x000ea20000300800 */
[----:B------:R-:W-:Y:S01]  /*143ba0*/  STL [R1+0x4d98], R108 ;  /* 0x004d986c01007387 */ /* 0x000fe20000100800 */
[----:B------:R1:W-:Y:S02]  /*143bb0*/  STL.64 [R1+0xac0], R96 ;  /* 0x000ac06001007387 */ /* 0x0003e40000100a00 */
[----:B------:R-:W-:Y:S02]  /*143bc0*/  STL.64 [R1+0xac8], R98 ;  /* 0x000ac86201007387 */ /* 0x000fe40000100a00 */
[----:B----4-:R-:W3:Y:S01]  /*143bd0*/  LDL.LU R107, [R1+0x4d20] ;  /* 0x004d2000016b7983 */ /* 0x010ee20000300800 */
[----:B------:R-:W-:Y:S01]  /*143be0*/  ISETP.NE.U32.AND P4, PT, R8, RZ, PT ;  /* 0x000000ff0800720c */ /* 0x000fe20003f85070 */
[----:B------:R-:W-:Y:S01]  /*143bf0*/  IMAD.MOV.U32 R8, RZ, RZ, R10 ;  /* 0x000000ffff087224 */ /* 0x000fe200078e000a */
[----:B------:R-:W-:-:S05]  /*143c00*/  IADD3 R102, P5, R102, R246, RZ ;  /* 0x000000f666667210 */ /* 0x000fca0007fbe0ff */
[----:B------:R-:W-:Y:S01]  /*143c10*/  STL [R1+0x4d9c], R102 ;  /* 0x004d9c6601007387 */ /* 0x000fe20000100800 */
[----:B-1----:R-:W4:Y:S02]  /*143c20*/  LDL.LU R96, [R1+0x4d18] ;  /* 0x004d180001607983 */ /* 0x002f240000300800 */
[----:B------:R-:W4:Y:S01]  /*143c30*/  LDL.LU R10, [R1+0x4d1c] ;  /* 0x004d1c00010a7983 */ /* 0x000f220000300800 */
[----:B------:R-:W-:-:S04]  /*143c40*/  SEL R9, R9, RZ, !P0 ;  /* 0x000000ff09097207 */ /* 0x000fc80004000000 */
[----:B------:R-:W-:Y:S01]  /*143c50*/  ISETP.NE.U32.AND P3, PT, R9, RZ, PT ;  /* 0x000000ff0900720c */ /* 0x000fe20003f65070 */
[----:B------:R-:W-:Y:S01]  /*143c60*/  MOV R9, R112 ;  /* 0x0000007000097202 */ /* 0x000fe20000000f00 */
[----:B------:R-:W-:Y:S04]  /*143c70*/  HMMA.1688.F32.TF32 R92, R120, R110, R92 ;  /* 0x0000006e785c723c */ /* 0x000fe8000008105c */
[----:B------:R1:W-:Y:S01]  /*143c80*/  LDGSTS.E [R0+0x2b000], [R8.64], P1 ;  /* 0x2b00000008007fae */ /* 0x0003e20008921844 */
[----:B------:R-:W-:Y:S02]  /*143c90*/  IMAD.X R104, R104, 0x1, R244, P5 ;  /* 0x0000000168687824 */ /* 0x000fe400028e06f4 */
[----:B-1----:R-:W-:Y:S01]  /*143ca0*/  IMAD.MOV.U32 R8, RZ, RZ, R11 ;  /* 0x000000ffff087224 */ /* 0x002fe200078e000b */
[----:B------:R-:W-:-:S02]  /*143cb0*/  MOV R9, R109 ;  /* 0x0000006d00097202 */ /* 0x000fc40000000f00 */
[----:B------:R-:W-:Y:S01]  /*143cc0*/  IADD3 R101, P5, R101, R246, RZ ;  /* 0x000000f665657210 */ /* 0x000fe20007fbe0ff */
[----:B------:R-:W4:Y:S04]  /*143cd0*/  LDL.LU R11, [R1+0x4d10] ;  /* 0x004d1000010b7983 */ /* 0x000f280000300800 */
[----:B------:R1:W-:Y:S02]  /*143ce0*/  LDGSTS.E [R0+0x2b200], [R8.64], P1 ;  /* 0x2b20000008007fae */ /* 0x0003e40008921844 */
[----:B-1----:R-:W-:Y:S02]  /*143cf0*/  IMAD.MOV.U32 R8, RZ, RZ, R105 ;  /* 0x000000ffff087224 */ /* 0x002fe400078e0069 */
[----:B------:R-:W-:-:S05]  /*143d00*/  IMAD.MOV.U32 R9, RZ, RZ, R108 ;  /* 0x000000ffff097224 */ /* 0x000fca00078e006c */
[----:B------:R1:W-:Y:S04]  /*143d10*/  LDGSTS.E [R0+0x2b400], [R8.64], P1 ;  /* 0x2b40000008007fae */ /* 0x0003e80008921844 */
[----:B------:R1:W-:Y:S01]  /*143d20*/  STL [R1+0x4d90], R104 ;  /* 0x004d906801007387 */ /* 0x0003e20000100800 */
[----:B------:R-:W-:Y:S01]  /*143d30*/  STL [R1+0x4d34], R101 ;  /* 0x004d346501007387 */ /* 0x000fe20000100800 */
[----:B-1----:R-:W-:Y:S01]  /*143d40*/  MOV R8, R102 ;  /* 0x0000006600087202 */ /* 0x002fe20000000f00 */
[----:B------:R-:W-:-:S05]  /*143d50*/  IMAD.MOV.U32 R9, RZ, RZ, R104 ;  /* 0x000000ffff097224 */ /* 0x000fca00078e0068 */
[----:B------:R1:W-:Y:S01]  /*143d60*/  LDGSTS.E [R0+0x2b600], [R8.64], P1 ;  /* 0x2b60000008007fae */ /* 0x0003e20008921844 */
[----:B------:R-:W-:-:S05]  /*143d70*/  IADD3 R106, P1, R106, R246, RZ ;  /* 0x000000f66a6a7210 */ /* 0x000fca0007f3e0ff */
[----:B------:R-:W-:Y:S01]  /*143d80*/  STL [R1+0x4d2c], R106 ;  /* 0x004d2c6a01007387 */ /* 0x000fe20000100800 */
[----:B-1----:R-:W-:Y:S02]  /*143d90*/  IMAD.MOV.U32 R8, RZ, RZ, R101 ;  /* 0x000000ffff087224 */ /* 0x002fe400078e0065 */
[----:B--2---:R-:W-:Y:S01]  /*143da0*/  IMAD.X R103, R103, 0x1, R244, P5 ;  /* 0x0000000167677824 */ /* 0x004fe200028e06f4 */
[----:B------:R-:W-:-:S04]  /*143db0*/  IADD3 R100, P5, R100, R246, RZ ;  /* 0x000000f664647210 */ /* 0x000fc80007fbe0ff */
[----:B------:R1:W-:Y:S01]  /*143dc0*/  STL [R1+0x4d28], R103 ;  /* 0x004d286701007387 */ /* 0x0003e20000100800 */
[----:B------:R-:W-:Y:S01]  /*143dd0*/  STL.64 [R1+0xab0], R92 ;  /* 0x000ab05c01007387 */ /* 0x000fe20000100a00 */
[----:B---3--:R-:W-:Y:S02]  /*143de0*/  IADD3.X R107, R107, R244, RZ, P1, !PT ;  /* 0x000000f46b6b7210 */ /* 0x008fe40000ffe4ff */
[----:B------:R2:W-:Y:S04]  /*143df0*/  STL.64 [R1+0xab8], R94 ;  /* 0x000ab85e01007387 */ /* 0x0005e80000100a00 */
[----:B------:R-:W3:Y:S01]  /*143e00*/  LDL.LU R104, [R1+0x4cb4] ;  /* 0x004cb40001687983 */ /* 0x000ee20000300800 */
[----:B------:R-:W3:Y:S02]  /*143e10*/  LDL.LU R102, [R1+0x4cac] ;  /* 0x004cac0001667983 */ /* 0x000ee40000300800 */
[----:B------:R-:W-:Y:S02]  /*143e20*/  STL [R1+0x4d24], R100 ;  /* 0x004d246401007387 */ /* 0x000fe40000100800 */
[----:B------:R-:W-:Y:S01]  /*143e30*/  STL [R1+0x4d20], R107 ;  /* 0x004d206b01007387 */ /* 0x000fe20000100800 */
[----:B------:R-:W3:Y:S01]  /*143e40*/  LDL.LU R105, [R1+0x4ca8] ;  /* 0x004ca80001697983 */ /* 0x000ee20000300800 */
[----:B------:R-:W-:-:S05]  /*143e50*/  MOV R9, R103 ;  /* 0x0000006700097202 */ /* 0x000fca0000000f00 */
[----:B------:R1:W-:Y:S01]  /*143e60*/  LDGSTS.E [R0+0x2d000], [R8.64], P2 ;  /* 0x2d00000008007fae */ /* 0x0003e20009121844 */
[----:B----4-:R-:W-:Y:S01]  /*143e70*/  IMAD.X R96, R96, 0x1, R244, P5 ;  /* 0x0000000160607824 */ /* 0x010fe200028e06f4 */
[----:B------:R-:W-:-:S05]  /*143e80*/  IADD3 R10, P1, R10, R246, RZ ;  /* 0x000000f60a0a7210 */ /* 0x000fca0007f3e0ff */
[----:B------:R-:W-:Y:S01]  /*143e90*/  STL [R1+0x4d1c], R10 ;  /* 0x004d1c0a01007387 */ /* 0x000fe20000100800 */
[----:B------:R4:W-:Y:S02]  /*143ea0*/  STL [R1+0x4d18], R96 ;  /* 0x004d186001007387 */ /* 0x0009e40000100800 */
[----:B-1----:R-:W3:Y:S02]  /*143eb0*/  LDL.LU R103, [R1+0x4ca0] ;  /* 0x004ca00001677983 */ /* 0x002ee40000300800 */
[----:B------:R-:W3:Y:S01]  /*143ec0*/  LDL.LU R101, [R1+0x4c98] ;  /* 0x004c980001657983 */ /* 0x000ee20000300800 */
[----:B------:R-:W3:Y:S01]  /*143ed0*/  LDL.LU R97, [R1+0x4ca4] ;  /* 0x004ca40001617983 */ /* 0x000ee20000300800 */
[----:B--2---:R-:W2:Y:S02]  /*143ee0*/  LDL.LU R94, [R1+0x4c9c] ;  /* 0x004c9c00015e7983 */ /* 0x004ea40000300800 */
[----:B------:R-:W-:Y:S02]  /*143ef0*/  IMAD.MOV.U32 R8, RZ, RZ, R106 ;  /* 0x000000ffff087224 */ /* 0x000fe400078e006a */
[----:B------:R-:W-:-:S05]  /*143f00*/  IMAD.MOV.U32 R9, RZ, RZ, R107 ;  /* 0x000000ffff097224 */ /* 0x000fca00078e006b */
[----:B------:R1:W-:Y:S01]  /*143f10*/  LDGSTS.E [R0+0x2d200], [R8.64], P2 ;  /* 0x2d20000008007fae */ /* 0x0003e20009121844 */
[C---:B------:R-:W-:Y:S01]  /*143f20*/  ISETP.GT.AND P5, PT, R116.reuse, 0x6a, PT ;  /* 0x0000006a7400780c */ /* 0x040fe20003fa4270 */
[----:B------:R-:W-:Y:S01]  /*143f30*/  IMAD.X R11, R11, 0x1, R244, P1 ;  /* 0x000000010b0b7824 */ /* 0x000fe200008e06f4 */
[----:B-1----:R-:W-:Y:S01]  /*143f40*/  MOV R8, R100 ;  /* 0x0000006400087202 */ /* 0x002fe20000000f00 */
[----:B------:R-:W-:Y:S01]  /*143f50*/  IMAD.MOV.U32 R9, RZ, RZ, R96 ;  /* 0x000000ffff097224 */ /* 0x000fe200078e0060 */
[----:B------:R-:W-:-:S04]  /*143f60*/  ISETP.GT.AND P1, PT, R116, 0x66, PT ;  /* 0x000000667400780c */ /* 0x000fc80003f24270 */
[----:B------:R1:W-:Y:S01]  /*143f70*/  LDGSTS.E [R0+0x2d400], [R8.64], P2 ;  /* 0x2d40000008007fae */ /* 0x0003e20009121844 */
[----:B------:R-:W-:Y:S01]  /*143f80*/  MOV R110, R158 ;  /* 0x0000009e006e7202 */ /* 0x000fe20000000f00 */
[----:B------:R-:W-:Y:S02]  /*143f90*/  IMAD.MOV.U32 R111, RZ, RZ, R159 ;  /* 0x000000ffff6f7224 */ /* 0x000fe400078e009f */
[----:B------:R-:W2:Y:S01]  /*143fa0*/  LDL.LU R158, [R1+0x60fc] ;  /* 0x0060fc00019e7983 */ /* 0x000ea20000300800 */
[----:B------:R-:W2:Y:S01]  /*143fb0*/  LDL.LU R159, [R1+0x60f8] ;  /* 0x0060f800019f7983 */ /* 0x000ea20000300800 */
[----:B----4-:R-:W4:Y:S02]  /*143fc0*/  LDL.LU R96, [R1+0x4c90] ;  /* 0x004c900001607983 */ /* 0x010f240000300800 */
[----:B-1----:R-:W-:Y:S01]  /*143fd0*/  IMAD.MOV.U32 R8, RZ, RZ, R10 ;  /* 0x000000ffff087224 */ /* 0x002fe200078e000a */
[----:B------:R-:W-:-:S05]  /*143fe0*/  MOV R9, R11 ;  /* 0x0000000b00097202 */ /* 0x000fca0000000f00 */
[----:B------:R1:W-:Y:S04]  /*143ff0*/  LDGSTS.E [R0+0x2d600], [R8.64], P2 ;  /* 0x2d60000008007fae */ /* 0x0003e80009121844 */
[----:B------:R1:W-:Y:S02]  /*144000*/  STL [R1+0x4d10], R11 ;  /* 0x004d100b01007387 */ /* 0x0003e40000100800 */
[----:B-1----:R-:W-:Y:S02]  /*144010*/  SEL R9, RZ, 0x4, !P1 ;  /* 0x00000004ff097807 */ /* 0x002fe40004800000 */
[----:B------:R-:W-:Y:S02]  /*144020*/  SEL R8, RZ, 0x4, !P5 ;  /* 0x00000004ff087807 */ /* 0x000fe40006800000 */
[----:B------:R-:W-:-:S02]  /*144030*/  SEL R9, R9, RZ, !P0 ;  /* 0x000000ff09097207 */ /* 0x000fc40004000000 */
[----:B------:R-:W-:Y:S01]  /*144040*/  SEL R8, R8, RZ, !P0 ;  /* 0x000000ff08087207 */ /* 0x000fe20004000000 */
[----:B------:R-:W-:Y:S02]  /*144050*/  IMAD.MOV.U32 R106, RZ, RZ, R160 ;  /* 0x000000ffff6a7224 */ /* 0x000fe400078e00a0 */
[----:B------:R-:W-:Y:S01]  /*144060*/  IMAD.MOV.U32 R107, RZ, RZ, R161 ;  /* 0x000000ffff6b7224 */ /* 0x000fe200078e00a1 */
[----:B------:R-:W4:Y:S01]  /*144070*/  LDL.LU R160, [R1+0x60f4] ;  /* 0x0060f40001a07983 */ /* 0x000f220000300800 */
[----:B------:R-:W4:Y:S02]  /*144080*/  LDL.LU R161, [R1+0x60f0] ;  /* 0x0060f00001a17983 */ /* 0x000f240000300800 */
[----:B------:R-:W4:Y:S02]  /*144090*/  LDL.LU R93, [R1+0x4c34] ;  /* 0x004c3400015d7983 */ /* 0x000f240000300800 */
[----:B------:R-:W4:Y:S01]  /*1440a0*/  LDL.LU R99, [R1+0x4c2c] ;  /* 0x004c2c0001637983 */ /* 0x000f220000300800 */
[----:B------:R-:W4:Y:S01]  /*1440b0*/  LDL.LU R92, [R1+0x4c24] ;  /* 0x004c2400015c7983 */ /* 0x000f220000300800 */
[----:B---3--:R-:W-:-:S02]  /*1440c0*/  IADD3 R104, P1, R104, R246, RZ ;  /* 0x000000f668687210 */ /* 0x008fc40007f3e0ff */
[----:B------:R-:W-:Y:S02]  /*1440d0*/  IADD3 R102, P2, R102, R246, RZ ;  /* 0x000000f666667210 */ /* 0x000fe40007f5e0ff */
[----:B------:R-:W-:Y:S01]  /*1440e0*/  IADD3.X R105, R105, R244, RZ, P1, !PT ;  /* 0x000000f469697210 */ /* 0x000fe20000ffe4ff */
[----:B------:R-:W-:Y:S01]  /*1440f0*/  ISETP.NE.U32.AND P1, PT, R9, RZ, PT ;  /* 0x000000ff0900720c */ /* 0x000fe20003f25070 */
[----:B------:R-:W-:Y:S01]  /*144100*/  STL [R1+0x4cb4], R104 ;  /* 0x004cb46801007387 */ /* 0x000fe20000100800 */
[----:B------:R-:W-:Y:S02]  /*144110*/  STL [R1+0x4cac], R102 ;  /* 0x004cac6601007387 */ /* 0x000fe40000100800 */
[----:B------:R-:W-:Y:S01]  /*144120*/  IMAD.X R103, R103, 0x1, R244, P2 ;  /* 0x0000000167677824 */ /* 0x000fe200010e06f4 */
[----:B------:R-:W-:Y:S02]  /*144130*/  ISETP.NE.U32.AND P2, PT, R8, RZ, PT ;  /* 0x000000ff0800720c */ /* 0x000fe40003f45070 */
[----:B------:R-:W-:Y:S01]  /*144140*/  HMMA.1688.F32.TF32 R8, R120, R110, R88 ;  /* 0x0000006e7808723c */ /* 0x000fe20000081058 */
[----:B------:R-:W-:-:S05]  /*144150*/  IADD3 R97, P5, R97, R246, RZ ;  /* 0x000000f661617210 */ /* 0x000fca0007fbe0ff */
[----:B------:R-:W-:Y:S01]  /*144160*/  STL [R1+0x4ca4], R97 ;  /* 0x004ca46101007387 */ /* 0x000fe20000100800 */
[----:B------:R-:W-:Y:S02]  /*144170*/  IMAD.X R101, R101, 0x1, R244, P5 ;  /* 0x0000000165657824 */ /* 0x000fe400028e06f4 */
[----:B------:R-:W-:Y:S02]  /*144180*/  STL [R1+0x4ca8], R105 ;  /* 0x004ca86901007387 */ /* 0x000fe40000100800 */
[----:B------:R-:W-:Y:S01]  /*144190*/  STL [R1+0x4ca0], R103 ;  /* 0x004ca06701007387 */ /* 0x000fe20000100800 */
[----:B------:R-:W3:Y:S01]  /*1441a0*/  LDL.LU R95, [R1+0x4c28] ;  /* 0x004c2800015f7983 */ /* 0x000ee20000300800 */
[----:B--2---:R-:W-:-:S03]  /*1441b0*/  IADD3 R94, P5, R94, R246, RZ ;  /* 0x000000f65e5e7210 */ /* 0x004fc60007fbe0ff */
[----:B------:R-:W-:Y:S07]  /*1441c0*/  STL [R1+0x4c98], R101 ;  /* 0x004c986501007387 */ /* 0x000fee0000100800 */
[----:B------:R-:W-:Y:S01]  /*1441d0*/  STL.64 [R1+0xaa0], R8 ;  /* 0x000aa00801007387 */ /* 0x000fe20000100a00 */
[----:B------:R1:W-:Y:S02]  /*1441e0*/  STL.64 [R1+0xaa8], R10 ;  /* 0x000aa80a01007387 */ /* 0x0003e40000100a00 */
[----:B------:R-:W2:Y:S02]  /*1441f0*/  LDL.LU R100, [R1+0x4c20] ;  /* 0x004c200001647983 */ /* 0x000ea40000300800 */
[----:B------:R-:W-:Y:S01]  /*144200*/  STL [R1+0x4c9c], R94 ;  /* 0x004c9c5e01007387 */ /* 0x000fe20000100800 */
[----:B------:R-:W2:Y:S04]  /*144210*/  LDL.LU R98, [R1+0x4c18] ;  /* 0x004c180001627983 */ /* 0x000ea80000300800 */
[----:B-1----:R-:W2:Y:S01]  /*144220*/  LDL.LU R11, [R1+0x4c10] ;  /* 0x004c1000010b7983 */ /* 0x002ea20000300800 */
[----:B------:R-:W2:Y:S01]  /*144230*/  LDL.LU R10, [R1+0x4c1c] ;  /* 0x004c1c00010a7983 */ /* 0x000ea20000300800 */
[----:B------:R-:W-:Y:S01]  /*144240*/  MOV R8, R104 ;  /* 0x0000006800087202 */ /* 0x000fe20000000f00 */
[----:B------:R-:W-:Y:S01]  /*144250*/  IMAD.MOV.U32 R9, RZ, RZ, R105 ;  /* 0x000000ffff097224 */ /* 0x000fe200078e0069 */
[----:B------:R-:W-:Y:S04]  /*144260*/  HMMA.1688.F32.TF32 R84, R120, R106, R84 ;  /* 0x0000006a7854723c */ /* 0x000fe80000081054 */
[----:B------:R1:W-:Y:S01]  /*144270*/  LDGSTS.E [R0+0x2f000], [R8.64], P3 ;  /* 0x2f00000008007fae */ /* 0x0003e20009921844 */
[----:B----4-:R-:W-:Y:S01]  /*144280*/  IMAD.X R96, R96, 0x1, R244, P5 ;  /* 0x0000000160607824 */ /* 0x010fe200028e06f4 */
[----:B-1----:R-:W-:Y:S01]  /*144290*/  MOV R8, R102 ;  /* 0x0000006600087202 */ /* 0x002fe20000000f00 */
[----:B------:R-:W-:-:S05]  /*1442a0*/  IMAD.MOV.U32 R9, RZ, RZ, R103 ;  /* 0x000000ffff097224 */ /* 0x000fca00078e0067 */
[----:B------:R1:W-:Y:S01]  /*1442b0*/  LDGSTS.E [R0+0x2f200], [R8.64], P3 ;  /* 0x2f20000008007fae */ /* 0x0003e20009921844 */
[----:B------:R-:W-:Y:S01]  /*1442c0*/  IADD3 R93, P5, R93, R246, RZ ;  /* 0x000000f65d5d7210 */ /* 0x000fe20007fbe0ff */
[----:B-1----:R-:W-:Y:S01]  /*1442d0*/  IMAD.MOV.U32 R8, RZ, RZ, R97 ;  /* 0x000000ffff087224 */ /* 0x002fe200078e0061 */
[----:B------:R-:W-:-:S05]  /*1442e0*/  MOV R9, R101 ;  /* 0x0000006500097202 */ /* 0x000fca0000000f00 */
[----:B------:R1:W-:Y:S04]  /*1442f0*/  LDGSTS.E [R0+0x2f400], [R8.64], P3 ;  /* 0x2f40000008007fae */ /* 0x0003e80009921844 */
[----:B------:R4:W-:Y:S01]  /*144300*/  STL [R1+0x4c90], R96 ;  /* 0x004c906001007387 */ /* 0x0009e20000100800 */
[----:B------:R-:W-:Y:S02]  /*144310*/  STL [R1+0x4c34], R93 ;  /* 0x004c345d01007387 */ /* 0x000fe40000100800 */
[----:B-1----:R-:W-:Y:S02]  /*144320*/  IMAD.MOV.U32 R8, RZ, RZ, R94 ;  /* 0x000000ffff087224 */ /* 0x002fe400078e005e */
[----:B------:R-:W-:-:S05]  /*144330*/  IMAD.MOV.U32 R9, RZ, RZ, R96 ;  /* 0x000000ffff097224 */ /* 0x000fca00078e0060 */
[----:B------:R1:W-:Y:S01]  /*144340*/  LDGSTS.E [R0+0x2f600], [R8.64], P3 ;  /* 0x2f60000008007fae */ /* 0x0003e20009921844 */
[----:B------:R-:W-:-:S05]  /*144350*/  IADD3 R99, P3, R99, R246, RZ ;  /* 0x000000f663637210 */ /* 0x000fca0007f7e0ff */
[----:B------:R-:W-:Y:S01]  /*144360*/  STL [R1+0x4c2c], R99 ;  /* 0x004c2c6301007387 */ /* 0x000fe20000100800 */
[----:B-1----:R-:W-:Y:S02]  /*144370*/  MOV R8, R93 ;  /* 0x0000005d00087202 */ /* 0x002fe40000000f00 */
[----:B---3--:R-:W-:Y:S01]  /*144380*/  IADD3.X R95, R95, R244, RZ, P5, !PT ;  /* 0x000000f45f5f7210 */ /* 0x008fe20002ffe4ff */
[----:B------:R-:W-:-:S04]  /*144390*/  IADD3 R92, P5, R92, R246, RZ ;  /* 0x000000f65c5c7210 */ /* 0x000fc80007fbe0ff */
[----:B------:R1:W-:Y:S01]  /*1443a0*/  STL [R1+0x4c28], R95 ;  /* 0x004c285f01007387 */ /* 0x0003e20000100800 */
[----:B------:R3:W-:Y:S02]  /*1443b0*/  STL.64 [R1+0xa80], R84 ;  /* 0x000a805401007387 */ /* 0x0007e40000100a00 */
[----:B------:R1:W-:Y:S02]  /*1443c0*/  STL.64 [R1+0xa88], R86 ;  /* 0x000a885601007387 */ /* 0x0003e40000100a00 */
[----:B----4-:R-:W4:Y:S01]  /*1443d0*/  LDL.LU R96, [R1+0x4bb4] ;  /* 0x004bb40001607983 */ /* 0x010f220000300800 */
[----:B------:R-:W4:Y:S01]  /*1443e0*/  LDL.LU R94, [R1+0x4bac] ;  /* 0x004bac00015e7983 */ /* 0x000f220000300800 */
[----:B------:R1:W-:Y:S02]  /*1443f0*/  STL [R1+0x4c24], R92 ;  /* 0x004c245c01007387 */ /* 0x0003e40000100800 */
[----:B------:R-:W4:Y:S02]  /*144400*/  LDL.LU R88, [R1+0x4ba4] ;  /* 0x004ba40001587983 */ /* 0x000f240000300800 */
[----:B--2---:R-:W-:-:S02]  /*144410*/  IMAD.X R100, R100, 0x1, R244, P3 ;  /* 0x0000000164647824 */ /* 0x004fc400018e06f4 */
[----:B------:R-:W-:-:S03]  /*144420*/  IMAD.X R98, R98, 0x1, R244, P5 ;  /* 0x0000000162627824 */ /* 0x000fc600028e06f4 */
[----:B------:R-:W-:Y:S01]  /*144430*/  STL [R1+0x4c20], R100 ;  /* 0x004c206401007387 */ /* 0x000fe20000100800 */
[----:B------:R-:W2:Y:S01]  /*144440*/  LDL.LU R97, [R1+0x4ba8] ;  /* 0x004ba80001617983 */ /* 0x000ea20000300800 */
[----:B------:R-:W-:Y:S01]  /*144450*/  IADD3 R10, P3, R10, R246, RZ ;  /* 0x000000f60a0a7210 */ /* 0x000fe20007f7e0ff */
[----:B------:R-:W-:-:S04]  /*144460*/  IMAD.MOV.U32 R9, RZ, RZ, R95 ;  /* 0x000000ffff097224 */ /* 0x000fc800078e005f */
[----:B------:R-:W-:Y:S01]  /*144470*/  STL [R1+0x4c1c], R10 ;  /* 0x004c1c0a01007387 */ /* 0x000fe20000100800 */
[----:B------:R-:W-:Y:S02]  /*144480*/  STL [R1+0x4c18], R98 ;  /* 0x004c186201007387 */ /* 0x000fe40000100800 */
[----:B-1----:R-:W2:Y:S02]  /*144490*/  LDL.LU R95, [R1+0x4ba0] ;  /* 0x004ba000015f7983 */ /* 0x002ea40000300800 */
[----:B------:R-:W2:Y:S01]  /*1444a0*/  LDL.LU R93, [R1+0x4b98] ;  /* 0x004b9800015d7983 */ /* 0x000ea20000300800 */
[----:B---3--:R-:W3:Y:S04]  /*1444b0*/  LDL.LU R84, [R1+0x4b9c] ;  /* 0x004b9c0001547983 */ /* 0x008ee80000300800 */
[----:B------:R1:W-:Y:S01]  /*1444c0*/  LDGSTS.E [R0+0x31000], [R8.64], P4 ;  /* 0x3100000008007fae */ /* 0x0003e2000a121844 */
[----:B------:R-:W-:-:S02]  /*1444d0*/  IMAD.X R11, R11, 0x1, R244, P3 ;  /* 0x000000010b0b7824 */ /* 0x000fc400018e06f4 */
[----:B-1----:R-:W-:Y:S01]  /*1444e0*/  IMAD.MOV.U32 R8, RZ, RZ, R99 ;  /* 0x000000ffff087224 */ /* 0x002fe200078e0063 */
[----:B------:R-:W-:-:S05]  /*1444f0*/  MOV R9, R100 ;  /* 0x0000006400097202 */ /* 0x000fca0000000f00 */
[----:B------:R1:W-:Y:S01]  /*144500*/  LDGSTS.E [R0+0x31200], [R8.64], P4 ;  /* 0x3120000008007fae */ /* 0x0003e2000a121844 */
[C---:B------:R-:W-:Y:S02]  /*144510*/  ISETP.GT.AND P3, PT, R116.reuse, 0x6e, PT ;  /* 0x0000006e7400780c */ /* 0x040fe40003f64270 */
[----:B------:R-:W-:Y:S01]  /*144520*/  ISETP.GT.AND P5, PT, R116, 0x72, PT ;  /* 0x000000727400780c */ /* 0x000fe20003fa4270 */
[----:B-1----:R-:W-:Y:S01]  /*144530*/  IMAD.MOV.U32 R8, RZ, RZ, R92 ;  /* 0x000000ffff087224 */ /* 0x002fe200078e005c */
[----:B------:R-:W-:-:S05]  /*144540*/  MOV R9, R98 ;  /* 0x0000006200097202 */ /* 0x000fca0000000f00 */
[----:B------:R1:W-:Y:S01]  /*144550*/  LDGSTS.E [R0+0x31400], [R8.64], P4 ;  /* 0x3140000008007fae */ /* 0x0003e2000a121844 */
[----:B------:R-:W-:Y:S02]  /*144560*/  IMAD.MOV.U32 R110, RZ, RZ, R162 ;  /* 0x000000ffff6e7224 */ /* 0x000fe400078e00a2 */
[----:B------:R-:W-:Y:S02]  /*144570*/  IMAD.MOV.U32 R111, RZ, RZ, R163 ;  /* 0x000000ffff6f7224 */ /* 0x000fe400078e00a3 */
[----:B------:R-:W3:Y:S01]  /*144580*/  LDL.LU R162, [R1+0x60ec] ;  /* 0x0060ec0001a27983 */ /* 0x000ee20000300800 */
[----:B------:R-:W3:Y:S01]  /*144590*/  LDL.LU R163, [R1+0x60e8] ;  /* 0x0060e80001a37983 */ /* 0x000ee20000300800 */
[----:B-1----:R-:W-:Y:S01]  /*1445a0*/  MOV R8, R10 ;  /* 0x0000000a00087202 */ /* 0x002fe20000000f00 */
[----:B------:R-:W-:-:S05]  /*1445b0*/  IMAD.MOV.U32 R9, RZ, RZ, R11 ;  /* 0x000000ffff097224 */ /* 0x000fca00078e000b */
[----:B------:R1:W-:Y:S04]  /*1445c0*/  LDGSTS.E [R0+0x31600], [R8.64], P4 ;  /* 0x3160000008007fae */ /* 0x0003e8000a121844 */
[----:B------:R1:W-:Y:S01]  /*1445d0*/  STL [R1+0x4c10], R11 ;  /* 0x004c100b01007387 */ /* 0x0003e20000100800 */
[----:B------:R-:W3:Y:S02]  /*1445e0*/  LDL.LU R86, [R1+0x4b90] ;  /* 0x004b900001567983 */ /* 0x000ee40000300800 */
[----:B------:R-:W3:Y:S01]  /*1445f0*/  LDL.LU R89, [R1+0x4b34] ;  /* 0x004b340001597983 */ /* 0x000ee20000300800 */
[----:B-1----:R-:W-:Y:S02]  /*144600*/  SEL R9, RZ, 0x4, !P3 ;  /* 0x00000004ff097807 */ /* 0x002fe40005800000 */
[----:B------:R-:W-:-:S02]  /*144610*/  SEL R8, RZ, 0x4, !P5 ;  /* 0x00000004ff087807 */ /* 0x000fc40006800000 */
[----:B------:R-:W-:Y:S02]  /*144620*/  SEL R9, R9, RZ, !P0 ;  /* 0x000000ff09097207 */ /* 0x000fe40004000000 */
[----:B------:R-:W-:Y:S01]  /*144630*/  SEL R8, R8, RZ, !P0 ;  /* 0x000000ff08087207 */ /* 0x000fe20004000000 */
[----:B------:R-:W-:Y:S01]  /*144640*/  IMAD.MOV.U32 R106, RZ, RZ, R245 ;  /* 0x000000ffff6a7224 */ /* 0x000fe200078e00f5 */
[----:B------:R-:W-:Y:S01]  /*144650*/  MOV R107, R232 ;  /* 0x000000e8006b7202 */ /* 0x000fe20000000f00 */
[----:B------:R-:W3:Y:S01]  /*144660*/  LDL.LU R245, [R1+0x60e4] ;  /* 0x0060e40001f57983 */ /* 0x000ee20000300800 */
[----:B------:R1:W5:Y:S02]  /*144670*/  LDL.LU R232, [R1+0x60e0] ;  /* 0x0060e00001e87983 */ /* 0x0003640000300800 */
[----:B------:R-:W3:Y:S02]  /*144680*/  LDL.LU R92, [R1+0x4b28] ;  /* 0x004b2800015c7983 */ /* 0x000ee40000300800 */
[----:B------:R-:W3:Y:S01]  /*144690*/  LDL.LU R87, [R1+0x4b20] ;  /* 0x004b200001577983 */ /* 0x000ee20000300800 */
[----:B------:R-:W3:Y:S01]  /*1446a0*/  LDL.LU R85, [R1+0x4b2c] ;  /* 0x004b2c0001557983 */ /* 0x000ee20000300800 */
[----:B------:R-:W3:Y:S01]  /*1446b0*/  LDL.LU R90, [R1+0x4b24] ;  /* 0x004b2400015a7983 */ /* 0x000ee20000300800 */
[----:B----4-:R-:W-:-:S02]  /*1446c0*/  IADD3 R96, P3, R96, R246, RZ ;  /* 0x000000f660607210 */ /* 0x010fc40007f7e0ff */
[----:B------:R-:W-:-:S03]  /*1446d0*/  IADD3 R94, P4, R94, R246, RZ ;  /* 0x000000f65e5e7210 */ /* 0x000fc60007f9e0ff */
[--C-:B--2---:R-:W-:Y:S01]  /*1446e0*/  IMAD.X R97, R97, 0x1, R244.reuse, P3 ;  /* 0x0000000161617824 */ /* 0x104fe200018e06f4 */
[----:B------:R-:W-:Y:S01]  /*1446f0*/  ISETP.NE.U32.AND P3, PT, R9, RZ, PT ;  /* 0x000000ff0900720c */ /* 0x000fe20003f65070 */
[----:B------:R-:W-:Y:S01]  /*144700*/  IMAD.X R95, R95, 0x1, R244, P4 ;  /* 0x000000015f5f7824 */ /* 0x000fe200020e06f4 */
[----:B------:R-:W-:Y:S02]  /*144710*/  ISETP.NE.U32.AND P4, PT, R8, RZ, PT ;  /* 0x000000ff0800720c */ /* 0x000fe40003f85070 */
[----:B------:R-:W-:Y:S01]  /*144720*/  HMMA.1688.F32.TF32 R8, R120, R110, R80 ;  /* 0x0000006e7808723c */ /* 0x000fe20000081050 */
[----:B------:R-:W-:Y:S01]  /*144730*/  IADD3 R88, P5, R88, R246, RZ ;  /* 0x000000f658587210 */ /* 0x000fe20007fbe0ff */
[----:B------:R-:W-:Y:S01]  /*144740*/  STL [R1+0x4bb4], R96 ;  /* 0x004bb46001007387 */ /* 0x000fe20000100800 */
[----:B------:R-:W-:Y:S02]  /*144750*/  STL [R1+0x4bac], R94 ;  /* 0x004bac5e01007387 */ /* 0x000fe40000100800 */
[----:B------:R-:W-:Y:S01]  /*144760*/  IADD3.X R93, R93, R244, RZ, P5, !PT ;  /* 0x000000f45d5d7210 */ /* 0x000fe20002ffe4ff */
[----:B------:R-:W-:Y:S01]  /*144770*/  STL [R1+0x4ba4], R88 ;  /* 0x004ba45801007387 */ /* 0x000fe20000100800 */
[----:B------:R-:W-:Y:S02]  /*144780*/  STL [R1+0x4ba8], R97 ;  /* 0x004ba86101007387 */ /* 0x000fe40000100800 */
[----:B------:R-:W-:Y:S01]  /*144790*/  STL [R1+0x4ba0], R95 ;  /* 0x004ba05f01007387 */ /* 0x000fe20000100800 */
[----:B---3--:R-:W-:Y:S01]  /*1447a0*/  IADD3 R84, P5, R84, R246, RZ ;  /* 0x000000f654547210 */ /* 0x008fe20007fbe0ff */
[----:B------:R-:W2:Y:S01]  /*1447b0*/  LDL.LU R91, [R1+0x4b18] ;  /* 0x004b1800015b7983 */ /* 0x000ea20000300800 */
[----:B------:R-:W-:Y:S11]  /*1447c0*/  STL [R1+0x4b98], R93 ;  /* 0x004b985d01007387 */ /* 0x000ff60000100800 */
[----:B------:R-:W-:Y:S01]  /*1447d0*/  STL.64 [R1+0xa60], R8 ;  /* 0x000a600801007387 */ /* 0x000fe20000100a00 */
[----:B------:R3:W-:Y:S03]  /*1447e0*/  STL.64 [R1+0xa68], R10 ;  /* 0x000a680a01007387 */ /* 0x0007e60000100a00 */
[----:B---3--:R-:W3:Y:S01]  /*1447f0*/  LDL.LU R11, [R1+0x4b10] ;  /* 0x004b1000010b7983 */ /* 0x008ee20000300800 */
[----:B------:R-:W-:Y:S02]  /*144800*/  STL [R1+0x4b9c], R84 ;  /* 0x004b9c5401007387 */ /* 0x000fe40000100800 */
[----:B------:R-:W4:Y:S02]  /*144810*/  LDL.LU R10, [R1+0x4b1c] ;  /* 0x004b1c00010a7983 */ /* 0x000f240000300800 */
[----:B------:R-:W-:-:S02]  /*144820*/  IMAD.MOV.U32 R8, RZ, RZ, R96 ;  /* 0x000000ffff087224 */ /* 0x000fc400078e0060 */
[----:B------:R-:W-:Y:S01]  /*144830*/  IMAD.MOV.U32 R9, RZ, RZ, R97 ;  /* 0x000000ffff097224 */ /* 0x000fe200078e0061 */
[----:B------:R-:W-:Y:S04]  /*144840*/  HMMA.1688.F32.TF32 R76, R120, R106, R76 ;  /* 0x0000006a784c723c */ /* 0x000fe8000008104c */
[----:B------:R1:W-:Y:S02]  /*144850*/  LDGSTS.E [R0+0x33000], [R8.64], P1 ;  /* 0x3300000008007fae */ /* 0x0003e40008921844 */
[----:B-1----:R-:W-:Y:S02]  /*144860*/  IMAD.MOV.U32 R8, RZ, RZ, R94 ;  /* 0x000000ffff087224 */ /* 0x002fe400078e005e */
[----:B------:R-:W-:Y:S01]  /*144870*/  IMAD.MOV.U32 R9, RZ, RZ, R95 ;  /* 0x000000ffff097224 */ /* 0x000fe200078e005f */
[----:B------:R-:W-:-:S04]  /*144880*/  IADD3.X R86, R86, R244, RZ, P5, !PT ;  /* 0x000000f456567210 */ /* 0x000fc80002ffe4ff */
[----:B------:R1:W-:Y:S01]  /*144890*/  LDGSTS.E [R0+0x33200], [R8.64], P1 ;  /* 0x3320000008007fae */ /* 0x0003e20008921844 */
[----:B------:R-:W-:Y:S02]  /*1448a0*/  IADD3 R89, P5, R89, R246, RZ ;  /* 0x000000f659597210 */ /* 0x000fe40007fbe0ff */
[----:B-1----:R-:W-:Y:S01]  /*1448b0*/  MOV R8, R88 ;  /* 0x0000005800087202 */ /* 0x002fe20000000f00 */
[----:B------:R-:W-:-:S05]  /*1448c0*/  IMAD.MOV.U32 R9, RZ, RZ, R93 ;  /* 0x000000ffff097224 */ /* 0x000fca00078e005d */
[----:B------:R1:W-:Y:S01]  /*1448d0*/  LDGSTS.E [R0+0x33400], [R8.64], P1 ;  /* 0x3340000008007fae */ /* 0x0003e20008921844 */
[----:B------:R-:W-:-:S03]  /*1448e0*/  IMAD.X R92, R92, 0x1, R244, P5 ;  /* 0x000000015c5c7824 */ /* 0x000fc600028e06f4 */
[----:B------:R1:W-:Y:S02]  /*1448f0*/  STL [R1+0x4b90], R86 ;  /* 0x004b905601007387 */ /* 0x0003e40000100800 */
[----:B-1----:R-:W-:Y:S01]  /*144900*/  IMAD.MOV.U32 R8, RZ, RZ, R84 ;  /* 0x000000ffff087224 */ /* 0x002fe200078e0054 */
[----:B------:R-:W-:-:S05]  /*144910*/  MOV R9, R86 ;  /* 0x0000005600097202 */ /* 0x000fca0000000f00 */
[----:B------:R1:W-:Y:S01]  /*144920*/  LDGSTS.E [R0+0x33600], [R8.64], P1 ;  /* 0x3360000008007fae */ /* 0x0003e20008921844 */
[----:B------:R-:W-:-:S03]  /*144930*/  IADD3 R85, P1, R85, R246, RZ ;  /* 0x000000f655557210 */ /* 0x000fc60007f3e0ff */
[----:B------:R1:W-:Y:S01]  /*144940*/  STL [R1+0x4b34], R89 ;  /* 0x004b345901007387 */ /* 0x0003e20000100800 */
[----:B------:R-:W-:-:S03]  /*144950*/  IADD3 R90, P5, R90, R246, RZ ;  /* 0x000000f65a5a7210 */ /* 0x000fc60007fbe0ff */
[----:B------:R-:W-:Y:S01]  /*144960*/  STL [R1+0x4b2c], R85 ;  /* 0x004b2c5501007387 */ /* 0x000fe20000100800 */
[----:B------:R-:W-:Y:S02]  /*144970*/  STL [R1+0x4b28], R92 ;  /* 0x004b285c01007387 */ /* 0x000fe40000100800 */
[----:B------:R-:W-:Y:S02]  /*144980*/  STL.64 [R1+0x980], R76 ;  /* 0x0009804c01007387 */ /* 0x000fe40000100a00 */
[----:B------:R2:W-:Y:S02]  /*144990*/  STL.64 [R1+0x988], R78 ;  /* 0x0009884e01007387 */ /* 0x0005e40000100a00 */
[----:B------:R-:W-:Y:S01]  /*1449a0*/  IMAD.X R87, R87, 0x1, R244, P1 ;  /* 0x0000000157577824 */ /* 0x000fe200008e06f4 */
[----:B------:R-:W3:Y:S01]  /*1449b0*/  LDL.LU R88, [R1+0x4ab4] ;  /* 0x004ab40001587983 */ /* 0x000ee20000300800 */
[----:B------:R-:W3:Y:S02]  /*1449c0*/  LDL.LU R86, [R1+0x4aac] ;  /* 0x004aac0001567983 */ /* 0x000ee40000300800 */
[----:B------:R-:W-:Y:S02]  /*1449d0*/  STL [R1+0x4b24], R90 ;  /* 0x004b245a01007387 */ /* 0x000fe40000100800 */
[----:B-1----:R-:W-:-:S02]  /*1449e0*/  IMAD.MOV.U32 R8, RZ, RZ, R89 ;  /* 0x000000ffff087224 */ /* 0x002fc400078e0059 */
[----:B------:R-:W-:Y:S01]  /*1449f0*/  IMAD.MOV.U32 R9, RZ, RZ, R92 ;  /* 0x000000ffff097224 */ /* 0x000fe200078e005c */
[----:B------:R-:W3:Y:S01]  /*144a00*/  LDL.LU R84, [R1+0x4aa4] ;  /* 0x004aa40001547983 */ /* 0x000ee20000300800 */
[----:B------:R1:W-:Y:S02]  /*144a10*/  STL [R1+0x4b20], R87 ;  /* 0x004b205701007387 */ /* 0x0003e40000100800 */
[----:B------:R-:W3:Y:S01]  /*144a20*/  LDL.LU R89, [R1+0x4aa8] ;  /* 0x004aa80001597983 */ /* 0x000ee20000300800 */
[----:B------:R1:W-:Y:S02]  /*144a30*/  LDGSTS.E [R0+0x35000], [R8.64], P2 ;  /* 0x3500000008007fae */ /* 0x0003e40009121844 */
[----:B-1----:R-:W-:Y:S01]  /*144a40*/  IMAD.MOV.U32 R9, RZ, RZ, R87 ;  /* 0x000000ffff097224 */ /* 0x002fe200078e0057 */
[----:B------:R-:W-:Y:S01]  /*144a50*/  MOV R8, R85 ;  /* 0x0000005500087202 */ /* 0x000fe20000000f00 */
[----:B------:R-:W-:Y:S01]  /*144a60*/  IMAD.MOV.U32 R110, RZ, RZ, R233 ;  /* 0x000000ffff6e7224 */ /* 0x000fe200078e00e9 */
[----:B------:R-:W-:-:S03]  /*144a70*/  MOV R111, R234 ;  /* 0x000000ea006f7202 */ /* 0x000fc60000000f00 */
[----:B------:R1:W-:Y:S01]  /*144a80*/  LDGSTS.E [R0+0x35200], [R8.64], P2 ;  /* 0x3520000008007fae */ /* 0x0003e20009121844 */
[----:B--2---:R-:W-:Y:S02]  /*144a90*/  IADD3.X R91, R91, R244, RZ, P5, !PT ;  /* 0x000000f45b5b7210 */ /* 0x004fe40002ffe4ff */
[----:B----4-:R-:W-:-:S05]  /*144aa0*/  IADD3 R10, P1, R10, R246, RZ ;  /* 0x000000f60a0a7210 */ /* 0x010fca0007f3e0ff */
[----:B------:R2:W-:Y:S01]  /*144ab0*/  STL [R1+0x4b1c], R10 ;  /* 0x004b1c0a01007387 */ /* 0x0005e20000100800 */
[----:B------:R-:W-:Y:S02]  /*144ac0*/  STL [R1+0x4b18], R91 ;  /* 0x004b185b01007387 */ /* 0x000fe40000100800 */
[----:B------:R-:W4:Y:S02]  /*144ad0*/  LDL.LU R79, [R1+0x4a9c] ;  /* 0x004a9c00014f7983 */ /* 0x000f240000300800 */
[----:B------:R-:W4:Y:S01]  /*144ae0*/  LDL.LU R87, [R1+0x4aa0] ;  /* 0x004aa00001577983 */ /* 0x000f220000300800 */
[----:B------:R-:W4:Y:S01]  /*144af0*/  LDL.LU R85, [R1+0x4a98] ;  /* 0x004a980001557983 */ /* 0x000f220000300800 */
[----:B-1----:R-:W-:Y:S01]  /*144b00*/  MOV R8, R90 ;  /* 0x0000005a00087202 */ /* 0x002fe20000000f00 */
[----:B------:R-:W-:Y:S02]  /*144b10*/  IMAD.MOV.U32 R9, RZ, RZ, R91 ;  /* 0x000000ffff097224 */ /* 0x000fe400078e005b */
[----:B---3--:R-:W-:Y:S01]  /*144b20*/  IMAD.X R11, R11, 0x1, R244, P1 ;  /* 0x000000010b0b7824 */ /* 0x008fe200008e06f4 */
[----:B------:R-:W-:Y:S01]  /*144b30*/  HMMA.1688.F32.TF32 R72, R120, R110, R72 ;  /* 0x0000006e7848723c */ /* 0x000fe20000081048 */
[----:B------:R1:W5:Y:S04]  /*144b40*/  LDL.LU R233, [R1+0x60dc] ;  /* 0x0060dc0001e97983 */ /* 0x0003680000300800 */
[----:B------:R3:W-:Y:S01]  /*144b50*/  LDGSTS.E [R0+0x35400], [R8.64], P2 ;  /* 0x3540000008007fae */ /* 0x0007e20009121844 */
[----:B------:R1:W5:Y:S02]  /*144b60*/  LDL.LU R234, [R1+0x60d8] ;  /* 0x0060d80001ea7983 */ /* 0x0003640000300800 */
[----:B------:R1:W-:Y:S02]  /*144b70*/  STL [R1+0x4b10], R11 ;  /* 0x004b100b01007387 */ /* 0x0003e40000100800 */
[----:B------:R-:W4:Y:S01]  /*144b80*/  LDL.LU R83, [R1+0x4a90] ;  /* 0x004a900001537983 */ /* 0x000f220000300800 */
[----:B------:R-:W-:-:S02]  /*144b90*/  ISETP.GT.AND P5, PT, R116, 0x7a, PT ;  /* 0x0000007a7400780c */ /* 0x000fc40003fa4270 */
[----:B------:R-:W-:Y:S01]  /*144ba0*/  ISETP.GT.AND P1, PT, R116, 0x76, PT ;  /* 0x000000767400780c */ /* 0x000fe20003f24270 */
[----:B------:R-:W4:Y:S01]  /*144bb0*/  LDL.LU R80, [R1+0x4a34] ;  /* 0x004a340001507983 */ /* 0x000f220000300800 */
[----:B------:R-:W-:Y:S02]  /*144bc0*/  MOV R106, R235 ;  /* 0x000000eb006a7202 */ /* 0x000fe40000000f00 */
[----:B------:R1:W5:Y:S02]  /*144bd0*/  LDL.LU R235, [R1+0x60d4] ;  /* 0x0060d40001eb7983 */ /* 0x0003640000300800 */
[----:B---3--:R-:W-:Y:S02]  /*144be0*/  IMAD.MOV.U32 R8, RZ, RZ, R10 ;  /* 0x000000ffff087224 */ /* 0x008fe400078e000a */
[----:B------:R-:W-:Y:S02]  /*144bf0*/  IMAD.MOV.U32 R9, RZ, RZ, R11 ;  /* 0x000000ffff097224 */ /* 0x000fe400078e000b */
[----:B------:R-:W-:-:S02]  /*144c00*/  IMAD.MOV.U32 R107, RZ, RZ, R236 ;  /* 0x000000ffff6b7224 */ /* 0x000fc400078e00ec */
[----:B------:R3:W5:Y:S04]  /*144c10*/  LDL.LU R236, [R1+0x60d0] ;  /* 0x0060d00001ec7983 */ /* 0x0007680000300800 */
[----:B------:R1:W-:Y:S01]  /*144c20*/  LDGSTS.E [R0+0x35600], [R8.64], P2 ;  /* 0x3560000008007fae */ /* 0x0003e20009121844 */
[----:B------:R-:W3:Y:S02]  /*144c30*/  LDL.LU R82, [R1+0x4a28] ;  /* 0x004a280001527983 */ /* 0x000ee40000300800 */
[----:B------:R-:W3:Y:S02]  /*144c40*/  LDL.LU R78, [R1+0x4a20] ;  /* 0x004a2000014e7983 */ /* 0x000ee40000300800 */
[----:B--2---:R-:W2:Y:S01]  /*144c50*/  LDL.LU R10, [R1+0x4a2c] ;  /* 0x004a2c00010a7983 */ /* 0x004ea20000300800 */
[----:B------:R-:W2:Y:S01]  /*144c60*/  LDL.LU R76, [R1+0x4a18] ;  /* 0x004a1800014c7983 */ /* 0x000ea20000300800 */
[----:B-1----:R-:W2:Y:S01]  /*144c70*/  LDL.LU R11, [R1+0x4a24] ;  /* 0x004a2400010b7983 */ /* 0x002ea20000300800 */
[----:B------:R-:W-:-:S02]  /*144c80*/  SEL R8, RZ, 0x4, !P5 ;  /* 0x00000004ff087807 */ /* 0x000fc40006800000 */
[----:B------:R-:W-:Y:S02]  /*144c90*/  SEL R9, RZ, 0x4, !P1 ;  /* 0x00000004ff097807 */ /* 0x000fe40004800000 */
[-C--:B------:R-:W-:Y:S02]  /*144ca0*/  IADD3 R88, P2, R88, R246.reuse, RZ ;  /* 0x000000f658587210 */ /* 0x080fe40007f5e0ff */
[-C--:B------:R-:W-:Y:S02]  /*144cb0*/  IADD3 R86, P5, R86, R246.reuse, RZ ;  /* 0x000000f656567210 */ /* 0x080fe40007fbe0ff */
[----:B------:R-:W-:Y:S01]  /*144cc0*/  IADD3 R84, P1, R84, R246, RZ ;  /* 0x000000f654547210 */ /* 0x000fe20007f3e0ff */
[--C-:B------:R-:W-:Y:S01]  /*144cd0*/  IMAD.X R89, R89, 0x1, R244.reuse, P2 ;  /* 0x0000000159597824 */ /* 0x100fe200010e06f4 */
[----:B------:R-:W-:Y:S01]  /*144ce0*/  STL [R1+0x4ab4], R88 ;  /* 0x004ab45801007387 */ /* 0x000fe20000100800 */
[----:B------:R-:W-:Y:S02]  /*144cf0*/  STL [R1+0x4aac], R86 ;  /* 0x004aac5601007387 */ /* 0x000fe40000100800 */
[----:B------:R-:W-:Y:S01]  /*144d00*/  STL [R1+0x4aa4], R84 ;  /* 0x004aa45401007387 */ /* 0x000fe20000100800 */
[----:B------:R-:W-:Y:S01]  /*144d10*/  STL [R1+0x4aa8], R89 ;  /* 0x004aa85901007387 */ /* 0x000fe20000100800 */
[----:B----4-:R-:W-:Y:S01]  /*144d20*/  IADD3.X R87, R87, R244, RZ, P5, !PT ;  /* 0x000000f457577210 */ /* 0x010fe20002ffe4ff */
[----:B------:R-:W-:-:S04]  /*144d30*/  IMAD.X R85, R85, 0x1, R244, P1 ;  /* 0x0000000155557824 */ /* 0x000fc800008e06f4 */
[----:B------:R-:W-:Y:S01]  /*144d40*/  STL [R1+0x4aa0], R87 ;  /* 0x004aa05701007387 */ /* 0x000fe20000100800 */
[----:B------:R-:W4:Y:S02]  /*144d50*/  LDL.LU R81, [R1+0x4a10] ;  /* 0x004a100001517983 */ /* 0x000f240000300800 */
[----:B------:R-:W-:Y:S02]  /*144d60*/  STL [R1+0x4a98], R85 ;  /* 0x004a985501007387 */ /* 0x000fe40000100800 */
[----:B------:R-:W-:Y:S01]  /*144d70*/  STL.64 [R1+0x970], R72 ;  /* 0x0009704801007387 */ /* 0x000fe20000100a00 */
[----:B------:R-:W-:Y:S01]  /*144d80*/  STL.64 [R1+0x978], R74 ;  /* 0x0009784a01007387 */ /* 0x000fe20000100a00 */
[----:B------:R-:W4:Y:S01]  /*144d90*/  LDL.LU R77, [R1+0x4a1c] ;  /* 0x004a1c00014d7983 */ /* 0x000f220000300800 */
[----:B------:R-:W-:Y:S02]  /*144da0*/  SEL R9, R9, RZ, !P0 ;  /* 0x000000ff09097207 */ /* 0x000fe40004000000 */
[----:B------:R-:W-:-:S02]  /*144db0*/  SEL R8, R8, RZ, !P0 ;  /* 0x000000ff08087207 */ /* 0x000fc40004000000 */
[----:B------:R-:W-:Y:S02]  /*144dc0*/  ISETP.NE.U32.AND P2, PT, R9, RZ, PT ;  /* 0x000000ff0900720c */ /* 0x000fe40003f45070 */
[----:B------:R-:W-:Y:S01]  /*144dd0*/  ISETP.NE.U32.AND P5, PT, R8, RZ, PT ;  /* 0x000000ff0800720c */ /* 0x000fe20003fa5070 */
[----:B------:R-:W-:Y:S01]  /*144de0*/  IMAD.MOV.U32 R8, RZ, RZ, R88 ;  /* 0x000000ffff087224 */ /* 0x000fe200078e0058 */
[----:B------:R-:W-:Y:S01]  /*144df0*/  MOV R9, R89 ;  /* 0x0000005900097202 */ /* 0x000fe20000000f00 */
[----:B------:R-:W-:Y:S04]  /*144e00*/  HMMA.1688.F32.TF32 R68, R120, R106, R68 ;  /* 0x0000006a7844723c */ /* 0x000fe80000081044 */
[----:B------:R1:W-:Y:S01]  /*144e10*/  LDGSTS.E [R0+0x37000], [R8.64], P3 ;  /* 0x3700000008007fae */ /* 0x0003e20009921844 */
[----:B------:R-:W-:Y:S01]  /*144e20*/  IADD3 R79, P1, R79, R246, RZ ;  /* 0x000000f64f4f7210 */ /* 0x000fe20007f3e0ff */
[----:B-1----:R-:W-:Y:S01]  /*144e30*/  IMAD.MOV.U32 R8, RZ, RZ, R86 ;  /* 0x000000ffff087224 */ /* 0x002fe200078e0056 */
[----:B------:R-:W-:-:S03]  /*144e40*/  MOV R9, R87 ;  /* 0x0000005700097202 */ /* 0x000fc60000000f00 */
[----:B------:R-:W-:Y:S02]  /*144e50*/  IMAD.X R83, R83, 0x1, R244, P1 ;  /* 0x0000000153537824 */ /* 0x000fe400008e06f4 */
[----:B------:R1:W-:Y:S01]  /*144e60*/  LDGSTS.E [R0+0x37200], [R8.64], P3 ;  /* 0x3720000008007fae */ /* 0x0003e20009921844 */
[----:B------:R-:W-:Y:S01]  /*144e70*/  IADD3 R80, P1, R80, R246, RZ ;  /* 0x000000f650507210 */ /* 0x000fe20007f3e0ff */
[----:B-1----:R-:W-:Y:S02]  /*144e80*/  IMAD.MOV.U32 R8, RZ, RZ, R84 ;  /* 0x000000ffff087224 */ /* 0x002fe400078e0054 */
[----:B------:R-:W-:-:S05]  /*144e90*/  IMAD.MOV.U32 R9, RZ, RZ, R85 ;  /* 0x000000ffff097224 */ /* 0x000fca00078e0055 */
[----:B------:R1:W-:Y:S01]  /*144ea0*/  LDGSTS.E [R0+0x37400], [R8.64], P3 ;  /* 0x3740000008007fae */ /* 0x0003e20009921844 */
[----:B---3--:R-:W-:-:S03]  /*144eb0*/  IMAD.X R82, R82, 0x1, R244, P1 ;  /* 0x0000000152527824 */ /* 0x008fc600008e06f4 */
[----:B------:R3:W-:Y:S01]  /*144ec0*/  STL [R1+0x4a9c], R79 ;  /* 0x004a9c4f01007387 */ /* 0x0007e20000100800 */
[----:B------:R-:W-:Y:S01]  /*144ed0*/  STL [R1+0x4a90], R83 ;  /* 0x004a905301007387 */ /* 0x000fe20000100800 */
[----:B-1----:R-:W-:Y:S01]  /*144ee0*/  MOV R8, R79 ;  /* 0x0000004f00087202 */ /* 0x002fe20000000f00 */
[----:B------:R-:W-:-:S05]  /*144ef0*/  IMAD.MOV.U32 R9, RZ, RZ, R83 ;  /* 0x000000ffff097224 */ /* 0x000fca00078e0053 */
[----:B------:R1:W-:Y:S01]  /*144f00*/  LDGSTS.E [R0+0x37600], [R8.64], P3 ;  /* 0x3760000008007fae */ /* 0x0003e20009921844 */
[----:B--2---:R-:W-:-:S03]  /*144f10*/  IADD3 R10, P3, R10, R246, RZ ;  /* 0x000000f60a0a7210 */ /* 0x004fc60007f7e0ff */
[----:B------:R2:W-:Y:S01]  /*144f20*/  STL [R1+0x4a34], R80 ;  /* 0x004a345001007387 */ /* 0x0005e20000100800 */
[----:B------:R-:W-:-:S03]  /*144f30*/  IADD3 R11, P1, R11, R246, RZ ;  /* 0x000000f60b0b7210 */ /* 0x000fc60007f3e0ff */
[----:B------:R-:W-:Y:S01]  /*144f40*/  STL [R1+0x4a2c], R10 ;  /* 0x004a2c0a01007387 */ /* 0x000fe20000100800 */
[----:B------:R-:W-:Y:S02]  /*144f50*/  STL [R1+0x4a28], R82 ;  /* 0x004a285201007387 */ /* 0x000fe40000100800 */
[----:B------:R-:W-:Y:S02]  /*144f60*/  STL.64 [R1+0x940], R68 ;  /* 0x0009404401007387 */ /* 0x000fe40000100a00 */
[----:B------:R-:W-:Y:S01]  /*144f70*/  STL.64 [R1+0x948], R70 ;  /* 0x0009484601007387 */ /* 0x000fe20000100a00 */
[----:B------:R-:W-:Y:S01]  /*144f80*/  IADD3.X R78, R78, R244, RZ, P3, !PT ;  /* 0x000000f44e4e7210 */ /* 0x000fe20001ffe4ff */
[----:B---3--:R-:W3:Y:S01]  /*144f90*/  LDL.LU R79, [R1+0x49cc] ;  /* 0x0049cc00014f7983 */ /* 0x008ee20000300800 */
[----:B------:R-:W3:Y:S02]  /*144fa0*/  LDL.LU R73, [R1+0x49c4] ;  /* 0x0049c40001497983 */ /* 0x000ee40000300800 */
[----:B------:R-:W-:-:S02]  /*144fb0*/  IMAD.X R76, R76, 0x1, R244, P1 ;  /* 0x000000014c4c7824 */ /* 0x000fc400008e06f4 */
[----:B-1----:R-:W-:Y:S01]  /*144fc0*/  IMAD.MOV.U32 R8, RZ, RZ, R80 ;  /* 0x000000ffff087224 */ /* 0x002fe200078e0050 */
[----:B------:R-:W-:Y:S01]  /*144fd0*/  MOV R9, R82 ;  /* 0x0000005200097202 */ /* 0x000fe20000000f00 */
[----:B------:R-:W-:Y:S01]  /*144fe0*/  STL [R1+0x4a24], R11 ;  /* 0x004a240b01007387 */ /* 0x000fe20000100800 */
[----:B------:R-:W3:Y:S02]  /*144ff0*/  LDL.LU R72, [R1+0x49bc] ;  /* 0x0049bc0001487983 */ /* 0x000ee40000300800 */
[----:B------:R1:W-:Y:S01]  /*145000*/  STL [R1+0x4a20], R78 ;  /* 0x004a204e01007387 */ /* 0x0003e20000100800 */
[----:B------:R1:W-:Y:S02]  /*145010*/  LDGSTS.E [R0+0x39000], [R8.64], P4 ;  /* 0x3900000008007fae */ /* 0x0003e4000a121844 */
[----:B-1----:R-:W-:Y:S01]  /*145020*/  IMAD.MOV.U32 R9, RZ, RZ, R78 ;  /* 0x000000ffff097224 */ /* 0x002fe200078e004e */
[----:B----4-:R-:W-:-:S05]  /*145030*/  IADD3 R77, P3, R77, R246, RZ ;  /* 0x000000f64d4d7210 */ /* 0x010fca0007f7e0ff */
[----:B------:R-:W-:Y:S01]  /*145040*/  STL [R1+0x4a1c], R77 ;  /* 0x004a1c4d01007387 */ /* 0x000fe20000100800 */
[----:B------:R1:W-:Y:S02]  /*145050*/  STL [R1+0x4a18], R76 ;  /* 0x004a184c01007387 */ /* 0x0003e40000100800 */
[----:B--2---:R-:W2:Y:S02]  /*145060*/  LDL.LU R80, [R1+0x49c0] ;  /* 0x0049c00001507983 */ /* 0x004ea40000300800 */
[----:B------:R-:W4:Y:S01]  /*145070*/  LDL.LU R78, [R1+0x49b8] ;  /* 0x0049b800014e7983 */ /* 0x000f220000300800 */
[----:B------:R-:W4:Y:S01]  /*145080*/  LDL.LU R71, [R1+0x49b0] ;  /* 0x0049b00001477983 */ /* 0x000f220000300800 */
[----:B------:R-:W-:Y:S01]  /*145090*/  IMAD.MOV.U32 R8, RZ, RZ, R10 ;  /* 0x000000ffff087224 */ /* 0x000fe200078e000a */
[----:B------:R-:W-:Y:S01]  /*1450a0*/  IADD3.X R81, R81, R244, RZ, P3, !PT ;  /* 0x000000f451517210 */ /* 0x000fe20001ffe4ff */
[----:B------:R-:W4:Y:S01]  /*1450b0*/  LDL.LU R10, [R1+0x49b4] ;  /* 0x0049b400010a7983 */ /* 0x000f220000300800 */
[----:B------:R-:W-:Y:S01]  /*1450c0*/  MOV R110, R237 ;  /* 0x000000ed006e7202 */ /* 0x000fe20000000f00 */
[----:B------:R-:W-:Y:S01]  /*1450d0*/  IMAD.MOV.U32 R111, RZ, RZ, R238 ;  /* 0x000000ffff6f7224 */ /* 0x000fe200078e00ee */
[----:B------:R1:W5:Y:S04]  /*1450e0*/  LDL.LU R237, [R1+0x60cc] ;  /* 0x0060cc0001ed7983 */ /* 0x0003680000300800 */
[----:B------:R1:W-:Y:S01]  /*1450f0*/  LDGSTS.E [R0+0x39200], [R8.64], P4 ;  /* 0x3920000008007fae */ /* 0x0003e2000a121844 */
[----:B------:R1:W5:Y:S02]  /*145100*/  LDL.LU R238, [R1+0x60c8] ;  /* 0x0060c80001ee7983 */ /* 0x0003640000300800 */
[----:B------:R-:W-:Y:S02]  /*145110*/  STL [R1+0x4a10], R81 ;  /* 0x004a105101007387 */ /* 0x000fe40000100800 */
[----:B------:R-:W-:-:S02]  /*145120*/  IMAD.MOV.U32 R106, RZ, RZ, R239 ;  /* 0x000000ffff6a7224 */ /* 0x000fc400078e00ef */
[----:B------:R-:W-:Y:S02]  /*145130*/  IMAD.MOV.U32 R107, RZ, RZ, R240 ;  /* 0x000000ffff6b7224 */ /* 0x000fe400078e00f0 */
[----:B-1----:R-:W-:Y:S02]  /*145140*/  IMAD.MOV.U32 R8, RZ, RZ, R11 ;  /* 0x000000ffff087224 */ /* 0x002fe400078e000b */
[----:B------:R-:W-:Y:S01]  /*145150*/  IMAD.MOV.U32 R9, RZ, RZ, R76 ;  /* 0x000000ffff097224 */ /* 0x000fe200078e004c */
[----:B------:R-:W4:Y:S01]  /*145160*/  LDL.LU R11, [R1+0x49a8] ;  /* 0x0049a800010b7983 */ /* 0x000f220000300800 */
[----:B------:R-:W4:Y:S02]  /*145170*/  LDL.LU R76, [R1+0x498c] ;  /* 0x00498c00014c7983 */ /* 0x000f240000300800 */
[----:B------:R1:W5:Y:S02]  /*145180*/  LDL.LU R239, [R1+0x60c4] ;  /* 0x0060c40001ef7983 */ /* 0x0003640000300800 */
[----:B------:R1:W5:Y:S01]  /*145190*/  LDL.LU R240, [R1+0x60c0] ;  /* 0x0060c00001f07983 */ /* 0x0003620000300800 */
[----:B------:R1:W-:Y:S02]  /*1451a0*/  LDGSTS.E [R0+0x39400], [R8.64], P4 ;  /* 0x3940000008007fae */ /* 0x0003e4000a121844 */
[----:B-1----:R-:W-:-:S02]  /*1451b0*/  IMAD.MOV.U32 R8, RZ, RZ, R77 ;  /* 0x000000ffff087224 */ /* 0x002fc400078e004d */
[----:B------:R-:W4:Y:S01]  /*1451c0*/  LDL.LU R77, [R1+0x4940] ;  /* 0x00494000014d7983 */ /* 0x000f220000300800 */
[----:B------:R-:W4:Y:S02]  /*1451d0*/  LDL.LU R75, [R1+0x4938] ;  /* 0x00493800014b7983 */ /* 0x000f240000300800 */
[----:B------:R-:W4:Y:S02]  /*1451e0*/  LDL.LU R74, [R1+0x4944] ;  /* 0x00494400014a7983 */ /* 0x000f240000300800 */
[----:B------:R-:W4:Y:S01]  /*1451f0*/  LDL.LU R70, [R1+0x4930] ;  /* 0x0049300001467983 */ /* 0x000f220000300800 */
[----:B------:R-:W4:Y:S01]  /*145200*/  LDL.LU R69, [R1+0x493c] ;  /* 0x00493c0001457983 */ /* 0x000f220000300800 */
[----:B------:R-:W-:Y:S01]  /*145210*/  HMMA.1688.F32.TF32 R64, R120, R110, R64 ;  /* 0x0000006e7840723c */ /* 0x000fe20000081040 */
[----:B------:R-:W-:Y:S01]  /*145220*/  MOV R9, R81 ;  /* 0x0000005100097202 */ /* 0x000fe20000000f00 */
[----:B------:R-:W4:Y:S01]  /*145230*/  LDL.LU R68, [R1+0x4934] ;  /* 0x0049340001447983 */ /* 0x000f220000300800 */
[----:B------:R-:W-:-:S03]  /*145240*/  ISETP.GT.AND P1, PT, R116, 0x7e, PT ;  /* 0x0000007e7400780c */ /* 0x000fc60003f24270 */
[----:B------:R1:W-:Y:S02]  /*145250*/  LDGSTS.E [R0+0x39600], [R8.64], P4 ;  /* 0x3960000008007fae */ /* 0x0003e4000a121844 */
[----:B-1----:R-:W-:Y:S02]  /*145260*/  SEL R9, RZ, 0x4, !P1 ;  /* 0x00000004ff097807 */ /* 0x002fe40004800000 */
[-C--:B---3--:R-:W-:Y:S02]  /*145270*/  IADD3 R79, P1, R79, R246.reuse, RZ ;  /* 0x000000f64f4f7210 */ /* 0x088fe40007f3e0ff */
[-C--:B------:R-:W-:Y:S02]  /*145280*/  IADD3 R73, P6, R73, R246.reuse, RZ ;  /* 0x000000f649497210 */ /* 0x080fe40007fde0ff */
[----:B------:R-:W-:Y:S01]  /*145290*/  IADD3 R72, P4, R72, R246, RZ ;  /* 0x000000f648487210 */ /* 0x000fe20007f9e0ff */
[----:B------:R-:W-:Y:S02]  /*1452a0*/  STL [R1+0x49cc], R79 ;  /* 0x0049cc4f01007387 */ /* 0x000fe40000100800 */
[----:B------:R-:W-:Y:S02]  /*1452b0*/  STL [R1+0x49c4], R73 ;  /* 0x0049c44901007387 */ /* 0x000fe40000100800 */
[----:B------:R-:W-:Y:S01]  /*1452c0*/  STL [R1+0x49bc], R72 ;  /* 0x0049bc4801007387 */ /* 0x000fe20000100800 */
[----:B--2---:R-:W-:Y:S01]  /*1452d0*/  IADD3.X R80, R80, R244, RZ, P1, !PT ;  /* 0x000000f450507210 */ /* 0x004fe20000ffe4ff */
[----:B----4-:R-:W-:-:S02]  /*1452e0*/  IMAD.X R78, R78, 0x1, R244, P6 ;  /* 0x000000014e4e7824 */ /* 0x010fc400030e06f4 */
[----:B------:R-:W-:Y:S02]  /*1452f0*/  IMAD.X R71, R71, 0x1, R244, P4 ;  /* 0x0000000147477824 */ /* 0x000fe400020e06f4 */
[----:B------:R-:W-:Y:S01]  /*145300*/  STL [R1+0x49c0], R80 ;  /* 0x0049c05001007387 */ /* 0x000fe20000100800 */
[----:B------:R-:W-:Y:S03]  /*145310*/  STL [R1+0x49b8], R78 ;  /* 0x0049b84e01007387 */ /* 0x000fe60000100800 */
[----:B------:R-:W-:Y:S01]  /*145320*/  STL [R1+0x49b0], R71 ;  /* 0x0049b04701007387 */ /* 0x000fe20000100800 */
[----:B------:R1:W-:Y:S03]  /*145330*/  STL.64 [R1+0x920], R64 ;  /* 0x0009204001007387 */ /* 0x0003e60000100a00 */
[----:B------:R2:W-:Y:S04]  /*145340*/  STL.64 [R1+0x928], R66 ;  /* 0x0009284201007387 */ /* 0x0005e80000100a00 */
[----:B-1----:R-:W3:Y:S01]  /*145350*/  LDL.LU R65, [R1+0x4928] ;  /* 0x0049280001417983 */ /* 0x002ee20000300800 */
[----:B------:R-:W-:-:S04]  /*145360*/  ISETP.GT.AND P3, PT, R116, 0x3, PT ;  /* 0x000000037400780c */ /* 0x000fc80003f64270 */
[----:B------:R-:W-:Y:S02]  /*145370*/  SEL R8, RZ, 0x4, !P3 ;  /* 0x00000004ff087807 */ /* 0x000fe40005800000 */
[----:B------:R-:W-:Y:S02]  /*145380*/  SEL R9, R9, RZ, !P0 ;  /* 0x000000ff09097207 */ /* 0x000fe40004000000 */
[----:B------:R-:W-:Y:S02]  /*145390*/  SEL R8, R8, RZ, !P0 ;  /* 0x000000ff08087207 */ /* 0x000fe40004000000 */
[----:B------:R-:W-:Y:S01]  /*1453a0*/  ISETP.NE.U32.AND P3, PT, R9, RZ, PT ;  /* 0x000000ff0900720c */ /* 0x000fe20003f65070 */
[----:B------:R-:W-:Y:S01]  /*1453b0*/  IMAD.MOV.U32 R9, RZ, RZ, R80 ;  /* 0x000000ffff097224 */ /* 0x000fe200078e0050 */
[----:B------:R-:W-:Y:S01]  /*1453c0*/  ISETP.NE.U32.AND P1, PT, R8, RZ, PT ;  /* 0x000000ff0800720c */ /* 0x000fe20003f25070 */
[----:B------:R-:W-:Y:S01]  /*1453d0*/  MOV R8, R79 ;  /* 0x0000004f00087202 */ /* 0x000fe20000000f00 */
[----:B------:R-:W-:Y:S04]  /*1453e0*/  HMMA.1688.F32.TF32 R60, R120, R106, R60 ;  /* 0x0000006a783c723c */ /* 0x000fe8000008103c */
[----:B------:R1:W-:Y:S01]  /*1453f0*/  LDGSTS.E [R0+0x3b000], [R8.64], P2 ;  /* 0x3b00000008007fae */ /* 0x0003e20009121844 */
[----:B------:R-:W-:-:S02]  /*145400*/  IADD3 R10, P4, R10, R246, RZ ;  /* 0x000000f60a0a7210 */ /* 0x000fc40007f9e0ff */
[----:B-1----:R-:W-:Y:S01]  /*145410*/  MOV R8, R73 ;  /* 0x0000004900087202 */ /* 0x002fe20000000f00 */
[----:B------:R-:W-:Y:S02]  /*145420*/  IMAD.MOV.U32 R9, RZ, RZ, R78 ;  /* 0x000000ffff097224 */ /* 0x000fe400078e004e */
[----:B------:R-:W-:-:S03]  /*145430*/  IMAD.X R11, R11, 0x1, R244, P4 ;  /* 0x000000010b0b7824 */ /* 0x000fc600020e06f4 */
[----:B------:R1:W-:Y:S01]  /*145440*/  LDGSTS.E [R0+0x3b200], [R8.64], P2 ;  /* 0x3b20000008007fae */ /* 0x0003e20009121844 */
[----:B------:R-:W-:Y:S01]  /*145450*/  IADD3 R76, P4, R76, R246, RZ ;  /* 0x000000f64c4c7210 */ /* 0x000fe20007f9e0ff */
[----:B-1----:R-:W-:Y:S01]  /*145460*/  IMAD.MOV.U32 R8, RZ, RZ, R72 ;  /* 0x000000ffff087224 */ /* 0x002fe200078e0048 */
[----:B------:R-:W-:-:S05]  /*145470*/  MOV R9, R71 ;  /* 0x0000004700097202 */ /* 0x000fca0000000f00 */
[----:B------:R1:W-:Y:S04]  /*145480*/  LDGSTS.E [R0+0x3b400], [R8.64], P2 ;  /* 0x3b40000008007fae */ /* 0x0003e80009121844 */
[----:B------:R4:W-:Y:S01]  /*145490*/  STL [R1+0x49b4], R10 ;  /* 0x0049b40a01007387 */ /* 0x0009e20000100800 */
[----:B------:R1:W-:Y:S02]  /*1454a0*/  STL [R1+0x49a8], R11 ;  /* 0x0049a80b01007387 */ /* 0x0003e40000100800 */
[----:B--2---:R-:W2:Y:S01]  /*1454b0*/  LDL.LU R66, [R1+0x48fc] ;  /* 0x0048fc0001427983 */ /* 0x004ea20000300800 */
[----:B------:R-:W-:Y:S01]  /*1454c0*/  IADD3.X R77, R77, R244, RZ, P4, !PT ;  /* 0x000000f44d4d7210 */ /* 0x000fe200027fe4ff */
[----:B------:R-:W2:Y:S01]  /*1454d0*/  LDL.LU R64, [R1+0x48b4] ;  /* 0x0048b40001407983 */ /* 0x000ea20000300800 */
[----:B-1----:R-:W-:-:S02]  /*1454e0*/  IMAD.MOV.U32 R8, RZ, RZ, R10 ;  /* 0x000000ffff087224 */ /* 0x002fc400078e000a */
[----:B------:R-:W-:Y:S01]  /*1454f0*/  IMAD.MOV.U32 R9, RZ, RZ, R11 ;  /* 0x000000ffff097224 */ /* 0x000fe200078e000b */
[----:B------:R-:W-:Y:S01]  /*145500*/  STL [R1+0x498c], R76 ;  /* 0x00498c4c01007387 */ /* 0x000fe20000100800 */
[----:B----4-:R-:W2:Y:S03]  /*145510*/  LDL.LU R10, [R1+0x48ac] ;  /* 0x0048ac00010a7983 */ /* 0x010ea60000300800 */
[----:B------:R1:W-:Y:S01]  /*145520*/  LDGSTS.E [R0+0x3b600], [R8.64], P2 ;  /* 0x3b60000008007fae */ /* 0x0003e20009121844 */
[----:B------:R-:W-:-:S05]  /*145530*/  IADD3 R74, P2, R74, R246, RZ ;  /* 0x000000f64a4a7210 */ /* 0x000fca0007f5e0ff */
[----:B------:R-:W-:Y:S01]  /*145540*/  STL [R1+0x4944], R74 ;  /* 0x0049444a01007387 */ /* 0x000fe20000100800 */
[----:B------:R-:W-:Y:S02]  /*145550*/  STL [R1+0x4940], R77 ;  /* 0x0049404d01007387 */ /* 0x000fe40000100800 */
[----:B------:R1:W-:Y:S02]  /*145560*/  STL.64 [R1+0x820], R60 ;  /* 0x0008203c01007387 */ /* 0x0003e40000100a00 */
[----:B------:R-:W-:Y:S01]  /*145570*/  STL.64 [R1+0x828], R62 ;  /* 0x0008283e01007387 */ /* 0x000fe20000100a00 */
[----:B------:R-:W2:Y:S01]  /*145580*/  LDL.LU R73, [R1+0x48b0] ;  /* 0x0048b00001497983 */ /* 0x000ea20000300800 */
[----:B------:R-:W2:Y:S01]  /*145590*/  LDL.LU R72, [R1+0x48a8] ;  /* 0x0048a80001487983 */ /* 0x000ea20000300800 */
[-C--:B------:R-:W-:Y:S01]  /*1455a0*/  IADD3 R69, P4, R69, R246.reuse, RZ ;  /* 0x000000f645457210 */ /* 0x080fe20007f9e0ff */
[----:B------:R-:W-:Y:S01]  /*1455b0*/  IMAD.X R75, R75, 0x1, R244, P2 ;  /* 0x000000014b4b7824 */ /* 0x000fe200010e06f4 */
[----:B------:R-:W-:-:S03]  /*1455c0*/  IADD3 R68, P2, R68, R246, RZ ;  /* 0x000000f644447210 */ /* 0x000fc60007f5e0ff */
[----:B------:R-:W-:Y:S01]  /*1455d0*/  STL [R1+0x493c], R69 ;  /* 0x00493c4501007387 */ /* 0x000fe20000100800 */
[----:B------:R-:W2:Y:S02]  /*1455e0*/  LDL.LU R71, [R1+0x48a0] ;  /* 0x0048a00001477983 */ /* 0x000ea40000300800 */
[----:B------:R-:W-:Y:S02]  /*1455f0*/  IMAD.X R70, R70, 0x1, R244, P4 ;  /* 0x0000000146467824 */ /* 0x000fe400020e06f4 */
[----:B------:R-:W2:Y:S01]  /*145600*/  LDL.LU R11, [R1+0x48a4] ;  /* 0x0048a400010b7983 */ /* 0x000ea20000300800 */
[----:B------:R-:W-:Y:S01]  /*145610*/  STL [R1+0x4938], R75 ;  /* 0x0049384b01007387 */ /* 0x000fe20000100800 */
[----:B------:R-:W-:Y:S02]  /*145620*/  STL [R1+0x4934], R68 ;  /* 0x0049344401007387 */ /* 0x000fe40000100800 */
[----:B------:R3:W-:Y:S02]  /*145630*/  STL [R1+0x4930], R70 ;  /* 0x0049304601007387 */ /* 0x0007e40000100800 */
[----:B------:R-:W-:-:S02]  /*145640*/  IMAD.MOV.U32 R106, RZ, RZ, R241 ;  /* 0x000000ffff6a7224 */ /* 0x000fc400078e00f1 */
[----:B------:R-:W-:Y:S01]  /*145650*/  IMAD.MOV.U32 R107, RZ, RZ, R242 ;  /* 0x000000ffff6b7224 */ /* 0x000fe200078e00f2 */
[----:B------:R2:W5:Y:S01]  /*145660*/  LDL.LU R241, [R1+0x60bc] ;  /* 0x0060bc0001f17983 */ /* 0x0005620000300800 */
[----:B------:R2:W5:Y:S02]  /*145670*/  LDL.LU R242, [R1+0x60b8] ;  /* 0x0060b80001f27983 */ /* 0x0005640000300800 */
[----:B-1----:R-:W2:Y:S01]  /*145680*/  LDL.LU R60, [R1+0x4898] ;  /* 0x00489800013c7983 */ /* 0x002ea20000300800 */
[----:B------:R-:W-:Y:S01]  /*145690*/  MOV R8, R76 ;  /* 0x0000004c00087202 */ /* 0x000fe20000000f00 */
[----:B------:R-:W-:-:S05]  /*1456a0*/  IMAD.MOV.U32 R9, RZ, RZ, R77 ;  /* 0x000000ffff097224 */ /* 0x000fca00078e004d */
[----:B------:R1:W-:Y:S02]  /*1456b0*/  LDGSTS.E [R0+0x3d000], [R8.64], P5 ;  /* 0x3d00000008007fae */ /* 0x0003e4000a921844 */
[----:B-1----:R-:W-:Y:S01]  /*1456c0*/  IMAD.MOV.U32 R8, RZ, RZ, R74 ;  /* 0x000000ffff087224 */ /* 0x002fe200078e004a */
[----:B------:R-:W-:-:S05]  /*1456d0*/  MOV R9, R75 ;  /* 0x0000004b00097202 */ /* 0x000fca0000000f00 */
[----:B------:R1:W-:Y:S02]  /*1456e0*/  LDGSTS.E [R0+0x3d200], [R8.64], P5 ;  /* 0x3d20000008007fae */ /* 0x0003e4000a921844 */
[----:B-1----:R-:W-:Y:S02]  /*1456f0*/  IMAD.MOV.U32 R9, RZ, RZ, R70 ;  /* 0x000000ffff097224 */ /* 0x002fe400078e0046 */
[----:B------:R-:W-:-:S05]  /*145700*/  IMAD.MOV.U32 R8, RZ, RZ, R69 ;  /* 0x000000ffff087224 */ /* 0x000fca00078e0045 */
[----:B------:R1:W-:Y:S01]  /*145710*/  LDGSTS.E [R0+0x3d400], [R8.64], P5 ;  /* 0x3d40000008007fae */ /* 0x0003e2000a921844 */
[----:B---3--:R-:W-:-:S05]  /*145720*/  IADD3.X R65, R65, R244, RZ, P2, !PT ;  /* 0x000000f441417210 */ /* 0x008fca00017fe4ff */
[----:B------:R3:W-:Y:S01]  /*145730*/  STL [R1+0x4928], R65 ;  /* 0x0049284101007387 */ /* 0x0007e20000100800 */
[----:B------:R-:W4:Y:S02]  /*145740*/  LDL.LU R70, [R1+0x5808] ;  /* 0x0058080001467983 */ /* 0x000f240000300800 */
[----:B------:R-:W4:Y:S01]  /*145750*/  LDL.LU R69, [R1+0x5814] ;  /* 0x0058140001457983 */ /* 0x000f220000300800 */
[----:B-1----:R-:W-:Y:S01]  /*145760*/  MOV R8, R68 ;  /* 0x0000004400087202 */ /* 0x002fe20000000f00 */
[----:B------:R-:W-:Y:S01]  /*145770*/  IMAD.MOV.U32 R9, RZ, RZ, R65 ;  /* 0x000000ffff097224 */ /* 0x000fe200078e0041 */
[----:B------:R-:W-:Y:S01]  /*145780*/  ISETP.GT.AND P2, PT, R116, 0x7, PT ;  /* 0x000000077400780c */ /* 0x000fe20003f44270 */
[----:B------:R-:W4:Y:S04]  /*145790*/  LDL.LU R67, [R1+0x580c] ;  /* 0x00580c0001437983 */ /* 0x000f280000300800 */
[----:B------:R1:W-:Y:S01]  /*1457a0*/  LDGSTS.E [R0+0x3d600], [R8.64], P5 ;  /* 0x3d60000008007fae */ /* 0x0003e2000a921844 */
[----:B------:R-:W-:Y:S03]  /*1457b0*/  HMMA.1688.F32.TF32 R56, R120, R106, R56 ;  /* 0x0000006a7838723c */ /* 0x000fe60000081038 */
[----:B---3--:R-:W3:Y:S01]  /*1457c0*/  LDL.LU R65, [R1+0x5804] ;  /* 0x0058040001417983 */ /* 0x008ee20000300800 */
[----:B-1----:R-:W-:-:S02]  /*1457d0*/  SEL R9, RZ, 0x4, !P2 ;  /* 0x00000004ff097807 */ /* 0x002fc40005000000 */
[----:B------:R-:W-:-:S04]  /*1457e0*/  ISETP.GT.AND P4, PT, R116, 0xb, PT ;  /* 0x0000000b7400780c */ /* 0x000fc80003f84270 */
[----:B------:R-:W-:Y:S02]  /*1457f0*/  SEL R8, RZ, 0x4, !P4 ;  /* 0x00000004ff087807 */ /* 0x000fe40006000000 */
[----:B------:R-:W-:Y:S02]  /*145800*/  SEL R9, R9, RZ, !P0 ;  /* 0x000000ff09097207 */ /* 0x000fe40004000000 */
[-C--:B--2---:R-:W-:Y:S02]  /*145810*/  IADD3 R66, P2, R66, R246.reuse, RZ ;  /* 0x000000f642427210 */ /* 0x084fe40007f5e0ff */
[----:B------:R-:W-:-:S03]  /*145820*/  IADD3 R64, P6, R64, R246, RZ ;  /* 0x000000f640407210 */ /* 0x000fc60007fde0ff */
[----:B------:R1:W-:Y:S02]  /*145830*/  STL [R1+0x48fc], R66 ;  /* 0x0048fc4201007387 */ /* 0x0003e40000100800 */
[----:B------:R2:W-:Y:S01]  /*145840*/  STL [R1+0x48b4], R64 ;  /* 0x0048b44001007387 */ /* 0x0005e20000100800 */
[----:B------:R-:W-:-:S05]  /*145850*/  IADD3 R10, P5, R10, R246, RZ ;  /* 0x000000f60a0a7210 */ /* 0x000fca0007fbe0ff */
[----:B------:R-:W-:Y:S01]  /*145860*/  STL [R1+0x48ac], R10 ;  /* 0x0048ac0a01007387 */ /* 0x000fe20000100800 */
[----:B------:R-:W-:Y:S01]  /*145870*/  IMAD.X R73, R73, 0x1, R244, P2 ;  /* 0x0000000149497824 */ /* 0x000fe200010e06f4 */
[----:B------:R-:W-:-:S04]  /*145880*/  IADD3.X R72, R72, R244, RZ, P6, !PT ;  /* 0x000000f448487210 */ /* 0x000fc800037fe4ff */
[----:B------:R-:W-:Y:S01]  /*145890*/  STL [R1+0x48b0], R73 ;  /* 0x0048b04901007387 */ /* 0x000fe20000100800 */
[----:B------:R-:W-:Y:S02]  /*1458a0*/  STL [R1+0x48a8], R72 ;  /* 0x0048a84801007387 */ /* 0x000fe40000100800 */
[----:B------:R-:W3:Y:S02]  /*1458b0*/  LDL.LU R68, [R1+0x5800] ;  /* 0x0058000001447983 */ /* 0x000ee40000300800 */
[----:B------:R-:W-:Y:S01]  /*1458c0*/  IMAD.X R71, R71, 0x1, R244, P5 ;  /* 0x0000000147477824 */ /* 0x000fe200028e06f4 */
[----:B------:R-:W-:Y:S02]  /*1458d0*/  SEL R8, R8, RZ, !P0 ;  /* 0x000000ff08087207 */ /* 0x000fe40004000000 */
[----:B------:R-:W-:Y:S02]  /*1458e0*/  IADD3 R11, P5, R11, R246, RZ ;  /* 0x000000f60b0b7210 */ /* 0x000fe40007fbe0ff */
[----:B------:R-:W-:Y:S01]  /*1458f0*/  STL [R1+0x48a0], R71 ;  /* 0x0048a04701007387 */ /* 0x000fe20000100800 */
[----:B------:R-:W-:Y:S02]  /*145900*/  STL.64 [R1+0x810], R56 ;  /* 0x0008103801007387 */ /* 0x000fe40000100a00 */
[----:B------:R2:W-:Y:S01]  /*145910*/  STL.64 [R1+0x818], R58 ;  /* 0x0008183a01007387 */ /* 0x0005e20000100a00 */
[----:B------:R-:W-:-:S02]  /*145920*/  ISETP.NE.U32.AND P4, PT, R9, RZ, PT ;  /* 0x000000ff0900720c */ /* 0x000fc40003f85070 */
[----:B------:R-:W-:Y:S01]  /*145930*/  ISETP.NE.U32.AND P2, PT, R8, RZ, PT ;  /* 0x000000ff0800720c */ /* 0x000fe20003f45070 */
[----:B------:R-:W3:Y:S01]  /*145940*/  LDL.LU R63, [R1+0x57fc] ;  /* 0x0057fc00013f7983 */ /* 0x000ee20000300800 */
[----:B------:R-:W-:Y:S02]  /*145950*/  STL [R1+0x48a4], R11 ;  /* 0x0048a40b01007387 */ /* 0x000fe40000100800 */
[----:B------:R-:W-:Y:S01]  /*145960*/  IMAD.MOV.U32 R8, RZ, RZ, R66 ;  /* 0x000000ffff087224 */ /* 0x000fe200078e0042 */
[----:B------:R-:W-:Y:S01]  /*145970*/  MOV R9, R73 ;  /* 0x0000004900097202 */ /* 0x000fe20000000f00 */
[----:B------:R-:W-:Y:S01]  /*145980*/  IMAD.X R60, R60, 0x1, R244, P5 ;  /* 0x000000013c3c7824 */ /* 0x000fe200028e06f4 */
[----:B-1----:R-:W3:Y:S01]  /*145990*/  LDL.LU R66, [R1+0x57f8] ;  /* 0x0057f80001427983 */ /* 0x002ee20000300800 */
[----:B------:R-:W-:Y:S02]  /*1459a0*/  IMAD.MOV.U32 R110, RZ, RZ, R243 ;  /* 0x000000ffff6e7224 */ /* 0x000fe400078e00f3 */
[----:B------:R1:W5:Y:S01]  /*1459b0*/  LDL.LU R243, [R1+0x60b4] ;  /* 0x0060b40001f37983 */ /* 0x0003620000300800 */
[----:B------:R1:W-:Y:S04]  /*1459c0*/  LDGSTS.E [R0+0x3f000], [R8.64], P3 ;  /* 0x3f00000008007fae */ /* 0x0003e80009921844 */
[----:B------:R1:W-:Y:S01]  /*1459d0*/  STL [R1+0x4898], R60 ;  /* 0x0048983c01007387 */ /* 0x0003e20000100800 */
[----:B------:R-:W-:-:S02]  /*1459e0*/  IMAD.MOV.U32 R111, RZ, RZ, R248 ;  /* 0x000000ffff6f7224 */ /* 0x000fc400078e00f8 */
[----:B------:R1:W5:Y:S01]  /*1459f0*/  LDL.LU R248, [R1+0x60b0] ;  /* 0x0060b00001f87983 */ /* 0x0003620000300800 */
[----:B------:R-:W-:Y:S01]  /*145a00*/  ISETP.GT.AND P5, PT, R116, 0xf, PT ;  /* 0x0000000f7400780c */ /* 0x000fe20003fa4270 */
[----:B------:R-:W-:Y:S02]  /*145a10*/  IMAD.MOV.U32 R106, RZ, RZ, R249 ;  /* 0x000000ffff6a7224 */ /* 0x000fe400078e00f9 */
[----:B-1----:R-:W-:Y:S01]  /*145a20*/  IMAD.MOV.U32 R8, RZ, RZ, R64 ;  /* 0x000000ffff087224 */ /* 0x002fe200078e0040 */
[----:B------:R-:W-:Y:S01]  /*145a30*/  MOV R9, R72 ;  /* 0x0000004800097202 */ /* 0x000fe20000000f00 */
[----:B--2---:R-:W2:Y:S01]  /*145a40*/  LDL.LU R64, [R1+0x57f0] ;  /* 0x0057f00001407983 */ /* 0x004ea20000300800 */
[----:B------:R-:W2:Y:S02]  /*145a50*/  LDL.LU R61, [R1+0x5794] ;  /* 0x00579400013d7983 */ /* 0x000ea40000300800 */
[----:B------:R1:W5:Y:S01]  /*145a60*/  LDL.LU R249, [R1+0x60ac] ;  /* 0x0060ac0001f97983 */ /* 0x0003620000300800 */
[----:B------:R-:W-:Y:S01]  /*145a70*/  MOV R107, R250 ;  /* 0x000000fa006b7202 */ /* 0x000fe20000000f00 */
[----:B------:R1:W-:Y:S04]  /*145a80*/  LDGSTS.E [R0+0x3f200], [R8.64], P3 ;  /* 0x3f20000008007fae */ /* 0x0003e80009921844 */
[----:B------:R1:W5:Y:S01]  /*145a90*/  LDL.LU R250, [R1+0x60a8] ;  /* 0x0060a80001fa7983 */ /* 0x0003620000300800 */
[----:B------:R-:W2:Y:S02]  /*145aa0*/  LDL.LU R62, [R1+0x5788] ;  /* 0x00578800013e7983 */ /* 0x000ea40000300800 */
[----:B------:R-:W2:Y:S02]  /*145ab0*/  LDL.LU R59, [R1+0x578c] ;  /* 0x00578c00013b7983 */ /* 0x000ea40000300800 */
[----:B------:R-:W2:Y:S01]  /*145ac0*/  LDL.LU R57, [R1+0x5784] ;  /* 0x0057840001397983 */ /* 0x000ea20000300800 */
[----:B-1----:R-:W-:Y:S01]  /*145ad0*/  MOV R8, R10 ;  /* 0x0000000a00087202 */ /* 0x002fe20000000f00 */
[----:B------:R-:W-:Y:S01]  /*145ae0*/  IMAD.MOV.U32 R9, RZ, RZ, R71 ;  /* 0x000000ffff097224 */ /* 0x000fe200078e0047 */
[----:B------:R-:W-:-:S04]  /*145af0*/  SEL R10, RZ, 0x4, !P5 ;  /* 0x00000004ff0a7807 */ /* 0x000fc80006800000 */
[----:B------:R1:W-:Y:S02]  /*145b00*/  LDGSTS.E [R0+0x3f400], [R8.64], P3 ;  /* 0x3f40000008007fae */ /* 0x0003e40009921844 */
[----:B-1----:R-:W-:Y:S02]  /*145b10*/  IMAD.MOV.U32 R9, RZ, RZ, R60 ;  /* 0x000000ffff097224 */ /* 0x002fe400078e003c */
[----:B------:R-:W2:Y:S01]  /*145b20*/  LDL.LU R60, [R1+0x5780] ;  /* 0x00578000013c7983 */ /* 0x000ea20000300800 */
[----:B------:R-:W2:Y:S02]  /*145b30*/  LDL.LU R58, [R1+0x5778] ;  /* 0x00577800013a7983 */ /* 0x000ea40000300800 */
[----:B------:R-:W-:Y:S01]  /*145b40*/  IMAD.MOV.U32 R8, RZ, RZ, R11 ;  /* 0x000000ffff087224 */ /* 0x000fe200078e000b */
[----:B------:R-:W1:Y:S04]  /*145b50*/  S2R R145, SR_TID.X ;  /* 0x0000000000917919 */ /* 0x000e680000002100 */
[----:B------:R1:W-:Y:S01]  /*145b60*/  LDGSTS.E [R0+0x3f600], [R8.64], P3 ;  /* 0x3f60000008007fae */ /* 0x0003e20009921844 */
[----:B----4-:R-:W-:-:S05]  /*145b70*/  IADD3 R69, P5, R69, R246, RZ ;  /* 0x000000f645457210 */ /* 0x010fca0007fbe0ff */
[----:B------:R2:W-:Y:S01]  /*145b80*/  STL [R1+0x5814], R69 ;  /* 0x0058144501007387 */ /* 0x0005e20000100800 */
[----:B------:R-:W4:Y:S01]  /*145b90*/  LDL.LU R11, [R1+0x577c] ;  /* 0x00577c00010b7983 */ /* 0x000f220000300800 */
[-C--:B------:R-:W-:Y:S01]  /*145ba0*/  IADD3 R67, P3, R67, R246.reuse, RZ ;  /* 0x000000f643437210 */ /* 0x080fe20007f7e0ff */
[----:B------:R-:W-:Y:S01]  /*145bb0*/  IMAD.X R70, R70, 0x1, R244, P5 ;  /* 0x0000000146467824 */ /* 0x000fe200028e06f4 */
[----:B---3--:R-:W-:Y:S02]  /*145bc0*/  IADD3 R65, P5, R65, R246, RZ ;  /* 0x000000f641417210 */ /* 0x008fe40007fbe0ff */
[----:B-1----:R-:W-:Y:S01]  /*145bd0*/  LOP3.LUT R145, R145, 0x7f, RZ, 0xc0, !PT ;  /* 0x0000007f91917812 */ /* 0x002fe200078ec0ff */
[----:B------:R1:W-:Y:S01]  /*145be0*/  STL [R1+0x580c], R67 ;  /* 0x00580c4301007387 */ /* 0x0003e20000100800 */
[----:B------:R-:W-:Y:S02]  /*145bf0*/  STL [R1+0x5808], R70 ;  /* 0x0058084601007387 */ /* 0x000fe40000100800 */
[----:B------:R-:W-:Y:S01]  /*145c00*/  SHF.L.U32 R145, R145, 0x2, RZ ;  /* 0x0000000291917819 */ /* 0x000fe200000006ff */
[----:B------:R3:W-:Y:S01]  /*145c10*/  STL [R1+0x5804], R65 ;  /* 0x0058044101007387 */ /* 0x0007e20000100800 */
[----:B------:R-:W-:-:S02]  /*145c20*/  SEL R8, R10, RZ, !P0 ;  /* 0x000000ff0a087207 */ /* 0x000fc40004000000 */
[----:B------:R-:W-:Y:S02]  /*145c30*/  LOP3.LUT R56, R145, 0x60, RZ, 0x3c, !PT ;  /* 0x0000006091387812 */ /* 0x000fe400078e3cff */
[----:B------:R-:W-:Y:S02]  /*145c40*/  MOV R9, R70 ;  /* 0x0000004600097202 */ /* 0x000fe40000000f00 */
[----:B------:R-:W-:Y:S01]  /*145c50*/  LEA R56, R218, R56, 0x12 ;  /* 0x00000038da387211 */ /* 0x000fe200078e90ff */
[----:B------:R-:W-:-:S05]  /*145c60*/  IMAD.X R68, R68, 0x1, R244, P3 ;  /* 0x0000000144447824 */ /* 0x000fca00018e06f4 */
[----:B------:R1:W-:Y:S01]  /*145c70*/  STL [R1+0x5800], R68 ;  /* 0x0058004401007387 */ /* 0x0003e20000100800 */
[----:B------:R-:W4:Y:S01]  /*145c80*/  LDL.LU R10, [R1+0x5770] ;  /* 0x00577000010a7983 */ /* 0x000f220000300800 */
[----:B------:R-:W-:Y:S01]  /*145c90*/  ISETP.NE.U32.AND P3, PT, R8, RZ, PT ;  /* 0x000000ff0800720c */ /* 0x000fe20003f65070 */
[----:B------:R-:W-:-:S05]  /*145ca0*/  IMAD.MOV.U32 R8, RZ, RZ, R69 ;  /* 0x000000ffff087224 */ /* 0x000fca00078e0045 */
[----:B------:R1:W-:Y:S01]  /*145cb0*/  LDGSTS.E [R56+0x1800], [R8.64], P1 ;  /* 0x0180000008387fae */ /* 0x0003e20008921844 */
[----:B------:R-:W-:Y:S01]  /*145cc0*/  IMAD.X R66, R66, 0x1, R244, P5 ;  /* 0x0000000142427824 */ /* 0x000fe200028e06f4 */
[----:B------:R-:W-:Y:S01]  /*145cd0*/  IADD3 R63, P5, R63, R246, RZ ;  /* 0x000000f63f3f7210 */ /* 0x000fe20007fbe0ff */
[----:B-1----:R-:W-:Y:S01]  /*145ce0*/  IMAD.MOV.U32 R8, RZ, RZ, R67 ;  /* 0x000000ffff087224 */ /* 0x002fe200078e0043 */
[----:B------:R-:W-:-:S05]  /*145cf0*/  MOV R9, R68 ;  /* 0x0000004400097202 */ /* 0x000fca0000000f00 */
[----:B------:R1:W-:Y:S01]  /*145d00*/  LDGSTS.E [R56+0x1a00], [R8.64], P1 ;  /* 0x01a0000008387fae */ /* 0x0003e20008921844 */
[----:B--2---:R-:W-:Y:S01]  /*145d10*/  IMAD.X R64, R64, 0x1, R244, P5 ;  /* 0x0000000140407824 */ /* 0x004fe200028e06f4 */
[----:B------:R-:W-:Y:S01]  /*145d20*/  IADD3 R61, P5, R61, R246, RZ ;  /* 0x000000f63d3d7210 */ /* 0x000fe20007fbe0ff */
[----:B-1----:R-:W-:Y:S02]  /*145d30*/  IMAD.MOV.U32 R8, RZ, RZ, R65 ;  /* 0x000000ffff087224 */ /* 0x002fe400078e0041 */
[----:B------:R-:W-:-:S05]  /*145d40*/  IMAD.MOV.U32 R9, RZ, RZ, R66 ;  /* 0x000000ffff097224 */ /* 0x000fca00078e0042 */
[----:B------:R1:W-:Y:S04]  /*145d50*/  LDGSTS.E [R56+0x1c00], [R8.64], P1 ;  /* 0x01c0000008387fae */ /* 0x0003e80008921844 */
[----:B------:R2:W-:Y:S01]  /*145d60*/  STL [R1+0x57f8], R66 ;  /* 0x0057f84201007387 */ /* 0x0005e20000100800 */
[----:B------:R-:W-:Y:S02]  /*145d70*/  IMAD.X R62, R62, 0x1, R244, P5 ;  /* 0x000000013e3e7824 */ /* 0x000fe400028e06f4 */
[----:B------:R-:W-:Y:S01]  /*145d80*/  STL [R1+0x57fc], R63 ;  /* 0x0057fc3f01007387 */ /* 0x000fe20000100800 */
[----:B-1----:R-:W-:Y:S01]  /*145d90*/  MOV R8, R63 ;  /* 0x0000003f00087202 */ /* 0x002fe20000000f00 */
[----:B------:R-:W-:Y:S01]  /*145da0*/  IMAD.MOV.U32 R9, RZ, RZ, R64 ;  /* 0x000000ffff097224 */ /* 0x000fe200078e0040 */
[----:B------:R-:W-:Y:S04]  /*145db0*/  STL [R1+0x57f0], R64 ;  /* 0x0057f04001007387 */ /* 0x000fe80000100800 */
[----:B------:R1:W-:Y:S01]  /*145dc0*/  LDGSTS.E [R56+0x1e00], [R8.64], P1 ;  /* 0x01e0000008387fae */ /* 0x0003e20008921844 */
[----:B------:R-:W-:-:S02]  /*145dd0*/  IADD3 R59, P1, R59, R246, RZ ;  /* 0x000000f63b3b7210 */ /* 0x000fc40007f3e0ff */
[----:B------:R-:W-:Y:S01]  /*145de0*/  IADD3 R57, P5, R57, R246, RZ ;  /* 0x000000f639397210 */ /* 0x000fe20007fbe0ff */
[----:B------:R-:W-:Y:S01]  /*145df0*/  STL [R1+0x5794], R61 ;  /* 0x0057943d01007387 */ /* 0x000fe20000100800 */
[----:B------:R-:W-:Y:S01]  /*145e00*/  IADD3.X R60, R60, R244, RZ, P1, !PT ;  /* 0x000000f43c3c7210 */ /* 0x000fe20000ffe4ff */
[----:B------:R-:W-:Y:S01]  /*145e10*/  STL [R1+0x578c], R59 ;  /* 0x00578c3b01007387 */ /* 0x000fe20000100800 */
[----:B------:R1:W-:Y:S02]  /*145e20*/  STL [R1+0x5788], R62 ;  /* 0x0057883e01007387 */ /* 0x0003e40000100800 */
[----:B------:R-:W4:Y:S02]  /*145e30*/  LDL.LU R69, [R1+0x5714] ;  /* 0x0057140001457983 */ /* 0x000f240000300800 */
[----:B------:R-:W4:Y:S02]  /*145e40*/  LDL.LU R67, [R1+0x570c] ;  /* 0x00570c0001437983 */ /* 0x000f240000300800 */
[----:B------:R-:W-:Y:S01]  /*145e50*/  IMAD.X R58, R58, 0x1, R244, P5 ;  /* 0x000000013a3a7824 */ /* 0x000fe200028e06f4 */
[----:B------:R1:W-:Y:S01]  /*145e60*/  STL [R1+0x5784], R57 ;  /* 0x0057843901007387 */ /* 0x0003e20000100800 */
[----:B---3--:R-:W3:Y:S02]  /*145e70*/  LDL.LU R65, [R1+0x5704] ;  /* 0x0057040001417983 */ /* 0x008ee40000300800 */
[----:B------:R1:W-:Y:S01]  /*145e80*/  STL [R1+0x5780], R60 ;  /* 0x0057803c01007387 */ /* 0x0003e20000100800 */
[----:B----4-:R-:W-:-:S05]  /*145e90*/  IADD3 R11, P1, R11, R246, RZ ;  /* 0x000000f60b0b7210 */ /* 0x010fca0007f3e0ff */
[----:B------:R-:W-:Y:S01]  /*145ea0*/  STL [R1+0x577c], R11 ;  /* 0x00577c0b01007387 */ /* 0x000fe20000100800 */
[----:B------:R-:W-:Y:S02]  /*145eb0*/  STL [R1+0x5778], R58 ;  /* 0x0057783a01007387 */ /* 0x000fe40000100800 */
[----:B------:R-:W4:Y:S02]  /*145ec0*/  LDL.LU R70, [R1+0x5708] ;  /* 0x0057080001467983 */ /* 0x000f240000300800 */
[----:B------:R-:W4:Y:S01]  /*145ed0*/  LDL.LU R68, [R1+0x5700] ;  /* 0x0057000001447983 */ /* 0x000f220000300800 */
[----:B--2---:R-:W2:Y:S01]  /*145ee0*/  LDL.LU R66, [R1+0x56f8] ;  /* 0x0056f80001427983 */ /* 0x004ea20000300800 */
[----:B-1----:R-:W-:Y:S01]  /*145ef0*/  IMAD.MOV.U32 R8, RZ, RZ, R61 ;  /* 0x000000ffff087224 */ /* 0x002fe200078e003d */
[----:B------:R-:W-:Y:S02]  /*145f00*/  MOV R9, R62 ;  /* 0x0000003e00097202 */ /* 0x000fe40000000f00 */
[----:B------:R-:W2:Y:S04]  /*145f10*/  LDL.LU R62, [R1+0x56fc] ;  /* 0x0056fc00013e7983 */ /* 0x000ea80000300800 */
[----:B------:R1:W-:Y:S02]  /*145f20*/  LDGSTS.E [R56+0x3800], [R8.64], P4 ;  /* 0x0380000008387fae */ /* 0x0003e4000a121844 */
[----:B-1----:R-:W-:-:S02]  /*145f30*/  IMAD.MOV.U32 R8, RZ, RZ, R59 ;  /* 0x000000ffff087224 */ /* 0x002fc400078e003b */
[----:B------:R-:W-:-:S05]  /*145f40*/  IMAD.MOV.U32 R9, RZ, RZ, R60 ;  /* 0x000000ffff097224 */ /* 0x000fca00078e003c */
[----:B------:R1:W-:Y:S02]  /*145f50*/  LDGSTS.E [R56+0x3a00], [R8.64], P4 ;  /* 0x03a0000008387fae */ /* 0x0003e4000a121844 */
[----:B-1----:R-:W-:Y:S02]  /*145f60*/  IMAD.MOV.U32 R8, RZ, RZ, R57 ;  /* 0x000000ffff087224 */ /* 0x002fe400078e0039 */
[----:B------:R-:W-:-:S05]  /*145f70*/  IMAD.MOV.U32 R9, RZ, RZ, R58 ;  /* 0x000000ffff097224 */ /* 0x000fca00078e003a */
[----:B------:R1:W-:Y:S01]  /*145f80*/  LDGSTS.E [R56+0x3c00], [R8.64], P4 ;  /* 0x03c0000008387fae */ /* 0x0003e2000a121844 */
[----:B------:R-:W-:-:S05]  /*145f90*/  IADD3.X R10, R10, R244, RZ, P1, !PT ;  /* 0x000000f40a0a7210 */ /* 0x000fca0000ffe4ff */
[----:B------:R1:W-:Y:S01]  /*145fa0*/  STL [R1+0x5770], R10 ;  /* 0x0057700a01007387 */ /* 0x0003e20000100800 */
[----:B------:R-:W2:Y:S02]  /*145fb0*/  LDL.LU R64, [R1+0x56f0] ;  /* 0x0056f00001407983 */ /* 0x000ea40000300800 */
[----:B------:R-:W2:Y:S02]  /*145fc0*/  LDL.LU R57, [R1+0x5694] ;  /* 0x0056940001397983 */ /* 0x000ea40000300800 */
[----:B------:R-:W2:Y:S01]  /*145fd0*/  LDL.LU R63, [R1+0x5688] ;  /* 0x00568800013f7983 */ /* 0x000ea20000300800 */
[----:B------:R-:W2:Y:S01]  /*145fe0*/  LDL.LU R61, [R1+0x5680] ;  /* 0x00568000013d7983 */ /* 0x000ea20000300800 */
[----:B------:R-:W2:Y:S01]  /*145ff0*/  LDL.LU R60, [R1+0x568c] ;  /* 0x00568c00013c7983 */ /* 0x000ea20000300800 */
[----:B-1----:R-:W-:Y:S02]  /*146000*/  MOV R9, R10 ;  /* 0x0000000a00097202 */ /* 0x002fe40000000f00 */
[----:B------:R-:W2:Y:S04]  /*146010*/  LDL.LU R59, [R1+0x5678] ;  /* 0x00567800013b7983 */ /* 0x000ea80000300800 */
[----:B------:R-:W2:Y:S01]  /*146020*/  LDL.LU R10, [R1+0x5684] ;  /* 0x00568400010a7983 */ /* 0x000ea20000300800 */
[----:B------:R-:W-:-:S02]  /*146030*/  IMAD.MOV.U32 R8, RZ, RZ, R11 ;  /* 0x000000ffff087224 */ /* 0x000fc400078e000b */
[----:B------:R-:W2:Y:S01]  /*146040*/  LDL.LU R11, [R1+0x567c] ;  /* 0x00567c00010b7983 */ /* 0x000ea20000300800 */
[C---:B------:R-:W-:Y:S02]  /*146050*/  ISETP.GT.AND P1, PT, R116.reuse, 0x13, PT ;  /* 0x000000137400780c */ /* 0x040fe40003f24270 */
[----:B------:R-:W-:Y:S01]  /*146060*/  ISETP.GT.AND P5, PT, R116, 0x17, PT ;  /* 0x000000177400780c */ /* 0x000fe20003fa4270 */
[----:B------:R1:W-:Y:S02]  /*146070*/  LDGSTS.E [R56+0x3e00], [R8.64], P4 ;  /* 0x03e0000008387fae */ /* 0x0003e4000a121844 */
[----:B-1----:R-:W-:Y:S02]  /*146080*/  SEL R9, RZ, 0x4, !P1 ;  /* 0x00000004ff097807 */ /* 0x002fe40004800000 */
[----:B------:R-:W-:Y:S02]  /*146090*/  SEL R8, RZ, 0x4, !P5 ;  /* 0x00000004ff087807 */ /* 0x000fe40006800000 */
[----:B------:R-:W-:-:S02]  /*1460a0*/  IADD3 R69, P1, R69, R246, RZ ;  /* 0x000000f645457210 */ /* 0x000fc40007f3e0ff */
[-C--:B------:R-:W-:Y:S02]  /*1460b0*/  IADD3 R67, P4, R67, R246.reuse, RZ ;  /* 0x000000f643437210 */ /* 0x080fe40007f9e0ff */
[----:B---3--:R-:W-:Y:S01]  /*1460c0*/  IADD3 R65, P5, R65, R246, RZ ;  /* 0x000000f641417210 */ /* 0x008fe20007fbe0ff */
[----:B------:R1:W-:Y:S02]  /*1460d0*/  STL [R1+0x5714], R69 ;  /* 0x0057144501007387 */ /* 0x0003e40000100800 */
[----:B------:R3:W-:Y:S02]  /*1460e0*/  STL [R1+0x570c], R67 ;  /* 0x00570c4301007387 */ /* 0x0007e40000100800 */
[----:B------:R-:W-:Y:S01]  /*1460f0*/  STL [R1+0x5704], R65 ;  /* 0x0057044101007387 */ /* 0x000fe20000100800 */
[----:B----4-:R-:W-:Y:S01]  /*146100*/  IADD3.X R70, R70, R244, RZ, P1, !PT ;  /* 0x000000f446467210 */ /* 0x010fe20000ffe4ff */
[----:B------:R-:W-:-:S04]  /*146110*/  IMAD.X R68, R68, 0x1, R244, P4 ;  /* 0x0000000144447824 */ /* 0x000fc800020e06f4 */
[----:B------:R-:W-:Y:S01]  /*146120*/  STL [R1+0x5708], R70 ;  /* 0x0057084601007387 */ /* 0x000fe20000100800 */
[----:B------:R-:W-:Y:S02]  /*146130*/  STL [R1+0x5700], R68 ;  /* 0x0057004401007387 */ /* 0x000fe40000100800 */
[----:B------:R-:W4:Y:S01]  /*146140*/  LDL.LU R58, [R1+0x5670] ;  /* 0x00567000013a7983 */ /* 0x000f220000300800 */
[----:B------:R-:W-:Y:S02]  /*146150*/  SEL R9, R9, RZ, !P0 ;  /* 0x000000ff09097207 */ /* 0x000fe40004000000 */
[----:B------:R-:W-:Y:S02]  /*146160*/  SEL R8, R8, RZ, !P0 ;  /* 0x000000ff08087207 */ /* 0x000fe40004000000 */
[----:B------:R-:W-:Y:S02]  /*146170*/  ISETP.NE.U32.AND P1, PT, R9, RZ, PT ;  /* 0x000000ff0900720c */ /* 0x000fe40003f25070 */
[----:B------:R-:W-:Y:S01]  /*146180*/  ISETP.NE.U32.AND P4, PT, R8, RZ, PT ;  /* 0x000000ff0800720c */ /* 0x000fe20003f85070 */
[----:B------:R-:W-:-:S02]  /*146190*/  MOV R8, R69 ;  /* 0x0000004500087202 */ /* 0x000fc40000000f00 */
[----:B------:R-:W-:Y:S02]  /*1461a0*/  IMAD.MOV.U32 R9, RZ, RZ, R70 ;  /* 0x000000ffff097224 */ /* 0x000fe400078e0046 */
[----:B--2---:R-:W-:-:S03]  /*1461b0*/  IMAD.X R66, R66, 0x1, R244, P5 ;  /* 0x0000000142427824 */ /* 0x004fc600028e06f4 */
[----:B------:R2:W-:Y:S01]  /*1461c0*/  LDGSTS.E [R56+0x5800], [R8.64], P2 ;  /* 0x0580000008387fae */ /* 0x0005e20009121844 */
[----:B------:R-:W-:Y:S02]  /*1461d0*/  IADD3 R62, P5, R62, R246, RZ ;  /* 0x000000f63e3e7210 */ /* 0x000fe40007fbe0ff */
[----:B--2---:R-:W-:Y:S01]  /*1461e0*/  MOV R8, R67 ;  /* 0x0000004300087202 */ /* 0x004fe20000000f00 */
[----:B------:R-:W-:-:S05]  /*1461f0*/  IMAD.MOV.U32 R9, RZ, RZ, R68 ;  /* 0x000000ffff097224 */ /* 0x000fca00078e0044 */
[----:B------:R2:W-:Y:S02]  /*146200*/  LDGSTS.E [R56+0x5a00], [R8.64], P2 ;  /* 0x05a0000008387fae */ /* 0x0005e40009121844 */
[----:B--2---:R-:W-:Y:S01]  /*146210*/  IMAD.MOV.U32 R8, RZ, RZ, R65 ;  /* 0x000000ffff087224 */ /* 0x004fe200078e0041 */
[----:B------:R-:W-:-:S05]  /*146220*/  MOV R9, R66 ;  /* 0x0000004200097202 */ /* 0x000fca0000000f00 */
[----:B------:R2:W-:Y:S04]  /*146230*/  LDGSTS.E [R56+0x5c00], [R8.64], P2 ;  /* 0x05c0000008387fae */ /* 0x0005e80009121844 */
[----:B------:R-:W-:Y:S01]  /*146240*/  STL [R1+0x56f8], R66 ;  /* 0x0056f84201007387 */ /* 0x000fe20000100800 */
[----:B------:R1:W-:Y:S02]  /*146250*/  STL [R1+0x56fc], R62 ;  /* 0x0056fc3e01007387 */ /* 0x0003e40000100800 */
[----:B--2---:R-:W-:Y:S02]  /*146260*/  IMAD.MOV.U32 R8, RZ, RZ, R62 ;  /* 0x000000ffff087224 */ /* 0x004fe400078e003e */
[----:B------:R-:W-:-:S04]  /*146270*/  IMAD.X R64, R64, 0x1, R244, P5 ;  /* 0x0000000140407824 */ /* 0x000fc800028e06f4 */
[----:B------:R-:W-:Y:S01]  /*146280*/  IMAD.MOV.U32 R9, RZ, RZ, R64 ;  /* 0x000000ffff097224 */ /* 0x000fe200078e0040 */
[-C--:B------:R-:W-:Y:S01]  /*146290*/  IADD3 R57, P5, R57, R246.reuse, RZ ;  /* 0x000000f639397210 */ /* 0x080fe20007fbe0ff */
[----:B------:R-:W-:Y:S04]  /*1462a0*/  STL [R1+0x56f0], R64 ;  /* 0x0056f04001007387 */ /* 0x000fe80000100800 */
[----:B------:R2:W-:Y:S01]  /*1462b0*/  LDGSTS.E [R56+0x5e00], [R8.64], P2 ;  /* 0x05e0000008387fae */ /* 0x0005e20009121844 */
[----:B------:R-:W-:Y:S02]  /*1462c0*/  IADD3 R60, P2, R60, R246, RZ ;  /* 0x000000f63c3c7210 */ /* 0x000fe40007f5e0ff */
[----:B------:R-:W-:Y:S01]  /*1462d0*/  IADD3.X R63, R63, R244, RZ, P5, !PT ;  /* 0x000000f43f3f7210 */ /* 0x000fe20002ffe4ff */
[----:B-1----:R-:W4:Y:S01]  /*1462e0*/  LDL.LU R69, [R1+0x5614] ;  /* 0x0056140001457983 */ /* 0x002f220000300800 */
[----:B------:R-:W-:Y:S01]  /*1462f0*/  IADD3 R10, P5, R10, R246, RZ ;  /* 0x000000f60a0a7210 */ /* 0x000fe20007fbe0ff */
[----:B---3--:R-:W3:Y:S01]  /*146300*/  LDL.LU R67, [R1+0x560c] ;  /* 0x00560c0001437983 */ /* 0x008ee20000300800 */
[----:B------:R-:W-:Y:S02]  /*146310*/  STL [R1+0x5694], R57 ;  /* 0x0056943901007387 */ /* 0x000fe40000100800 */
[----:B------:R-:W-:-:S02]  /*146320*/  IMAD.X R61, R61, 0x1, R244, P2 ;  /* 0x000000013d3d7824 */ /* 0x000fc400010e06f4 */
[----:B------:R-:W3:Y:S01]  /*146330*/  LDL.LU R62, [R1+0x5604] ;  /* 0x00560400013e7983 */ /* 0x000ee20000300800 */
[----:B------:R-:W-:Y:S01]  /*146340*/  STL [R1+0x568c], R60 ;  /* 0x00568c3c01007387 */ /* 0x000fe20000100800 */
[----:B------:R-:W-:Y:S01]  /*146350*/  IADD3 R11, P2, R11, R246, RZ ;  /* 0x000000f60b0b7210 */ /* 0x000fe20007f5e0ff */
[----:B------:R1:W-:Y:S02]  /*146360*/  STL [R1+0x5688], R63 ;  /* 0x0056883f01007387 */ /* 0x0003e40000100800 */
[----:B------:R-:W-:Y:S01]  /*146370*/  IMAD.X R59, R59, 0x1, R244, P5 ;  /* 0x000000013b3b7824 */ /* 0x000fe200028e06f4 */
[----:B------:R-:W-:Y:S01]  /*146380*/  STL [R1+0x5684], R10 ;  /* 0x0056840a01007387 */ /* 0x000fe20000100800 */
[----:B------:R4:W-:Y:S02]  /*146390*/  STL [R1+0x5680], R61 ;  /* 0x0056803d01007387 */ /* 0x0009e40000100800 */
[----:B------:R-:W3:Y:S02]  /*1463a0*/  LDL.LU R70, [R1+0x5608] ;  /* 0x0056080001467983 */ /* 0x000ee40000300800 */
[----:B------:R-:W-:Y:S01]  /*1463b0*/  STL [R1+0x567c], R11 ;  /* 0x00567c0b01007387 */ /* 0x000fe20000100800 */
[----:B------:R-:W-:Y:S01]  /*1463c0*/  STL [R1+0x5678], R59 ;  /* 0x0056783b01007387 */ /* 0x000fe20000100800 */
[----:B------:R-:W3:Y:S01]  /*1463d0*/  LDL.LU R68, [R1+0x5600] ;  /* 0x0056000001447983 */ /* 0x000ee20000300800 */
[----:B--2---:R-:W-:Y:S01]  /*1463e0*/  MOV R8, R57 ;  /* 0x0000003900087202 */ /* 0x004fe20000000f00 */
[----:B------:R-:W-:-:S02]  /*1463f0*/  IMAD.MOV.U32 R9, RZ, RZ, R63 ;  /* 0x000000ffff097224 */ /* 0x000fc400078e003f */
[----:B-1----:R-:W2:Y:S04]  /*146400*/  LDL.LU R63, [R1+0x55f8] ;  /* 0x0055f800013f7983 */ /* 0x002ea80000300800 */
[----:B------:R1:W-:Y:S01]  /*146410*/  LDGSTS.E [R56+0x7800], [R8.64], P3 ;  /* 0x0780000008387fae */ /* 0x0003e20009921844 */
[----:B------:R-:W2:Y:S02]  /*146420*/  LDL.LU R57, [R1+0x55fc] ;  /* 0x0055fc0001397983 */ /* 0x000ea40000300800 */
[----:B-1----:R-:W-:Y:S01]  /*146430*/  IMAD.MOV.U32 R8, RZ, RZ, R60 ;  /* 0x000000ffff087224 */ /* 0x002fe200078e003c */
[----:B------:R-:W-:-:S05]  /*146440*/  MOV R9, R61 ;  /* 0x0000003d00097202 */ /* 0x000fca0000000f00 */
[----:B------:R1:W-:Y:S02]  /*146450*/  LDGSTS.E [R56+0x7a00], [R8.64], P3 ;  /* 0x07a0000008387fae */ /* 0x0003e40009921844 */
[----:B-1----:R-:W-:Y:S01]  /*146460*/  IMAD.MOV.U32 R8, RZ, RZ, R10 ;  /* 0x000000ffff087224 */ /* 0x002fe200078e000a */
[----:B------:R-:W-:-:S05]  /*146470*/  MOV R9, R59 ;  /* 0x0000003b00097202 */ /* 0x000fca0000000f00 */
[----:B------:R1:W-:Y:S02]  /*146480*/  LDGSTS.E [R56+0x7c00], [R8.64], P3 ;  /* 0x07c0000008387fae */ /* 0x0003e40009921844 */
[----:B-1----:R-:W-:Y:S01]  /*146490*/  MOV R8, R11 ;  /* 0x0000000b00087202 */ /* 0x002fe20000000f00 */
[----:B----4-:R-:W-:-:S05]  /*1464a0*/  IMAD.X R58, R58, 0x1, R244, P2 ;  /* 0x000000013a3a7824 */ /* 0x010fca00010e06f4 */
[----:B------:R1:W-:Y:S01]  /*1464b0*/  STL [R1+0x5670], R58 ;  /* 0x0056703a01007387 */ /* 0x0003e20000100800 */
[----:B------:R-:W4:Y:S02]  /*1464c0*/  LDL.LU R61, [R1+0x55f0] ;  /* 0x0055f000013d7983 */ /* 0x000f240000300800 */
[----:B------:R-:W4:Y:S02]  /*1464d0*/  LDL.LU R10, [R1+0x5594] ;  /* 0x00559400010a7983 */ /* 0x000f240000300800 */
[----:B------:R-:W-:Y:S01]  /*1464e0*/  IMAD.MOV.U32 R9, RZ, RZ, R58 ;  /* 0x000000ffff097224 */ /* 0x000fe200078e003a */
[C---:B------:R-:W-:Y:S02]  /*1464f0*/  ISETP.GT.AND P2, PT, R116.reuse, 0x1b, PT ;  /* 0x0000001b7400780c */ /* 0x040fe40003f44270 */
[----:B------:R-:W-:Y:S02]  /*146500*/  ISETP.GT.AND P5, PT, R116, 0x1f, PT ;  /* 0x0000001f7400780c */ /* 0x000fe40003fa4270 */
[----:B------:R1:W-:Y:S04]  /*146510*/  LDGSTS.E [R56+0x7e00], [R8.64], P3 ;  /* 0x07e0000008387fae */ /* 0x0003e80009921844 */
[----:B-1----:R-:W4:Y:S01]  /*146520*/  LDL.LU R58, [R1+0x5588] ;  /* 0x00558800013a7983 */ /* 0x002f220000300800 */
[----:B------:R-:W4:Y:S02]  /*146530*/  LDL.LU R66, [R1+0x5580] ;  /* 0x0055800001427983 */ /* 0x000f240000300800 */
[----:B------:R-:W4:Y:S02]  /*146540*/  LDL.LU R65, [R1+0x558c] ;  /* 0x00558c0001417983 */ /* 0x000f240000300800 */
[----:B------:R-:W4:Y:S01]  /*146550*/  LDL.LU R59, [R1+0x5578] ;  /* 0x00557800013b7983 */ /* 0x000f220000300800 */
[----:B------:R-:W4:Y:S01]  /*146560*/  LDL.LU R11, [R1+0x5584] ;  /* 0x00558400010b7983 */ /* 0x000f220000300800 */
[----:B------:R-:W4:Y:S01]  /*146570*/  LDL.LU R60, [R1+0x557c] ;  /* 0x00557c00013c7983 */ /* 0x000f220000300800 */
[----:B------:R-:W-:-:S02]  /*146580*/  SEL R9, RZ, 0x4, !P2 ;  /* 0x00000004ff097807 */ /* 0x000fc40005000000 */
[----:B------:R-:W-:Y:S02]  /*146590*/  SEL R8, RZ, 0x4, !P5 ;  /* 0x00000004ff087807 */ /* 0x000fe40006800000 */
[----:B------:R-:W-:Y:S02]  /*1465a0*/  SEL R9, R9, RZ, !P0 ;  /* 0x000000ff09097207 */ /* 0x000fe40004000000 */
[----:B------:R-:W-:Y:S02]  /*1465b0*/  SEL R8, R8, RZ, !P0 ;  /* 0x000000ff08087207 */ /* 0x000fe40004000000 */
[-C--:B------:R-:W-:Y:S02]  /*1465c0*/  IADD3 R69, P2, R69, R246.reuse, RZ ;  /* 0x000000f645457210 */ /* 0x080fe40007f5e0ff */
[-C--:B---3--:R-:W-:Y:S02]  /*1465d0*/  IADD3 R67, P3, R67, R246.reuse, RZ ;  /* 0x000000f643437210 */ /* 0x088fe40007f7e0ff */
[----:B------:R-:W-:Y:S01]  /*1465e0*/  IADD3 R62, P5, R62, R246, RZ ;  /* 0x000000f63e3e7210 */ /* 0x000fe20007fbe0ff */
[----:B------:R-:W-:Y:S02]  /*1465f0*/  STL [R1+0x5614], R69 ;  /* 0x0056144501007387 */ /* 0x000fe40000100800 */
[----:B------:R-:W-:Y:S02]  /*146600*/  STL [R1+0x560c], R67 ;  /* 0x00560c4301007387 */ /* 0x000fe40000100800 */
[----:B------:R-:W-:Y:S01]  /*146610*/  IMAD.X R70, R70, 0x1, R244, P2 ;  /* 0x0000000146467824 */ /* 0x000fe200010e06f4 */
[----:B------:R-:W-:Y:S01]  /*146620*/  IADD3.X R68, R68, R244, RZ, P3, !PT ;  /* 0x000000f444447210 */ /* 0x000fe20001ffe4ff */
[----:B------:R-:W-:Y:S03]  /*146630*/  STL [R1+0x5604], R62 ;  /* 0x0056043e01007387 */ /* 0x000fe60000100800 */
[----:B------:R-:W-:Y:S01]  /*146640*/  STL [R1+0x5608], R70 ;  /* 0x0056084601007387 */ /* 0x000fe20000100800 */
[----:B------:R-:W-:Y:S01]  /*146650*/  STL [R1+0x5600], R68 ;  /* 0x0056004401007387 */ /* 0x000fe20000100800 */
[----:B------:R-:W3:Y:S01]  /*146660*/  LDL.LU R64, [R1+0x5570] ;  /* 0x0055700001407983 */ /* 0x000ee20000300800 */
[----:B------:R-:W-:-:S02]  /*146670*/  ISETP.NE.U32.AND P2, PT, R9, RZ, PT ;  /* 0x000000ff0900720c */ /* 0x000fc40003f45070 */
[----:B------:R-:W-:Y:S01]  /*146680*/  ISETP.NE.U32.AND P3, PT, R8, RZ, PT ;  /* 0x000000ff0800720c */ /* 0x000fe20003f65070 */
[----:B------:R-:W-:Y:S01]  /*146690*/  IMAD.MOV.U32 R8, RZ, RZ, R69 ;  /* 0x000000ffff087224 */ /* 0x000fe200078e0045 */
[----:B------:R-:W-:Y:S01]  /*1466a0*/  MOV R9, R70 ;  /* 0x0000004600097202 */ /* 0x000fe20000000f00 */
[----:B--2---:R-:W-:-:S04]  /*1466b0*/  IMAD.X R63, R63, 0x1, R244, P5 ;  /* 0x000000013f3f7824 */ /* 0x004fc800028e06f4 */
[----:B------:R1:W-:Y:S01]  /*1466c0*/  LDGSTS.E [R56+0x9800], [R8.64], P1 ;  /* 0x0980000008387fae */ /* 0x0003e20008921844 */
[----:B------:R-:W-:Y:S01]  /*1466d0*/  IADD3 R57, P5, R57, R246, RZ ;  /* 0x000000f639397210 */ /* 0x000fe20007fbe0ff */
[----:B-1----:R-:W-:Y:S01]  /*1466e0*/  IMAD.MOV.U32 R8, RZ, RZ, R67 ;  /* 0x000000ffff087224 */ /* 0x002fe200078e0043 */
[----:B------:R-:W-:-:S05]  /*1466f0*/  MOV R9, R68 ;  /* 0x0000004400097202 */ /* 0x000fca0000000f00 */
[----:B------:R1:W-:Y:S04]  /*146700*/  LDGSTS.E [R56+0x9a00], [R8.64], P1 ;  /* 0x09a0000008387fae */ /* 0x0003e80008921844 */
[----:B------:R2:W-:Y:S01]  /*146710*/  STL [R1+0x55f8], R63 ;  /* 0x0055f83f01007387 */ /* 0x0005e20000100800 */
[----:B-1----:R-:W-:Y:S02]  /*146720*/  IMAD.MOV.U32 R8, RZ, RZ, R62 ;  /* 0x000000ffff087224 */ /* 0x002fe400078e003e */
[----:B------:R-:W-:-:S05]  /*146730*/  IMAD.MOV.U32 R9, RZ, RZ, R63 ;  /* 0x000000ffff097224 */ /* 0x000fca00078e003f */
[----:B------:R1:W-:Y:S04]  /*146740*/  LDGSTS.E [R56+0x9c00], [R8.64], P1 ;  /* 0x09c0000008387fae */ /* 0x0003e80008921844 */
[----:B------:R-:W-:Y:S01]  /*146750*/  STL [R1+0x55fc], R57 ;  /* 0x0055fc3901007387 */ /* 0x000fe20000100800 */
[----:B-1----:R-:W-:Y:S01]  /*146760*/  MOV R8, R57 ;  /* 0x0000003900087202 */ /* 0x002fe20000000f00 */
[----:B----4-:R-:W-:Y:S01]  /*146770*/  IMAD.X R61, R61, 0x1, R244, P5 ;  /* 0x000000013d3d7824 */ /* 0x010fe200028e06f4 */
[----:B------:R-:W-:-:S03]  /*146780*/  IADD3 R10, P5, R10, R246, RZ ;  /* 0x000000f60a0a7210 */ /* 0x000fc60007fbe0ff */
[----:B------:R-:W-:Y:S01]  /*146790*/  IMAD.MOV.U32 R9, RZ, RZ, R61 ;  /* 0x000000ffff097224 */ /* 0x000fe200078e003d */
[----:B------:R1:W-:Y:S01]  /*1467a0*/  STL [R1+0x55f0], R61 ;  /* 0x0055f03d01007387 */ /* 0x0003e20000100800 */
[----:B--2---:R-:W2:Y:S03]  /*1467b0*/  LDL.LU R63, [R1+0x5514] ;  /* 0x00551400013f7983 */ /* 0x004ea60000300800 */
[----:B------:R4:W-:Y:S01]  /*1467c0*/  LDGSTS.E [R56+0x9e00], [R8.64], P1 ;  /* 0x09e0000008387fae */ /* 0x0009e20008921844 */
[-C--:B------:R-:W-:Y:S01]  /*1467d0*/  IADD3 R65, P1, R65, R246.reuse, RZ ;  /* 0x000000f641417210 */ /* 0x080fe20007f3e0ff */
[--C-:B------:R-:W-:Y:S01]  /*1467e0*/  IMAD.X R58, R58, 0x1, R244.reuse, P5 ;  /* 0x000000013a3a7824 */ /* 0x100fe200028e06f4 */
[----:B------:R-:W-:Y:S02]  /*1467f0*/  IADD3 R11, P5, R11, R246, RZ ;  /* 0x000000f60b0b7210 */ /* 0x000fe40007fbe0ff */
[----:B------:R-:W-:Y:S01]  /*146800*/  IADD3.X R66, R66, R244, RZ, P1, !PT ;  /* 0x000000f442427210 */ /* 0x000fe20000ffe4ff */
[----:B-1----:R-:W2:Y:S01]  /*146810*/  LDL.LU R61, [R1+0x550c] ;  /* 0x00550c00013d7983 */ /* 0x002ea20000300800 */
[----:B------:R-:W-:Y:S02]  /*146820*/  STL [R1+0x5594], R10 ;  /* 0x0055940a01007387 */ /* 0x000fe40000100800 */
[----:B------:R-:W2:Y:S02]  /*146830*/  LDL.LU R57, [R1+0x5504] ;  /* 0x0055040001397983 */ /* 0x000ea40000300800 */
[----:B------:R-:W-:Y:S01]  /*146840*/  STL [R1+0x558c], R65 ;  /* 0x00558c4101007387 */ /* 0x000fe20000100800 */
[----:B------:R-:W-:Y:S01]  /*146850*/  IADD3 R60, P1, R60, R246, RZ ;  /* 0x000000f63c3c7210 */ /* 0x000fe20007f3e0ff */
[----:B------:R1:W-:Y:S01]  /*146860*/  STL [R1+0x5588], R58 ;  /* 0x0055883a01007387 */ /* 0x0003e20000100800 */
[----:B------:R-:W-:-:S02]  /*146870*/  IMAD.X R59, R59, 0x1, R244, P5 ;  /* 0x000000013b3b7824 */ /* 0x000fc400028e06f4 */
[----:B------:R1:W-:Y:S02]  /*146880*/  STL [R1+0x5584], R11 ;  /* 0x0055840b01007387 */ /* 0x0003e40000100800 */
[----:B------:R-:W-:Y:S01]  /*146890*/  STL [R1+0x5580], R66 ;  /* 0x0055804201007387 */ /* 0x000fe20000100800 */
[----:B------:R-:W2:Y:S01]  /*1468a0*/  LDL.LU R70, [R1+0x5508] ;  /* 0x0055080001467983 */ /* 0x000ea20000300800 */
[----:B------:R-:W-:Y:S02]  /*1468b0*/  STL [R1+0x557c], R60 ;  /* 0x00557c3c01007387 */ /* 0x000fe40000100800 */
[----:B------:R1:W-:Y:S02]  /*1468c0*/  STL [R1+0x5578], R59 ;  /* 0x0055783b01007387 */ /* 0x0003e40000100800 */
[----:B------:R-:W2:Y:S02]  /*1468d0*/  LDL.LU R62, [R1+0x5500] ;  /* 0x00550000013e7983 */ /* 0x000ea40000300800 */
[----:B----4-:R-:W-:Y:S01]  /*1468e0*/  IMAD.MOV.U32 R8, RZ, RZ, R10 ;  /* 0x000000ffff087224 */ /* 0x010fe200078e000a */
[----:B------:R-:W-:-:S02]  /*1468f0*/  MOV R9, R58 ;  /* 0x0000003a00097202 */ /* 0x000fc40000000f00 */
[----:B-1----:R-:W4:Y:S04]  /*146900*/  LDL.LU R58, [R1+0x54f8] ;  /* 0x0054f800013a7983 */ /* 0x002f280000300800 */
[----:B------:R1:W-:Y:S01]  /*146910*/  LDGSTS.E [R56+0xb800], [R8.64], P4 ;  /* 0x0b80000008387fae */ /* 0x0003e2000a121844 */
[----:B------:R-:W4:Y:S02]  /*146920*/  LDL.LU R10, [R1+0x54fc] ;  /* 0x0054fc00010a7983 */ /* 0x000f240000300800 */
[----:B-1----:R-:W-:Y:S02]  /*146930*/  IMAD.MOV.U32 R8, RZ, RZ, R65 ;  /* 0x000000ffff087224 */ /* 0x002fe400078e0041 */
[----:B------:R-:W-:-:S05]  /*146940*/  IMAD.MOV.U32 R9, RZ, RZ, R66 ;  /* 0x000000ffff097224 */ /* 0x000fca00078e0042 */
[----:B------:R1:W-:Y:S02]  /*146950*/  LDGSTS.E [R56+0xba00], [R8.64], P4 ;  /* 0x0ba0000008387fae */ /* 0x0003e4000a121844 */
[----:B-1----:R-:W-:Y:S02]  /*146960*/  IMAD.MOV.U32 R8, RZ, RZ, R11 ;  /* 0x000000ffff087224 */ /* 0x002fe400078e000b */
[----:B------:R-:W4:Y:S01]  /*146970*/  LDL.LU R11, [R1+0x54f0] ;  /* 0x0054f000010b7983 */ /* 0x000f220000300800 */
[----:B------:R-:W-:Y:S02]  /*146980*/  IMAD.MOV.U32 R9, RZ, RZ, R59 ;  /* 0x000000ffff097224 */ /* 0x000fe400078e003b */
[----:B------:R-:W4:Y:S03]  /*146990*/  LDL.LU R59, [R1+0x5494] ;  /* 0x00549400013b7983 */ /* 0x000f260000300800 */
[----:B------:R1:W-:Y:S02]  /*1469a0*/  LDGSTS.E [R56+0xbc00], [R8.64], P4 ;  /* 0x0bc0000008387fae */ /* 0x0003e4000a121844 */
[----:B-1----:R-:W-:-:S02]  /*1469b0*/  MOV R8, R60 ;  /* 0x0000003c00087202 */ /* 0x002fc40000000f00 */
[----:B---3--:R-:W-:-:S05]  /*1469c0*/  IADD3.X R64, R64, R244, RZ, P1, !PT ;  /* 0x000000f440407210 */ /* 0x008fca0000ffe4ff */
[----:B------:R1:W-:Y:S01]  /*1469d0*/  STL [R1+0x5570], R64 ;  /* 0x0055704001007387 */ /* 0x0003e20000100800 */
[----:B------:R-:W2:Y:S02]  /*1469e0*/  LDL.LU R69, [R1+0x5488] ;  /* 0x0054880001457983 */ /* 0x000ea40000300800 */
[----:B------:R-:W2:Y:S02]  /*1469f0*/  LDL.LU R68, [R1+0x5480] ;  /* 0x0054800001447983 */ /* 0x000ea40000300800 */
[----:B------:R-:W2:Y:S01]  /*146a00*/  LDL.LU R67, [R1+0x548c] ;  /* 0x00548c0001437983 */ /* 0x000ea20000300800 */
[----:B------:R-:W2:Y:S01]  /*146a10*/  LDL.LU R66, [R1+0x5478] ;  /* 0x0054780001427983 */ /* 0x000ea20000300800 */
[----:B------:R-:W2:Y:S02]  /*146a20*/  LDL.LU R60, [R1+0x5484] ;  /* 0x00548400013c7983 */ /* 0x000ea40000300800 */
[----:B------:R-:W-:Y:S02]  /*146a30*/  IMAD.MOV.U32 R9, RZ, RZ, R64 ;  /* 0x000000ffff097224 */ /* 0x000fe400078e0040 */
[----:B-1----:R-:W2:Y:S01]  /*146a40*/  LDL.LU R64, [R1+0x547c] ;  /* 0x00547c0001407983 */ /* 0x002ea20000300800 */
[----:B------:R-:W-:-:S02]  /*146a50*/  ISETP.GT.AND P5, PT, R116, 0x27, PT ;  /* 0x000000277400780c */ /* 0x000fc40003fa4270 */
[----:B------:R-:W-:Y:S01]  /*146a60*/  ISETP.GT.AND P1, PT, R116, 0x23, PT ;  /* 0x000000237400780c */ /* 0x000fe20003f24270 */
[----:B------:R1:W-:Y:S02]  /*146a70*/  LDGSTS.E [R56+0xbe00], [R8.64], P4 ;  /* 0x0be0000008387fae */ /* 0x0003e4000a121844 */
[----:B-1----:R-:W-:Y:S02]  /*146a80*/  SEL R8, RZ, 0x4, !P5 ;  /* 0x00000004ff087807 */ /* 0x002fe40006800000 */
[----:B------:R-:W-:Y:S02]  /*146a90*/  SEL R9, RZ, 0x4, !P1 ;  /* 0x00000004ff097807 */ /* 0x000fe40004800000 */
[-C--:B--2---:R-:W-:Y:S02]  /*146aa0*/  IADD3 R63, P4, R63, R246.reuse, RZ ;  /* 0x000000f63f3f7210 */ /* 0x084fe40007f9e0ff */
[-C--:B------:R-:W-:Y:S02]  /*146ab0*/  IADD3 R61, P5, R61, R246.reuse, RZ ;  /* 0x000000f63d3d7210 */ /* 0x080fe40007fbe0ff */
[----:B------:R-:W-:Y:S01]  /*146ac0*/  IADD3 R57, P1, R57, R246, RZ ;  /* 0x000000f639397210 */ /* 0x000fe20007f3e0ff */
[----:B------:R-:W-:Y:S02]  /*146ad0*/  STL [R1+0x5514], R63 ;  /* 0x0055143f01007387 */ /* 0x000fe40000100800 */
[----:B------:R1:W-:Y:S02]  /*146ae0*/  STL [R1+0x550c], R61 ;  /* 0x00550c3d01007387 */ /* 0x0003e40000100800 */
[----:B------:R-:W-:Y:S01]  /*146af0*/  IMAD.X R70, R70, 0x1, R244, P4 ;  /* 0x0000000146467824 */ /* 0x000fe200020e06f4 */
[----:B------:R-:W-:Y:S01]  /*146b00*/  IADD3.X R62, R62, R244, RZ, P5, !PT ;  /* 0x000000f43e3e7210 */ /* 0x000fe20002ffe4ff */
[----:B------:R2:W-:Y:S03]  /*146b10*/  STL [R1+0x5504], R57 ;  /* 0x0055043901007387 */ /* 0x0005e60000100800 */
[----:B------:R-:W-:Y:S01]  /*146b20*/  STL [R1+0x5508], R70 ;  /* 0x0055084601007387 */ /* 0x000fe20000100800 */
[----:B------:R1:W-:Y:S01]  /*146b30*/  STL [R1+0x5500], R62 ;  /* 0x0055003e01007387 */ /* 0x0003e20000100800 */
[----:B------:R-:W3:Y:S01]  /*146b40*/  LDL.LU R65, [R1+0x5470] ;  /* 0x0054700001417983 */ /* 0x000ee20000300800 */
[----:B------:R-:W-:-:S02]  /*146b50*/  SEL R9, R9, RZ, !P0 ;  /* 0x000000ff09097207 */ /* 0x000fc40004000000 */
[----:B------:R-:W-:Y:S02]  /*146b60*/  SEL R8, R8, RZ, !P0 ;  /* 0x000000ff08087207 */ /* 0x000fe40004000000 */
[----:B------:R-:W-:Y:S02]  /*146b70*/  ISETP.NE.U32.AND P4, PT, R9, RZ, PT ;  /* 0x000000ff0900720c */ /* 0x000fe40003f85070 */
[----:B------:R-:W-:Y:S01]  /*146b80*/  ISETP.NE.U32.AND P5, PT, R8, RZ, PT ;  /* 0x000000ff0800720c */ /* 0x000fe20003fa5070 */
[----:B------:R-:W-:Y:S01]  /*146b90*/  IMAD.MOV.U32 R8, RZ, RZ, R63 ;  /* 0x000000ffff087224 */ /* 0x000fe200078e003f */
[----:B------:R-:W-:Y:S01]  /*146ba0*/  MOV R9, R70 ;  /* 0x0000004600097202 */ /* 0x000fe20000000f00 */
[----:B----4-:R-:W-:-:S04]  /*146bb0*/  IMAD.X R58, R58, 0x1, R244, P1 ;  /* 0x000000013a3a7824 */ /* 0x010fc800008e06f4 */
[----:B------:R4:W-:Y:S01]  /*146bc0*/  LDGSTS.E [R56+0xd800], [R8.64], P2 ;  /* 0x0d80000008387fae */ /* 0x0009e20009121844 */
[----:B------:R-:W-:Y:S01]  /*146bd0*/  IADD3 R10, P1, R10, R246, RZ ;  /* 0x000000f60a0a7210 */ /* 0x000fe20007f3e0ff */
[----:B----4-:R-:W-:Y:S01]  /*146be0*/  IMAD.MOV.U32 R8, RZ, RZ, R61 ;  /* 0x000000ffff087224 */ /* 0x010fe200078e003d */
[----:B------:R-:W-:-:S05]  /*146bf0*/  MOV R9, R62 ;  /* 0x0000003e00097202 */ /* 0x000fca0000000f00 */
[----:B------:R4:W-:Y:S01]  /*146c00*/  LDGSTS.E [R56+0xda00], [R8.64], P2 ;  /* 0x0da0000008387fae */ /* 0x0009e20009121844 */
[----:B------:R-:W-:Y:S01]  /*146c10*/  IMAD.X R11, R11, 0x1, R244, P1 ;  /* 0x000000010b0b7824 */ /* 0x000fe200008e06f4 */
[----:B------:R-:W-:Y:S01]  /*146c20*/  IADD3 R59, P1, R59, R246, RZ ;  /* 0x000000f63b3b7210 */ /* 0x000fe20007f3e0ff */
[----:B----4-:R-:W-:Y:S02]  /*146c30*/  IMAD.MOV.U32 R8, RZ, RZ, R57 ;  /* 0x000000ffff087224 */ /* 0x010fe400078e0039 */
[----:B------:R-:W-:-:S05]  /*146c40*/  IMAD.MOV.U32 R9, RZ, RZ, R58 ;  /* 0x000000ffff097224 */ /* 0x000fca00078e003a */
[----:B------:R4:W-:Y:S04]  /*146c50*/  LDGSTS.E [R56+0xdc00], [R8.64], P2 ;  /* 0x0dc0000008387fae */ /* 0x0009e80009121844 */
[----:B------:R2:W-:Y:S01]  /*146c60*/  STL [R1+0x54f8], R58 ;  /* 0x0054f83a01007387 */ /* 0x0005e20000100800 */
[----:B------:R-:W-:Y:S02]  /*146c70*/  STL [R1+0x54fc], R10 ;  /* 0x0054fc0a01007387 */ /* 0x000fe40000100800 */
[----:B------:R2:W-:Y:S02]  /*146c80*/  STL [R1+0x54f0], R11 ;  /* 0x0054f00b01007387 */ /* 0x0005e40000100800 */
[----:B-1----:R-:W3:Y:S01]  /*146c90*/  LDL.LU R61, [R1+0x5414] ;  /* 0x00541400013d7983 */ /* 0x002ee20000300800 */
[----:B--2---:R-:W2:Y:S01]  /*146ca0*/  LDL.LU R57, [R1+0x540c] ;  /* 0x00540c0001397983 */ /* 0x004ea20000300800 */
[----:B----4-:R-:W-:Y:S01]  /*146cb0*/  MOV R8, R10 ;  /* 0x0000000a00087202 */ /* 0x010fe20000000f00 */
[----:B------:R-:W-:-:S02]  /*146cc0*/  IMAD.MOV.U32 R9, RZ, RZ, R11 ;  /* 0x000000ffff097224 */ /* 0x000fc400078e000b */
[----:B------:R1:W-:Y:S01]  /*146cd0*/  STL [R1+0x5494], R59 ;  /* 0x0054943b01007387 */ /* 0x0003e20000100800 */
[----:B------:R-:W4:Y:S03]  /*146ce0*/  LDL.LU R62, [R1+0x5404] ;  /* 0x00540400013e7983 */ /* 0x000f260000300800 */
[----:B------:R1:W-:Y:S01]  /*146cf0*/  LDGSTS.E [R56+0xde00], [R8.64], P2 ;  /* 0x0de0000008387fae */ /* 0x0003e20009121844 */
[--C-:B------:R-:W-:Y:S01]  /*146d00*/  IMAD.X R69, R69, 0x1, R244.reuse, P1 ;  /* 0x0000000145457824 */ /* 0x100fe200008e06f4 */
[-C--:B------:R-:W-:Y:S02]  /*146d10*/  IADD3 R67, P2, R67, R246.reuse, RZ ;  /* 0x000000f643437210 */ /* 0x080fe40007f5e0ff */
[----:B------:R-:W-:Y:S02]  /*146d20*/  IADD3 R60, P1, R60, R246, RZ ;  /* 0x000000f63c3c7210 */ /* 0x000fe40007f3e0ff */
[----:B------:R-:W-:Y:S01]  /*146d30*/  IADD3.X R68, R68, R244, RZ, P2, !PT ;  /* 0x000000f444447210 */ /* 0x000fe200017fe4ff */
[----:B------:R-:W-:Y:S01]  /*146d40*/  STL [R1+0x548c], R67 ;  /* 0x00548c4301007387 */ /* 0x000fe20000100800 */
[----:B------:R-:W-:Y:S02]  /*146d50*/  STL [R1+0x5488], R69 ;  /* 0x0054884501007387 */ /* 0x000fe40000100800 */
[----:B------:R-:W4:Y:S01]  /*146d60*/  LDL.LU R63, [R1+0x5408] ;  /* 0x00540800013f7983 */ /* 0x000f220000300800 */
[----:B------:R-:W-:Y:S01]  /*146d70*/  IADD3 R64, P2, R64, R246, RZ ;  /* 0x000000f640407210 */ /* 0x000fe20007f5e0ff */
[----:B------:R-:W4:Y:S01]  /*146d80*/  LDL.LU R58, [R1+0x53fc] ;  /* 0x0053fc00013a7983 */ /* 0x000f220000300800 */
[----:B------:R-:W-:Y:S01]  /*146d90*/  IMAD.X R66, R66, 0x1, R244, P1 ;  /* 0x0000000142427824 */ /* 0x000fe200008e06f4 */
[----:B-1----:R-:W-:Y:S01]  /*146da0*/  HMMA.1688.F32.TF32 R8, R120, R222, R4 ;  /* 0x000000de7808723c */ /* 0x002fe20000081004 */
[----:B------:R1:W-:Y:S01]  /*146db0*/  STL [R1+0x5484], R60 ;  /* 0x0054843c01007387 */ /* 0x0003e20000100800 */
[----:B------:R1:W-:Y:S05]  /*146dc0*/  STL [R1+0x5480], R68 ;  /* 0x0054804401007387 */ /* 0x0003ea0000100800 */
[----:B------:R-:W-:-:S02]  /*146dd0*/  IMAD.MOV.U32 R4, RZ, RZ, R59 ;  /* 0x000000ffff047224 */ /* 0x000fc400078e003b */
[----:B------:R-:W4:Y:S01]  /*146de0*/  LDL.LU R59, [R1+0x5400] ;  /* 0x00540000013b7983 */ /* 0x000f220000300800 */
[----:B------:R-:W-:Y:S02]  /*146df0*/  STL [R1+0x547c], R64 ;  /* 0x00547c4001007387 */ /* 0x000fe40000100800 */
[----:B------:R-:W-:Y:S02]  /*146e00*/  STL [R1+0x5478], R66 ;  /* 0x0054784201007387 */ /* 0x000fe40000100800 */
[----:B------:R-:W4:Y:S01]  /*146e10*/  LDL.LU R75, [R1+0x53f8] ;  /* 0x0053f800014b7983 */ /* 0x000f220000300800 */
[----:B------:R-:W-:-:S05]  /*146e20*/  MOV R5, R69 ;  /* 0x0000004500057202 */ /* 0x000fca0000000f00 */
[----:B------:R1:W-:Y:S02]  /*146e30*/  LDGSTS.E [R56+0xf800], [R4.64], P3 ;  /* 0x0f80000004387fae */ /* 0x0003e40009921844 */
[----:B-1----:R-:W-:Y:S02]  /*146e40*/  IMAD.MOV.U32 R4, RZ, RZ, R67 ;  /* 0x000000ffff047224 */ /* 0x002fe400078e0043 */
[----:B------:R-:W-:-:S05]  /*146e50*/  IMAD.MOV.U32 R5, RZ, RZ, R68 ;  /* 0x000000ffff057224 */ /* 0x000fca00078e0044 */
[----:B------:R1:W-:Y:S02]  /*146e60*/  LDGSTS.E [R56+0xfa00], [R4.64], P3 ;  /* 0x0fa0000004387fae */ /* 0x0003e40009921844 */
[----:B-1----:R-:W-:Y:S02]  /*146e70*/  IMAD.MOV.U32 R4, RZ, RZ, R60 ;  /* 0x000000ffff047224 */ /* 0x002fe400078e003c */
[----:B------:R-:W4:Y:S01]  /*146e80*/  LDL.LU R60, [R1+0x53f0] ;  /* 0x0053f000013c7983 */ /* 0x000f220000300800 */
[----:B------:R-:W4:Y:S01]  /*146e90*/  LDL.LU R73, [R1+0x5394] ;  /* 0x0053940001497983 */ /* 0x000f220000300800 */
[----:B---3--:R-:W-:-:S05]  /*146ea0*/  IADD3.X R65, R65, R244, RZ, P2, !PT ;  /* 0x000000f441417210 */ /* 0x008fca00017fe4ff */
[----:B------:R1:W-:Y:S01]  /*146eb0*/  STL [R1+0x5470], R65 ;  /* 0x0054704101007387 */ /* 0x0003e20000100800 */
[----:B------:R-:W3:Y:S02]  /*146ec0*/  LDL.LU R74, [R1+0x5388] ;  /* 0x00538800014a7983 */ /* 0x000ee40000300800 */
[----:B------:R-:W3:Y:S02]  /*146ed0*/  LDL.LU R72, [R1+0x5380] ;  /* 0x0053800001487983 */ /* 0x000ee40000300800 */
[----:B------:R-:W3:Y:S02]  /*146ee0*/  LDL.LU R71, [R1+0x538c] ;  /* 0x00538c0001477983 */ /* 0x000ee40000300800 */
[----:B------:R-:W-:Y:S01]  /*146ef0*/  IMAD.MOV.U32 R5, RZ, RZ, R66 ;  /* 0x000000ffff057224 */ /* 0x000fe200078e0042 */
[C---:B------:R-:W-:Y:S02]  /*146f00*/  ISETP.GT.AND P1, PT, R116.reuse, 0x2b, PT ;  /* 0x0000002b7400780c */ /* 0x040fe40003f24270 */
[----:B------:R-:W-:Y:S01]  /*146f10*/  ISETP.GT.AND P2, PT, R116, 0x2f, PT ;  /* 0x0000002f7400780c */ /* 0x000fe20003f44270 */
[----:B------:R-:W3:Y:S04]  /*146f20*/  LDL.LU R69, [R1+0x5384] ;  /* 0x0053840001457983 */ /* 0x000ee80000300800 */
[----:B------:R1:W-:Y:S01]  /*146f30*/  LDGSTS.E [R56+0xfc00], [R4.64], P3 ;  /* 0x0fc0000004387fae */ /* 0x0003e20009921844 */
[----:B------:R-:W3:Y:S01]  /*146f40*/  LDL.LU R67, [R1+0x537c] ;  /* 0x00537c0001437983 */ /* 0x000ee20000300800 */
[----:B-1----:R-:W-:Y:S01]  /*146f50*/  MOV R4, R64 ;  /* 0x0000004000047202 */ /* 0x002fe20000000f00 */
[----:B------:R-:W-:-:S05]  /*146f60*/  IMAD.MOV.U32 R5, RZ, RZ, R65 ;  /* 0x000000ffff057224 */ /* 0x000fca00078e0041 */
[----:B------:R1:W-:Y:S02]  /*146f70*/  LDGSTS.E [R56+0xfe00], [R4.64], P3 ;  /* 0x0fe0000004387fae */ /* 0x0003e40009921844 */
[----:B-1----:R-:W-:Y:S02]  /*146f80*/  SEL R5, RZ, 0x4, !P1 ;  /* 0x00000004ff057807 */ /* 0x002fe40004800000 */
[----:B------:R-:W-:Y:S02]  /*146f90*/  SEL R4, RZ, 0x4, !P2 ;  /* 0x00000004ff047807 */ /* 0x000fe40005000000 */
[-C--:B------:R-:W-:Y:S02]  /*146fa0*/  IADD3 R61, P1, R61, R246.reuse, RZ ;  /* 0x000000f63d3d7210 */ /* 0x080fe40007f3e0ff */
[----:B--2---:R-:W-:-:S03]  /*146fb0*/  IADD3 R57, P6, R57, R246, RZ ;  /* 0x000000f639397210 */ /* 0x004fc60007fde0ff */
[----:B------:R-:W-:Y:S01]  /*146fc0*/  STL [R1+0x5414], R61 ;  /* 0x0054143d01007387 */ /* 0x000fe20000100800 */
[----:B----4-:R-:W-:-:S03]  /*146fd0*/  IADD3 R62, P2, R62, R246, RZ ;  /* 0x000000f63e3e7210 */ /* 0x010fc60007f5e0ff */
[----:B------:R-:W-:Y:S04]  /*146fe0*/  STL [R1+0x540c], R57 ;  /* 0x00540c3901007387 */ /* 0x000fe80000100800 */
[----:B------:R-:W-:Y:S01]  /*146ff0*/  STL [R1+0x5404], R62 ;  /* 0x0054043e01007387 */ /* 0x000fe20000100800 */
[----:B------:R-:W-:Y:S01]  /*147000*/  SEL R5, R5, RZ, !P0 ;  /* 0x000000ff05057207 */ /* 0x000fe20004000000 */
[----:B------:R-:W-:-:S05]  /*147010*/  IMAD.X R63, R63, 0x1, R244, P1 ;  /* 0x000000013f3f7824 */ /* 0x000fca00008e06f4 */
[----:B------:R1:W-:Y:S01]  /*147020*/  STL [R1+0x5408], R63 ;  /* 0x0054083f01007387 */ /* 0x0003e20000100800 */
[----:B------:R-:W-:Y:S01]  /*147030*/  IADD3.X R59, R59, R244, RZ, P6, !PT ;  /* 0x000000f43b3b7210 */ /* 0x000fe200037fe4ff */
[----:B------:R-:W-:-:S04]  /*147040*/  IMAD.X R75, R75, 0x1, R244, P2 ;  /* 0x000000014b4b7824 */ /* 0x000fc800010e06f4 */
[----:B------:R2:W-:Y:S01]  /*147050*/  STL [R1+0x5400], R59 ;  /* 0x0054003b01007387 */ /* 0x0005e20000100800 */
[----:B------:R-:W-:Y:S01]  /*147060*/  STL [R1+0x53f8], R75 ;  /* 0x0053f84b01007387 */ /* 0x000fe20000100800 */
[----:B------:R-:W-:Y:S01]  /*147070*/  IADD3 R58, P2, R58, R246, RZ ;  /* 0x000000f63a3a7210 */ /* 0x000fe20007f5e0ff */
[----:B------:R-:W4:Y:S01]  /*147080*/  LDL.LU R70, [R1+0x5378] ;  /* 0x0053780001467983 */ /* 0x000f220000300800 */
[----:B------:R-:W-:-:S03]  /*147090*/  SEL R4, R4, RZ, !P0 ;  /* 0x000000ff04047207 */ /* 0x000fc60004000000 */
[----:B------:R-:W-:Y:S01]  /*1470a0*/  STL [R1+0x53fc], R58 ;  /* 0x0053fc3a01007387 */ /* 0x000fe20000100800 */
[----:B------:R-:W4:Y:S01]  /*1470b0*/  LDL.LU R68, [R1+0x5370] ;  /* 0x0053700001447983 */ /* 0x000f220000300800 */
[----:B------:R-:W-:Y:S02]  /*1470c0*/  ISETP.NE.U32.AND P3, PT, R5, RZ, PT ;  /* 0x000000ff0500720c */ /* 0x000fe40003f65070 */
[----:B------:R-:W-:Y:S01]  /*1470d0*/  ISETP.NE.U32.AND P1, PT, R4, RZ, PT ;  /* 0x000000ff0400720c */ /* 0x000fe20003f25070 */
[----:B------:R-:W4:Y:S01]  /*1470e0*/  LDL.LU R65, [R1+0x5314] ;  /* 0x0053140001417983 */ /* 0x000f220000300800 */
[----:B------:R-:W-:Y:S07]  /*1470f0*/  HMMA.1688.F32.TF32 R4, R120, R214, R52 ;  /* 0x000000d67804723c */ /* 0x000fee0000081034 */
[----:B------:R-:W-:Y:S01]  /*147100*/  MOV R53, R63 ;  /* 0x0000003f00357202 */ /* 0x000fe20000000f00 */
[----:B------:R-:W-:Y:S01]  /*147110*/  IMAD.MOV.U32 R52, RZ, RZ, R61 ;  /* 0x000000ffff347224 */ /* 0x000fe200078e003d */
[----:B-1----:R-:W4:Y:S01]  /*147120*/  LDL.LU R63, [R1+0x530c] ;  /* 0x00530c00013f7983 */ /* 0x002f220000300800 */
[----:B------:R-:W4:Y:S03]  /*147130*/  LDL.LU R66, [R1+0x5308] ;  /* 0x0053080001427983 */ /* 0x000f260000300800 */
[----:B------:R1:W-:Y:S01]  /*147140*/  LDGSTS.E [R56+0x11800], [R52.64], P4 ;  /* 0x1180000034387fae */ /* 0x0003e2000a121844 */
[----:B------:R-:W-:Y:S01]  /*147150*/  IMAD.X R60, R60, 0x1, R244, P2 ;  /* 0x000000013c3c7824 */ /* 0x000fe200010e06f4 */
[----:B------:R-:W-:Y:S01]  /*147160*/  IADD3 R73, P2, R73, R246, RZ ;  /* 0x000000f649497210 */ /* 0x000fe20007f5e0ff */
[----:B-1----:R-:W-:Y:S01]  /*147170*/  IMAD.MOV.U32 R52, RZ, RZ, R57 ;  /* 0x000000ffff347224 */ /* 0x002fe200078e0039 */
[----:B------:R-:W-:-:S02]  /*147180*/  MOV R53, R59 ;  /* 0x0000003b00357202 */ /* 0x000fc40000000f00 */
[----:B------:R1:W-:Y:S01]  /*147190*/  STL [R1+0x53f0], R60 ;  /* 0x0053f03c01007387 */ /* 0x0003e20000100800 */
[----:B------:R-:W4:Y:S02]  /*1471a0*/  LDL.LU R64, [R1+0x5300] ;  /* 0x0053000001407983 */ /* 0x000f240000300800 */
[----:B------:R-:W-:Y:S02]  /*1471b0*/  STL [R1+0x5394], R73 ;  /* 0x0053944901007387 */ /* 0x000fe40000100800 */
[----:B------:R-:W4:Y:S01]  /*1471c0*/  LDL.LU R61, [R1+0x5304] ;  /* 0x00530400013d7983 */ /* 0x000f220000300800 */
[----:B--2---:R-:W2:Y:S04]  /*1471d0*/  LDL.LU R59, [R1+0x52fc] ;  /* 0x0052fc00013b7983 */ /* 0x004ea80000300800 */
[----:B------:R1:W-:Y:S01]  /*1471e0*/  LDGSTS.E [R56+0x11a00], [R52.64], P4 ;  /* 0x11a0000034387fae */ /* 0x0003e2000a121844 */
[----:B------:R-:W2:Y:S02]  /*1471f0*/  LDL.LU R57, [R1+0x5294] ;  /* 0x0052940001397983 */ /* 0x000ea40000300800 */
[----:B-1----:R-:W-:-:S02]  /*147200*/  IMAD.MOV.U32 R52, RZ, RZ, R62 ;  /* 0x000000ffff347224 */ /* 0x002fc400078e003e */
[----:B------:R-:W-:Y:S01]  /*147210*/  IMAD.MOV.U32 R53, RZ, RZ, R75 ;  /* 0x000000ffff357224 */ /* 0x000fe200078e004b */
[----:B------:R-:W2:Y:S01]  /*147220*/  LDL.LU R62, [R1+0x52f8] ;  /* 0x0052f800013e7983 */ /* 0x000ea20000300800 */
[----:B------:R-:W2:Y:S03]  /*147230*/  LDL.LU R54, [R1+0x528c] ;  /* 0x00528c0001367983 */ /* 0x000ea60000300800 */
[----:B------:R1:W-:Y:S02]  /*147240*/  LDGSTS.E [R56+0x11c00], [R52.64], P4 ;  /* 0x11c0000034387fae */ /* 0x0003e4000a121844 */
[----:B-1----:R-:W-:Y:S02]  /*147250*/  IMAD.MOV.U32 R53, RZ, RZ, R60 ;  /* 0x000000ffff357224 */ /* 0x002fe400078e003c */
[----:B------:R-:W2:Y:S01]  /*147260*/  LDL.LU R60, [R1+0x52f0] ;  /* 0x0052f000013c7983 */ /* 0x000ea20000300800 */
[----:B------:R-:W-:-:S05]  /*147270*/  IMAD.MOV.U32 R52, RZ, RZ, R58 ;  /* 0x000000ffff347224 */ /* 0x000fca00078e003a */
[----:B------:R1:W-:Y:S01]  /*147280*/  LDGSTS.E [R56+0x11e00], [R52.64], P4 ;  /* 0x11e0000034387fae */ /* 0x0003e2000a121844 */
[----:B---3--:R-:W-:Y:S02]  /*147290*/  IADD3.X R74, R74, R244, RZ, P2, !PT ;  /* 0x000000f44a4a7210 */ /* 0x008fe400017fe4ff */
[----:B------:R-:W-:-:S03]  /*1472a0*/  IADD3 R71, P2, R71, R246, RZ ;  /* 0x000000f647477210 */ /* 0x000fc60007f5e0ff */
[----:B------:R-:W-:Y:S01]  /*1472b0*/  STL [R1+0x5388], R74 ;  /* 0x0053884a01007387 */ /* 0x000fe20000100800 */
[----:B------:R-:W3:Y:S02]  /*1472c0*/  LDL.LU R58, [R1+0x5288] ;  /* 0x00528800013a7983 */ /* 0x000ee40000300800 */
[----:B------:R-:W-:Y:S02]  /*1472d0*/  STL [R1+0x538c], R71 ;  /* 0x00538c4701007387 */ /* 0x000fe40000100800 */
[----:B------:R-:W3:Y:S02]  /*1472e0*/  LDL.LU R55, [R1+0x5280] ;  /* 0x0052800001377983 */ /* 0x000ee40000300800 */
[----:B-1----:R-:W-:Y:S02]  /*1472f0*/  IMAD.MOV.U32 R52, RZ, RZ, R73 ;  /* 0x000000ffff347224 */ /* 0x002fe400078e0049 */
[----:B------:R-:W-:Y:S01]  /*147300*/  IMAD.MOV.U32 R53, RZ, RZ, R74 ;  /* 0x000000ffff357224 */ /* 0x000fe200078e004a */
[----:B------:R-:W-:-:S02]  /*147310*/  IADD3.X R72, R72, R244, RZ, P2, !PT ;  /* 0x000000f448487210 */ /* 0x000fc400017fe4ff */
[-C--:B------:R-:W-:Y:S02]  /*147320*/  IADD3 R69, P4, R69, R246.reuse, RZ ;  /* 0x000000f645457210 */ /* 0x080fe40007f9e0ff */
[----:B------:R1:W-:Y:S01]  /*147330*/  LDGSTS.E [R56+0x13800], [R52.64], P5 ;  /* 0x1380000034387fae */ /* 0x0003e2000a921844 */
[----:B------:R-:W-:Y:S01]  /*147340*/  IADD3 R67, P2, R67, R246, RZ ;  /* 0x000000f643437210 */ /* 0x000fe20007f5e0ff */
[----:B-1----:R-:W-:Y:S02]  /*147350*/  IMAD.MOV.U32 R52, RZ, RZ, R71 ;  /* 0x000000ffff347224 */ /* 0x002fe400078e0047 */
[----:B------:R-:W-:-:S05]  /*147360*/  IMAD.MOV.U32 R53, RZ, RZ, R72 ;  /* 0x000000ffff357224 */ /* 0x000fca00078e0048 */
[----:B------:R1:W-:Y:S02]  /*147370*/  LDGSTS.E [R56+0x13a00], [R52.64], P5 ;  /* 0x13a0000034387fae */ /* 0x0003e4000a921844 */
[----:B-1----:R-:W-:Y:S02]  /*147380*/  IMAD.MOV.U32 R52, RZ, RZ, R69 ;  /* 0x000000ffff347224 */ /* 0x002fe400078e0045 */
[----:B------:R-:W-:Y:S01]  /*147390*/  STL [R1+0x5384], R69 ;  /* 0x0053844501007387 */ /* 0x000fe20000100800 */
[----:B------:R-:W-:Y:S02]  /*1473a0*/  STL [R1+0x5380], R72 ;  /* 0x0053804801007387 */ /* 0x000fe40000100800 */
[----:B------:R-:W-:Y:S01]  /*1473b0*/  STL [R1+0x537c], R67 ;  /* 0x00537c4301007387 */ /* 0x000fe20000100800 */
[----:B------:R-:W-:Y:S07]  /*1473c0*/  HMMA.1688.F32.TF32 R32, R120, R106, R32 ;  /* 0x0000006a7820723c */ /* 0x000fee0000081020 */
[----:B------:R-:W-:-:S02]  /*1473d0*/  IMAD.MOV.U32 R106, RZ, RZ, R251 ;  /* 0x000000ffff6a7224 */ /* 0x000fc400078e00fb */
[----:B------:R-:W-:Y:S01]  /*1473e0*/  IMAD.MOV.U32 R107, RZ, RZ, R217 ;  /* 0x000000ffff6b7224 */ /* 0x000fe200078e00d9 */
[----:B----4-:R-:W-:-:S05]  /*1473f0*/  IADD3.X R70, R70, R244, RZ, P4, !PT ;  /* 0x000000f446467210 */ /* 0x010fca00027fe4ff */
[----:B------:R-:W-:Y:S01]  /*147400*/  IMAD.MOV.U32 R53, RZ, RZ, R70 ;  /* 0x000000ffff357224 */ /* 0x000fe200078e0046 */
[----:B------:R-:W-:Y:S02]  /*147410*/  IADD3.X R68, R68, R244, RZ, P2, !PT ;  /* 0x000000f444447210 */ /* 0x000fe400017fe4ff */
[----:B------:R-:W-:Y:S02]  /*147420*/  IADD3 R65, P4, R65, R246, RZ ;  /* 0x000000f641417210 */ /* 0x000fe40007f9e0ff */
[----:B------:R1:W-:Y:S02]  /*147430*/  LDGSTS.E [R56+0x13c00], [R52.64], P5 ;  /* 0x13c0000034387fae */ /* 0x0003e4000a921844 */
[----:B------:R-:W-:Y:S01]  /*147440*/  IADD3.X R66, R66, R244, RZ, P4, !PT ;  /* 0x000000f442427210 */ /* 0x000fe200027fe4ff */
[----:B-1----:R-:W-:Y:S02]  /*147450*/  IMAD.MOV.U32 R52, RZ, RZ, R67 ;  /* 0x000000ffff347224 */ /* 0x002fe400078e0043 */
[----:B------:R-:W-:Y:S01]  /*147460*/  IMAD.MOV.U32 R53, RZ, RZ, R68 ;  /* 0x000000ffff357224 */ /* 0x000fe200078e0044 */
[----:B------:R-:W-:-:S04]  /*147470*/  IADD3 R63, P2, R63, R246, RZ ;  /* 0x000000f63f3f7210 */ /* 0x000fc80007f5e0ff */
[----:B------:R1:W-:Y:S04]  /*147480*/  LDGSTS.E [R56+0x13e00], [R52.64], P5 ;  /* 0x13e0000034387fae */ /* 0x0003e8000a921844 */
[----:B------:R-:W-:Y:S01]  /*147490*/  STL [R1+0x5378], R70 ;  /* 0x0053784601007387 */ /* 0x000fe20000100800 */
[----:B------:R-:W-:Y:S01]  /*1474a0*/  IADD3.X R64, R64, R244, RZ, P2, !PT ;  /* 0x000000f440407210 */ /* 0x000fe200017fe4ff */
[----:B-1----:R-:W-:Y:S02]  /*1474b0*/  IMAD.MOV.U32 R52, RZ, RZ, R65 ;  /* 0x000000ffff347224 */ /* 0x002fe400078e0041 */
[----:B------:R-:W-:Y:S01]  /*1474c0*/  IMAD.MOV.U32 R53, RZ, RZ, R66 ;  /* 0x000000ffff357224 */ /* 0x000fe200078e0042 */
[----:B------:R-:W-:-:S04]  /*1474d0*/  IADD3 R61, P4, R61, R246, RZ ;  /* 0x000000f63d3d7210 */ /* 0x000fc80007f9e0ff */
[----:B------:R1:W-:Y:S01]  /*1474e0*/  LDGSTS.E [R56+0x15800], [R52.64], P3 ;  /* 0x1580000034387fae */ /* 0x0003e20009921844 */
[----:B--2---:R-:W-:-:S03]  /*1474f0*/  IADD3 R59, P2, R59, R246, RZ ;  /* 0x000000f63b3b7210 */ /* 0x004fc60007f5e0ff */
[----:B------:R-:W-:Y:S01]  /*147500*/  STL [R1+0x5314], R65 ;  /* 0x0053144101007387 */ /* 0x000fe20000100800 */
[----:B------:R-:W-:Y:S01]  /*147510*/  STL [R1+0x5370], R68 ;  /* 0x0053704401007387 */ /* 0x000fe20000100800 */
[----:B------:R-:W-:Y:S01]  /*147520*/  IADD3 R57, P5, R57, R246, RZ ;  /* 0x000000f639397210 */ /* 0x000fe20007fbe0ff */
[----:B-1----:R-:W-:Y:S02]  /*147530*/  IMAD.MOV.U32 R52, RZ, RZ, R63 ;  /* 0x000000ffff347224 */ /* 0x002fe400078e003f */
[----:B------:R-:W-:Y:S01]  /*147540*/  IMAD.MOV.U32 R53, RZ, RZ, R64 ;  /* 0x000000ffff357224 */ /* 0x000fe200078e0040 */
[----:B------:R-:W-:Y:S01]  /*147550*/  IADD3.X R62, R62, R244, RZ, P4, !PT ;  /* 0x000000f43e3e7210 */ /* 0x000fe200027fe4ff */
[----:B------:R-:W-:Y:S04]  /*147560*/  STL [R1+0x530c], R63 ;  /* 0x00530c3f01007387 */ /* 0x000fe80000100800 */
[----:B------:R1:W-:Y:S01]  /*147570*/  LDGSTS.E [R56+0x15a00], [R52.64], P3 ;  /* 0x15a0000034387fae */ /* 0x0003e20009921844 */
[----:B------:R-:W-:Y:S01]  /*147580*/  IADD3 R54, P4, R54, R246, RZ ;  /* 0x000000f636367210 */ /* 0x000fe20007f9e0ff */
[----:B------:R-:W-:Y:S02]  /*147590*/  STL [R1+0x5308], R66 ;  /* 0x0053084201007387 */ /* 0x000fe40000100800 */
[----:B------:R-:W-:Y:S01]  /*1475a0*/  STL [R1+0x5304], R61 ;  /* 0x0053043d01007387 */ /* 0x000fe20000100800 */
[----:B------:R-:W-:Y:S01]  /*1475b0*/  STL [R1+0x5300], R64 ;  /* 0x0053004001007387 */ /* 0x000fe20000100800 */
[----:B------:R-:W-:Y:S02]  /*1475c0*/  STL [R1+0x52fc], R59 ;  /* 0x0052fc3b01007387 */ /* 0x000fe40000100800 */
[----:B-1----:R-:W-:Y:S01]  /*1475d0*/  IMAD.MOV.U32 R52, RZ, RZ, R61 ;  /* 0x000000ffff347224 */ /* 0x002fe200078e003d */
[----:B------:R-:W-:-:S02]  /*1475e0*/  MOV R53, R62 ;  /* 0x0000003e00357202 */ /* 0x000fc40000000f00 */
[----:B------:R-:W-:Y:S01]  /*1475f0*/  IADD3.X R60, R60, R244, RZ, P2, !PT ;  /* 0x000000f43c3c7210 */ /* 0x000fe200017fe4ff */
[----:B------:R1:W-:Y:S04]  /*147600*/  STL [R1+0x52f8], R62 ;  /* 0x0052f83e01007387 */ /* 0x0003e80000100800 */
[----:B------:R2:W-:Y:S01]  /*147610*/  LDGSTS.E [R56+0x15c00], [R52.64], P3 ;  /* 0x15c0000034387fae */ /* 0x0005e20009921844 */
[----:B------:R-:W-:Y:S02]  /*147620*/  STL [R1+0x5294], R57 ;  /* 0x0052943901007387 */ /* 0x000fe40000100800 */
[----:B------:R-:W-:Y:S02]  /*147630*/  STL [R1+0x528c], R54 ;  /* 0x00528c3601007387 */ /* 0x000fe40000100800 */
[----:B------:R4:W-:Y:S01]  /*147640*/  STL [R1+0x52f0], R60 ;  /* 0x0052f03c01007387 */ /* 0x0009e20000100800 */
[C---:B------:R-:W-:Y:S08]  /*147650*/  HMMA.1688.F32.TF32 R36, R120.reuse, R110, R36 ;  /* 0x0000006e7824723c */ /* 0x040ff00000081024 */
[----:B------:R-:W-:Y:S01]  /*147660*/  HMMA.1688.F32.TF32 R24, R120, R106, R24 ;  /* 0x0000006a7818723c */ /* 0x000fe20000081018 */
[----:B--2---:R-:W-:Y:S01]  /*147670*/  IMAD.MOV.U32 R52, RZ, RZ, R59 ;  /* 0x000000ffff347224 */ /* 0x004fe200078e003b */
[----:B------:R-:W-:-:S02]  /*147680*/  MOV R53, R60 ;  /* 0x0000003c00357202 */ /* 0x000fc40000000f00 */
[----:B------:R-:W-:Y:S01]  /*147690*/  MOV R110, R247 ;  /* 0x000000f7006e7202 */ /* 0x000fe20000000f00 */
[----:B------:R-:W-:Y:S02]  /*1476a0*/  IMAD.MOV.U32 R111, RZ, RZ, R252 ;  /* 0x000000ffff6f7224 */ /* 0x000fe400078e00fc */
[----:B------:R-:W-:Y:S02]  /*1476b0*/  IMAD.MOV.U32 R106, RZ, RZ, R216 ;  /* 0x000000ffff6a7224 */ /* 0x000fe400078e00d8 */
[----:B------:R-:W-:Y:S01]  /*1476c0*/  IMAD.MOV.U32 R107, RZ, RZ, R210 ;  /* 0x000000ffff6b7224 */ /* 0x000fe200078e00d2 */
[----:B------:R2:W-:Y:S01]  /*1476d0*/  LDGSTS.E [R56+0x15e00], [R52.64], P3 ;  /* 0x15e0000034387fae */ /* 0x0005e20009921844 */
[C---:B------:R-:W-:Y:S08]  /*1476e0*/  HMMA.1688.F32.TF32 R48, R120.reuse, R50, R140 ;  /* 0x000000327830723c */ /* 0x040ff0000008108c */
[C---:B------:R-:W-:Y:S08]  /*1476f0*/  HMMA.1688.F32.TF32 R28, R120.reuse, R110, R28 ;  /* 0x0000006e781c723c */ /* 0x040ff0000008101c */
[C---:B------:R-:W-:Y:S08]  /*147700*/  HMMA.1688.F32.TF32 R20, R120.reuse, R106, R20 ;  /* 0x0000006a7814723c */ /* 0x040ff00000081014 */
[C---:B------:R-:W-:Y:S08]  /*147710*/  HMMA.1688.F32.TF32 R16, R120.reuse, R146, R16 ;  /* 0x000000927810723c */ /* 0x040ff00000081010 */
[----:B------:R-:W-:Y:S01]  /*147720*/  HMMA.1688.F32.TF32 R12, R120, R226, R12 ;  /* 0x000000e2780c723c */ /* 0x000fe2000008100c */
[----:B--2---:R-:W-:-:S02]  /*147730*/  IMAD.MOV.U32 R52, RZ, RZ, R57 ;  /* 0x000000ffff347224 */ /* 0x004fc400078e0039 */
[--C-:B---3--:R-:W-:Y:S02]  /*147740*/  IMAD.X R58, R58, 0x1, R244.reuse, P5 ;  /* 0x000000013a3a7824 */ /* 0x108fe400028e06f4 */
[----:B------:R-:W-:Y:S02]  /*147750*/  IMAD.X R55, R55, 0x1, R244, P4 ;  /* 0x0000000137377824 */ /* 0x000fe400020e06f4 */
[----:B------:R-:W-:Y:S01]  /*147760*/  IMAD.MOV.U32 R53, RZ, RZ, R58 ;  /* 0x000000ffff357224 */ /* 0x000fe200078e003a */
[----:B------:R2:W-:Y:S02]  /*147770*/  STL [R1+0x5288], R58 ;  /* 0x0052883a01007387 */ /* 0x0005e40000100800 */
[----:B------:R2:W-:Y:S02]  /*147780*/  STL [R1+0x5280], R55 ;  /* 0x0052803701007387 */ /* 0x0005e40000100800 */
[----:B-1----:R-:W3:Y:S02]  /*147790*/  LDL.LU R62, [R1+0x527c] ;  /* 0x00527c00013e7983 */ /* 0x002ee40000300800 */
[----:B------:R-:W3:Y:S01]  /*1477a0*/  LDL.LU R61, [R1+0x5214] ;  /* 0x00521400013d7983 */ /* 0x000ee20000300800 */
[----:B----4-:R-:W4:Y:S01]  /*1477b0*/  LDL.LU R60, [R1+0x520c] ;  /* 0x00520c00013c7983 */ /* 0x010f220000300800 */
[----:B------:R-:W4:Y:S03]  /*1477c0*/  LDL.LU R59, [R1+0x5204] ;  /* 0x00520400013b7983 */ /* 0x000f260000300800 */
[----:B------:R1:W-:Y:S04]  /*1477d0*/  LDGSTS.E [R56+0x17800], [R52.64], P1 ;  /* 0x1780000034387fae */ /* 0x0003e80008921844 */
[----:B--2---:R-:W2:Y:S01]  /*1477e0*/  LDL.LU R58, [R1+0x5278] ;  /* 0x00527800013a7983 */ /* 0x004ea20000300800 */
[----:B------:R-:W2:Y:S02]  /*1477f0*/  LDL.LU R57, [R1+0x51fc] ;  /* 0x0051fc0001397983 */ /* 0x000ea40000300800 */
[----:B-1----:R-:W-:-:S02]  /*147800*/  IMAD.MOV.U32 R53, RZ, RZ, R55 ;  /* 0x000000ffff357224 */ /* 0x002fc400078e0037 */
        /* <DEDUP_REMOVED lines=76> */
[----:B------:R-:W2:Y:S04]  /*147cd0*/  LDL.LU R123, [R1+0x485c] ;  /* 0x00485c00017b7983 */ /* 0x000ea80000300800 */
[----:B------:R1:W-:Y:S04]  /*147ce0*/  LDGSTS.E [R56+0x17a00], [R52.64], P1 ;  /* 0x17a0000034387fae */ /* 0x0003e80008921844 */
[----:B-1----:R-:W2:Y:S01]  /*147cf0*/  LDL.LU R53, [R1+0x5284] ;  /* 0x0052840001357983 */ /* 0x002ea20000300800 */
[----:B------:R-:W2:Y:S01]  /*147d00*/  LDL.LU R52, [R1+0x5194] ;  /* 0x0051940001347983 */ /* 0x000ea20000300800 */
[----:B---3--:R-:W-:-:S02]  /*147d10*/  IADD3 R62, P4, R62, R246, RZ ;  /* 0x000000f63e3e7210 */ /* 0x008fc40007f9e0ff */
[-C--:B------:R-:W-:Y:S02]  /*147d20*/  IADD3 R61, P5, R61, R246.reuse, RZ ;  /* 0x000000f63d3d7210 */ /* 0x080fe40007fbe0ff */
[-C--:B----4-:R-:W-:Y:S02]  /*147d30*/  IADD3 R60, P6, R60, R246.reuse, RZ ;  /* 0x000000f63c3c7210 */ /* 0x090fe40007fde0ff */
[----:B------:R-:W-:Y:S01]  /*147d40*/  IADD3 R59, P2, R59, R246, RZ ;  /* 0x000000f63b3b7210 */ /* 0x000fe20007f5e0ff */
[----:B------:R-:W-:Y:S01]  /*147d50*/  STL [R1+0x527c], R62 ;  /* 0x00527c3e01007387 */ /* 0x000fe20000100800 */
[----:B--2---:R-:W-:Y:S02]  /*147d60*/  IADD3.X R55, R55, R244, RZ, P4, !PT ;  /* 0x000000f437377210 */ /* 0x004fe400027fe4ff */
[----:B------:R-:W-:-:S05]  /*147d70*/  IADD3 R53, P3, R53, R246, RZ ;  /* 0x000000f635357210 */ /* 0x000fca0007f7e0ff */
[----:B------:R-:W-:Y:S01]  /*147d80*/  STL [R1+0x5284], R53 ;  /* 0x0052843501007387 */ /* 0x000fe20000100800 */
[----:B------:R-:W-:Y:S02]  /*147d90*/  STL [R1+0x5214], R61 ;  /* 0x0052143d01007387 */ /* 0x000fe40000100800 */
[----:B------:R-:W-:Y:S02]  /*147da0*/  IMAD.X R58, R58, 0x1, R244, P3 ;  /* 0x000000013a3a7824 */ /* 0x000fe400018e06f4 */
[----:B------:R-:W-:Y:S01]  /*147db0*/  STL [R1+0x520c], R60 ;  /* 0x00520c3c01007387 */ /* 0x000fe20000100800 */
[----:B------:R1:W-:Y:S01]  /*147dc0*/  STL [R1+0x5204], R59 ;  /* 0x0052043b01007387 */ /* 0x0003e20000100800 */
[----:B------:R-:W-:-:S03]  /*147dd0*/  IADD3 R57, P3, R57, R246, RZ ;  /* 0x000000f639397210 */ /* 0x000fc60007f7e0ff */
[----:B-1----:R-:W2:Y:S01]  /*147de0*/  LDL.LU R59, [R1+0x5208] ;  /* 0x00520800013b7983 */ /* 0x002ea20000300800 */
[----:B------:R-:W3:Y:S02]  /*147df0*/  LDL.LU R81, [R1+0x518c] ;  /* 0x00518c0001517983 */ /* 0x000ee40000300800 */
[----:B------:R1:W-:Y:S02]  /*147e00*/  STL [R1+0x5278], R58 ;  /* 0x0052783a01007387 */ /* 0x0003e40000100800 */
[----:B-1----:R-:W4:Y:S01]  /*147e10*/  LDL.LU R58, [R1+0x5200] ;  /* 0x00520000013a7983 */ /* 0x002f220000300800 */
[----:B------:R-:W4:Y:S02]  /*147e20*/  LDL.LU R80, [R1+0x5184] ;  /* 0x0051840001507983 */ /* 0x000f240000300800 */
[----:B------:R1:W-:Y:S02]  /*147e30*/  STL [R1+0x51fc], R57 ;  /* 0x0051fc3901007387 */ /* 0x0003e40000100800 */
[----:B-1----:R-:W4:Y:S01]  /*147e40*/  LDL.LU R57, [R1+0x51f8] ;  /* 0x0051f80001397983 */ /* 0x002f220000300800 */
[----:B------:R-:W4:Y:S02]  /*147e50*/  LDL.LU R79, [R1+0x517c] ;  /* 0x00517c00014f7983 */ /* 0x000f240000300800 */
        /* <DEDUP_REMOVED lines=20> */
[----:B-1----:R-:W4:Y:S01]  /*147fa0*/  LDL.LU R55, [R1+0x500c] ;  /* 0x00500c0001377983 */ /* 0x002f220000300800 */
[----:B------:R-:W-:-:S05]  /*147fb0*/  IADD3 R52, P4, R52, R246, RZ ;  /* 0x000000f634347210 */ /* 0x000fca0007f9e0ff */
[----:B------:R1:W-:Y:S04]  /*147fc0*/  STL [R1+0x5194], R52 ;  /* 0x0051943401007387 */ /* 0x0003e80000100800 */
[----:B-1----:R-:W4:Y:S01]  /*147fd0*/  LDL.LU R52, [R1+0x5080] ;  /* 0x0050800001347983 */ /* 0x002f220000300800 */
[----:B--2---:R-:W-:Y:S01]  /*147fe0*/  IMAD.X R59, R59, 0x1, R244, P5 ;  /* 0x000000013b3b7824 */ /* 0x004fe200028e06f4 */
[----:B---3--:R-:W-:-:S04]  /*147ff0*/  IADD3 R81, P5, R81, R246, RZ ;  /* 0x000000f651517210 */ /* 0x008fc80007fbe0ff */
[----:B------:R1:W-:Y:S01]  /*148000*/  STL [R1+0x5208], R59 ;  /* 0x0052083b01007387 */ /* 0x0003e20000100800 */
[----:B----4-:R-:W-:-:S03]  /*148010*/  IMAD.X R58, R58, 0x1, R244, P6 ;  /* 0x000000013a3a7824 */ /* 0x010fc600030e06f4 */
[----:B-1----:R-:W2:Y:S04]  /*148020*/  LDL.LU R59, [R1+0x5004] ;  /* 0x00500400013b7983 */ /* 0x002ea80000300800 */
[----:B------:R1:W-:Y:S01]  /*148030*/  STL [R1+0x5200], R58 ;  /* 0x0052003a01007387 */ /* 0x0003e20000100800 */
[----:B------:R-:W-:Y:S02]  /*148040*/  IADD3 R80, P6, R80, R246, RZ ;  /* 0x000000f650507210 */ /* 0x000fe40007fde0ff */
[----:B------:R-:W-:Y:S01]  /*148050*/  IADD3.X R57, R57, R244, RZ, P2, !PT ;  /* 0x000000f439397210 */ /* 0x000fe200017fe4ff */
[----:B------:R-:W-:Y:S01]  /*148060*/  IADD3 R79, P2, R79, R246, RZ ;  /* 0x000000f64f4f7210 */ /* 0x000fe20007f5e0ff */
[----:B-1----:R-:W3:Y:S01]  /*148070*/  LDL.LU R58, [R1+0x5078] ;  /* 0x00507800013a7983 */ /* 0x002ee20000300800 */
[----:B------:R-:W-:Y:S02]  /*148080*/  STL [R1+0x518c], R81 ;  /* 0x00518c5101007387 */ /* 0x000fe40000100800 */
[----:B------:R-:W-:-:S02]  /*148090*/  IMAD.X R78, R78, 0x1, R244, P3 ;  /* 0x000000014e4e7824 */ /* 0x000fc400018e06f4 */
[----:B------:R1:W-:Y:S01]  /*1480a0*/  STL [R1+0x51f8], R57 ;  /* 0x0051f83901007387 */ /* 0x0003e20000100800 */
[-C--:B------:R-:W-:Y:S01]  /*1480b0*/  IADD3 R77, P3, R77, R246.reuse, RZ ;  /* 0x000000f64d4d7210 */ /* 0x080fe20007f7e0ff */
[--C-:B------:R-:W-:Y:S01]  /*1480c0*/  IMAD.X R76, R76, 0x1, R244.reuse, P4 ;  /* 0x000000014c4c7824 */ /* 0x100fe200020e06f4 */
[----:B------:R-:W-:Y:S02]  /*1480d0*/  IADD3 R75, P4, R75, R246, RZ ;  /* 0x000000f64b4b7210 */ /* 0x000fe40007f9e0ff */
[----:B------:R-:W-:Y:S01]  /*1480e0*/  IADD3.X R74, R74, R244, RZ, P5, !PT ;  /* 0x000000f44a4a7210 */ /* 0x000fe20002ffe4ff */
[-C--:B------:R-:W-:Y:S02]  /*1480f0*/  IADD3 R73, P5, R73, R246.reuse, RZ ;  /* 0x000000f649497210 */ /* 0x080fe40007fbe0ff */
[--C-:B------:R-:W-:Y:S01]  /*148100*/  IMAD.X R72, R72, 0x1, R244.reuse, P6 ;  /* 0x0000000148487824 */ /* 0x100fe200030e06f4 */
[----:B-1----:R-:W4:Y:S01]  /*148110*/  LDL.LU R57, [R1+0x4ffc] ;  /* 0x004ffc0001397983 */ /* 0x002f220000300800 */
[----:B------:R-:W-:Y:S02]  /*148120*/  STL [R1+0x5184], R80 ;  /* 0x0051845001007387 */ /* 0x000fe40000100800 */
[----:B------:R-:W-:Y:S02]  /*148130*/  STL [R1+0x517c], R79 ;  /* 0x00517c4f01007387 */ /* 0x000fe40000100800 */
[----:B------:R-:W-:Y:S01]  /*148140*/  STL [R1+0x51f0], R78 ;  /* 0x0051f04e01007387 */ /* 0x000fe20000100800 */
[----:B------:R-:W-:Y:S01]  /*148150*/  STL [R1+0x5114], R77 ;  /* 0x0051144d01007387 */ /* 0x000fe20000100800 */
[----:B------:R-:W-:Y:S01]  /*148160*/  STL [R1+0x5188], R76 ;  /* 0x0051884c01007387 */ /* 0x000fe20000100800 */
[-C--:B------:R-:W-:Y:S01]  /*148170*/  IADD3 R71, P6, R71, R246.reuse, RZ ;  /* 0x000000f647477210 */ /* 0x080fe20007fde0ff */
[----:B------:R-:W-:Y:S02]  /*148180*/  STL [R1+0x510c], R75 ;  /* 0x00510c4b01007387 */ /* 0x000fe40000100800 */
[--C-:B------:R-:W-:Y:S01]  /*148190*/  IMAD.X R70, R70, 0x1, R244.reuse, P2 ;  /* 0x0000000146467824 */ /* 0x100fe200010e06f4 */
[----:B------:R-:W-:Y:S01]  /*1481a0*/  STL [R1+0x5180], R74 ;  /* 0x0051804a01007387 */ /* 0x000fe20000100800 */
[----:B------:R-:W-:Y:S01]  /*1481b0*/  IADD3 R69, P2, R69, R246, RZ ;  /* 0x000000f645457210 */ /* 0x000fe20007f5e0ff */
[----:B------:R-:W-:Y:S01]  /*1481c0*/  STL [R1+0x5104], R73 ;  /* 0x0051044901007387 */ /* 0x000fe20000100800 */
[----:B------:R-:W-:Y:S01]  /*1481d0*/  IADD3.X R68, R68, R244, RZ, P3, !PT ;  /* 0x000000f444447210 */ /* 0x000fe20001ffe4ff */
[----:B------:R-:W-:Y:S01]  /*1481e0*/  STL [R1+0x5178], R72 ;  /* 0x0051784801007387 */ /* 0x000fe20000100800 */
[-C--:B------:R-:W-:Y:S01]  /*1481f0*/  IADD3 R67, P3, R67, R246.reuse, RZ ;  /* 0x000000f643437210 */ /* 0x080fe20007f7e0ff */
[----:B------:R-:W-:Y:S02]  /*148200*/  STL [R1+0x50fc], R71 ;  /* 0x0050fc4701007387 */ /* 0x000fe40000100800 */
[--C-:B------:R-:W-:Y:S01]  /*148210*/  IMAD.X R66, R66, 0x1, R244.reuse, P4 ;  /* 0x0000000142427824 */ /* 0x100fe200020e06f4 */
        /* <DEDUP_REMOVED lines=8> */
[--C-:B------:R-:W-:Y:S01]  /*1482a0*/  IMAD.X R60, R60, 0x1, R244.reuse, P2 ;  /* 0x000000013c3c7824 */ /* 0x100fe200010e06f4 */
[----:B------:R-:W-:Y:S01]  /*1482b0*/  STL [R1+0x5100], R66 ;  /* 0x0051004201007387 */ /* 0x000fe20000100800 */
[-C--:B------:R-:W-:Y:S01]  /*1482c0*/  IADD3 R55, P2, R55, R246.reuse, RZ ;  /* 0x000000f637377210 */ /* 0x080fe20007f5e0ff */
[----:B------:R-:W-:Y:S01]  /*1482d0*/  STL [R1+0x5084], R65 ;  /* 0x0050844101007387 */ /* 0x000fe20000100800 */
[----:B------:R-:W-:Y:S01]  /*1482e0*/  IADD3 R61, P6, R61, R246, RZ ;  /* 0x000000f63d3d7210 */ /* 0x000fe20007fde0ff */
[----:B------:R-:W-:Y:S01]  /*1482f0*/  STL [R1+0x50f8], R64 ;  /* 0x0050f84001007387 */ /* 0x000fe20000100800 */
[----:B------:R-:W-:Y:S02]  /*148300*/  STL [R1+0x507c], R63 ;  /* 0x00507c3f01007387 */ /* 0x000fe40000100800 */
[----:B------:R-:W-:Y:S02]  /*148310*/  STL [R1+0x50f0], R62 ;  /* 0x0050f03e01007387 */ /* 0x000fe40000100800 */
[----:B------:R1:W-:Y:S01]  /*148320*/  STL [R1+0x500c], R55 ;  /* 0x00500c3701007387 */ /* 0x0003e20000100800 */
[----:B------:R-:W-:Y:S04]  /*148330*/  STL [R1+0x5014], R61 ;  /* 0x0050143d01007387 */ /* 0x000fe80000100800 */
[----:B-1----:R-:W4:Y:S01]  /*148340*/  LDL.LU R55, [R1+0x5070] ;  /* 0x0050700001377983 */ /* 0x002f220000300800 */
[----:B------:R-:W-:-:S02]  /*148350*/  IMAD.X R52, R52, 0x1, R244, P3 ;  /* 0x0000000134347824 */ /* 0x000fc400018e06f4 */
[----:B------:R-:W-:Y:S03]  /*148360*/  STL [R1+0x5088], R60 ;  /* 0x0050883c01007387 */ /* 0x000fe60000100800 */
[----:B------:R1:W-:Y:S04]  /*148370*/  STL [R1+0x5080], R52 ;  /* 0x0050803401007387 */ /* 0x0003e80000100800 */
[----:B-1----:R-:W4:Y:S01]  /*148380*/  LDL.LU R52, [R1+0x4f94] ;  /* 0x004f940001347983 */ /* 0x002f220000300800 */
[----:B------:R-:W4:Y:S01]  /*148390*/  LDL.LU R81, [R1+0x5008] ;  /* 0x0050080001517983 */ /* 0x000f220000300800 */
[----:B--2---:R-:W-:-:S05]  /*1483a0*/  IADD3 R59, P3, R59, R246, RZ ;  /* 0x000000f63b3b7210 */ /* 0x004fca0007f7e0ff */
[----:B------:R1:W-:Y:S01]  /*1483b0*/  STL [R1+0x5004], R59 ;  /* 0x0050043b01007387 */ /* 0x0003e20000100800 */
[----:B---3--:R-:W-:-:S03]  /*1483c0*/  IADD3.X R58, R58, R244, RZ, P4, !PT ;  /* 0x000000f43a3a7210 */ /* 0x008fc600027fe4ff */
[----:B-1----:R-:W2:Y:S01]  /*1483d0*/  LDL.LU R59, [R1+0x4f8c] ;  /* 0x004f8c00013b7983 */ /* 0x002ea20000300800 */
[----:B------:R-:W3:Y:S03]  /*1483e0*/  LDL.LU R80, [R1+0x5000] ;  /* 0x0050000001507983 */ /* 0x000ee60000300800 */
[----:B------:R1:W-:Y:S01]  /*1483f0*/  STL [R1+0x5078], R58 ;  /* 0x0050783a01007387 */ /* 0x0003e20000100800 */
[----:B----4-:R-:W-:-:S03]  /*148400*/  IADD3 R57, P4, R57, R246, RZ ;  /* 0x000000f639397210 */ /* 0x010fc60007f9e0ff */
        /* <DEDUP_REMOVED lines=23> */
[----:B------:R-:W-:-:S05]  /*148580*/  IMAD.X R55, R55, 0x1, R244, P5 ;  /* 0x0000000137377824 */ /* 0x000fca00028e06f4 */
[----:B------:R1:W-:Y:S04]  /*148590*/  STL [R1+0x5070], R55 ;  /* 0x0050703701007387 */ /* 0x0003e80000100800 */
[----:B-1----:R-:W4:Y:S01]  /*1485a0*/  LDL.LU R55, [R1+0x4e0c] ;  /* 0x004e0c0001377983 */ /* 0x002f220000300800 */
[----:B------:R-:W-:-:S05]  /*1485b0*/  IADD3 R52, P5, R52, R246, RZ ;  /* 0x000000f634347210 */ /* 0x000fca0007fbe0ff */
[----:B------:R1:W-:Y:S04]  /*1485c0*/  STL [R1+0x4f94], R52 ;  /* 0x004f943401007387 */ /* 0x0003e80000100800 */
[----:B-1----:R-:W4:Y:S01]  /*1485d0*/  LDL.LU R52, [R1+0x4e80] ;  /* 0x004e800001347983 */ /* 0x002f220000300800 */
[----:B------:R-:W-:Y:S01]  /*1485e0*/  IMAD.X R81, R81, 0x1, R244, P6 ;  /* 0x0000000151517824 */ /* 0x000fe200030e06f4 */
[----:B--2---:R-:W-:Y:S02]  /*1485f0*/  IADD3 R59, P6, R59, R246, RZ ;  /* 0x000000f63b3b7210 */ /* 0x004fe40007fde0ff */
[----:B---3--:R-:W-:-:S03]  /*148600*/  IADD3.X R80, R80, R244, RZ, P2, !PT ;  /* 0x000000f450507210 */ /* 0x008fc600017fe4ff */
[----:B------:R1:W-:Y:S01]  /*148610*/  STL [R1+0x4f8c], R59 ;  /* 0x004f8c3b01007387 */ /* 0x0003e20000100800 */
[-C--:B----4-:R-:W-:Y:S01]  /*148620*/  IADD3 R58, P2, R58, R246.reuse, RZ ;  /* 0x000000f63a3a7210 */ /* 0x090fe20007f5e0ff */
[--C-:B------:R-:W-:Y:S02]  /*148630*/  IMAD.X R79, R79, 0x1, R244.reuse, P3 ;  /* 0x000000014f4f7824 */ /* 0x100fe400018e06f4 */
[----:B-1----:R-:W2:Y:S01]  /*148640*/  LDL.LU R59, [R1+0x4e04] ;  /* 0x004e0400013b7983 */ /* 0x002ea20000300800 */
[----:B------:R-:W-:Y:S01]  /*148650*/  STL [R1+0x5008], R81 ;  /* 0x0050085101007387 */ /* 0x000fe20000100800 */
[-C--:B------:R-:W-:Y:S01]  /*148660*/  IADD3 R78, P3, R78, R246.reuse, RZ ;  /* 0x000000f64e4e7210 */ /* 0x080fe20007f7e0ff */
[----:B------:R1:W-:Y:S02]  /*148670*/  STL [R1+0x4f84], R58 ;  /* 0x004f843a01007387 */ /* 0x0003e40000100800 */
[----:B------:R-:W-:Y:S01]  /*148680*/  IMAD.X R77, R77, 0x1, R244, P4 ;  /* 0x000000014d4d7824 */ /* 0x000fe200020e06f4 */
[----:B------:R-:W-:-:S02]  /*148690*/  IADD3 R76, P4, R76, R246, RZ ;  /* 0x000000f64c4c7210 */ /* 0x000fc40007f9e0ff */
[----:B------:R-:W-:Y:S01]  /*1486a0*/  IADD3.X R75, R75, R244, RZ, P5, !PT ;  /* 0x000000f44b4b7210 */ /* 0x000fe20002ffe4ff */
[-C--:B------:R-:W-:Y:S02]  /*1486b0*/  IADD3 R74, P5, R74, R246.reuse, RZ ;  /* 0x000000f64a4a7210 */ /* 0x080fe40007fbe0ff */
[--C-:B------:R-:W-:Y:S01]  /*1486c0*/  IMAD.X R73, R73, 0x1, R244.reuse, P6 ;  /* 0x0000000149497824 */ /* 0x100fe200030e06f4 */
[----:B------:R-:W-:Y:S01]  /*1486d0*/  IADD3 R72, P6, R72, R246, RZ ;  /* 0x000000f648487210 */ /* 0x000fe20007fde0ff */
[----:B-1----:R-:W3:Y:S01]  /*1486e0*/  LDL.LU R58, [R1+0x4e78] ;  /* 0x004e7800013a7983 */ /* 0x002ee20000300800 */
[----:B------:R-:W-:Y:S02]  /*1486f0*/  STL [R1+0x5000], R80 ;  /* 0x0050005001007387 */ /* 0x000fe40000100800 */
[----:B------:R-:W-:Y:S02]  /*148700*/  STL [R1+0x4ff8], R79 ;  /* 0x004ff84f01007387 */ /* 0x000fe40000100800 */
[----:B------:R-:W-:Y:S01]  /*148710*/  STL [R1+0x4f7c], R78 ;  /* 0x004f7c4e01007387 */ /* 0x000fe20000100800 */
[----:B------:R-:W-:Y:S01]  /*148720*/  STL [R1+0x4ff0], R77 ;  /* 0x004ff04d01007387 */ /* 0x000fe20000100800 */
[----:B------:R-:W-:Y:S02]  /*148730*/  STL [R1+0x4f14], R76 ;  /* 0x004f144c01007387 */ /* 0x000fe40000100800 */
[----:B------:R-:W-:-:S02]  /*148740*/  IMAD.X R71, R71, 0x1, R244, P2 ;  /* 0x0000000147477824 */ /* 0x000fc400010e06f4 */
[----:B------:R-:W-:Y:S01]  /*148750*/  STL [R1+0x4f88], R75 ;  /* 0x004f884b01007387 */ /* 0x000fe20000100800 */
[----:B------:R-:W-:Y:S01]  /*148760*/  IADD3 R70, P2, R70, R246, RZ ;  /* 0x000000f646467210 */ /* 0x000fe20007f5e0ff */
[----:B------:R-:W-:Y:S01]  /*148770*/  STL [R1+0x4f0c], R74 ;  /* 0x004f0c4a01007387 */ /* 0x000fe20000100800 */
[----:B------:R-:W-:Y:S01]  /*148780*/  IADD3.X R69, R69, R244, RZ, P3, !PT ;  /* 0x000000f445457210 */ /* 0x000fe20001ffe4ff */
[----:B------:R-:W-:Y:S01]  /*148790*/  STL [R1+0x4f80], R73 ;  /* 0x004f804901007387 */ /* 0x000fe20000100800 */
[-C--:B------:R-:W-:Y:S01]  /*1487a0*/  IADD3 R68, P3, R68, R246.reuse, RZ ;  /* 0x000000f644447210 */ /* 0x080fe20007f7e0ff */
[----:B------:R-:W-:Y:S01]  /*1487b0*/  STL [R1+0x4f04], R72 ;  /* 0x004f044801007387 */ /* 0x000fe20000100800 */
[--C-:B------:R-:W-:Y:S02]  /*1487c0*/  IMAD.X R67, R67, 0x1, R244.reuse, P4 ;  /* 0x0000000143437824 */ /* 0x100fe400020e06f4 */
[----:B------:R-:W-:Y:S01]  /*1487d0*/  STL [R1+0x4f78], R71 ;  /* 0x004f784701007387 */ /* 0x000fe20000100800 */
[----:B------:R-:W-:Y:S01]  /*1487e0*/  IADD3 R66, P4, R66, R246, RZ ;  /* 0x000000f642427210 */ /* 0x000fe20007f9e0ff */
[----:B------:R-:W-:Y:S01]  /*1487f0*/  STL [R1+0x4efc], R70 ;  /* 0x004efc4601007387 */ /* 0x000fe20000100800 */
        /* <DEDUP_REMOVED lines=9> */
[----:B------:R-:W-:Y:S02]  /*148890*/  STL [R1+0x4f00], R65 ;  /* 0x004f004101007387 */ /* 0x000fe40000100800 */
[----:B------:R-:W-:Y:S01]  /*1488a0*/  IMAD.X R61, R61, 0x1, R244, P2 ;  /* 0x000000013d3d7824 */ /* 0x000fe200010e06f4 */
[----:B------:R-:W-:Y:S01]  /*1488b0*/  STL [R1+0x4e84], R64 ;  /* 0x004e844001007387 */ /* 0x000fe20000100800 */
[-C--:B------:R-:W-:Y:S01]  /*1488c0*/  IADD3 R60, P2, R60, R246.reuse, RZ ;  /* 0x000000f63c3c7210 */ /* 0x080fe20007f5e0ff */
[----:B------:R-:W-:Y:S02]  /*1488d0*/  STL [R1+0x4ef8], R63 ;  /* 0x004ef83f01007387 */ /* 0x000fe40000100800 */
[----:B------:R-:W-:Y:S01]  /*1488e0*/  STL [R1+0x4e7c], R62 ;  /* 0x004e7c3e01007387 */ /* 0x000fe20000100800 */
[----:B------:R1:W-:Y:S01]  /*1488f0*/  STL [R1+0x4e88], R57 ;  /* 0x004e883901007387 */ /* 0x0003e20000100800 */
[----:B------:R-:W-:Y:S01]  /*148900*/  STL [R1+0x4ef0], R61 ;  /* 0x004ef03d01007387 */ /* 0x000fe20000100800 */
[----:B------:R-:W-:-:S02]  /*148910*/  IADD3 R55, P3, R55, R246, RZ ;  /* 0x000000f637377210 */ /* 0x000fc40007f7e0ff */
[----:B-1----:R-:W4:Y:S01]  /*148920*/  LDL.LU R57, [R1+0x4dfc] ;  /* 0x004dfc0001397983 */ /* 0x002f220000300800 */
[----:B------:R-:W-:Y:S02]  /*148930*/  STL [R1+0x4e14], R60 ;  /* 0x004e143c01007387 */ /* 0x000fe40000100800 */
[----:B------:R1:W-:Y:S02]  /*148940*/  STL [R1+0x4e0c], R55 ;  /* 0x004e0c3701007387 */ /* 0x0003e40000100800 */
[----:B-1----:R-:W4:Y:S01]  /*148950*/  LDL.LU R55, [R1+0x4e70] ;  /* 0x004e700001377983 */ /* 0x002f220000300800 */
[----:B------:R-:W-:Y:S01]  /*148960*/  IADD3.X R52, R52, R244, RZ, P4, !PT ;  /* 0x000000f434347210 */ /* 0x000fe200027fe4ff */
[----:B------:R-:W4:Y:S04]  /*148970*/  LDL.LU R81, [R1+0x4d94] ;  /* 0x004d940001517983 */ /* 0x000f280000300800 */
[----:B------:R1:W-:Y:S04]  /*148980*/  STL [R1+0x4e80], R52 ;  /* 0x004e803401007387 */ /* 0x0003e80000100800 */
[----:B-1----:R-:W4:Y:S01]  /*148990*/  LDL.LU R52, [R1+0x4e08] ;  /* 0x004e080001347983 */ /* 0x002f220000300800 */
[----:B------:R-:W4:Y:S01]  /*1489a0*/  LDL.LU R80, [R1+0x4d8c] ;  /* 0x004d8c0001507983 */ /* 0x000f220000300800 */
[----:B--2---:R-:W-:-:S05]  /*1489b0*/  IADD3 R59, P4, R59, R246, RZ ;  /* 0x000000f63b3b7210 */ /* 0x004fca0007f9e0ff */
[----:B------:R1:W-:Y:S01]  /*1489c0*/  STL [R1+0x4e04], R59 ;  /* 0x004e043b01007387 */ /* 0x0003e20000100800 */
[----:B---3--:R-:W-:-:S03]  /*1489d0*/  IMAD.X R58, R58, 0x1, R244, P5 ;  /* 0x000000013a3a7824 */ /* 0x008fc600028e06f4 */
[----:B-1----:R-:W2:Y:S01]  /*1489e0*/  LDL.LU R59, [R1+0x4e00] ;  /* 0x004e0000013b7983 */ /* 0x002ea20000300800 */
        /* <DEDUP_REMOVED lines=21> */
[----:B-1----:R-:W3:Y:S01]  /*148b40*/  LDL.LU R58, [R1+0x4c14] ;  /* 0x004c1400013a7983 */ /* 0x002ee20000300800 */
[----:B----4-:R-:W-:-:S05]  /*148b50*/  IADD3 R57, P5, R57, R246, RZ ;  /* 0x000000f639397210 */ /* 0x010fca0007fbe0ff */
[----:B------:R1:W-:Y:S01]  /*148b60*/  STL [R1+0x4dfc], R57 ;  /* 0x004dfc3901007387 */ /* 0x0003e20000100800 */
[----:B------:R-:W-:-:S03]  /*148b70*/  IMAD.X R55, R55, 0x1, R244, P6 ;  /* 0x0000000137377824 */ /* 0x000fc600030e06f4 */
[----:B-1----:R-:W4:Y:S02]  /*148b80*/  LDL.LU R57, [R1+0x4c88] ;  /* 0x004c880001397983 */ /* 0x002f240000300800 */
[----:B------:R1:W-:Y:S02]  /*148b90*/  STL [R1+0x4e70], R55 ;  /* 0x004e703701007387 */ /* 0x0003e40000100800 */
[----:B-1----:R-:W4:Y:S01]  /*148ba0*/  LDL.LU R55, [R1+0x4c0c] ;  /* 0x004c0c0001377983 */ /* 0x002f220000300800 */
[----:B------:R-:W-:-:S05]  /*148bb0*/  IADD3.X R52, R52, R244, RZ, P2, !PT ;  /* 0x000000f434347210 */ /* 0x000fca00017fe4ff */
[----:B------:R1:W-:Y:S04]  /*148bc0*/  STL [R1+0x4e08], R52 ;  /* 0x004e083401007387 */ /* 0x0003e80000100800 */
[----:B-1----:R-:W4:Y:S01]  /*148bd0*/  LDL.LU R52, [R1+0x4c80] ;  /* 0x004c800001347983 */ /* 0x002f220000300800 */
[-C--:B------:R-:W-:Y:S02]  /*148be0*/  IADD3 R81, P6, R81, R246.reuse, RZ ;  /* 0x000000f651517210 */ /* 0x080fe40007fde0ff */
[----:B------:R-:W-:-:S03]  /*148bf0*/  IADD3 R80, P2, R80, R246, RZ ;  /* 0x000000f650507210 */ /* 0x000fc60007f5e0ff */
[----:B------:R-:W-:Y:S01]  /*148c00*/  STL [R1+0x4d94], R81 ;  /* 0x004d945101007387 */ /* 0x000fe20000100800 */
[--C-:B--2---:R-:W-:Y:S01]  /*148c10*/  IMAD.X R59, R59, 0x1, R244.reuse, P3 ;  /* 0x000000013b3b7824 */ /* 0x104fe200018e06f4 */
[-C--:B---3--:R-:W-:Y:S01]  /*148c20*/  IADD3 R79, P3, R79, R246.reuse, RZ ;  /* 0x000000f64f4f7210 */ /* 0x088fe20007f7e0ff */
[--C-:B------:R-:W-:Y:S01]  /*148c30*/  IMAD.X R78, R78, 0x1, R244.reuse, P4 ;  /* 0x000000014e4e7824 */ /* 0x100fe200020e06f4 */
[----:B------:R-:W-:Y:S02]  /*148c40*/  IADD3 R77, P4, R77, R246, RZ ;  /* 0x000000f64d4d7210 */ /* 0x000fe40007f9e0ff */
[----:B------:R1:W-:Y:S01]  /*148c50*/  STL [R1+0x4e00], R59 ;  /* 0x004e003b01007387 */ /* 0x0003e20000100800 */
[----:B------:R-:W-:Y:S01]  /*148c60*/  IADD3.X R76, R76, R244, RZ, P5, !PT ;  /* 0x000000f44c4c7210 */ /* 0x000fe20002ffe4ff */
[-C--:B------:R-:W-:Y:S02]  /*148c70*/  IADD3 R75, P5, R75, R246.reuse, RZ ;  /* 0x000000f64b4b7210 */ /* 0x080fe40007fbe0ff */
[--C-:B------:R-:W-:Y:S01]  /*148c80*/  IMAD.X R74, R74, 0x1, R244.reuse, P6 ;  /* 0x000000014a4a7824 */ /* 0x100fe200030e06f4 */
[-C--:B------:R-:W-:Y:S01]  /*148c90*/  IADD3 R73, P6, R73, R246.reuse, RZ ;  /* 0x000000f649497210 */ /* 0x080fe20007fde0ff */
[--C-:B------:R-:W-:Y:S01]  /*148ca0*/  IMAD.X R72, R72, 0x1, R244.reuse, P2 ;  /* 0x0000000148487824 */ /* 0x100fe200010e06f4 */
[----:B-1----:R-:W2:Y:S01]  /*148cb0*/  LDL.LU R59, [R1+0x4c04] ;  /* 0x004c0400013b7983 */ /* 0x002ea20000300800 */
[----:B------:R-:W-:Y:S02]  /*148cc0*/  STL [R1+0x4d8c], R80 ;  /* 0x004d8c5001007387 */ /* 0x000fe40000100800 */
[----:B------:R-:W-:Y:S02]  /*148cd0*/  STL [R1+0x4d84], R79 ;  /* 0x004d844f01007387 */ /* 0x000fe40000100800 */
[----:B------:R-:W-:Y:S01]  /*148ce0*/  STL [R1+0x4df8], R78 ;  /* 0x004df84e01007387 */ /* 0x000fe20000100800 */
[----:B------:R-:W-:Y:S01]  /*148cf0*/  STL [R1+0x4d7c], R77 ;  /* 0x004d7c4d01007387 */ /* 0x000fe20000100800 */
        /* <DEDUP_REMOVED lines=17> */
[----:B------:R-:W-:Y:S01]  /*148e10*/  IADD3 R63, P6, R63, R246, RZ ;  /* 0x000000f63f3f7210 */ /* 0x000fe20007fde0ff */
[----:B------:R-:W-:Y:S02]  /*148e20*/  STL [R1+0x4c94], R67 ;  /* 0x004c944301007387 */ /* 0x000fe40000100800 */
[----:B------:R-:W-:-:S02]  /*148e30*/  IMAD.X R62, R62, 0x1, R244, P2 ;  /* 0x000000013e3e7824 */ /* 0x000fc400010e06f4 */
[----:B------:R-:W-:Y:S01]  /*148e40*/  IMAD.X R60, R60, 0x1, R244, P3 ;  /* 0x000000013c3c7824 */ /* 0x000fe200018e06f4 */
        /* <DEDUP_REMOVED lines=8> */
[----:B------:R-:W-:Y:S01]  /*148ed0*/  STL [R1+0x4c7c], R61 ;  /* 0x004c7c3d01007387 */ /* 0x000fe20000100800 */
[----:B----4-:R-:W-:-:S03]  /*148ee0*/  IADD3.X R57, R57, R244, RZ, P4, !PT ;  /* 0x000000f439397210 */ /* 0x010fc600027fe4ff */
[----:B-1----:R-:W3:Y:S01]  /*148ef0*/  LDL.LU R58, [R1+0x4c78] ;  /* 0x004c7800013a7983 */ /* 0x002ee20000300800 */
[----:B------:R-:W-:Y:S03]  /*148f00*/  STL [R1+0x4cf0], R60 ;  /* 0x004cf03c01007387 */ /* 0x000fe60000100800 */
[----:B------:R1:W-:Y:S01]  /*148f10*/  STL [R1+0x4c88], R57 ;  /* 0x004c883901007387 */ /* 0x0003e20000100800 */
[----:B------:R-:W-:-:S03]  /*148f20*/  IADD3 R55, P4, R55, R246, RZ ;  /* 0x000000f637377210 */ /* 0x000fc60007f9e0ff */
[----:B-1----:R-:W4:Y:S01]  /*148f30*/  LDL.LU R57, [R1+0x4bfc] ;  /* 0x004bfc0001397983 */ /* 0x002f220000300800 */
[----:B------:R-:W4:Y:S02]  /*148f40*/  LDL.LU R81, [R1+0x4c70] ;  /* 0x004c700001517983 */ /* 0x000f240000300800 */
[----:B------:R1:W-:Y:S02]  /*148f50*/  STL [R1+0x4c0c], R55 ;  /* 0x004c0c3701007387 */ /* 0x0003e40000100800 */
[----:B-1----:R-:W4:Y:S01]  /*148f60*/  LDL.LU R55, [R1+0x4b94] ;  /* 0x004b940001377983 */ /* 0x002f220000300800 */
[----:B------:R-:W4:Y:S02]  /*148f70*/  LDL.LU R80, [R1+0x4c08] ;  /* 0x004c080001507983 */ /* 0x000f240000300800 */
[----:B------:R-:W-:-:S05]  /*148f80*/  IMAD.X R52, R52, 0x1, R244, P5 ;  /* 0x0000000134347824 */ /* 0x000fca00028e06f4 */
[----:B------:R1:W-:Y:S04]  /*148f90*/  STL [R1+0x4c80], R52 ;  /* 0x004c803401007387 */ /* 0x0003e80000100800 */
[----:B-1----:R-:W4:Y:S01]  /*148fa0*/  LDL.LU R52, [R1+0x4b8c] ;  /* 0x004b8c0001347983 */ /* 0x002f220000300800 */
[----:B------:R-:W4:Y:S02]  /*148fb0*/  LDL.LU R79, [R1+0x4c00] ;  /* 0x004c0000014f7983 */ /* 0x000f240000300800 */
[----:B------:R-:W4:Y:S02]  /*148fc0*/  LDL.LU R78, [R1+0x4b84] ;  /* 0x004b8400014e7983 */ /* 0x000f240000300800 */
[----:B------:R-:W4:Y:S01]  /*148fd0*/  LDL.LU R77, [R1+0x4bf8] ;  /* 0x004bf800014d7983 */ /* 0x000f220000300800 */
[----:B--2---:R-:W-:-:S05]  /*148fe0*/  IADD3 R59, P5, R59, R246, RZ ;  /* 0x000000f63b3b7210 */ /* 0x004fca0007fbe0ff */
        /* <DEDUP_REMOVED lines=19> */
[----:B---3--:R-:W-:-:S05]  /*149120*/  IMAD.X R58, R58, 0x1, R244, P6 ;  /* 0x000000013a3a7824 */ /* 0x008fca00030e06f4 */
[----:B------:R1:W-:Y:S01]  /*149130*/  STL [R1+0x4c78], R58 ;  /* 0x004c783a01007387 */ /* 0x0003e20000100800 */
[----:B----4-:R-:W-:Y:S02]  /*149140*/  IADD3 R57, P6, R57, R246, RZ ;  /* 0x000000f639397210 */ /* 0x010fe40007fde0ff */
[----:B------:R-:W-:Y:S01]  /*149150*/  IADD3.X R81, R81, R244, RZ, P2, !PT ;  /* 0x000000f451517210 */ /* 0x000fe200017fe4ff */
[----:B-1----:R-:W3:Y:S02]  /*149160*/  LDL.LU R58, [R1+0x4a88] ;  /* 0x004a8800013a7983 */ /* 0x002ee40000300800 */
[----:B------:R1:W-:Y:S01]  /*149170*/  STL [R1+0x4bfc], R57 ;  /* 0x004bfc3901007387 */ /* 0x0003e20000100800 */
[-C--:B------:R-:W-:Y:S01]  /*149180*/  IADD3 R55, P2, R55, R246.reuse, RZ ;  /* 0x000000f637377210 */ /* 0x080fe20007f5e0ff */
[----:B-1----:R-:W4:Y:S04]  /*149190*/  LDL.LU R57, [R1+0x4a80] ;  /* 0x004a800001397983 */ /* 0x002f280000300800 */
[----:B------:R1:W-:Y:S02]  /*1491a0*/  STL [R1+0x4b94], R55 ;  /* 0x004b943701007387 */ /* 0x0003e40000100800 */
[----:B-1----:R-:W4:Y:S01]  /*1491b0*/  LDL.LU R55, [R1+0x4a78] ;  /* 0x004a780001377983 */ /* 0x002f220000300800 */
[----:B------:R-:W-:Y:S01]  /*1491c0*/  IMAD.X R80, R80, 0x1, R244, P3 ;  /* 0x0000000150507824 */ /* 0x000fe200018e06f4 */
[----:B------:R-:W-:-:S02]  /*1491d0*/  IADD3 R52, P3, R52, R246, RZ ;  /* 0x000000f634347210 */ /* 0x000fc40007f7e0ff */
[----:B------:R-:W-:Y:S04]  /*1491e0*/  STL [R1+0x4c70], R81 ;  /* 0x004c705101007387 */ /* 0x000fe80000100800 */
[----:B------:R1:W-:Y:S04]  /*1491f0*/  STL [R1+0x4b8c], R52 ;  /* 0x004b8c3401007387 */ /* 0x0003e80000100800 */
[----:B-1----:R-:W4:Y:S01]  /*149200*/  LDL.LU R52, [R1+0x4a50] ;  /* 0x004a500001347983 */ /* 0x002f220000300800 */
[----:B------:R-:W-:Y:S01]  /*149210*/  IMAD.X R79, R79, 0x1, R244, P4 ;  /* 0x000000014f4f7824 */ /* 0x000fe200020e06f4 */
[----:B------:R-:W-:-:S02]  /*149220*/  IADD3 R78, P4, R78, R246, RZ ;  /* 0x000000f64e4e7210 */ /* 0x000fc40007f9e0ff */
[----:B------:R-:W-:Y:S01]  /*149230*/  IADD3.X R77, R77, R244, RZ, P5, !PT ;  /* 0x000000f44d4d7210 */ /* 0x000fe20002ffe4ff */
[----:B------:R-:W-:Y:S01]  /*149240*/  STL [R1+0x4c08], R80 ;  /* 0x004c085001007387 */ /* 0x000fe20000100800 */
[----:B------:R-:W-:Y:S02]  /*149250*/  STL [R1+0x4c00], R79 ;  /* 0x004c004f01007387 */ /* 0x000fe40000100800 */
[----:B------:R-:W-:Y:S01]  /*149260*/  STL [R1+0x4b84], R78 ;  /* 0x004b844e01007387 */ /* 0x000fe20000100800 */
[----:B------:R-:W-:Y:S01]  /*149270*/  STL [R1+0x4bf8], R77 ;  /* 0x004bf84d01007387 */ /* 0x000fe20000100800 */
[-C--:B--2---:R-:W-:Y:S01]  /*149280*/  IADD3 R76, P5, R76, R246.reuse, RZ ;  /* 0x000000f64c4c7210 */ /* 0x084fe20007fbe0ff */
[--C-:B------:R-:W-:Y:S01]  /*149290*/  IMAD.X R75, R75, 0x1, R244.reuse, P6 ;  /* 0x000000014b4b7824 */ /* 0x100fe200030e06f4 */
[-C--:B------:R-:W-:Y:S01]  /*1492a0*/  IADD3 R74, P6, R74, R246.reuse, RZ ;  /* 0x000000f64a4a7210 */ /* 0x080fe20007fde0ff */
[--C-:B------:R-:W-:Y:S01]  /*1492b0*/  IMAD.X R73, R73, 0x1, R244.reuse, P2 ;  /* 0x0000000149497824 */ /* 0x100fe200010e06f4 */
[----:B------:R-:W-:Y:S01]  /*1492c0*/  IADD3 R72, P2, R72, R246, RZ ;  /* 0x000000f648487210 */ /* 0x000fe20007f5e0ff */
[----:B------:R-:W-:Y:S01]  /*1492d0*/  STL [R1+0x4b7c], R76 ;  /* 0x004b7c4c01007387 */ /* 0x000fe20000100800 */
[----:B------:R-:W-:Y:S01]  /*1492e0*/  IADD3.X R71, R71, R244, RZ, P3, !PT ;  /* 0x000000f447477210 */ /* 0x000fe20001ffe4ff */
[----:B------:R-:W-:Y:S01]  /*1492f0*/  STL [R1+0x4bf0], R75 ;  /* 0x004bf04b01007387 */ /* 0x000fe20000100800 */
[----:B------:R-:W-:Y:S01]  /*149300*/  IADD3 R70, P3, R70, R246, RZ ;  /* 0x000000f646467210 */ /* 0x000fe20007f7e0ff */
[----:B------:R-:W-:Y:S01]  /*149310*/  STL [R1+0x4b14], R74 ;  /* 0x004b144a01007387 */ /* 0x000fe20000100800 */
[----:B------:R-:W-:-:S02]  /*149320*/  IMAD.X R69, R69, 0x1, R244, P4 ;  /* 0x0000000145457824 */ /* 0x000fc400020e06f4 */
[----:B------:R-:W-:Y:S01]  /*149330*/  STL [R1+0x4b88], R73 ;  /* 0x004b884901007387 */ /* 0x000fe20000100800 */
[-C--:B------:R-:W-:Y:S01]  /*149340*/  IADD3 R68, P4, R68, R246.reuse, RZ ;  /* 0x000000f644447210 */ /* 0x080fe20007f9e0ff */
[----:B------:R-:W-:Y:S01]  /*149350*/  STL [R1+0x4b0c], R72 ;  /* 0x004b0c4801007387 */ /* 0x000fe20000100800 */
[--C-:B------:R-:W-:Y:S02]  /*149360*/  IMAD.X R67, R67, 0x1, R244.reuse, P5 ;  /* 0x0000000143437824 */ /* 0x100fe400028e06f4 */
[----:B------:R-:W-:Y:S01]  /*149370*/  STL [R1+0x4b80], R71 ;  /* 0x004b804701007387 */ /* 0x000fe20000100800 */
        /* <DEDUP_REMOVED lines=16> */
[-C--:B------:R-:W-:Y:S01]  /*149480*/  IADD3 R121, P4, R121, R246.reuse, RZ ;  /* 0x000000f679797210 */ /* 0x080fe20007f9e0ff */
[----:B------:R-:W-:Y:S01]  /*149490*/  STL [R1+0x4a84], R62 ;  /* 0x004a843e01007387 */ /* 0x000fe20000100800 */
[----:B------:R-:W-:Y:S02]  /*1494a0*/  STL [R1+0x4af8], R61 ;  /* 0x004af83d01007387 */ /* 0x000fe40000100800 */
[----:B------:R-:W-:Y:S02]  /*1494b0*/  STL [R1+0x4a7c], R60 ;  /* 0x004a7c3c01007387 */ /* 0x000fe40000100800 */
[----:B------:R-:W-:Y:S01]  /*1494c0*/  STL [R1+0x4ad0], R59 ;  /* 0x004ad03b01007387 */ /* 0x000fe20000100800 */
[----:B------:R-:W-:Y:S01]  /*1494d0*/  STL [R1+0x4a14], R121 ;  /* 0x004a147901007387 */ /* 0x000fe20000100800 */
[----:B---3--:R-:W-:Y:S01]  /*1494e0*/  IMAD.X R58, R58, 0x1, R244, P5 ;  /* 0x000000013a3a7824 */ /* 0x008fe200028e06f4 */
[----:B------:R-:W-:-:S04]  /*1494f0*/  IADD3 R119, P5, R119, R246, RZ ;  /* 0x000000f677777210 */ /* 0x000fc80007fbe0ff */
[----:B------:R-:W-:Y:S01]  /*149500*/  STL [R1+0x4a88], R58 ;  /* 0x004a883a01007387 */ /* 0x000fe20000100800 */
[----:B----4-:R-:W-:-:S05]  /*149510*/  IMAD.X R57, R57, 0x1, R244, P6 ;  /* 0x0000000139397824 */ /* 0x010fca00030e06f4 */
[----:B------:R1:W-:Y:S01]  /*149520*/  STL [R1+0x4a80], R57 ;  /* 0x004a803901007387 */ /* 0x0003e20000100800 */
[----:B------:R-:W-:Y:S01]  /*149530*/  STL [R1+0x4a0c], R119 ;  /* 0x004a0c7701007387 */ /* 0x000fe20000100800 */
[----:B------:R-:W-:-:S05]  /*149540*/  IADD3.X R55, R55, R244, RZ, P2, !PT ;  /* 0x000000f437377210 */ /* 0x000fca00017fe4ff */
[----:B------:R-:W-:Y:S01]  /*149550*/  STL [R1+0x4a78], R55 ;  /* 0x004a783701007387 */ /* 0x000fe20000100800 */
[----:B-1----:R-:W2:Y:S02]  /*149560*/  LDL.LU R57, [R1+0x446c] ;  /* 0x00446c0001397983 */ /* 0x002ea40000300800 */
[----:B------:R-:W-:-:S05]  /*149570*/  IMAD.X R52, R52, 0x1, R244, P3 ;  /* 0x0000000134347824 */ /* 0x000fca00018e06f4 */
[----:B------:R1:W-:Y:S04]  /*149580*/  STL [R1+0x4a50], R52 ;  /* 0x004a503401007387 */ /* 0x0003e80000100800 */
[----:B-1----:R-:W3:Y:S01]  /*149590*/  LDL.LU R52, [R1+0x4474] ;  /* 0x0044740001347983 */ /* 0x002ee20000300800 */
[----:B------:R-:W4:Y:S02]  /*1495a0*/  LDL.LU R64, [R1+0x447c] ;  /* 0x00447c0001407983 */ /* 0x000f240000300800 */
[----:B------:R-:W4:Y:S02]  /*1495b0*/  LDL.LU R55, [R1+0x4484] ;  /* 0x0044840001377983 */ /* 0x000f240000300800 */
[----:B------:R-:W4:Y:S01]  /*1495c0*/  LDL.LU R63, [R1+0x448c] ;  /* 0x00448c00013f7983 */ /* 0x000f220000300800 */
[----:B------:R-:W4:Y:S01]  /*1495d0*/  LDL.LU R61, [R1+0x4468] ;  /* 0x00446800013d7983 */ /* 0x000f220000300800 */
[----:B------:R-:W4:Y:S01]  /*1495e0*/  LDL.LU R59, [R1+0x4494] ;  /* 0x00449400013b7983 */ /* 0x000f220000300800 */
[----:B------:R-:W-:-:S02]  /*1495f0*/  IADD3 R115, P6, R115, R246, RZ ;  /* 0x000000f673737210 */ /* 0x000fc40007fde0ff */
[-C--:B------:R-:W-:Y:S01]  /*149600*/  IADD3 R113, P2, R113, R246.reuse, RZ ;  /* 0x000000f671717210 */ /* 0x080fe20007f5e0ff */
[--C-:B------:R-:W-:Y:S01]  /*149610*/  IMAD.X R122, R122, 0x1, R244.reuse, P4 ;  /* 0x000000017a7a7824 */ /* 0x100fe200020e06f4 */
[----:B------:R-:W-:Y:S01]  /*149620*/  IADD3 R111, P3, R111, R246, RZ ;  /* 0x000000f66f6f7210 */ /* 0x000fe20007f7e0ff */
[----:B------:R-:W4:Y:S01]  /*149630*/  LDL.LU R60, [R1+0x4470] ;  /* 0x00447000013c7983 */ /* 0x000f220000300800 */
        /* <DEDUP_REMOVED lines=19> */
[----:B------:R-:W-:Y:S01]  /*149770*/  IMAD.MOV.U32 R247, RZ, RZ, c[0x0][0x18c] ;  /* 0x00006300fff77624 */ /* 0x000fe200078e00ff */
        /* <DEDUP_REMOVED lines=8> */
[----:B------:R-:W-:Y:S01]  /*149800*/  IMAD.SHL.U32 R247, R247, 0x80, RZ ;  /* 0x00000080f7f77824 */ /* 0x000fe200078e00ff */
        /* <DEDUP_REMOVED lines=9> */
[----:B------:R-:W-:Y:S02]  /*1498a0*/  IADD3.X R100, R100, R244, RZ, P4, !PT ;  /* 0x000000f464647210 */ /* 0x000fe400027fe4ff */
[----:B------:R-:W-:Y:S01]  /*1498b0*/  SHF.L.U32 R247, R247, 0x2, RZ ;  /* 0x00000002f7f77819 */ /* 0x000fe200000006ff */
        /* <DEDUP_REMOVED lines=8> */
[----:B------:R-:W-:Y:S02]  /*149940*/  STL [R1+0x4900], R100 ;  /* 0x0049006401007387 */ /* 0x000fe40000100800 */
[----:B------:R-:W-:Y:S01]  /*149950*/  STL [R1+0x488c], R91 ;  /* 0x00488c5b01007387 */ /* 0x000fe20000100800 */
[----:B------:R-:W-:Y:S01]  /*149960*/  STL [R1+0x48b8], R98 ;  /* 0x0048b86201007387 */ /* 0x000fe20000100800 */
[----:B------:R-:W-:Y:S02]  /*149970*/  STL [R1+0x4884], R54 ;  /* 0x0048843601007387 */ /* 0x000fe40000100800 */
[----:B------:R-:W4:Y:S01]  /*149980*/  LDL.LU R58, [R1+0x4478] ;  /* 0x00447800013a7983 */ /* 0x000f220000300800 */
[----:B--2---:R-:W-:-:S05]  /*149990*/  IADD3 R57, P6, R57, R247, RZ ;  /* 0x000000f739397210 */ /* 0x004fca0007fde0ff */
[----:B------:R1:W-:Y:S04]  /*1499a0*/  STL [R1+0x446c], R57 ;  /* 0x00446c3901007387 */ /* 0x0003e80000100800 */
[----:B-1----:R-:W2:Y:S01]  /*1499b0*/  LDL.LU R57, [R1+0x4480] ;  /* 0x0044800001397983 */ /* 0x002ea20000300800 */
[-C--:B------:R-:W-:Y:S02]  /*1499c0*/  IADD3 R88, P5, R88, R247.reuse, RZ ;  /* 0x000000f758587210 */ /* 0x080fe40007fbe0ff */
[----:B------:R-:W-:Y:S01]  /*1499d0*/  IADD3.X R94, R94, R244, RZ, P2, !PT ;  /* 0x000000f45e5e7210 */ /* 0x000fe200017fe4ff */
[----:B------:R-:W-:Y:S02]  /*1499e0*/  STL [R1+0x4890], R96 ;  /* 0x0048906001007387 */ /* 0x000fe40000100800 */
[--C-:B------:R-:W-:Y:S01]  /*1499f0*/  IMAD.X R92, R92, 0x1, R244.reuse, P3 ;  /* 0x000000015c5c7824 */ /* 0x100fe200018e06f4 */
[----:B------:R-:W-:Y:S01]  /*149a00*/  STL [R1+0x4464], R88 ;  /* 0x0044645801007387 */ /* 0x000fe20000100800 */
[----:B------:R-:W2:Y:S02]  /*149a10*/  LDL.LU R66, [R1+0x44ac] ;  /* 0x0044ac0001427983 */ /* 0x000ea40000300800 */
[----:B------:R-:W2:Y:S02]  /*149a20*/  LDL.LU R62, [R1+0x4488] ;  /* 0x00448800013e7983 */ /* 0x000ea40000300800 */
[----:B------:R-:W-:Y:S01]  /*149a30*/  IMAD.X R90, R90, 0x1, R244, P4 ;  /* 0x000000015a5a7824 */ /* 0x000fe200020e06f4 */
[----:B---3--:R-:W-:-:S02]  /*149a40*/  IADD3 R52, P2, R52, R247, RZ ;  /* 0x000000f734347210 */ /* 0x008fc40007f5e0ff */
[-C--:B----4-:R-:W-:Y:S02]  /*149a50*/  IADD3 R64, P3, R64, R247.reuse, RZ ;  /* 0x000000f740407210 */ /* 0x090fe40007f7e0ff */
[----:B------:R-:W-:Y:S01]  /*149a60*/  IADD3 R55, P4, R55, R247, RZ ;  /* 0x000000f737377210 */ /* 0x000fe20007f9e0ff */
[----:B------:R1:W-:Y:S01]  /*149a70*/  STL [R1+0x4474], R52 ;  /* 0x0044743401007387 */ /* 0x0003e20000100800 */
[----:B------:R-:W-:Y:S01]  /*149a80*/  IADD3.X R89, R89, R3, RZ, P5, !PT ;  /* 0x0000000359597210 */ /* 0x000fe20002ffe4ff */
[-C--:B------:R-:W-:Y:S02]  /*149a90*/  IADD3 R63, P5, R63, R247.reuse, RZ ;  /* 0x000000f73f3f7210 */ /* 0x080fe40007fbe0ff */
[--C-:B------:R-:W-:Y:S01]  /*149aa0*/  IMAD.X R61, R61, 0x1, R3.reuse, P6 ;  /* 0x000000013d3d7824 */ /* 0x100fe200030e0603 */
[----:B------:R-:W-:Y:S01]  /*149ab0*/  IADD3 R59, P6, R59, R247, RZ ;  /* 0x000000f73b3b7210 */ /* 0x000fe20007fde0ff */
[----:B-1----:R-:W3:Y:S01]  /*149ac0*/  LDL.LU R52, [R1+0x44b4] ;  /* 0x0044b40001347983 */ /* 0x002ee20000300800 */
[----:B------:R-:W-:Y:S02]  /*149ad0*/  STL [R1+0x4888], R94 ;  /* 0x0048885e01007387 */ /* 0x000fe40000100800 */
[----:B------:R-:W4:Y:S02]  /*149ae0*/  LDL.LU R65, [R1+0x4490] ;  /* 0x0044900001417983 */ /* 0x000f240000300800 */
[----:B------:R-:W-:Y:S01]  /*149af0*/  STL [R1+0x447c], R64 ;  /* 0x00447c4001007387 */ /* 0x000fe20000100800 */
[----:B------:R1:W-:Y:S04]  /*149b00*/  STL [R1+0x4484], R55 ;  /* 0x0044843701007387 */ /* 0x0003e80000100800 */
[----:B-1----:R-:W4:Y:S01]  /*149b10*/  LDL.LU R55, [R1+0x44bc] ;  /* 0x0044bc0001377983 */ /* 0x002f220000300800 */
[----:B------:R-:W-:Y:S02]  /*149b20*/  STL [R1+0x4880], R92 ;  /* 0x0048805c01007387 */ /* 0x000fe40000100800 */
[----:B------:R-:W4:Y:S02]  /*149b30*/  LDL.LU R64, [R1+0x44c4] ;  /* 0x0044c40001407983 */ /* 0x000f240000300800 */
[----:B------:R1:W-:Y:S02]  /*149b40*/  STL [R1+0x448c], R63 ;  /* 0x00448c3f01007387 */ /* 0x0003e40000100800 */
[----:B-1----:R-:W4:Y:S01]  /*149b50*/  LDL.LU R63, [R1+0x44cc] ;  /* 0x0044cc00013f7983 */ /* 0x002f220000300800 */
[----:B------:R-:W-:Y:S02]  /*149b60*/  STL [R1+0x4878], R90 ;  /* 0x0048785a01007387 */ /* 0x000fe40000100800 */
[----:B------:R1:W-:Y:S02]  /*149b70*/  STL [R1+0x4494], R59 ;  /* 0x0044943b01007387 */ /* 0x0003e40000100800 */
[----:B-1----:R-:W4:Y:S01]  /*149b80*/  LDL.LU R59, [R1+0x44a8] ;  /* 0x0044a800013b7983 */ /* 0x002f220000300800 */
[----:B------:R1:W-:Y:S03]  /*149b90*/  STL [R1+0x4468], R61 ;  /* 0x0044683d01007387 */ /* 0x0003e60000100800 */
[----:B-1----:R-:W4:Y:S01]  /*149ba0*/  LDL.LU R61, [R1+0x44d4] ;  /* 0x0044d400013d7983 */ /* 0x002f220000300800 */
[----:B------:R-:W-:Y:S02]  /*149bb0*/  STL [R1+0x4460], R89 ;  /* 0x0044605901007387 */ /* 0x000fe40000100800 */
[----:B------:R-:W4:Y:S02]  /*149bc0*/  LDL.LU R87, [R1+0x44a0] ;  /* 0x0044a00001577983 */ /* 0x000f240000300800 */
[----:B------:R-:W-:-:S05]  /*149bd0*/  IMAD.X R60, R60, 0x1, R3, P2 ;  /* 0x000000013c3c7824 */ /* 0x000fca00010e0603 */
[----:B------:R1:W-:Y:S04]  /*149be0*/  STL [R1+0x4470], R60 ;  /* 0x0044703c01007387 */ /* 0x0003e80000100800 */
[----:B-1----:R-:W4:Y:S01]  /*149bf0*/  LDL.LU R60, [R1+0x44b0] ;  /* 0x0044b000013c7983 */ /* 0x002f220000300800 */
[----:B------:R-:W-:-:S05]  /*149c00*/  IADD3.X R58, R58, R3, RZ, P3, !PT ;  /* 0x000000033a3a7210 */ /* 0x000fca0001ffe4ff */
[----:B------:R1:W-:Y:S04]  /*149c10*/  STL [R1+0x4478], R58 ;  /* 0x0044783a01007387 */ /* 0x0003e80000100800 */
[----:B-1----:R-:W4:Y:S01]  /*149c20*/  LDL.LU R58, [R1+0x44b8] ;  /* 0x0044b800013a7983 */ /* 0x002f220000300800 */
[----:B--2---:R-:W-:-:S05]  /*149c30*/  IMAD.X R57, R57, 0x1, R3, P4 ;  /* 0x0000000139397824 */ /* 0x004fca00020e0603 */
[----:B------:R1:W-:Y:S04]  /*149c40*/  STL [R1+0x4480], R57 ;  /* 0x0044803901007387 */ /* 0x0003e80000100800 */
[----:B-1----:R-:W2:Y:S01]  /*149c50*/  LDL.LU R57, [R1+0x44c0] ;  /* 0x0044c00001397983 */ /* 0x002ea20000300800 */
[-C--:B------:R-:W-:Y:S02]  /*149c60*/  IADD3 R216, P2, R216, R247.reuse, RZ ;  /* 0x000000f7d8d87210 */ /* 0x080fe40007f5e0ff */
[-C--:B------:R-:W-:Y:S02]  /*149c70*/  IADD3 R86, P3, R86, R247.reuse, RZ ;  /* 0x000000f756567210 */ /* 0x080fe40007f7e0ff */
[----:B------:R-:W-:Y:S01]  /*149c80*/  IADD3 R66, P4, R66, R247, RZ ;  /* 0x000000f742427210 */ /* 0x000fe20007f9e0ff */
[----:B------:R-:W2:Y:S01]  /*149c90*/  LDL.LU R84, [R1+0x44e4] ;  /* 0x0044e40001547983 */ /* 0x000ea20000300800 */
[----:B------:R-:W-:-:S02]  /*149ca0*/  IMAD.X R62, R62, 0x1, R3, P5 ;  /* 0x000000013e3e7824 */ /* 0x000fc400028e0603 */
[----:B------:R-:W-:Y:S02]  /*149cb0*/  STL [R1+0x449c], R216 ;  /* 0x00449cd801007387 */ /* 0x000fe40000100800 */
[----:B------:R-:W-:Y:S01]  /*149cc0*/  STL [R1+0x44a4], R86 ;  /* 0x0044a45601007387 */ /* 0x000fe20000100800 */
[----:B------:R1:W-:Y:S01]  /*149cd0*/  STL [R1+0x44ac], R66 ;  /* 0x0044ac4201007387 */ /* 0x0003e20000100800 */
[----:B---3--:R-:W-:Y:S02]  /*149ce0*/  IADD3 R52, P5, R52, R247, RZ ;  /* 0x000000f734347210 */ /* 0x008fe40007fbe0ff */
[----:B----4-:R-:W-:Y:S01]  /*149cf0*/  IADD3.X R65, R65, R3, RZ, P6, !PT ;  /* 0x0000000341417210 */ /* 0x010fe200037fe4ff */
[----:B-1----:R-:W3:Y:S01]  /*149d00*/  LDL.LU R66, [R1+0x44ec] ;  /* 0x0044ec0001427983 */ /* 0x002ee20000300800 */
[----:B------:R1:W-:Y:S02]  /*149d10*/  STL [R1+0x4488], R62 ;  /* 0x0044883e01007387 */ /* 0x0003e40000100800 */
[----:B------:R-:W-:Y:S01]  /*149d20*/  IMAD.X R217, R217, 0x1, R3, P2 ;  /* 0x00000001d9d97824 */ /* 0x000fe200010e0603 */
[-C--:B------:R-:W-:Y:S01]  /*149d30*/  IADD3 R55, P6, R55, R247.reuse, RZ ;  /* 0x000000f737377210 */ /* 0x080fe20007fde0ff */
[----:B-1----:R-:W4:Y:S01]  /*149d40*/  LDL.LU R62, [R1+0x44c8] ;  /* 0x0044c800013e7983 */ /* 0x002f220000300800 */
[----:B------:R1:W-:Y:S01]  /*149d50*/  STL [R1+0x44b4], R52 ;  /* 0x0044b43401007387 */ /* 0x0003e20000100800 */
[----:B------:R-:W-:-:S02]  /*149d60*/  IADD3 R64, P2, R64, R247, RZ ;  /* 0x000000f740407210 */ /* 0x000fc40007f5e0ff */
[----:B-1----:R-:W4:Y:S01]  /*149d70*/  LDL.LU R52, [R1+0x44f4] ;  /* 0x0044f40001347983 */ /* 0x002f220000300800 */
[----:B------:R1:W-:Y:S03]  /*149d80*/  STL [R1+0x4490], R65 ;  /* 0x0044904101007387 */ /* 0x0003e60000100800 */
[----:B-1----:R-:W4:Y:S01]  /*149d90*/  LDL.LU R65, [R1+0x44d0] ;  /* 0x0044d00001417983 */ /* 0x002f220000300800 */
[----:B------:R1:W-:Y:S01]  /*149da0*/  STL [R1+0x44bc], R55 ;  /* 0x0044bc3701007387 */ /* 0x0003e20000100800 */
[----:B------:R-:W-:Y:S02]  /*149db0*/  IADD3.X R59, R59, R3, RZ, P4, !PT ;  /* 0x000000033b3b7210 */ /* 0x000fe400027fe4ff */
[----:B-1----:R-:W4:Y:S01]  /*149dc0*/  LDL.LU R55, [R1+0x44fc] ;  /* 0x0044fc0001377983 */ /* 0x002f220000300800 */
[----:B------:R-:W-:Y:S01]  /*149dd0*/  IMAD.X R87, R87, 0x1, R3, P3 ;  /* 0x0000000157577824 */ /* 0x000fe200018e0603 */
[----:B------:R-:W-:-:S02]  /*149de0*/  IADD3 R63, P3, R63, R247, RZ ;  /* 0x000000f73f3f7210 */ /* 0x000fc40007f7e0ff */
[----:B------:R1:W-:Y:S01]  /*149df0*/  STL [R1+0x44c4], R64 ;  /* 0x0044c44001007387 */ /* 0x0003e20000100800 */
[----:B------:R-:W-:-:S03]  /*149e00*/  IADD3 R61, P4, R61, R247, RZ ;  /* 0x000000f73d3d7210 */ /* 0x000fc60007f9e0ff */
[----:B-1----:R-:W4:Y:S01]  /*149e10*/  LDL.LU R64, [R1+0x4504] ;  /* 0x0045040001407983 */ /* 0x002f220000300800 */
[----:B------:R-:W-:Y:S02]  /*149e20*/  STL [R1+0x4498], R217 ;  /* 0x004498d901007387 */ /* 0x000fe40000100800 */
[----:B------:R-:W-:Y:S02]  /*149e30*/  STL [R1+0x44cc], R63 ;  /* 0x0044cc3f01007387 */ /* 0x000fe40000100800 */
[----:B------:R1:W-:Y:S02]  /*149e40*/  STL [R1+0x44a8], R59 ;  /* 0x0044a83b01007387 */ /* 0x0003e40000100800 */
[----:B-1----:R-:W4:Y:S01]  /*149e50*/  LDL.LU R59, [R1+0x450c] ;  /* 0x00450c00013b7983 */ /* 0x002f220000300800 */
[----:B------:R-:W-:Y:S02]  /*149e60*/  STL [R1+0x44a0], R87 ;  /* 0x0044a05701007387 */ /* 0x000fe40000100800 */
[----:B------:R1:W-:Y:S02]  /*149e70*/  STL [R1+0x44d4], R61 ;  /* 0x0044d43d01007387 */ /* 0x0003e40000100800 */
[----:B-1----:R-:W4:Y:S01]  /*149e80*/  LDL.LU R61, [R1+0x44e8] ;  /* 0x0044e800013d7983 */ /* 0x002f220000300800 */
[----:B------:R-:W4:Y:S02]  /*149e90*/  LDL.LU R85, [R1+0x44e0] ;  /* 0x0044e00001557983 */ /* 0x000f240000300800 */
[----:B------:R-:W4:Y:S02]  /*149ea0*/  LDL.LU R63, [R1+0x4514] ;  /* 0x00451400013f7983 */ /* 0x000f240000300800 */
[----:B------:R-:W-:-:S05]  /*149eb0*/  IMAD.X R60, R60, 0x1, R3, P5 ;  /* 0x000000013c3c7824 */ /* 0x000fca00028e0603 */
[----:B------:R1:W-:Y:S04]  /*149ec0*/  STL [R1+0x44b0], R60 ;  /* 0x0044b03c01007387 */ /* 0x0003e80000100800 */
[----:B-1----:R-:W4:Y:S01]  /*149ed0*/  LDL.LU R60, [R1+0x44f0] ;  /* 0x0044f000013c7983 */ /* 0x002f220000300800 */
[----:B------:R-:W-:-:S05]  /*149ee0*/  IMAD.X R58, R58, 0x1, R3, P6 ;  /* 0x000000013a3a7824 */ /* 0x000fca00030e0603 */
[----:B------:R1:W-:Y:S04]  /*149ef0*/  STL [R1+0x44b8], R58 ;  /* 0x0044b83a01007387 */ /* 0x0003e80000100800 */
[----:B-1----:R-:W4:Y:S01]  /*149f00*/  LDL.LU R58, [R1+0x44f8] ;  /* 0x0044f800013a7983 */ /* 0x002f220000300800 */
[----:B--2---:R-:W-:-:S05]  /*149f10*/  IADD3.X R57, R57, R3, RZ, P2, !PT ;  /* 0x0000000339397210 */ /* 0x004fca00017fe4ff */
[----:B------:R1:W-:Y:S04]  /*149f20*/  STL [R1+0x44c0], R57 ;  /* 0x0044c03901007387 */ /* 0x0003e80000100800 */
[----:B-1----:R-:W2:Y:S01]  /*149f30*/  LDL.LU R57, [R1+0x4500] ;  /* 0x0045000001397983 */ /* 0x002ea20000300800 */
[-C--:B------:R-:W-:Y:S02]  /*149f40*/  IADD3 R214, P5, R214, R247.reuse, RZ ;  /* 0x000000f7d6d67210 */ /* 0x080fe40007fbe0ff */
[-C--:B------:R-:W-:Y:S02]  /*149f50*/  IADD3 R84, P6, R84, R247.reuse, RZ ;  /* 0x000000f754547210 */ /* 0x080fe40007fde0ff */
[----:B---3--:R-:W-:Y:S01]  /*149f60*/  IADD3 R66, P2, R66, R247, RZ ;  /* 0x000000f742427210 */ /* 0x008fe20007f5e0ff */
[----:B------:R-:W3:Y:S01]  /*149f70*/  LDL.LU R82, [R1+0x4524] ;  /* 0x0045240001527983 */ /* 0x000ee20000300800 */
[----:B------:R-:W-:Y:S02]  /*149f80*/  STL [R1+0x44dc], R214 ;  /* 0x0044dcd601007387 */ /* 0x000fe40000100800 */
[----:B------:R-:W-:Y:S01]  /*149f90*/  STL [R1+0x44e4], R84 ;  /* 0x0044e45401007387 */ /* 0x000fe20000100800 */
[----:B------:R1:W-:Y:S01]  /*149fa0*/  STL [R1+0x44ec], R66 ;  /* 0x0044ec4201007387 */ /* 0x0003e20000100800 */
[----:B----4-:R-:W-:Y:S01]  /*149fb0*/  IMAD.X R62, R62, 0x1, R3, P3 ;  /* 0x000000013e3e7824 */ /* 0x010fe200018e0603 */
[----:B------:R-:W-:-:S02]  /*149fc0*/  IADD3.X R215, R215, R3, RZ, P5, !PT ;  /* 0x00000003d7d77210 */ /* 0x000fc40002ffe4ff */
[----:B-1----:R-:W4:Y:S02]  /*149fd0*/  LDL.LU R66, [R1+0x452c] ;  /* 0x00452c0001427983 */ /* 0x002f240000300800 */
[----:B------:R1:W-:Y:S01]  /*149fe0*/  STL [R1+0x44c8], R62 ;  /* 0x0044c83e01007387 */ /* 0x0003e20000100800 */
[-C--:B------:R-:W-:Y:S01]  /*149ff0*/  IADD3 R52, P3, R52, R247.reuse, RZ ;  /* 0x000000f734347210 */ /* 0x080fe20007f7e0ff */
[----:B-1----:R-:W4:Y:S04]  /*14a000*/  LDL.LU R62, [R1+0x4508] ;  /* 0x00450800013e7983 */ /* 0x002f280000300800 */
[----:B------:R1:W-:Y:S02]  /*14a010*/  STL [R1+0x44f4], R52 ;  /* 0x0044f43401007387 */ /* 0x0003e40000100800 */
[--C-:B------:R-:W-:Y:S01]  /*14a020*/  IMAD.X R65, R65, 0x1, R3.reuse, P4 ;  /* 0x0000000141417824 */ /* 0x100fe200020e0603 */
[----:B-1----:R-:W4:Y:S04]  /*14a030*/  LDL.LU R52, [R1+0x4534] ;  /* 0x0045340001347983 */ /* 0x002f280000300800 */
[----:B------:R1:W-:Y:S01]  /*14a040*/  STL [R1+0x44d0], R65 ;  /* 0x0044d04101007387 */ /* 0x0003e20000100800 */
[-C--:B------:R-:W-:Y:S01]  /*14a050*/  IADD3 R55, P4, R55, R247.reuse, RZ ;  /* 0x000000f737377210 */ /* 0x080fe20007f9e0ff */
[----:B-1----:R-:W4:Y:S04]  /*14a060*/  LDL.LU R65, [R1+0x4510] ;  /* 0x0045100001417983 */ /* 0x002f280000300800 */
[----:B------:R1:W-:Y:S01]  /*14a070*/  STL [R1+0x44fc], R55 ;  /* 0x0044fc3701007387 */ /* 0x0003e20000100800 */
[-C--:B------:R-:W-:Y:S01]  /*14a080*/  IADD3 R64, P5, R64, R247.reuse, RZ ;  /* 0x000000f740407210 */ /* 0x080fe20007fbe0ff */
[----:B-1----:R-:W4:Y:S04]  /*14a090*/  LDL.LU R55, [R1+0x453c] ;  /* 0x00453c0001377983 */ /* 0x002f280000300800 */
[----:B------:R1:W-:Y:S04]  /*14a0a0*/  STL [R1+0x4504], R64 ;  /* 0x0045044001007387 */ /* 0x0003e80000100800 */
[----:B-1----:R-:W4:Y:S01]  /*14a0b0*/  LDL.LU R64, [R1+0x4544] ;  /* 0x0045440001407983 */ /* 0x002f220000300800 */
[--C-:B------:R-:W-:Y:S01]  /*14a0c0*/  IMAD.X R85, R85, 0x1, R3.reuse, P6 ;  /* 0x0000000155557824 */ /* 0x100fe200030e0603 */
[-C--:B------:R-:W-:Y:S01]  /*14a0d0*/  IADD3 R59, P6, R59, R247.reuse, RZ ;  /* 0x000000f73b3b7210 */ /* 0x080fe20007fde0ff */
[----:B------:R-:W-:Y:S01]  /*14a0e0*/  IMAD.X R61, R61, 0x1, R3, P2 ;  /* 0x000000013d3d7824 */ /* 0x000fe200010e0603 */
[----:B------:R-:W-:-:S03]  /*14a0f0*/  IADD3 R63, P2, R63, R247, RZ ;  /* 0x000000f73f3f7210 */ /* 0x000fc60007f5e0ff */
[----:B------:R1:W-:Y:S04]  /*14a100*/  STL [R1+0x450c], R59 ;  /* 0x00450c3b01007387 */ /* 0x0003e80000100800 */
[----:B-1----:R-:W4:Y:S01]  /*14a110*/  LDL.LU R59, [R1+0x454c] ;  /* 0x00454c00013b7983 */ /* 0x002f220000300800 */
[----:B------:R-:W-:Y:S02]  /*14a120*/  STL [R1+0x44d8], R215 ;  /* 0x0044d8d701007387 */ /* 0x000fe40000100800 */
[----:B------:R1:W-:Y:S02]  /*14a130*/  STL [R1+0x44e8], R61 ;  /* 0x0044e83d01007387 */ /* 0x0003e40000100800 */
[----:B-1----:R-:W4:Y:S01]  /*14a140*/  LDL.LU R61, [R1+0x4528] ;  /* 0x00452800013d7983 */ /* 0x002f220000300800 */
[----:B------:R-:W-:Y:S02]  /*14a150*/  STL [R1+0x44e0], R85 ;  /* 0x0044e05501007387 */ /* 0x000fe40000100800 */
[----:B------:R1:W-:Y:S02]  /*14a160*/  STL [R1+0x4514], R63 ;  /* 0x0045143f01007387 */ /* 0x0003e40000100800 */
[----:B-1----:R-:W4:Y:S01]  /*14a170*/  LDL.LU R63, [R1+0x4554] ;  /* 0x00455400013f7983 */ /* 0x002f220000300800 */
[----:B------:R-:W4:Y:S01]  /*14a180*/  LDL.LU R83, [R1+0x4520] ;  /* 0x0045200001537983 */ /* 0x000f220000300800 */
[----:B------:R-:W-:-:S05]  /*14a190*/  IADD3.X R60, R60, R3, RZ, P3, !PT ;  /* 0x000000033c3c7210 */ /* 0x000fca0001ffe4ff */
[----:B------:R1:W-:Y:S04]  /*14a1a0*/  STL [R1+0x44f0], R60 ;  /* 0x0044f03c01007387 */ /* 0x0003e80000100800 */
[----:B-1----:R-:W4:Y:S01]  /*14a1b0*/  LDL.LU R60, [R1+0x4530] ;  /* 0x00453000013c7983 */ /* 0x002f220000300800 */
[----:B------:R-:W-:-:S05]  /*14a1c0*/  IMAD.X R58, R58, 0x1, R3, P4 ;  /* 0x000000013a3a7824 */ /* 0x000fca00020e0603 */
[----:B------:R1:W-:Y:S04]  /*14a1d0*/  STL [R1+0x44f8], R58 ;  /* 0x0044f83a01007387 */ /* 0x0003e80000100800 */
[----:B-1----:R-:W4:Y:S01]  /*14a1e0*/  LDL.LU R58, [R1+0x4538] ;  /* 0x00453800013a7983 */ /* 0x002f220000300800 */
[----:B--2---:R-:W-:-:S05]  /*14a1f0*/  IMAD.X R57, R57, 0x1, R3, P5 ;  /* 0x0000000139397824 */ /* 0x004fca00028e0603 */
[----:B------:R1:W-:Y:S04]  /*14a200*/  STL [R1+0x4500], R57 ;  /* 0x0045003901007387 */ /* 0x0003e80000100800 */
[----:B-1----:R-:W2:Y:S01]  /*14a210*/  LDL.LU R57, [R1+0x4540] ;  /* 0x0045400001397983 */ /* 0x002ea20000300800 */
[-C--:B------:R-:W-:Y:S02]  /*14a220*/  IADD3 R212, P3, R212, R247.reuse, RZ ;  /* 0x000000f7d4d47210 */ /* 0x080fe40007f7e0ff */
[-C--:B---3--:R-:W-:Y:S02]  /*14a230*/  IADD3 R82, P4, R82, R247.reuse, RZ ;  /* 0x000000f752527210 */ /* 0x088fe40007f9e0ff */
[----:B----4-:R-:W-:Y:S01]  /*14a240*/  IADD3 R66, P5, R66, R247, RZ ;  /* 0x000000f742427210 */ /* 0x010fe20007fbe0ff */
[----:B------:R-:W3:Y:S01]  /*14a250*/  LDL.LU R80, [R1+0x4564] ;  /* 0x0045640001507983 */ /* 0x000ee20000300800 */
[----:B------:R-:W-:Y:S02]  /*14a260*/  STL [R1+0x451c], R212 ;  /* 0x00451cd401007387 */ /* 0x000fe40000100800 */
[----:B------:R-:W-:Y:S01]  /*14a270*/  STL [R1+0x4524], R82 ;  /* 0x0045245201007387 */ /* 0x000fe20000100800 */
[----:B------:R1:W-:Y:S01]  /*14a280*/  STL [R1+0x452c], R66 ;  /* 0x00452c4201007387 */ /* 0x0003e20000100800 */
[----:B------:R-:W-:Y:S01]  /*14a290*/  IADD3.X R62, R62, R3, RZ, P6, !PT ;  /* 0x000000033e3e7210 */ /* 0x000fe200037fe4ff */
[----:B------:R-:W-:-:S02]  /*14a2a0*/  IMAD.X R213, R213, 0x1, R3, P3 ;  /* 0x00000001d5d57824 */ /* 0x000fc400018e0603 */
[----:B-1----:R-:W4:Y:S02]  /*14a2b0*/  LDL.LU R66, [R1+0x456c] ;  /* 0x00456c0001427983 */ /* 0x002f240000300800 */
[----:B------:R1:W-:Y:S01]  /*14a2c0*/  STL [R1+0x4508], R62 ;  /* 0x0045083e01007387 */ /* 0x0003e20000100800 */
[-C--:B------:R-:W-:Y:S01]  /*14a2d0*/  IADD3 R52, P6, R52, R247.reuse, RZ ;  /* 0x000000f734347210 */ /* 0x080fe20007fde0ff */
[----:B-1----:R-:W4:Y:S04]  /*14a2e0*/  LDL.LU R62, [R1+0x4548] ;  /* 0x00454800013e7983 */ /* 0x002f280000300800 */
[----:B------:R1:W-:Y:S02]  /*14a2f0*/  STL [R1+0x4534], R52 ;  /* 0x0045343401007387 */ /* 0x0003e40000100800 */
[----:B------:R-:W-:Y:S01]  /*14a300*/  IMAD.X R65, R65, 0x1, R3, P2 ;  /* 0x0000000141417824 */ /* 0x000fe200010e0603 */
[----:B-1----:R-:W4:Y:S01]  /*14a310*/  LDL.LU R52, [R1+0x4574] ;  /* 0x0045740001347983 */ /* 0x002f220000300800 */
[----:B------:R-:W-:-:S05]  /*14a320*/  IADD3 R55, P2, R55, R247, RZ ;  /* 0x000000f737377210 */ /* 0x000fca0007f5e0ff */
[----:B------:R1:W-:Y:S01]  /*14a330*/  STL [R1+0x453c], R55 ;  /* 0x00453c3701007387 */ /* 0x0003e20000100800 */
[----:B------:R-:W-:-:S03]  /*14a340*/  IADD3 R64, P3, R64, R247, RZ ;  /* 0x000000f740407210 */ /* 0x000fc60007f7e0ff */
[----:B-1----:R-:W4:Y:S01]  /*14a350*/  LDL.LU R55, [R1+0x4550] ;  /* 0x0045500001377983 */ /* 0x002f220000300800 */
[----:B------:R-:W-:Y:S03]  /*14a360*/  STL [R1+0x4510], R65 ;  /* 0x0045104101007387 */ /* 0x000fe60000100800 */
[----:B------:R1:W-:Y:S04]  /*14a370*/  STL [R1+0x4544], R64 ;  /* 0x0045444001007387 */ /* 0x0003e80000100800 */
[----:B-1----:R-:W4:Y:S01]  /*14a380*/  LDL.LU R64, [R1+0x457c] ;  /* 0x00457c0001407983 */ /* 0x002f220000300800 */
[----:B------:R-:W-:Y:S01]  /*14a390*/  IMAD.X R61, R61, 0x1, R3, P5 ;  /* 0x000000013d3d7824 */ /* 0x000fe200028e0603 */
[----:B------:R-:W-:Y:S01]  /*14a3a0*/  IADD3.X R83, R83, R3, RZ, P4, !PT ;  /* 0x0000000353537210 */ /* 0x000fe200027fe4ff */
[-C--:B------:R-:W-:Y:S01]  /*14a3b0*/  IADD3 R59, P4, R59, R247.reuse, RZ ;  /* 0x000000f73b3b7210 */ /* 0x080fe20007f9e0ff */
[----:B------:R-:W-:-:S04]  /*14a3c0*/  IADD3 R63, P5, R63, R247, RZ ;  /* 0x000000f73f3f7210 */ /* 0x000fc80007fbe0ff */
[----:B------:R1:W-:Y:S04]  /*14a3d0*/  STL [R1+0x454c], R59 ;  /* 0x00454c3b01007387 */ /* 0x0003e80000100800 */
[----:B-1----:R-:W4:Y:S01]  /*14a3e0*/  LDL.LU R59, [R1+0x4584] ;  /* 0x00458400013b7983 */ /* 0x002f220000300800 */
[----:B------:R-:W-:Y:S02]  /*14a3f0*/  STL [R1+0x4518], R213 ;  /* 0x004518d501007387 */ /* 0x000fe40000100800 */
[----:B------:R1:W-:Y:S02]  /*14a400*/  STL [R1+0x4528], R61 ;  /* 0x0045283d01007387 */ /* 0x0003e40000100800 */
[--C-:B------:R-:W-:Y:S01]  /*14a410*/  IMAD.X R60, R60, 0x1, R3.reuse, P6 ;  /* 0x000000013c3c7824 */ /* 0x100fe200030e0603 */
[----:B-1----:R-:W4:Y:S01]  /*14a420*/  LDL.LU R61, [R1+0x458c] ;  /* 0x00458c00013d7983 */ /* 0x002f220000300800 */
[----:B------:R-:W-:Y:S02]  /*14a430*/  STL [R1+0x4520], R83 ;  /* 0x0045205301007387 */ /* 0x000fe40000100800 */
[----:B------:R1:W-:Y:S02]  /*14a440*/  STL [R1+0x4554], R63 ;  /* 0x0045543f01007387 */ /* 0x0003e40000100800 */
[----:B-1----:R-:W4:Y:S01]  /*14a450*/  LDL.LU R63, [R1+0x4568] ;  /* 0x00456800013f7983 */ /* 0x002f220000300800 */
[----:B------:R-:W4:Y:S02]  /*14a460*/  LDL.LU R81, [R1+0x4560] ;  /* 0x0045600001517983 */ /* 0x000f240000300800 */
[----:B------:R1:W-:Y:S02]  /*14a470*/  STL [R1+0x4530], R60 ;  /* 0x0045303c01007387 */ /* 0x0003e40000100800 */
[----:B-1----:R-:W4:Y:S01]  /*14a480*/  LDL.LU R60, [R1+0x4594] ;  /* 0x00459400013c7983 */ /* 0x002f220000300800 */
[----:B------:R-:W-:Y:S01]  /*14a490*/  IADD3.X R58, R58, R3, RZ, P2, !PT ;  /* 0x000000033a3a7210 */ /* 0x000fe200017fe4ff */
[----:B------:R-:W4:Y:S04]  /*14a4a0*/  LDL.LU R65, [R1+0x4570] ;  /* 0x0045700001417983 */ /* 0x000f280000300800 */
[----:B------:R-:W-:Y:S01]  /*14a4b0*/  STL [R1+0x4538], R58 ;  /* 0x0045383a01007387 */ /* 0x000fe20000100800 */
[----:B--2---:R-:W-:-:S05]  /*14a4c0*/  IMAD.X R57, R57, 0x1, R3, P3 ;  /* 0x0000000139397824 */ /* 0x004fca00018e0603 */
[----:B------:R1:W-:Y:S04]  /*14a4d0*/  STL [R1+0x4540], R57 ;  /* 0x0045403901007387 */ /* 0x0003e80000100800 */
[----:B-1----:R-:W2:Y:S01]  /*14a4e0*/  LDL.LU R57, [R1+0x4578] ;  /* 0x0045780001397983 */ /* 0x002ea20000300800 */
[-C--:B------:R-:W-:Y:S02]  /*14a4f0*/  IADD3 R147, P6, R147, R247.reuse, RZ ;  /* 0x000000f793937210 */ /* 0x080fe40007fde0ff */
[-C--:B---3--:R-:W-:Y:S02]  /*14a500*/  IADD3 R80, P2, R80, R247.reuse, RZ ;  /* 0x000000f750507210 */ /* 0x088fe40007f5e0ff */
[----:B----4-:R-:W-:Y:S01]  /*14a510*/  IADD3 R66, P3, R66, R247, RZ ;  /* 0x000000f742427210 */ /* 0x010fe20007f7e0ff */
[----:B------:R-:W3:Y:S01]  /*14a520*/  LDL.LU R58, [R1+0x4580] ;  /* 0x00458000013a7983 */ /* 0x000ee20000300800 */
[----:B------:R-:W4:Y:S02]  /*14a530*/  LDL.LU R78, [R1+0x45a4] ;  /* 0x0045a400014e7983 */ /* 0x000f240000300800 */
[----:B------:R-:W-:Y:S02]  /*14a540*/  STL [R1+0x455c], R147 ;  /* 0x00455c9301007387 */ /* 0x000fe40000100800 */
[----:B------:R-:W-:Y:S01]  /*14a550*/  STL [R1+0x4564], R80 ;  /* 0x0045645001007387 */ /* 0x000fe20000100800 */
[----:B------:R1:W-:Y:S01]  /*14a560*/  STL [R1+0x456c], R66 ;  /* 0x00456c4201007387 */ /* 0x0003e20000100800 */
[----:B------:R-:W-:-:S02]  /*14a570*/  IMAD.X R62, R62, 0x1, R3, P4 ;  /* 0x000000013e3e7824 */ /* 0x000fc400020e0603 */
[----:B------:R-:W-:Y:S01]  /*14a580*/  IMAD.X R210, R210, 0x1, R3, P6 ;  /* 0x00000001d2d27824 */ /* 0x000fe200030e0603 */
[----:B-1----:R-:W4:Y:S02]  /*14a590*/  LDL.LU R66, [R1+0x45ac] ;  /* 0x0045ac0001427983 */ /* 0x002f240000300800 */
[----:B------:R1:W-:Y:S01]  /*14a5a0*/  STL [R1+0x4548], R62 ;  /* 0x0045483e01007387 */ /* 0x0003e20000100800 */
[----:B------:R-:W-:Y:S01]  /*14a5b0*/  IADD3 R52, P4, R52, R247, RZ ;  /* 0x000000f734347210 */ /* 0x000fe20007f9e0ff */
[----:B-1----:R-:W4:Y:S04]  /*14a5c0*/  LDL.LU R62, [R1+0x4588] ;  /* 0x00458800013e7983 */ /* 0x002f280000300800 */
[----:B------:R1:W-:Y:S02]  /*14a5d0*/  STL [R1+0x4574], R52 ;  /* 0x0045743401007387 */ /* 0x0003e40000100800 */
[----:B-1----:R-:W4:Y:S01]  /*14a5e0*/  LDL.LU R52, [R1+0x45b4] ;  /* 0x0045b40001347983 */ /* 0x002f220000300800 */
[----:B------:R-:W-:-:S05]  /*14a5f0*/  IADD3.X R55, R55, R3, RZ, P5, !PT ;  /* 0x0000000337377210 */ /* 0x000fca0002ffe4ff */
[----:B------:R1:W-:Y:S01]  /*14a600*/  STL [R1+0x4550], R55 ;  /* 0x0045503701007387 */ /* 0x0003e20000100800 */
[----:B------:R-:W-:-:S03]  /*14a610*/  IADD3 R64, P5, R64, R247, RZ ;  /* 0x000000f740407210 */ /* 0x000fc60007fbe0ff */
[----:B-1----:R-:W4:Y:S04]  /*14a620*/  LDL.LU R55, [R1+0x4590] ;  /* 0x0045900001377983 */ /* 0x002f280000300800 */
[----:B------:R1:W-:Y:S04]  /*14a630*/  STL [R1+0x457c], R64 ;  /* 0x00457c4001007387 */ /* 0x0003e80000100800 */
[----:B-1----:R-:W4:Y:S01]  /*14a640*/  LDL.LU R64, [R1+0x45bc] ;  /* 0x0045bc0001407983 */ /* 0x002f220000300800 */
[----:B------:R-:W-:-:S05]  /*14a650*/  IADD3 R59, P6, R59, R247, RZ ;  /* 0x000000f73b3b7210 */ /* 0x000fca0007fde0ff */
[----:B------:R1:W-:Y:S04]  /*14a660*/  STL [R1+0x4584], R59 ;  /* 0x0045843b01007387 */ /* 0x0003e80000100800 */
[----:B-1----:R-:W4:Y:S01]  /*14a670*/  LDL.LU R59, [R1+0x45c4] ;  /* 0x0045c400013b7983 */ /* 0x002f220000300800 */
[----:B------:R-:W-:Y:S01]  /*14a680*/  IMAD.X R81, R81, 0x1, R3, P2 ;  /* 0x0000000151517824 */ /* 0x000fe200010e0603 */
[----:B------:R-:W-:Y:S02]  /*14a690*/  IADD3 R61, P2, R61, R247, RZ ;  /* 0x000000f73d3d7210 */ /* 0x000fe40007f5e0ff */
[----:B------:R-:W-:-:S03]  /*14a6a0*/  IADD3.X R63, R63, R3, RZ, P3, !PT ;  /* 0x000000033f3f7210 */ /* 0x000fc60001ffe4ff */
[----:B------:R1:W-:Y:S01]  /*14a6b0*/  STL [R1+0x458c], R61 ;  /* 0x00458c3d01007387 */ /* 0x0003e20000100800 */
[----:B------:R-:W-:-:S03]  /*14a6c0*/  IADD3 R60, P3, R60, R247, RZ ;  /* 0x000000f73c3c7210 */ /* 0x000fc60007f7e0ff */
[----:B-1----:R-:W4:Y:S01]  /*14a6d0*/  LDL.LU R61, [R1+0x45cc] ;  /* 0x0045cc00013d7983 */ /* 0x002f220000300800 */
[----:B------:R-:W-:Y:S02]  /*14a6e0*/  STL [R1+0x4558], R210 ;  /* 0x004558d201007387 */ /* 0x000fe40000100800 */
[----:B------:R1:W-:Y:S02]  /*14a6f0*/  STL [R1+0x4568], R63 ;  /* 0x0045683f01007387 */ /* 0x0003e40000100800 */
[----:B-1----:R-:W4:Y:S01]  /*14a700*/  LDL.LU R63, [R1+0x45a8] ;  /* 0x0045a800013f7983 */ /* 0x002f220000300800 */
[----:B------:R-:W-:Y:S02]  /*14a710*/  STL [R1+0x4560], R81 ;  /* 0x0045605101007387 */ /* 0x000fe40000100800 */
[----:B------:R1:W-:Y:S02]  /*14a720*/  STL [R1+0x4594], R60 ;  /* 0x0045943c01007387 */ /* 0x0003e40000100800 */
[----:B-1----:R-:W4:Y:S01]  /*14a730*/  LDL.LU R60, [R1+0x45d4] ;  /* 0x0045d400013c7983 */ /* 0x002f220000300800 */
[----:B------:R-:W4:Y:S02]  /*14a740*/  LDL.LU R79, [R1+0x45a0] ;  /* 0x0045a000014f7983 */ /* 0x000f240000300800 */
[----:B------:R-:W-:-:S05]  /*14a750*/  IMAD.X R65, R65, 0x1, R3, P4 ;  /* 0x0000000141417824 */ /* 0x000fca00020e0603 */
[----:B------:R1:W-:Y:S04]  /*14a760*/  STL [R1+0x4570], R65 ;  /* 0x0045704101007387 */ /* 0x0003e80000100800 */
[----:B-1----:R-:W4:Y:S01]  /*14a770*/  LDL.LU R65, [R1+0x45b0] ;  /* 0x0045b00001417983 */ /* 0x002f220000300800 */
[----:B--2---:R-:W-:-:S05]  /*14a780*/  IMAD.X R57, R57, 0x1, R3, P5 ;  /* 0x0000000139397824 */ /* 0x004fca00028e0603 */
[----:B------:R1:W-:Y:S04]  /*14a790*/  STL [R1+0x4578], R57 ;  /* 0x0045783901007387 */ /* 0x0003e80000100800 */
[----:B-1----:R-:W2:Y:S01]  /*14a7a0*/  LDL.LU R57, [R1+0x45b8] ;  /* 0x0045b80001397983 */ /* 0x002ea20000300800 */
[----:B---3--:R-:W-:Y:S02]  /*14a7b0*/  IADD3.X R58, R58, R3, RZ, P6, !PT ;  /* 0x000000033a3a7210 */ /* 0x008fe400037fe4ff */
[-C--:B------:R-:W-:Y:S02]  /*14a7c0*/  IADD3 R145, P4, R145, R247.reuse, RZ ;  /* 0x000000f791917210 */ /* 0x080fe40007f9e0ff */
[-C--:B----4-:R-:W-:Y:S02]  /*14a7d0*/  IADD3 R78, P5, R78, R247.reuse, RZ ;  /* 0x000000f74e4e7210 */ /* 0x090fe40007fbe0ff */
[----:B------:R-:W-:Y:S01]  /*14a7e0*/  IADD3 R66, P6, R66, R247, RZ ;  /* 0x000000f742427210 */ /* 0x000fe20007fde0ff */
[----:B------:R1:W-:Y:S01]  /*14a7f0*/  STL [R1+0x4580], R58 ;  /* 0x0045803a01007387 */ /* 0x0003e20000100800 */
[----:B------:R-:W-:Y:S01]  /*14a800*/  IADD3.X R146, R146, R3, RZ, P4, !PT ;  /* 0x0000000392927210 */ /* 0x000fe200027fe4ff */
[----:B------:R-:W-:-:S02]  /*14a810*/  IMAD.X R62, R62, 0x1, R3, P2 ;  /* 0x000000013e3e7824 */ /* 0x000fc400010e0603 */
[----:B-1----:R-:W3:Y:S01]  /*14a820*/  LDL.LU R58, [R1+0x45c0] ;  /* 0x0045c000013a7983 */ /* 0x002ee20000300800 */
[----:B------:R-:W4:Y:S02]  /*14a830*/  LDL.LU R76, [R1+0x45e4] ;  /* 0x0045e400014c7983 */ /* 0x000f240000300800 */
[----:B------:R-:W-:Y:S02]  /*14a840*/  STL [R1+0x459c], R145 ;  /* 0x00459c9101007387 */ /* 0x000fe40000100800 */
[----:B------:R-:W-:Y:S01]  /*14a850*/  STL [R1+0x45a4], R78 ;  /* 0x0045a44e01007387 */ /* 0x000fe20000100800 */
[----:B------:R-:W-:-:S05]  /*14a860*/  IADD3 R52, P2, R52, R247, RZ ;  /* 0x000000f734347210 */ /* 0x000fca0007f5e0ff */
[----:B------:R1:W-:Y:S01]  /*14a870*/  STL [R1+0x45b4], R52 ;  /* 0x0045b43401007387 */ /* 0x0003e20000100800 */
[----:B------:R-:W-:Y:S03]  /*14a880*/  STL [R1+0x45ac], R66 ;  /* 0x0045ac4201007387 */ /* 0x000fe60000100800 */
[----:B-1----:R-:W4:Y:S01]  /*14a890*/  LDL.LU R52, [R1+0x45ec] ;  /* 0x0045ec0001347983 */ /* 0x002f220000300800 */
[----:B------:R1:W-:Y:S02]  /*14a8a0*/  STL [R1+0x4588], R62 ;  /* 0x0045883e01007387 */ /* 0x0003e40000100800 */
[----:B------:R-:W-:Y:S01]  /*14a8b0*/  IMAD.X R55, R55, 0x1, R3, P3 ;  /* 0x0000000137377824 */ /* 0x000fe200018e0603 */
[----:B-1----:R-:W4:Y:S04]  /*14a8c0*/  LDL.LU R62, [R1+0x45c8] ;  /* 0x0045c800013e7983 */ /* 0x002f280000300800 */
[----:B------:R1:W-:Y:S01]  /*14a8d0*/  STL [R1+0x4590], R55 ;  /* 0x0045903701007387 */ /* 0x0003e20000100800 */
[-C--:B------:R-:W-:Y:S01]  /*14a8e0*/  IADD3 R64, P3, R64, R247.reuse, RZ ;  /* 0x000000f740407210 */ /* 0x080fe20007f7e0ff */
[----:B-1----:R-:W4:Y:S01]  /*14a8f0*/  LDL.LU R55, [R1+0x45f4] ;  /* 0x0045f40001377983 */ /* 0x002f220000300800 */
[----:B------:R-:W-:-:S05]  /*14a900*/  IADD3 R59, P4, R59, R247, RZ ;  /* 0x000000f73b3b7210 */ /* 0x000fca0007f9e0ff */
[----:B------:R1:W-:Y:S01]  /*14a910*/  STL [R1+0x45c4], R59 ;  /* 0x0045c43b01007387 */ /* 0x0003e20000100800 */
[----:B------:R1:W-:Y:S03]  /*14a920*/  STL [R1+0x45bc], R64 ;  /* 0x0045bc4001007387 */ /* 0x0003e60000100800 */
[----:B-1----:R-:W4:Y:S01]  /*14a930*/  LDL.LU R59, [R1+0x45d0] ;  /* 0x0045d000013b7983 */ /* 0x002f220000300800 */
[----:B------:R-:W4:Y:S02]  /*14a940*/  LDL.LU R64, [R1+0x45fc] ;  /* 0x0045fc0001407983 */ /* 0x000f240000300800 */
[--C-:B------:R-:W-:Y:S02]  /*14a950*/  IMAD.X R63, R63, 0x1, R3.reuse, P6 ;  /* 0x000000013f3f7824 */ /* 0x100fe400030e0603 */
[----:B------:R-:W-:Y:S01]  /*14a960*/  IMAD.X R79, R79, 0x1, R3, P5 ;  /* 0x000000014f4f7824 */ /* 0x000fe200028e0603 */
[----:B------:R-:W-:-:S02]  /*14a970*/  IADD3 R61, P5, R61, R247, RZ ;  /* 0x000000f73d3d7210 */ /* 0x000fc40007fbe0ff */
        /* <DEDUP_REMOVED lines=10> */
[----:B------:R-:W-:Y:S01]  /*14aa20*/  IADD3.X R65, R65, R3, RZ, P2, !PT ;  /* 0x0000000341417210 */ /* 0x000fe200017fe4ff */
[----:B------:R-:W4:Y:S04]  /*14aa30*/  LDL.LU R67, [R1+0x4614] ;  /* 0x0046140001437983 */ /* 0x000f280000300800 */
[----:B------:R-:W-:Y:S01]  /*14aa40*/  STL [R1+0x45b0], R65 ;  /* 0x0045b04101007387 */ /* 0x000fe20000100800 */
[----:B------:R-:W4:Y:S02]  /*14aa50*/  LDL.LU R66, [R1+0x45f0] ;  /* 0x0045f00001427983 */ /* 0x000f240000300800 */
[----:B--2---:R-:W-:-:S05]  /*14aa60*/  IMAD.X R57, R57, 0x1, R3, P3 ;  /* 0x0000000139397824 */ /* 0x004fca00018e0603 */
[----:B------:R1:W-:Y:S04]  /*14aa70*/  STL [R1+0x45b8], R57 ;  /* 0x0045b83901007387 */ /* 0x0003e80000100800 */
[----:B-1----:R-:W2:Y:S01]  /*14aa80*/  LDL.LU R57, [R1+0x45f8] ;  /* 0x0045f80001397983 */ /* 0x002ea20000300800 */
[--C-:B---3--:R-:W-:Y:S01]  /*14aa90*/  IMAD.X R58, R58, 0x1, R3.reuse, P4 ;  /* 0x000000013a3a7824 */ /* 0x108fe200020e0603 */
[-C--:B------:R-:W-:Y:S02]  /*14aaa0*/  IADD3 R143, P2, R143, R247.reuse, RZ ;  /* 0x000000f78f8f7210 */ /* 0x080fe40007f5e0ff */
[----:B----4-:R-:W-:Y:S02]  /*14aab0*/  IADD3 R76, P3, R76, R247, RZ ;  /* 0x000000f74c4c7210 */ /* 0x010fe40007f7e0ff */
[----:B------:R1:W-:Y:S01]  /*14aac0*/  STL [R1+0x45c0], R58 ;  /* 0x0045c03a01007387 */ /* 0x0003e20000100800 */
[----:B------:R-:W-:-:S03]  /*14aad0*/  IMAD.X R144, R144, 0x1, R3, P2 ;  /* 0x0000000190907824 */ /* 0x000fc600010e0603 */
[----:B-1----:R-:W3:Y:S01]  /*14aae0*/  LDL.LU R58, [R1+0x4600] ;  /* 0x00460000013a7983 */ /* 0x002ee20000300800 */
[----:B------:R-:W4:Y:S02]  /*14aaf0*/  LDL.LU R74, [R1+0x4624] ;  /* 0x00462400014a7983 */ /* 0x000f240000300800 */
[----:B------:R-:W-:Y:S02]  /*14ab00*/  STL [R1+0x45dc], R143 ;  /* 0x0045dc8f01007387 */ /* 0x000fe40000100800 */
[----:B------:R-:W-:Y:S01]  /*14ab10*/  STL [R1+0x45e4], R76 ;  /* 0x0045e44c01007387 */ /* 0x000fe20000100800 */
[----:B------:R-:W-:-:S05]  /*14ab20*/  IADD3 R52, P4, R52, R247, RZ ;  /* 0x000000f734347210 */ /* 0x000fca0007f9e0ff */
[----:B------:R1:W-:Y:S01]  /*14ab30*/  STL [R1+0x45ec], R52 ;  /* 0x0045ec3401007387 */ /* 0x0003e20000100800 */
[----:B------:R-:W-:-:S03]  /*14ab40*/  IADD3.X R62, R62, R3, RZ, P5, !PT ;  /* 0x000000033e3e7210 */ /* 0x000fc60002ffe4ff */
[----:B-1----:R-:W3:Y:S01]  /*14ab50*/  LDL.LU R52, [R1+0x462c] ;  /* 0x00462c0001347983 */ /* 0x002ee20000300800 */
[----:B------:R-:W3:Y:S02]  /*14ab60*/  LDL.LU R65, [R1+0x4608] ;  /* 0x0046080001417983 */ /* 0x000ee40000300800 */
[----:B------:R1:W-:Y:S01]  /*14ab70*/  STL [R1+0x45c8], R62 ;  /* 0x0045c83e01007387 */ /* 0x0003e20000100800 */
[-C--:B------:R-:W-:Y:S01]  /*14ab80*/  IADD3 R55, P5, R55, R247.reuse, RZ ;  /* 0x000000f737377210 */ /* 0x080fe20007fbe0ff */
[----:B-1----:R-:W3:Y:S04]  /*14ab90*/  LDL.LU R62, [R1+0x4634] ;  /* 0x00463400013e7983 */ /* 0x002ee80000300800 */
[----:B------:R1:W-:Y:S02]  /*14aba0*/  STL [R1+0x45f4], R55 ;  /* 0x0045f43701007387 */ /* 0x0003e40000100800 */
[----:B-1----:R-:W3:Y:S01]  /*14abb0*/  LDL.LU R55, [R1+0x4610] ;  /* 0x0046100001377983 */ /* 0x002ee20000300800 */
[----:B------:R-:W-:Y:S01]  /*14abc0*/  IMAD.X R59, R59, 0x1, R3, P6 ;  /* 0x000000013b3b7824 */ /* 0x000fe200030e0603 */
[----:B------:R-:W-:-:S04]  /*14abd0*/  IADD3 R64, P6, R64, R247, RZ ;  /* 0x000000f740407210 */ /* 0x000fc80007fde0ff */
[----:B------:R1:W-:Y:S04]  /*14abe0*/  STL [R1+0x45d0], R59 ;  /* 0x0045d03b01007387 */ /* 0x0003e80000100800 */
[----:B-1----:R-:W3:Y:S01]  /*14abf0*/  LDL.LU R59, [R1+0x463c] ;  /* 0x00463c00013b7983 */ /* 0x002ee20000300800 */
[----:B------:R-:W-:-:S05]  /*14ac00*/  IADD3 R61, P2, R61, R247, RZ ;  /* 0x000000f73d3d7210 */ /* 0x000fca0007f5e0ff */
[----:B------:R1:W-:Y:S01]  /*14ac10*/  STL [R1+0x4604], R61 ;  /* 0x0046043d01007387 */ /* 0x0003e20000100800 */
[----:B------:R1:W-:Y:S03]  /*14ac20*/  STL [R1+0x45fc], R64 ;  /* 0x0045fc4001007387 */ /* 0x0003e60000100800 */
[----:B-1----:R-:W3:Y:S01]  /*14ac30*/  LDL.LU R61, [R1+0x4644] ;  /* 0x00464400013d7983 */ /* 0x002ee20000300800 */
[----:B------:R-:W3:Y:S01]  /*14ac40*/  LDL.LU R64, [R1+0x464c] ;  /* 0x00464c0001407983 */ /* 0x000ee20000300800 */
[----:B------:R-:W-:Y:S01]  /*14ac50*/  IADD3.X R77, R77, R3, RZ, P3, !PT ;  /* 0x000000034d4d7210 */ /* 0x000fe20001ffe4ff */
[----:B------:R-:W-:Y:S02]  /*14ac60*/  IADD3 R63, P3, R63, R247, RZ ;  /* 0x000000f73f3f7210 */ /* 0x000fe40007f7e0ff */
[----:B------:R-:W-:-:S03]  /*14ac70*/  IMAD.X R60, R60, 0x1, R3, P4 ;  /* 0x000000013c3c7824 */ /* 0x000fc600020e0603 */
[----:B------:R1:W-:Y:S01]  /*14ac80*/  STL [R1+0x460c], R63 ;  /* 0x00460c3f01007387 */ /* 0x0003e20000100800 */
[----:B------:R-:W-:-:S03]  /*14ac90*/  IADD3 R67, P4, R67, R247, RZ ;  /* 0x000000f743437210 */ /* 0x000fc60007f9e0ff */
[----:B-1----:R-:W3:Y:S01]  /*14aca0*/  LDL.LU R63, [R1+0x4628] ;  /* 0x00462800013f7983 */ /* 0x002ee20000300800 */
[----:B------:R-:W-:Y:S02]  /*14acb0*/  STL [R1+0x45d8], R144 ;  /* 0x0045d89001007387 */ /* 0x000fe40000100800 */
[----:B------:R1:W-:Y:S02]  /*14acc0*/  STL [R1+0x45e8], R60 ;  /* 0x0045e83c01007387 */ /* 0x0003e40000100800 */
[----:B------:R-:W-:Y:S01]  /*14acd0*/  IMAD.X R66, R66, 0x1, R3, P5 ;  /* 0x0000000142427824 */ /* 0x000fe200028e0603 */
[----:B-1----:R-:W3:Y:S01]  /*14ace0*/  LDL.LU R60, [R1+0x4654] ;  /* 0x00465400013c7983 */ /* 0x002ee20000300800 */
[----:B------:R-:W-:Y:S02]  /*14acf0*/  STL [R1+0x45e0], R77 ;  /* 0x0045e04d01007387 */ /* 0x000fe40000100800 */
[----:B------:R-:W3:Y:S02]  /*14ad00*/  LDL.LU R75, [R1+0x4620] ;  /* 0x00462000014b7983 */ /* 0x000ee40000300800 */
[----:B------:R-:W-:Y:S01]  /*14ad10*/  STL [R1+0x4614], R67 ;  /* 0x0046144301007387 */ /* 0x000fe20000100800 */
[----:B--2---:R-:W-:-:S05]  /*14ad20*/  IADD3.X R57, R57, R3, RZ, P6, !PT ;  /* 0x0000000339397210 */ /* 0x004fca00037fe4ff */
[----:B------:R1:W-:Y:S01]  /*14ad30*/  STL [R1+0x45f8], R57 ;  /* 0x0045f83901007387 */ /* 0x0003e20000100800 */
[----:B------:R-:W-:Y:S03]  /*14ad40*/  STL [R1+0x45f0], R66 ;  /* 0x0045f04201007387 */ /* 0x000fe60000100800 */
[----:B-1----:R-:W2:Y:S01]  /*14ad50*/  LDL.LU R57, [R1+0x4630] ;  /* 0x0046300001397983 */ /* 0x002ea20000300800 */
[-C--:B------:R-:W-:Y:S02]  /*14ad60*/  IADD3 R141, P5, R141, R247.reuse, RZ ;  /* 0x000000f78d8d7210 */ /* 0x080fe40007fbe0ff */
[----:B----4-:R-:W-:Y:S01]  /*14ad70*/  IADD3 R74, P6, R74, R247, RZ ;  /* 0x000000f74a4a7210 */ /* 0x010fe20007fde0ff */
[--C-:B---3--:R-:W-:Y:S01]  /*14ad80*/  IMAD.X R58, R58, 0x1, R3.reuse, P2 ;  /* 0x000000013a3a7824 */ /* 0x108fe200010e0603 */
[----:B------:R-:W3:Y:S01]  /*14ad90*/  LDL.LU R72, [R1+0x4664] ;  /* 0x0046640001487983 */ /* 0x000ee20000300800 */
[----:B------:R-:W-:Y:S02]  /*14ada0*/  STL [R1+0x461c], R141 ;  /* 0x00461c8d01007387 */ /* 0x000fe40000100800 */
[----:B------:R-:W-:Y:S01]  /*14adb0*/  STL [R1+0x4624], R74 ;  /* 0x0046244a01007387 */ /* 0x000fe20000100800 */
[----:B------:R1:W-:Y:S01]  /*14adc0*/  STL [R1+0x4600], R58 ;  /* 0x0046003a01007387 */ /* 0x0003e20000100800 */
[----:B------:R-:W-:-:S03]  /*14add0*/  IMAD.X R142, R142, 0x1, R3, P5 ;  /* 0x000000018e8e7824 */ /* 0x000fc600028e0603 */
[----:B-1----:R-:W4:Y:S01]  /*14ade0*/  LDL.LU R58, [R1+0x4638] ;  /* 0x00463800013a7983 */ /* 0x002f220000300800 */
[----:B------:R-:W-:Y:S01]  /*14adf0*/  IADD3 R52, P2, R52, R247, RZ ;  /* 0x000000f734347210 */ /* 0x000fe20007f5e0ff */
[----:B------:R-:W-:-:S04]  /*14ae00*/  IMAD.X R65, R65, 0x1, R3, P3 ;  /* 0x0000000141417824 */ /* 0x000fc800018e0603 */
[----:B------:R1:W-:Y:S01]  /*14ae10*/  STL [R1+0x462c], R52 ;  /* 0x00462c3401007387 */ /* 0x0003e20000100800 */
[----:B------:R-:W-:-:S03]  /*14ae20*/  IADD3 R62, P3, R62, R247, RZ ;  /* 0x000000f73e3e7210 */ /* 0x000fc60007f7e0ff */
[----:B-1----:R-:W3:Y:S01]  /*14ae30*/  LDL.LU R52, [R1+0x4640] ;  /* 0x0046400001347983 */ /* 0x002ee20000300800 */
[----:B------:R-:W-:-:S05]  /*14ae40*/  IADD3.X R55, R55, R3, RZ, P4, !PT ;  /* 0x0000000337377210 */ /* 0x000fca00027fe4ff */
[----:B------:R1:W-:Y:S01]  /*14ae50*/  STL [R1+0x4610], R55 ;  /* 0x0046103701007387 */ /* 0x0003e20000100800 */
[----:B------:R-:W-:Y:S03]  /*14ae60*/  STL [R1+0x4608], R65 ;  /* 0x0046084101007387 */ /* 0x000fe60000100800 */
[----:B-1----:R-:W3:Y:S01]  /*14ae70*/  LDL.LU R55, [R1+0x466c] ;  /* 0x00466c0001377983 */ /* 0x002ee20000300800 */
[----:B------:R1:W-:Y:S03]  /*14ae80*/  STL [R1+0x4634], R62 ;  /* 0x0046343e01007387 */ /* 0x0003e60000100800 */
[----:B-1----:R-:W3:Y:S01]  /*14ae90*/  LDL.LU R62, [R1+0x4648] ;  /* 0x00464800013e7983 */ /* 0x002ee20000300800 */
[----:B------:R-:W-:-:S05]  /*14aea0*/  IADD3 R59, P4, R59, R247, RZ ;  /* 0x000000f73b3b7210 */ /* 0x000fca0007f9e0ff */
[----:B------:R1:W-:Y:S04]  /*14aeb0*/  STL [R1+0x463c], R59 ;  /* 0x00463c3b01007387 */ /* 0x0003e80000100800 */
[----:B-1----:R-:W3:Y:S01]  /*14aec0*/  LDL.LU R59, [R1+0x4674] ;  /* 0x00467400013b7983 */ /* 0x002ee20000300800 */
[----:B------:R-:W-:-:S05]  /*14aed0*/  IADD3 R61, P5, R61, R247, RZ ;  /* 0x000000f73d3d7210 */ /* 0x000fca0007fbe0ff */
[----:B------:R1:W-:Y:S04]  /*14aee0*/  STL [R1+0x4644], R61 ;  /* 0x0046443d01007387 */ /* 0x0003e80000100800 */
[----:B-1----:R-:W3:Y:S01]  /*14aef0*/  LDL.LU R61, [R1+0x4650] ;  /* 0x00465000013d7983 */ /* 0x002ee20000300800 */
[----:B------:R-:W-:Y:S01]  /*14af00*/  STL [R1+0x4618], R142 ;  /* 0x0046188e01007387 */ /* 0x000fe20000100800 */
[----:B------:R-:W-:Y:S01]  /*14af10*/  IADD3.X R63, R63, R3, RZ, P2, !PT ;  /* 0x000000033f3f7210 */ /* 0x000fe200017fe4ff */
[----:B------:R-:W-:Y:S01]  /*14af20*/  IMAD.X R75, R75, 0x1, R3, P6 ;  /* 0x000000014b4b7824 */ /* 0x000fe200030e0603 */
[-C--:B------:R-:W-:Y:S02]  /*14af30*/  IADD3 R64, P6, R64, R247.reuse, RZ ;  /* 0x000000f740407210 */ /* 0x080fe40007fde0ff */
[----:B------:R-:W-:-:S02]  /*14af40*/  IADD3 R60, P2, R60, R247, RZ ;  /* 0x000000f73c3c7210 */ /* 0x000fc40007f5e0ff */
[----:B------:R-:W-:Y:S01]  /*14af50*/  STL [R1+0x4620], R75 ;  /* 0x0046204b01007387 */ /* 0x000fe20000100800 */
[----:B------:R-:W-:Y:S02]  /*14af60*/  STL [R1+0x464c], R64 ;  /* 0x00464c4001007387 */ /* 0x000fe40000100800 */
[----:B------:R-:W3:Y:S02]  /*14af70*/  LDL.LU R66, [R1+0x467c] ;  /* 0x00467c0001427983 */ /* 0x000ee40000300800 */
[----:B------:R-:W-:Y:S01]  /*14af80*/  STL [R1+0x4628], R63 ;  /* 0x0046283f01007387 */ /* 0x000fe20000100800 */
[----:B------:R-:W3:Y:S01]  /*14af90*/  LDL.LU R65, [R1+0x4684] ;  /* 0x0046840001417983 */ /* 0x000ee20000300800 */
[----:B------:R1:W-:Y:S03]  /*14afa0*/  STL [R1+0x4654], R60 ;  /* 0x0046543c01007387 */ /* 0x0003e60000100800 */
[----:B-1----:R-:W3:Y:S01]  /*14afb0*/  LDL.LU R60, [R1+0x468c] ;  /* 0x00468c00013c7983 */ /* 0x002ee20000300800 */
[----:B------:R-:W3:Y:S02]  /*14afc0*/  LDL.LU R73, [R1+0x4660] ;  /* 0x0046600001497983 */ /* 0x000ee40000300800 */
[----:B------:R-:W3:Y:S02]  /*14afd0*/  LDL.LU R64, [R1+0x4668] ;  /* 0x0046680001407983 */ /* 0x000ee40000300800 */
[----:B--2---:R-:W-:-:S05]  /*14afe0*/  IMAD.X R57, R57, 0x1, R3, P3 ;  /* 0x0000000139397824 */ /* 0x004fca00018e0603 */
[----:B------:R1:W-:Y:S04]  /*14aff0*/  STL [R1+0x4630], R57 ;  /* 0x0046303901007387 */ /* 0x0003e80000100800 */
[----:B-1----:R-:W2:Y:S01]  /*14b000*/  LDL.LU R57, [R1+0x4694] ;  /* 0x0046940001397983 */ /* 0x002ea20000300800 */
[----:B----4-:R-:W-:Y:S01]  /*14b010*/  IMAD.X R58, R58, 0x1, R3, P4 ;  /* 0x000000013a3a7824 */ /* 0x010fe200020e0603 */
[-C--:B------:R-:W-:Y:S02]  /*14b020*/  IADD3 R139, P3, R139, R247.reuse, RZ ;  /* 0x000000f78b8b7210 */ /* 0x080fe40007f7e0ff */
[----:B---3--:R-:W-:Y:S02]  /*14b030*/  IADD3 R72, P4, R72, R247, RZ ;  /* 0x000000f748487210 */ /* 0x008fe40007f9e0ff */
[----:B------:R1:W-:Y:S04]  /*14b040*/  STL [R1+0x4638], R58 ;  /* 0x0046383a01007387 */ /* 0x0003e80000100800 */
[----:B-1----:R-:W3:Y:S01]  /*14b050*/  LDL.LU R58, [R1+0x4670] ;  /* 0x00467000013a7983 */ /* 0x002ee20000300800 */
[----:B------:R-:W-:-:S05]  /*14b060*/  IADD3.X R52, R52, R3, RZ, P5, !PT ;  /* 0x0000000334347210 */ /* 0x000fca0002ffe4ff */
[----:B------:R1:W-:Y:S04]  /*14b070*/  STL [R1+0x4640], R52 ;  /* 0x0046403401007387 */ /* 0x0003e80000100800 */
[----:B-1----:R-:W4:Y:S01]  /*14b080*/  LDL.LU R52, [R1+0x4678] ;  /* 0x0046780001347983 */ /* 0x002f220000300800 */
[----:B------:R-:W4:Y:S02]  /*14b090*/  LDL.LU R70, [R1+0x46a4] ;  /* 0x0046a40001467983 */ /* 0x000f240000300800 */
[----:B------:R-:W-:Y:S02]  /*14b0a0*/  STL [R1+0x465c], R139 ;  /* 0x00465c8b01007387 */ /* 0x000fe40000100800 */
[----:B------:R-:W-:Y:S01]  /*14b0b0*/  STL [R1+0x4664], R72 ;  /* 0x0046644801007387 */ /* 0x000fe20000100800 */
[----:B------:R-:W-:-:S05]  /*14b0c0*/  IADD3 R55, P5, R55, R247, RZ ;  /* 0x000000f737377210 */ /* 0x000fca0007fbe0ff */
[----:B------:R1:W-:Y:S01]  /*14b0d0*/  STL [R1+0x466c], R55 ;  /* 0x00466c3701007387 */ /* 0x0003e20000100800 */
[----:B------:R-:W-:-:S03]  /*14b0e0*/  IMAD.X R62, R62, 0x1, R3, P6 ;  /* 0x000000013e3e7824 */ /* 0x000fc600030e0603 */
[----:B-1----:R-:W4:Y:S01]  /*14b0f0*/  LDL.LU R55, [R1+0x4680] ;  /* 0x0046800001377983 */ /* 0x002f220000300800 */
[----:B------:R-:W-:Y:S02]  /*14b100*/  IADD3.X R140, R140, R3, RZ, P3, !PT ;  /* 0x000000038c8c7210 */ /* 0x000fe40001ffe4ff */
[----:B------:R-:W-:-:S05]  /*14b110*/  IADD3 R59, P6, R59, R247, RZ ;  /* 0x000000f73b3b7210 */ /* 0x000fca0007fde0ff */
[----:B------:R1:W-:Y:S04]  /*14b120*/  STL [R1+0x4674], R59 ;  /* 0x0046743b01007387 */ /* 0x0003e80000100800 */
[----:B-1----:R-:W4:Y:S01]  /*14b130*/  LDL.LU R59, [R1+0x46ac] ;  /* 0x0046ac00013b7983 */ /* 0x002f220000300800 */
[----:B------:R1:W-:Y:S02]  /*14b140*/  STL [R1+0x4648], R62 ;  /* 0x0046483e01007387 */ /* 0x0003e40000100800 */
[----:B------:R-:W4:Y:S01]  /*14b150*/  LDL.LU R63, [R1+0x4688] ;  /* 0x00468800013f7983 */ /* 0x000f220000300800 */
[----:B-1----:R-:W4:Y:S01]  /*14b160*/  LDL.LU R62, [R1+0x46b4] ;  /* 0x0046b400013e7983 */ /* 0x002f220000300800 */
[----:B------:R-:W-:-:S05]  /*14b170*/  IMAD.X R61, R61, 0x1, R3, P2 ;  /* 0x000000013d3d7824 */ /* 0x000fca00010e0603 */
[----:B------:R1:W-:Y:S04]  /*14b180*/  STL [R1+0x4650], R61 ;  /* 0x0046503d01007387 */ /* 0x0003e80000100800 */
[----:B-1----:R-:W4:Y:S01]  /*14b190*/  LDL.LU R61, [R1+0x4690] ;  /* 0x00469000013d7983 */ /* 0x002f220000300800 */
[-C--:B------:R-:W-:Y:S02]  /*14b1a0*/  IADD3 R66, P2, R66, R247.reuse, RZ ;  /* 0x000000f742427210 */ /* 0x080fe40007f5e0ff */
[----:B------:R-:W-:-:S03]  /*14b1b0*/  IADD3 R65, P3, R65, R247, RZ ;  /* 0x000000f741417210 */ /* 0x000fc60007f7e0ff */
[----:B------:R-:W-:Y:S01]  /*14b1c0*/  STL [R1+0x467c], R66 ;  /* 0x00467c4201007387 */ /* 0x000fe20000100800 */
[--C-:B------:R-:W-:Y:S01]  /*14b1d0*/  IMAD.X R73, R73, 0x1, R3.reuse, P4 ;  /* 0x0000000149497824 */ /* 0x100fe200020e0603 */
[----:B------:R-:W-:Y:S01]  /*14b1e0*/  IADD3 R60, P4, R60, R247, RZ ;  /* 0x000000f73c3c7210 */ /* 0x000fe20007f9e0ff */
[----:B------:R-:W-:-:S04]  /*14b1f0*/  IMAD.X R64, R64, 0x1, R3, P5 ;  /* 0x0000000140407824 */ /* 0x000fc800028e0603 */
[----:B------:R1:W-:Y:S01]  /*14b200*/  STL [R1+0x468c], R60 ;  /* 0x00468c3c01007387 */ /* 0x0003e20000100800 */
[----:B------:R-:W-:Y:S03]  /*14b210*/  STL [R1+0x4684], R65 ;  /* 0x0046844101007387 */ /* 0x000fe60000100800 */
[----:B-1----:R-:W4:Y:S01]  /*14b220*/  LDL.LU R60, [R1+0x46bc] ;  /* 0x0046bc00013c7983 */ /* 0x002f220000300800 */
[----:B------:R-:W-:Y:S02]  /*14b230*/  STL [R1+0x4658], R140 ;  /* 0x0046588c01007387 */ /* 0x000fe40000100800 */
[----:B------:R-:W-:Y:S01]  /*14b240*/  STL [R1+0x4660], R73 ;  /* 0x0046604901007387 */ /* 0x000fe20000100800 */
[----:B--2---:R-:W-:-:S05]  /*14b250*/  IADD3 R57, P5, R57, R247, RZ ;  /* 0x000000f739397210 */ /* 0x004fca0007fbe0ff */
[----:B------:R1:W-:Y:S01]  /*14b260*/  STL [R1+0x4694], R57 ;  /* 0x0046943901007387 */ /* 0x0003e20000100800 */
[----:B------:R-:W-:Y:S03]  /*14b270*/  STL [R1+0x4668], R64 ;  /* 0x0046684001007387 */ /* 0x000fe60000100800 */
[----:B-1----:R-:W2:Y:S01]  /*14b280*/  LDL.LU R57, [R1+0x46c4] ;  /* 0x0046c40001397983 */ /* 0x002ea20000300800 */
[----:B------:R-:W2:Y:S01]  /*14b290*/  LDL.LU R71, [R1+0x46a0] ;  /* 0x0046a00001477983 */ /* 0x000ea20000300800 */
[----:B---3--:R-:W-:Y:S01]  /*14b2a0*/  IADD3.X R58, R58, R3, RZ, P6, !PT ;  /* 0x000000033a3a7210 */ /* 0x008fe200037fe4ff */
[-C--:B------:R-:W-:Y:S02]  /*14b2b0*/  IADD3 R137, P6, R137, R247.reuse, RZ ;  /* 0x000000f789897210 */ /* 0x080fe40007fde0ff */
[----:B----4-:R-:W-:Y:S01]  /*14b2c0*/  IMAD.X R52, R52, 0x1, R3, P2 ;  /* 0x0000000134347824 */ /* 0x010fe200010e0603 */
[----:B------:R-:W-:-:S04]  /*14b2d0*/  IADD3 R70, P2, R70, R247, RZ ;  /* 0x000000f746467210 */ /* 0x000fc80007f5e0ff */
[----:B------:R1:W-:Y:S01]  /*14b2e0*/  STL [R1+0x4678], R52 ;  /* 0x0046783401007387 */ /* 0x0003e20000100800 */
[----:B------:R-:W-:Y:S03]  /*14b2f0*/  STL [R1+0x4670], R58 ;  /* 0x0046703a01007387 */ /* 0x000fe60000100800 */
[----:B-1----:R-:W3:Y:S01]  /*14b300*/  LDL.LU R52, [R1+0x46cc] ;  /* 0x0046cc0001347983 */ /* 0x002ee20000300800 */
[----:B------:R-:W-:-:S05]  /*14b310*/  IMAD.X R55, R55, 0x1, R3, P3 ;  /* 0x0000000137377824 */ /* 0x000fca00018e0603 */
[----:B------:R1:W-:Y:S04]  /*14b320*/  STL [R1+0x4680], R55 ;  /* 0x0046803701007387 */ /* 0x0003e80000100800 */
[----:B-1----:R-:W4:Y:S01]  /*14b330*/  LDL.LU R55, [R1+0x46a8] ;  /* 0x0046a80001377983 */ /* 0x002f220000300800 */
[----:B------:R-:W4:Y:S02]  /*14b340*/  LDL.LU R58, [R1+0x46e4] ;  /* 0x0046e400013a7983 */ /* 0x000f240000300800 */
[----:B------:R-:W-:Y:S02]  /*14b350*/  STL [R1+0x469c], R137 ;  /* 0x00469c8901007387 */ /* 0x000fe40000100800 */
[----:B------:R-:W-:Y:S02]  /*14b360*/  STL [R1+0x46a4], R70 ;  /* 0x0046a44601007387 */ /* 0x000fe40000100800 */
[----:B------:R-:W-:Y:S01]  /*14b370*/  IMAD.X R138, R138, 0x1, R3, P6 ;  /* 0x000000018a8a7824 */ /* 0x000fe200030e0603 */
[----:B------:R-:W-:-:S02]  /*14b380*/  IADD3 R59, P3, R59, R247, RZ ;  /* 0x000000f73b3b7210 */ /* 0x000fc40007f7e0ff */
[----:B------:R-:W-:-:S03]  /*14b390*/  IADD3.X R63, R63, R3, RZ, P4, !PT ;  /* 0x000000033f3f7210 */ /* 0x000fc600027fe4ff */
[----:B------:R1:W-:Y:S01]  /*14b3a0*/  STL [R1+0x46ac], R59 ;  /* 0x0046ac3b01007387 */ /* 0x0003e20000100800 */
[----:B------:R-:W-:-:S03]  /*14b3b0*/  IADD3 R62, P4, R62, R247, RZ ;  /* 0x000000f73e3e7210 */ /* 0x000fc60007f9e0ff */
[----:B-1----:R-:W4:Y:S01]  /*14b3c0*/  LDL.LU R59, [R1+0x46d4] ;  /* 0x0046d400013b7983 */ /* 0x002f220000300800 */
[----:B------:R-:W4:Y:S02]  /*14b3d0*/  LDL.LU R67, [R1+0x46b0] ;  /* 0x0046b00001437983 */ /* 0x000f240000300800 */
[----:B------:R-:W-:Y:S02]  /*14b3e0*/  STL [R1+0x4688], R63 ;  /* 0x0046883f01007387 */ /* 0x000fe40000100800 */
[----:B------:R-:W4:Y:S01]  /*14b3f0*/  LDL.LU R66, [R1+0x46b8] ;  /* 0x0046b80001427983 */ /* 0x000f220000300800 */
[----:B------:R-:W-:Y:S01]  /*14b400*/  STL [R1+0x46b4], R62 ;  /* 0x0046b43e01007387 */ /* 0x000fe20000100800 */
[----:B------:R-:W4:Y:S02]  /*14b410*/  LDL.LU R65, [R1+0x46c0] ;  /* 0x0046c00001417983 */ /* 0x000f240000300800 */
[----:B------:R-:W-:-:S05]  /*14b420*/  IMAD.X R61, R61, 0x1, R3, P5 ;  /* 0x000000013d3d7824 */ /* 0x000fca00028e0603 */
[----:B------:R-:W-:Y:S01]  /*14b430*/  STL [R1+0x4690], R61 ;  /* 0x0046903d01007387 */ /* 0x000fe20000100800 */
[----:B------:R-:W4:Y:S01]  /*14b440*/  LDL.LU R64, [R1+0x46ec] ;  /* 0x0046ec0001407983 */ /* 0x000f220000300800 */
[----:B------:R-:W-:-:S05]  /*14b450*/  IADD3 R60, P5, R60, R247, RZ ;  /* 0x000000f73c3c7210 */ /* 0x000fca0007fbe0ff */
[----:B------:R1:W-:Y:S04]  /*14b460*/  STL [R1+0x46bc], R60 ;  /* 0x0046bc3c01007387 */ /* 0x0003e80000100800 */
[----:B-1----:R-:W4:Y:S01]  /*14b470*/  LDL.LU R60, [R1+0x46c8] ;  /* 0x0046c800013c7983 */ /* 0x002f220000300800 */
[----:B------:R-:W4:Y:S01]  /*14b480*/  LDL.LU R63, [R1+0x46f4] ;  /* 0x0046f400013f7983 */ /* 0x000f220000300800 */
[----:B--2---:R-:W-:-:S05]  /*14b490*/  IADD3 R57, P6, R57, R247, RZ ;  /* 0x000000f739397210 */ /* 0x004fca0007fde0ff */
[----:B------:R1:W-:Y:S04]  /*14b4a0*/  STL [R1+0x46c4], R57 ;  /* 0x0046c43901007387 */ /* 0x0003e80000100800 */
[----:B-1----:R-:W2:Y:S01]  /*14b4b0*/  LDL.LU R57, [R1+0x46d0] ;  /* 0x0046d00001397983 */ /* 0x002ea20000300800 */
[----:B------:R-:W-:Y:S02]  /*14b4c0*/  IADD3.X R71, R71, R3, RZ, P2, !PT ;  /* 0x0000000347477210 */ /* 0x000fe400017fe4ff */
[----:B---3--:R-:W-:-:S05]  /*14b4d0*/  IADD3 R52, P2, R52, R247, RZ ;  /* 0x000000f734347210 */ /* 0x008fca0007f5e0ff */
[----:B------:R1:W-:Y:S04]  /*14b4e0*/  STL [R1+0x46cc], R52 ;  /* 0x0046cc3401007387 */ /* 0x0003e80000100800 */
[----:B-1----:R-:W3:Y:S01]  /*14b4f0*/  LDL.LU R52, [R1+0x46fc] ;  /* 0x0046fc0001347983 */ /* 0x002ee20000300800 */
[----:B------:R-:W-:Y:S02]  /*14b500*/  STL [R1+0x4698], R138 ;  /* 0x0046988a01007387 */ /* 0x000fe40000100800 */
[----:B----4-:R-:W-:-:S05]  /*14b510*/  IMAD.X R55, R55, 0x1, R3, P3 ;  /* 0x0000000137377824 */ /* 0x010fca00018e0603 */
[----:B------:R1:W-:Y:S04]  /*14b520*/  STL [R1+0x46a8], R55 ;  /* 0x0046a83701007387 */ /* 0x0003e80000100800 */
[----:B-1----:R-:W4:Y:S01]  /*14b530*/  LDL.LU R55, [R1+0x4704] ;  /* 0x0047040001377983 */ /* 0x002f220000300800 */
[----:B------:R-:W-:Y:S02]  /*14b540*/  STL [R1+0x46a0], R71 ;  /* 0x0046a04701007387 */ /* 0x000fe40000100800 */
[----:B------:R-:W4:Y:S02]  /*14b550*/  LDL.LU R62, [R1+0x470c] ;  /* 0x00470c00013e7983 */ /* 0x000f240000300800 */
[----:B------:R-:W4:Y:S01]  /*14b560*/  LDL.LU R61, [R1+0x46e8] ;  /* 0x0046e800013d7983 */ /* 0x000f220000300800 */
[-C--:B------:R-:W-:Y:S01]  /*14b570*/  IADD3 R59, P3, R59, R247.reuse, RZ ;  /* 0x000000f73b3b7210 */ /* 0x080fe20007f7e0ff */
[----:B------:R-:W-:Y:S01]  /*14b580*/  IMAD.X R67, R67, 0x1, R3, P4 ;  /* 0x0000000143437824 */ /* 0x000fe200020e0603 */
[----:B------:R-:W-:-:S02]  /*14b590*/  IADD3 R135, P4, R135, R247, RZ ;  /* 0x000000f787877210 */ /* 0x000fc40007f9e0ff */
[----:B------:R-:W-:Y:S01]  /*14b5a0*/  IADD3.X R66, R66, R3, RZ, P5, !PT ;  /* 0x0000000342427210 */ /* 0x000fe20002ffe4ff */
[----:B------:R1:W-:Y:S01]  /*14b5b0*/  STL [R1+0x46d4], R59 ;  /* 0x0046d43b01007387 */ /* 0x0003e20000100800 */
[-C--:B------:R-:W-:Y:S01]  /*14b5c0*/  IADD3 R58, P5, R58, R247.reuse, RZ ;  /* 0x000000f73a3a7210 */ /* 0x080fe20007fbe0ff */
[--C-:B------:R-:W-:Y:S02]  /*14b5d0*/  IMAD.X R65, R65, 0x1, R3.reuse, P6 ;  /* 0x0000000141417824 */ /* 0x100fe400030e0603 */
[----:B-1----:R-:W4:Y:S01]  /*14b5e0*/  LDL.LU R59, [R1+0x46e0] ;  /* 0x0046e000013b7983 */ /* 0x002f220000300800 */
[----:B------:R-:W-:Y:S02]  /*14b5f0*/  STL [R1+0x46b0], R67 ;  /* 0x0046b04301007387 */ /* 0x000fe40000100800 */
[----:B------:R-:W4:Y:S02]  /*14b600*/  LDL.LU R68, [R1+0x4724] ;  /* 0x0047240001447983 */ /* 0x000f240000300800 */
[----:B------:R-:W-:Y:S01]  /*14b610*/  STL [R1+0x46b8], R66 ;  /* 0x0046b84201007387 */ /* 0x000fe20000100800 */
[----:B------:R-:W-:Y:S01]  /*14b620*/  STL [R1+0x46dc], R135 ;  /* 0x0046dc8701007387 */ /* 0x000fe20000100800 */
[----:B------:R-:W-:Y:S02]  /*14b630*/  STL [R1+0x46e4], R58 ;  /* 0x0046e43a01007387 */ /* 0x000fe40000100800 */
[----:B------:R-:W-:Y:S01]  /*14b640*/  STL [R1+0x46c0], R65 ;  /* 0x0046c04101007387 */ /* 0x000fe20000100800 */
[----:B------:R-:W-:Y:S01]  /*14b650*/  IADD3 R64, P6, R64, R247, RZ ;  /* 0x000000f740407210 */ /* 0x000fe20007fde0ff */
[----:B------:R-:W-:-:S05]  /*14b660*/  IMAD.X R60, R60, 0x1, R3, P2 ;  /* 0x000000013c3c7824 */ /* 0x000fca00010e0603 */
[----:B------:R1:W-:Y:S04]  /*14b670*/  STL [R1+0x46c8], R60 ;  /* 0x0046c83c01007387 */ /* 0x0003e80000100800 */
[----:B-1----:R-:W4:Y:S01]  /*14b680*/  LDL.LU R60, [R1+0x4714] ;  /* 0x00471400013c7983 */ /* 0x002f220000300800 */
[----:B------:R-:W-:Y:S01]  /*14b690*/  STL [R1+0x46ec], R64 ;  /* 0x0046ec4001007387 */ /* 0x000fe20000100800 */
[----:B--2---:R-:W-:-:S05]  /*14b6a0*/  IADD3.X R57, R57, R3, RZ, P3, !PT ;  /* 0x0000000339397210 */ /* 0x004fca0001ffe4ff */
[----:B------:R1:W-:Y:S04]  /*14b6b0*/  STL [R1+0x46d0], R57 ;  /* 0x0046d03901007387 */ /* 0x0003e80000100800 */
[----:B-1----:R-:W2:Y:S01]  /*14b6c0*/  LDL.LU R57, [R1+0x46f0] ;  /* 0x0046f00001397983 */ /* 0x002ea20000300800 */
[----:B------:R-:W-:Y:S01]  /*14b6d0*/  IADD3 R63, P2, R63, R247, RZ ;  /* 0x000000f73f3f7210 */ /* 0x000fe20007f5e0ff */
[----:B------:R-:W-:-:S04]  /*14b6e0*/  IMAD.X R136, R136, 0x1, R3, P4 ;  /* 0x0000000188887824 */ /* 0x000fc800020e0603 */
[----:B------:R-:W-:Y:S01]  /*14b6f0*/  STL [R1+0x46f4], R63 ;  /* 0x0046f43f01007387 */ /* 0x000fe20000100800 */
[----:B---3--:R-:W-:-:S05]  /*14b700*/  IADD3 R52, P3, R52, R247, RZ ;  /* 0x000000f734347210 */ /* 0x008fca0007f7e0ff */
[----:B------:R1:W-:Y:S04]  /*14b710*/  STL [R1+0x46fc], R52 ;  /* 0x0046fc3401007387 */ /* 0x0003e80000100800 */
[----:B-1----:R-:W3:Y:S01]  /*14b720*/  LDL.LU R52, [R1+0x46f8] ;  /* 0x0046f80001347983 */ /* 0x002ee20000300800 */
[----:B----4-:R-:W-:Y:S02]  /*14b730*/  IADD3 R55, P4, R55, R247, RZ ;  /* 0x000000f737377210 */ /* 0x010fe40007f9e0ff */
[----:B------:R-:W-:-:S03]  /*14b740*/  IADD3.X R61, R61, R3, RZ, P6, !PT ;  /* 0x000000033d3d7210 */ /* 0x000fc600037fe4ff */
[----:B------:R1:W-:Y:S04]  /*14b750*/  STL [R1+0x4704], R55 ;  /* 0x0047043701007387 */ /* 0x0003e80000100800 */
[----:B-1----:R-:W4:Y:S01]  /*14b760*/  LDL.LU R55, [R1+0x4700] ;  /* 0x0047000001377983 */ /* 0x002f220000300800 */
[----:B------:R-:W-:Y:S02]  /*14b770*/  STL [R1+0x46d8], R136 ;  /* 0x0046d88801007387 */ /* 0x000fe40000100800 */
[----:B------:R-:W4:Y:S02]  /*14b780*/  LDL.LU R65, [R1+0x472c] ;  /* 0x00472c0001417983 */ /* 0x000f240000300800 */
[----:B------:R-:W-:Y:S01]  /*14b790*/  IMAD.X R59, R59, 0x1, R3, P5 ;  /* 0x000000013b3b7824 */ /* 0x000fe200028e0603 */
[----:B------:R-:W-:-:S05]  /*14b7a0*/  IADD3 R62, P5, R62, R247, RZ ;  /* 0x000000f73e3e7210 */ /* 0x000fca0007fbe0ff */
[----:B------:R1:W-:Y:S01]  /*14b7b0*/  STL [R1+0x470c], R62 ;  /* 0x00470c3e01007387 */ /* 0x0003e20000100800 */
[----:B------:R-:W4:Y:S02]  /*14b7c0*/  LDL.LU R64, [R1+0x4708] ;  /* 0x0047080001407983 */ /* 0x000f240000300800 */
[----:B------:R-:W4:Y:S02]  /*14b7d0*/  LDL.LU R63, [R1+0x4734] ;  /* 0x00473400013f7983 */ /* 0x000f240000300800 */
[----:B------:R1:W-:Y:S02]  /*14b7e0*/  STL [R1+0x46e8], R61 ;  /* 0x0046e83d01007387 */ /* 0x0003e40000100800 */
[----:B-1----:R-:W4:Y:S01]  /*14b7f0*/  LDL.LU R62, [R1+0x4710] ;  /* 0x00471000013e7983 */ /* 0x002f220000300800 */
[----:B------:R-:W4:Y:S02]  /*14b800*/  LDL.LU R61, [R1+0x473c] ;  /* 0x00473c00013d7983 */ /* 0x000f240000300800 */
[----:B------:R-:W-:Y:S01]  /*14b810*/  STL [R1+0x46e0], R59 ;  /* 0x0046e03b01007387 */ /* 0x000fe20000100800 */
[----:B------:R-:W-:-:S05]  /*14b820*/  IADD3 R60, P6, R60, R247, RZ ;  /* 0x000000f73c3c7210 */ /* 0x000fca0007fde0ff */
[----:B------:R1:W-:Y:S04]  /*14b830*/  STL [R1+0x4714], R60 ;  /* 0x0047143c01007387 */ /* 0x0003e80000100800 */
[----:B-1----:R-:W4:Y:S01]  /*14b840*/  LDL.LU R60, [R1+0x4744] ;  /* 0x00474400013c7983 */ /* 0x002f220000300800 */
[----:B------:R-:W4:Y:S02]  /*14b850*/  LDL.LU R69, [R1+0x4720] ;  /* 0x0047200001457983 */ /* 0x000f240000300800 */
[----:B--2---:R-:W-:-:S05]  /*14b860*/  IMAD.X R57, R57, 0x1, R3, P2 ;  /* 0x0000000139397824 */ /* 0x004fca00010e0603 */
[----:B------:R1:W-:Y:S04]  /*14b870*/  STL [R1+0x46f0], R57 ;  /* 0x0046f03901007387 */ /* 0x0003e80000100800 */
[----:B-1----:R-:W2:Y:S01]  /*14b880*/  LDL.LU R57, [R1+0x474c] ;  /* 0x00474c0001397983 */ /* 0x002ea20000300800 */
[----:B------:R-:W-:-:S04]  /*14b890*/  IADD3 R133, P2, R133, R247, RZ ;  /* 0x000000f785857210 */ /* 0x000fc80007f5e0ff */
[----:B------:R-:W-:Y:S01]  /*14b8a0*/  IADD3.X R134, R134, R3, RZ, P2, !PT ;  /* 0x0000000386867210 */ /* 0x000fe200017fe4ff */
[----:B---3--:R-:W-:Y:S01]  /*14b8b0*/  IMAD.X R52, R52, 0x1, R3, P3 ;  /* 0x0000000134347824 */ /* 0x008fe200018e0603 */
[----:B------:R-:W-:-:S04]  /*14b8c0*/  IADD3 R68, P3, R68, R247, RZ ;  /* 0x000000f744447210 */ /* 0x000fc80007f7e0ff */
[----:B------:R1:W-:Y:S04]  /*14b8d0*/  STL [R1+0x46f8], R52 ;  /* 0x0046f83401007387 */ /* 0x0003e80000100800 */
[----:B-1----:R-:W3:Y:S01]  /*14b8e0*/  LDL.LU R52, [R1+0x4728] ;  /* 0x0047280001347983 */ /* 0x002ee20000300800 */
[----:B----4-:R-:W-:Y:S02]  /*14b8f0*/  IADD3.X R55, R55, R3, RZ, P4, !PT ;  /* 0x0000000337377210 */ /* 0x010fe400027fe4ff */
[----:B------:R-:W-:-:S03]  /*14b900*/  IADD3 R65, P4, R65, R247, RZ ;  /* 0x000000f741417210 */ /* 0x000fc60007f9e0ff */
[----:B------:R1:W-:Y:S04]  /*14b910*/  STL [R1+0x4700], R55 ;  /* 0x0047003701007387 */ /* 0x0003e80000100800 */
[----:B-1----:R-:W4:Y:S01]  /*14b920*/  LDL.LU R55, [R1+0x4754] ;  /* 0x0047540001377983 */ /* 0x002f220000300800 */
[----:B------:R-:W4:Y:S02]  /*14b930*/  LDL.LU R66, [R1+0x4764] ;  /* 0x0047640001427983 */ /* 0x000f240000300800 */
[----:B------:R-:W-:Y:S02]  /*14b940*/  STL [R1+0x471c], R133 ;  /* 0x00471c8501007387 */ /* 0x000fe40000100800 */
[----:B------:R-:W-:Y:S01]  /*14b950*/  STL [R1+0x4724], R68 ;  /* 0x0047244401007387 */ /* 0x000fe20000100800 */
[----:B------:R-:W-:Y:S01]  /*14b960*/  STL [R1+0x472c], R65 ;  /* 0x00472c4101007387 */ /* 0x000fe20000100800 */
[--C-:B------:R-:W-:Y:S01]  /*14b970*/  IMAD.X R64, R64, 0x1, R3.reuse, P5 ;  /* 0x0000000140407824 */ /* 0x100fe200028e0603 */
[-C--:B------:R-:W-:Y:S01]  /*14b980*/  IADD3 R63, P5, R63, R247.reuse, RZ ;  /* 0x000000f73f3f7210 */ /* 0x080fe20007fbe0ff */
[----:B------:R-:W-:Y:S01]  /*14b990*/  IMAD.X R62, R62, 0x1, R3, P6 ;  /* 0x000000013e3e7824 */ /* 0x000fe200030e0603 */
[----:B------:R-:W-:-:S02]  /*14b9a0*/  IADD3 R61, P6, R61, R247, RZ ;  /* 0x000000f73d3d7210 */ /* 0x000fc40007fde0ff */
[----:B------:R-:W-:Y:S04]  /*14b9b0*/  STL [R1+0x4708], R64 ;  /* 0x0047084001007387 */ /* 0x000fe80000100800 */
[----:B------:R1:W-:Y:S01]  /*14b9c0*/  STL [R1+0x473c], R61 ;  /* 0x00473c3d01007387 */ /* 0x0003e20000100800 */
[----:B------:R-:W-:Y:S03]  /*14b9d0*/  STL [R1+0x4734], R63 ;  /* 0x0047343f01007387 */ /* 0x000fe60000100800 */
[----:B-1----:R-:W4:Y:S01]  /*14b9e0*/  LDL.LU R61, [R1+0x4730] ;  /* 0x00473000013d7983 */ /* 0x002f220000300800 */
[----:B------:R-:W-:Y:S01]  /*14b9f0*/  STL [R1+0x4710], R62 ;  /* 0x0047103e01007387 */ /* 0x000fe20000100800 */
[----:B------:R-:W-:Y:S01]  /*14ba00*/  IADD3 R60, P2, R60, R247, RZ ;  /* 0x000000f73c3c7210 */ /* 0x000fe20007f5e0ff */
[----:B------:R-:W-:-:S04]  /*14ba10*/  IMAD.X R69, R69, 0x1, R3, P3 ;  /* 0x0000000145457824 */ /* 0x000fc800018e0603 */
[----:B------:R1:W-:Y:S04]  /*14ba20*/  STL [R1+0x4744], R60 ;  /* 0x0047443c01007387 */ /* 0x0003e80000100800 */
[----:B-1----:R-:W4:Y:S01]  /*14ba30*/  LDL.LU R60, [R1+0x4738] ;  /* 0x00473800013c7983 */ /* 0x002f220000300800 */
[----:B--2---:R-:W-:-:S05]  /*14ba40*/  IADD3 R57, P3, R57, R247, RZ ;  /* 0x000000f739397210 */ /* 0x004fca0007f7e0ff */
[----:B------:R1:W-:Y:S04]  /*14ba50*/  STL [R1+0x474c], R57 ;  /* 0x00474c3901007387 */ /* 0x0003e80000100800 */
[----:B-1----:R-:W2:Y:S01]  /*14ba60*/  LDL.LU R57, [R1+0x4740] ;  /* 0x0047400001397983 */ /* 0x002ea20000300800 */
[----:B------:R-:W-:Y:S02]  /*14ba70*/  STL [R1+0x4718], R134 ;  /* 0x0047188601007387 */ /* 0x000fe40000100800 */
[----:B---3--:R-:W-:-:S05]  /*14ba80*/  IMAD.X R52, R52, 0x1, R3, P4 ;  /* 0x0000000134347824 */ /* 0x008fca00020e0603 */
[----:B------:R1:W-:Y:S04]  /*14ba90*/  STL [R1+0x4728], R52 ;  /* 0x0047283401007387 */ /* 0x0003e80000100800 */
[----:B-1----:R-:W3:Y:S01]  /*14baa0*/  LDL.LU R52, [R1+0x476c] ;  /* 0x00476c0001347983 */ /* 0x002ee20000300800 */
[----:B------:R-:W-:Y:S02]  /*14bab0*/  STL [R1+0x4720], R69 ;  /* 0x0047204501007387 */ /* 0x000fe40000100800 */
[----:B------:R-:W3:Y:S02]  /*14bac0*/  LDL.LU R65, [R1+0x4748] ;  /* 0x0047480001417983 */ /* 0x000ee40000300800 */
[----:B------:R-:W3:Y:S01]  /*14bad0*/  LDL.LU R63, [R1+0x4774] ;  /* 0x00477400013f7983 */ /* 0x000ee20000300800 */
[----:B------:R-:W3:Y:S01]  /*14bae0*/  LDL.LU R62, [R1+0x4750] ;  /* 0x00475000013e7983 */ /* 0x000ee20000300800 */
[----:B----4-:R-:W-:-:S05]  /*14baf0*/  IADD3 R55, P4, R55, R247, RZ ;  /* 0x000000f737377210 */ /* 0x010fca0007f9e0ff */
[----:B------:R1:W-:Y:S04]  /*14bb00*/  STL [R1+0x4754], R55 ;  /* 0x0047543701007387 */ /* 0x0003e80000100800 */
        /* <DEDUP_REMOVED lines=12> */
[----:B------:R-:W-:-:S03]  /*14bbd0*/  IADD3 R66, P6, R66, R247, RZ ;  /* 0x000000f742427210 */ /* 0x000fc60007fde0ff */
[----:B------:R-:W-:Y:S01]  /*14bbe0*/  STL [R1+0x475c], R131 ;  /* 0x00475c8301007387 */ /* 0x000fe20000100800 */
[--C-:B------:R-:W-:Y:S01]  /*14bbf0*/  IMAD.X R132, R132, 0x1, R3.reuse, P5 ;  /* 0x0000000184847824 */ /* 0x100fe200028e0603 */
[----:B---3--:R-:W-:Y:S02]  /*14bc00*/  IADD3 R52, P2, R52, R247, RZ ;  /* 0x000000f734347210 */ /* 0x008fe40007f5e0ff */
[----:B------:R-:W-:Y:S01]  /*14bc10*/  IADD3.X R65, R65, R3, RZ, P3, !PT ;  /* 0x0000000341417210 */ /* 0x000fe20001ffe4ff */
[----:B------:R-:W-:Y:S02]  /*14bc20*/  IMAD.X R62, R62, 0x1, R3, P4 ;  /* 0x000000013e3e7824 */ /* 0x000fe400020e0603 */
[----:B------:R1:W-:Y:S01]  /*14bc30*/  STL [R1+0x476c], R52 ;  /* 0x00476c3401007387 */ /* 0x0003e20000100800 */
[----:B------:R-:W-:-:S03]  /*14bc40*/  IADD3 R63, P3, R63, R247, RZ ;  /* 0x000000f73f3f7210 */ /* 0x000fc60007f7e0ff */
[----:B-1----:R-:W3:Y:S01]  /*14bc50*/  LDL.LU R52, [R1+0x4770] ;  /* 0x0047700001347983 */ /* 0x002ee20000300800 */
[----:B------:R-:W-:Y:S02]  /*14bc60*/  STL [R1+0x4764], R66 ;  /* 0x0047644201007387 */ /* 0x000fe40000100800 */
[----:B------:R-:W3:Y:S02]  /*14bc70*/  LDL.LU R64, [R1+0x47a4] ;  /* 0x0047a40001407983 */ /* 0x000ee40000300800 */
[----:B------:R-:W-:Y:S01]  /*14bc80*/  STL [R1+0x4748], R65 ;  /* 0x0047484101007387 */ /* 0x000fe20000100800 */
[----:B----4-:R-:W-:Y:S02]  /*14bc90*/  IADD3 R55, P4, R55, R247, RZ ;  /* 0x000000f737377210 */ /* 0x010fe40007f9e0ff */
[----:B------:R-:W-:-:S03]  /*14bca0*/  IADD3.X R67, R67, R3, RZ, P6, !PT ;  /* 0x0000000343437210 */ /* 0x000fc600037fe4ff */
[----:B------:R1:W-:Y:S01]  /*14bcb0*/  STL [R1+0x477c], R55 ;  /* 0x00477c3701007387 */ /* 0x0003e20000100800 */
[----:B------:R-:W-:Y:S03]  /*14bcc0*/  STL [R1+0x4774], R63 ;  /* 0x0047743f01007387 */ /* 0x000fe60000100800 */
[----:B-1----:R-:W3:Y:S01]  /*14bcd0*/  LDL.LU R55, [R1+0x4778] ;  /* 0x0047780001377983 */ /* 0x002ee20000300800 */
[----:B------:R-:W-:Y:S01]  /*14bce0*/  STL [R1+0x4750], R62 ;  /* 0x0047503e01007387 */ /* 0x000fe20000100800 */
[-C--:B------:R-:W-:Y:S02]  /*14bcf0*/  IADD3 R61, P5, R61, R247.reuse, RZ ;  /* 0x000000f73d3d7210 */ /* 0x080fe40007fbe0ff */
[----:B------:R-:W-:-:S05]  /*14bd00*/  IADD3 R60, P6, R60, R247, RZ ;  /* 0x000000f73c3c7210 */ /* 0x000fca0007fde0ff */
[----:B------:R1:W-:Y:S01]  /*14bd10*/  STL [R1+0x478c], R60 ;  /* 0x00478c3c01007387 */ /* 0x0003e20000100800 */
[----:B------:R-:W-:Y:S03]  /*14bd20*/  STL [R1+0x4784], R61 ;  /* 0x0047843d01007387 */ /* 0x000fe60000100800 */
[----:B-1----:R-:W4:Y:S01]  /*14bd30*/  LDL.LU R60, [R1+0x4780] ;  /* 0x00478000013c7983 */ /* 0x002f220000300800 */
[----:B------:R-:W-:Y:S02]  /*14bd40*/  STL [R1+0x4758], R132 ;  /* 0x0047588401007387 */ /* 0x000fe40000100800 */
[----:B------:R-:W4:Y:S02]  /*14bd50*/  LDL.LU R62, [R1+0x47ac] ;  /* 0x0047ac00013e7983 */ /* 0x000f240000300800 */
[----:B--2---:R-:W-:-:S05]  /*14bd60*/  IMAD.X R57, R57, 0x1, R3, P2 ;  /* 0x0000000139397824 */ /* 0x004fca00010e0603 */
[----:B------:R1:W-:Y:S04]  /*14bd70*/  STL [R1+0x4768], R57 ;  /* 0x0047683901007387 */ /* 0x0003e80000100800 */
[----:B-1----:R-:W2:Y:S01]  /*14bd80*/  LDL.LU R57, [R1+0x4788] ;  /* 0x0047880001397983 */ /* 0x002ea20000300800 */
[----:B------:R-:W-:Y:S02]  /*14bd90*/  STL [R1+0x4760], R67 ;  /* 0x0047604301007387 */ /* 0x000fe40000100800 */
[----:B------:R-:W2:Y:S01]  /*14bda0*/  LDL.LU R63, [R1+0x47b4] ;  /* 0x0047b400013f7983 */ /* 0x000ea20000300800 */
[----:B------:R-:W-:Y:S01]  /*14bdb0*/  IADD3 R226, P2, R226, R247, RZ ;  /* 0x000000f7e2e27210 */ /* 0x000fe20007f5e0ff */
[----:B---3--:R-:W-:-:S05]  /*14bdc0*/  IMAD.X R52, R52, 0x1, R3, P3 ;  /* 0x0000000134347824 */ /* 0x008fca00018e0603 */
[----:B------:R1:W-:Y:S01]  /*14bdd0*/  STL [R1+0x4770], R52 ;  /* 0x0047703401007387 */ /* 0x0003e20000100800 */
[----:B------:R-:W-:-:S03]  /*14bde0*/  IADD3 R129, P3, R129, R247, RZ ;  /* 0x000000f781817210 */ /* 0x000fc60007f7e0ff */
[----:B-1----:R-:W3:Y:S01]  /*14bdf0*/  LDL.LU R52, [R1+0x47bc] ;  /* 0x0047bc0001347983 */ /* 0x002ee20000300800 */
[----:B------:R-:W3:Y:S02]  /*14be00*/  LDL.LU R65, [R1+0x47a0] ;  /* 0x0047a00001417983 */ /* 0x000ee40000300800 */
[----:B------:R-:W3:Y:S01]  /*14be10*/  LDL.LU R61, [R1+0x47c4] ;  /* 0x0047c400013d7983 */ /* 0x000ee20000300800 */
[----:B------:R-:W-:Y:S01]  /*14be20*/  IADD3.X R55, R55, R3, RZ, P4, !PT ;  /* 0x0000000337377210 */ /* 0x000fe200027fe4ff */
[----:B------:R-:W-:-:S04]  /*14be30*/  IADD3 R64, P4, R64, R247, RZ ;  /* 0x000000f740407210 */ /* 0x000fc80007f9e0ff */
[----:B------:R1:W-:Y:S04]  /*14be40*/  STL [R1+0x4778], R55 ;  /* 0x0047783701007387 */ /* 0x0003e80000100800 */
[----:B-1----:R-:W3:Y:S01]  /*14be50*/  LDL.LU R55, [R1+0x47cc] ;  /* 0x0047cc0001377983 */ /* 0x002ee20000300800 */
[----:B------:R-:W-:Y:S02]  /*14be60*/  STL [R1+0x4794], R226 ;  /* 0x004794e201007387 */ /* 0x000fe40000100800 */
[----:B----4-:R-:W-:Y:S01]  /*14be70*/  IMAD.X R60, R60, 0x1, R3, P5 ;  /* 0x000000013c3c7824 */ /* 0x010fe200028e0603 */
[----:B------:R-:W-:-:S04]  /*14be80*/  IADD3 R62, P5, R62, R247, RZ ;  /* 0x000000f73e3e7210 */ /* 0x000fc80007fbe0ff */
[----:B------:R1:W-:Y:S04]  /*14be90*/  STL [R1+0x4780], R60 ;  /* 0x0047803c01007387 */ /* 0x0003e80000100800 */
[----:B-1----:R-:W4:Y:S01]  /*14bea0*/  LDL.LU R60, [R1+0x47a8] ;  /* 0x0047a800013c7983 */ /* 0x002f220000300800 */
[----:B------:R-:W-:Y:S02]  /*14beb0*/  STL [R1+0x479c], R129 ;  /* 0x00479c8101007387 */ /* 0x000fe40000100800 */
[----:B------:R-:W-:Y:S02]  /*14bec0*/  STL [R1+0x47a4], R64 ;  /* 0x0047a44001007387 */ /* 0x000fe40000100800 */
[----:B--2---:R-:W-:-:S05]  /*14bed0*/  IMAD.X R57, R57, 0x1, R3, P6 ;  /* 0x0000000139397824 */ /* 0x004fca00030e0603 */
[----:B------:R1:W-:Y:S01]  /*14bee0*/  STL [R1+0x4788], R57 ;  /* 0x0047883901007387 */ /* 0x0003e20000100800 */
[----:B------:R2:W-:Y:S03]  /*14bef0*/  STL [R1+0x47ac], R62 ;  /* 0x0047ac3e01007387 */ /* 0x0005e60000100800 */
[----:B-1----:R-:W4:Y:S01]  /*14bf00*/  LDL.LU R57, [R1+0x47b0] ;  /* 0x0047b00001397983 */ /* 0x002f220000300800 */
[----:B------:R-:W-:Y:S02]  /*14bf10*/  IADD3.X R227, R227, R3, RZ, P2, !PT ;  /* 0x00000003e3e37210 */ /* 0x000fe400017fe4ff */
[-C--:B------:R-:W-:Y:S01]  /*14bf20*/  IADD3 R63, P6, R63, R247.reuse, RZ ;  /* 0x000000f73f3f7210 */ /* 0x080fe20007fde0ff */
[--C-:B------:R-:W-:Y:S01]  /*14bf30*/  IMAD.X R130, R130, 0x1, R3.reuse, P3 ;  /* 0x0000000182827824 */ /* 0x100fe200018e0603 */
[----:B--2---:R-:W2:Y:S01]  /*14bf40*/  LDL.LU R62, [R1+0x47e4] ;  /* 0x0047e400013e7983 */ /* 0x004ea20000300800 */
[-C--:B---3--:R-:W-:Y:S01]  /*14bf50*/  IADD3 R52, P2, R52, R247.reuse, RZ ;  /* 0x000000f734347210 */ /* 0x088fe20007f5e0ff */
[----:B------:R-:W-:Y:S01]  /*14bf60*/  IMAD.X R65, R65, 0x1, R3, P4 ;  /* 0x0000000141417824 */ /* 0x000fe200020e0603 */
[----:B------:R-:W-:-:S03]  /*14bf70*/  IADD3 R61, P3, R61, R247, RZ ;  /* 0x000000f73d3d7210 */ /* 0x000fc60007f7e0ff */
[----:B------:R1:W-:Y:S01]  /*14bf80*/  STL [R1+0x47bc], R52 ;  /* 0x0047bc3401007387 */ /* 0x0003e20000100800 */
[----:B------:R-:W-:Y:S03]  /*14bf90*/  STL [R1+0x47b4], R63 ;  /* 0x0047b43f01007387 */ /* 0x000fe60000100800 */
[----:B-1----:R-:W3:Y:S01]  /*14bfa0*/  LDL.LU R52, [R1+0x47b8] ;  /* 0x0047b80001347983 */ /* 0x002ee20000300800 */
[----:B------:R-:W-:Y:S02]  /*14bfb0*/  STL [R1+0x4790], R227 ;  /* 0x004790e301007387 */ /* 0x000fe40000100800 */
[----:B------:R-:W-:Y:S01]  /*14bfc0*/  STL [R1+0x47c4], R61 ;  /* 0x0047c43d01007387 */ /* 0x000fe20000100800 */
[----:B------:R-:W-:-:S05]  /*14bfd0*/  IADD3 R55, P4, R55, R247, RZ ;  /* 0x000000f737377210 */ /* 0x000fca0007f9e0ff */
[----:B------:R1:W-:Y:S04]  /*14bfe0*/  STL [R1+0x47cc], R55 ;  /* 0x0047cc3701007387 */ /* 0x0003e80000100800 */
[----:B-1----:R-:W2:Y:S01]  /*14bff0*/  LDL.LU R55, [R1+0x47c0] ;  /* 0x0047c00001377983 */ /* 0x002ea20000300800 */
[----:B------:R-:W-:Y:S02]  /*14c000*/  STL [R1+0x4798], R130 ;  /* 0x0047988201007387 */ /* 0x000fe40000100800 */
[----:B------:R-:W2:Y:S01]  /*14c010*/  LDL.LU R61, [R1+0x47ec] ;  /* 0x0047ec00013d7983 */ /* 0x000ea20000300800 */
[----:B----4-:R-:W-:-:S05]  /*14c020*/  IADD3.X R60, R60, R3, RZ, P5, !PT ;  /* 0x000000033c3c7210 */ /* 0x010fca0002ffe4ff */
[----:B------:R1:W-:Y:S04]  /*14c030*/  STL [R1+0x47a8], R60 ;  /* 0x0047a83c01007387 */ /* 0x0003e80000100800 */
[----:B-1----:R-:W4:Y:S01]  /*14c040*/  LDL.LU R60, [R1+0x47c8] ;  /* 0x0047c800013c7983 */ /* 0x002f220000300800 */
[----:B------:R-:W-:Y:S02]  /*14c050*/  STL [R1+0x47a0], R65 ;  /* 0x0047a04101007387 */ /* 0x000fe40000100800 */
[----:B------:R-:W4:Y:S02]  /*14c060*/  LDL.LU R251, [R1+0x47f4] ;  /* 0x0047f40001fb7983 */ /* 0x000f240000300800 */
[----:B------:R-:W-:-:S05]  /*14c070*/  IMAD.X R57, R57, 0x1, R3, P6 ;  /* 0x0000000139397824 */ /* 0x000fca00030e0603 */
[----:B------:R1:W-:Y:S04]  /*14c080*/  STL [R1+0x47b0], R57 ;  /* 0x0047b03901007387 */ /* 0x0003e80000100800 */
[----:B-1----:R-:W4:Y:S01]  /*14c090*/  LDL.LU R57, [R1+0x47fc] ;  /* 0x0047fc0001397983 */ /* 0x002f220000300800 */
[-C--:B------:R-:W-:Y:S01]  /*14c0a0*/  IADD3 R224, P5, R224, R247.reuse, RZ ;  /* 0x000000f7e0e07210 */ /* 0x080fe20007fbe0ff */
[----:B------:R-:W4:Y:S02]  /*14c0b0*/  LDL.LU R63, [R1+0x47e0] ;  /* 0x0047e000013f7983 */ /* 0x000f240000300800 */
[----:B------:R-:W4:Y:S01]  /*14c0c0*/  LDL.LU R246, [R1+0x4804] ;  /* 0x0048040001f67983 */ /* 0x000f220000300800 */
[----:B------:R-:W-:Y:S01]  /*14c0d0*/  IADD3 R127, P6, R127, R247, RZ ;  /* 0x000000f77f7f7210 */ /* 0x000fe20007fde0ff */
[----:B------:R-:W-:-:S02]  /*14c0e0*/  IMAD.X R225, R225, 0x1, R3, P5 ;  /* 0x00000001e1e17824 */ /* 0x000fc400028e0603 */
[----:B---3--:R-:W-:Y:S01]  /*14c0f0*/  IMAD.X R52, R52, 0x1, R3, P2 ;  /* 0x0000000134347824 */ /* 0x008fe200010e0603 */
[----:B--2---:R-:W-:-:S04]  /*14c100*/  IADD3 R62, P2, R62, R247, RZ ;  /* 0x000000f73e3e7210 */ /* 0x004fc80007f5e0ff */
[----:B------:R1:W-:Y:S04]  /*14c110*/  STL [R1+0x47b8], R52 ;  /* 0x0047b83401007387 */ /* 0x0003e80000100800 */
[----:B-1----:R-:W2:Y:S01]  /*14c120*/  LDL.LU R52, [R1+0x480c] ;  /* 0x00480c0001347983 */ /* 0x002ea20000300800 */
[----:B------:R-:W-:Y:S01]  /*14c130*/  STL [R1+0x47d4], R224 ;  /* 0x0047d4e001007387 */ /* 0x000fe20000100800 */
[----:B------:R-:W-:Y:S02]  /*14c140*/  IADD3.X R55, R55, R3, RZ, P3, !PT ;  /* 0x0000000337377210 */ /* 0x000fe40001ffe4ff */
[----:B------:R-:W-:-:S03]  /*14c150*/  IADD3 R61, P3, R61, R247, RZ ;  /* 0x000000f73d3d7210 */ /* 0x000fc60007f7e0ff */
[----:B------:R1:W-:Y:S04]  /*14c160*/  STL [R1+0x47c0], R55 ;  /* 0x0047c03701007387 */ /* 0x0003e80000100800 */
[----:B-1----:R-:W3:Y:S01]  /*14c170*/  LDL.LU R55, [R1+0x47e8] ;  /* 0x0047e80001377983 */ /* 0x002ee20000300800 */
[----:B------:R-:W-:Y:S02]  /*14c180*/  STL [R1+0x47dc], R127 ;  /* 0x0047dc7f01007387 */ /* 0x000fe40000100800 */
[----:B------:R-:W-:Y:S02]  /*14c190*/  STL [R1+0x47e4], R62 ;  /* 0x0047e43e01007387 */ /* 0x000fe40000100800 */
[----:B------:R1:W-:Y:S02]  /*14c1a0*/  STL [R1+0x47ec], R61 ;  /* 0x0047ec3d01007387 */ /* 0x0003e40000100800 */
[----:B-1----:R-:W3:Y:S01]  /*14c1b0*/  LDL.LU R61, [R1+0x47f0] ;  /* 0x0047f000013d7983 */ /* 0x002ee20000300800 */
[----:B----4-:R-:W-:Y:S01]  /*14c1c0*/  IMAD.X R60, R60, 0x1, R3, P4 ;  /* 0x000000013c3c7824 */ /* 0x010fe200020e0603 */
[----:B------:R-:W-:-:S04]  /*14c1d0*/  IADD3 R251, P4, R251, R247, RZ ;  /* 0x000000f7fbfb7210 */ /* 0x000fc80007f9e0ff */
[----:B------:R1:W-:Y:S04]  /*14c1e0*/  STL [R1+0x47c8], R60 ;  /* 0x0047c83c01007387 */ /* 0x0003e80000100800 */
[----:B-1----:R-:W4:Y:S01]  /*14c1f0*/  LDL.LU R60, [R1+0x4824] ;  /* 0x00482400013c7983 */ /* 0x002f220000300800 */
[----:B------:R-:W-:-:S05]  /*14c200*/  IADD3 R57, P5, R57, R247, RZ ;  /* 0x000000f739397210 */ /* 0x000fca0007fbe0ff */
[----:B------:R1:W-:Y:S01]  /*14c210*/  STL [R1+0x47fc], R57 ;  /* 0x0047fc3901007387 */ /* 0x0003e20000100800 */
[----:B------:R-:W-:Y:S03]  /*14c220*/  STL [R1+0x47f4], R251 ;  /* 0x0047f4fb01007387 */ /* 0x000fe60000100800 */
[----:B-1----:R-:W4:Y:S01]  /*14c230*/  LDL.LU R57, [R1+0x47f8] ;  /* 0x0047f80001397983 */ /* 0x002f220000300800 */
[----:B------:R-:W-:Y:S01]  /*14c240*/  IADD3.X R128, R128, R3, RZ, P6, !PT ;  /* 0x0000000380807210 */ /* 0x000fe200037fe4ff */
[-C--:B------:R-:W-:Y:S02]  /*14c250*/  IADD3 R246, P6, R246, R247.reuse, RZ ;  /* 0x000000f7f6f67210 */ /* 0x080fe40007fde0ff */
[----:B------:R-:W-:Y:S01]  /*14c260*/  IMAD.X R63, R63, 0x1, R3, P2 ;  /* 0x000000013f3f7824 */ /* 0x000fe200010e0603 */
[----:B------:R-:W-:Y:S02]  /*14c270*/  STL [R1+0x47d0], R225 ;  /* 0x0047d0e101007387 */ /* 0x000fe40000100800 */
[----:B------:R-:W-:Y:S01]  /*14c280*/  STL [R1+0x4804], R246 ;  /* 0x004804f601007387 */ /* 0x000fe20000100800 */
[----:B--2---:R-:W-:-:S05]  /*14c290*/  IADD3 R52, P2, R52, R247, RZ ;  /* 0x000000f734347210 */ /* 0x004fca0007f5e0ff */
[----:B------:R1:W-:Y:S04]  /*14c2a0*/  STL [R1+0x480c], R52 ;  /* 0x00480c3401007387 */ /* 0x0003e80000100800 */
[----:B-1----:R-:W2:Y:S01]  /*14c2b0*/  LDL.LU R52, [R1+0x482c] ;  /* 0x00482c0001347983 */ /* 0x002ea20000300800 */
[----:B------:R-:W-:Y:S02]  /*14c2c0*/  STL [R1+0x47d8], R128 ;  /* 0x0047d88001007387 */ /* 0x000fe40000100800 */
[----:B---3--:R-:W-:-:S05]  /*14c2d0*/  IMAD.X R55, R55, 0x1, R3, P3 ;  /* 0x0000000137377824 */ /* 0x008fca00018e0603 */
[----:B------:R1:W-:Y:S01]  /*14c2e0*/  STL [R1+0x47e8], R55 ;  /* 0x0047e83701007387 */ /* 0x0003e20000100800 */
[----:B------:R-:W-:Y:S02]  /*14c2f0*/  IADD3 R222, P3, R222, R247, RZ ;  /* 0x000000f7dede7210 */ /* 0x000fe40007f7e0ff */
[----:B------:R-:W-:Y:S01]  /*14c300*/  IADD3.X R61, R61, R3, RZ, P4, !PT ;  /* 0x000000033d3d7210 */ /* 0x000fe200027fe4ff */
[----:B-1----:R-:W3:Y:S01]  /*14c310*/  LDL.LU R55, [R1+0x4808] ;  /* 0x0048080001377983 */ /* 0x002ee20000300800 */
[----:B------:R-:W2:Y:S02]  /*14c320*/  LDL.LU R252, [R1+0x4834] ;  /* 0x0048340001fc7983 */ /* 0x000ea40000300800 */
[----:B------:R-:W-:Y:S02]  /*14c330*/  STL [R1+0x47e0], R63 ;  /* 0x0047e03f01007387 */ /* 0x000fe40000100800 */
[----:B------:R-:W2:Y:S01]  /*14c340*/  LDL.LU R251, [R1+0x483c] ;  /* 0x00483c0001fb7983 */ /* 0x000ea20000300800 */
[----:B------:R-:W2:Y:S01]  /*14c350*/  LDL.LU R246, [R1+0x4844] ;  /* 0x0048440001f67983 */ /* 0x000ea20000300800 */
[----:B------:R1:W-:Y:S01]  /*14c360*/  STL [R1+0x47f0], R61 ;  /* 0x0047f03d01007387 */ /* 0x0003e20000100800 */
[----:B------:R-:W-:-:S02]  /*14c370*/  IADD3 R125, P4, R125, R247, RZ ;  /* 0x000000f77d7d7210 */ /* 0x000fc40007f9e0ff */
[----:B-1----:R-:W2:Y:S01]  /*14c380*/  LDL.LU R61, [R1+0x4820] ;  /* 0x00482000013d7983 */ /* 0x002ea20000300800 */
[----:B----4-:R-:W-:Y:S01]  /*14c390*/  IMAD.X R57, R57, 0x1, R3, P5 ;  /* 0x0000000139397824 */ /* 0x010fe200028e0603 */
[----:B------:R-:W-:-:S04]  /*14c3a0*/  IADD3 R60, P5, R60, R247, RZ ;  /* 0x000000f73c3c7210 */ /* 0x000fc80007fbe0ff */
[----:B------:R1:W-:Y:S04]  /*14c3b0*/  STL [R1+0x47f8], R57 ;  /* 0x0047f83901007387 */ /* 0x0003e80000100800 */
[----:B-1----:R-:W4:Y:S01]  /*14c3c0*/  LDL.LU R57, [R1+0x484c] ;  /* 0x00484c0001397983 */ /* 0x002f220000300800 */
[----:B------:R-:W-:Y:S02]  /*14c3d0*/  STL [R1+0x4814], R222 ;  /* 0x004814de01007387 */ /* 0x000fe40000100800 */
[----:B------:R-:W2:Y:S02]  /*14c3e0*/  LDL.LU R247, [R1+0x4800] ;  /* 0x0048000001f77983 */ /* 0x000ea40000300800 */
[----:B--2---:R-:W-:-:S05]  /*14c3f0*/  IMAD.X R247, R247, 0x1, R3, P6 ;  /* 0x00000001f7f77824 */ /* 0x004fca00030e0603 */
[----:B------:R1:W-:Y:S02]  /*14c400*/  STL [R1+0x4800], R247 ;  /* 0x004800f701007387 */ /* 0x0003e40000100800 */
[----:B-1----:R-:W-:-:S05]  /*14c410*/  MOV R247, c[0x0][0x18c] ;  /* 0x0000630000f77a02 */ /* 0x002fca0000000f00 */
[----:B------:R-:W-:-:S04]  /*14c420*/  IMAD.SHL.U32 R247, R247, 0x80, RZ ;  /* 0x00000080f7f77824 */ /* 0x000fc800078e00ff */
[----:B------:R-:W-:Y:S01]  /*14c430*/  IMAD.SHL.U32 R247, R247, 0x4, RZ ;  /* 0x00000004f7f77824 */ /* 0x000fe200078e00ff */
[----:B------:R-:W-:Y:S04]  /*14c440*/  STL [R1+0x481c], R125 ;  /* 0x00481c7d01007387 */ /* 0x000fe80000100800 */
[----:B------:R-:W-:-:S05]  /*14c450*/  IADD3 R52, P6, R52, R247, RZ ;  /* 0x000000f734347210 */ /* 0x000fca0007fde0ff */
[----:B------:R1:W-:Y:S04]  /*14c460*/  STL [R1+0x482c], R52 ;  /* 0x00482c3401007387 */ /* 0x0003e80000100800 */
[----:B-1----:R-:W2:Y:S01]  /*14c470*/  LDL.LU R52, [R1+0x4828] ;  /* 0x0048280001347983 */ /* 0x002ea20000300800 */
[----:B---3--:R-:W-:Y:S01]  /*14c480*/  IADD3.X R55, R55, R3, RZ, P2, !PT ;  /* 0x0000000337377210 */ /* 0x008fe200017fe4ff */
[-C--:B------:R-:W-:Y:S02]  /*14c490*/  IADD3 R252, P2, R252, R247.reuse, RZ ;  /* 0x000000f7fcfc7210 */ /* 0x080fe40007f5e0ff */
[--C-:B------:R-:W-:Y:S01]  /*14c4a0*/  IMAD.X R223, R223, 0x1, R3.reuse, P3 ;  /* 0x00000001dfdf7824 */ /* 0x100fe200018e0603 */
[-C--:B------:R-:W-:Y:S01]  /*14c4b0*/  IADD3 R251, P3, R251, R247.reuse, RZ ;  /* 0x000000f7fbfb7210 */ /* 0x080fe20007f7e0ff */
[----:B------:R-:W-:Y:S01]  /*14c4c0*/  STL [R1+0x4824], R60 ;  /* 0x0048243c01007387 */ /* 0x000fe20000100800 */
[----:B------:R1:W-:Y:S02]  /*14c4d0*/  STL [R1+0x4808], R55 ;  /* 0x0048083701007387 */ /* 0x0003e40000100800 */
[----:B------:R-:W-:Y:S01]  /*14c4e0*/  IMAD.X R126, R126, 0x1, R3, P4 ;  /* 0x000000017e7e7824 */ /* 0x000fe200020e0603 */
[----:B------:R-:W-:-:S02]  /*14c4f0*/  IADD3 R246, P4, R246, R247, RZ ;  /* 0x000000f7f6f67210 */ /* 0x000fc40007f9e0ff */
[----:B------:R-:W-:Y:S01]  /*14c500*/  IADD3.X R61, R61, R3, RZ, P5, !PT ;  /* 0x000000033d3d7210 */ /* 0x000fe20002ffe4ff */
[-C--:B----4-:R-:W-:Y:S01]  /*14c510*/  IADD3 R57, P5, R57, R247.reuse, RZ ;  /* 0x000000f739397210 */ /* 0x090fe20007fbe0ff */
[----:B-1----:R-:W3:Y:S01]  /*14c520*/  LDL.LU R55, [R1+0x4864] ;  /* 0x0048640001377983 */ /* 0x002ee20000300800 */
[----:B------:R-:W-:Y:S02]  /*14c530*/  STL [R1+0x4834], R252 ;  /* 0x004834fc01007387 */ /* 0x000fe40000100800 */
[----:B------:R1:W-:Y:S02]  /*14c540*/  STL [R1+0x483c], R251 ;  /* 0x00483cfb01007387 */ /* 0x0003e40000100800 */
[----:B-1----:R-:W4:Y:S01]  /*14c550*/  LDL.LU R251, [R1+0x486c] ;  /* 0x00486c0001fb7983 */ /* 0x002f220000300800 */
[----:B------:R-:W-:Y:S02]  /*14c560*/  STL [R1+0x4810], R223 ;  /* 0x004810df01007387 */ /* 0x000fe40000100800 */
[----:B------:R-:W-:Y:S02]  /*14c570*/  STL [R1+0x4844], R246 ;  /* 0x004844f601007387 */ /* 0x000fe40000100800 */
[----:B------:R-:W3:Y:S01]  /*14c580*/  LDL.LU R252, [R1+0x4874] ;  /* 0x0048740001fc7983 */ /* 0x000ee20000300800 */
[----:B------:R1:W-:Y:S04]  /*14c590*/  STL [R1+0x484c], R57 ;  /* 0x00484c3901007387 */ /* 0x0003e80000100800 */
[----:B-1----:R-:W3:Y:S01]  /*14c5a0*/  LDL.LU R57, [R1+0x4860] ;  /* 0x0048600001397983 */ /* 0x002ee20000300800 */
[----:B------:R-:W-:Y:S02]  /*14c5b0*/  STL [R1+0x4818], R126 ;  /* 0x0048187e01007387 */ /* 0x000fe40000100800 */
[----:B------:R-:W-:Y:S02]  /*14c5c0*/  STL [R1+0x4820], R61 ;  /* 0x0048203d01007387 */ /* 0x000fe40000100800 */
[----:B------:R-:W3:Y:S02]  /*14c5d0*/  LDL.LU R246, [R1+0x4868] ;  /* 0x0048680001f67983 */ /* 0x000ee40000300800 */
[----:B--2---:R-:W-:Y:S01]  /*14c5e0*/  IMAD.X R52, R52, 0x1, R3, P6 ;  /* 0x0000000134347824 */ /* 0x004fe200030e0603 */
[----:B------:R-:W-:-:S04]  /*14c5f0*/  IADD3 R220, P6, R220, R247, RZ ;  /* 0x000000f7dcdc7210 */ /* 0x000fc80007fde0ff */
[----:B------:R1:W-:Y:S04]  /*14c600*/  STL [R1+0x4828], R52 ;  /* 0x0048283401007387 */ /* 0x0003e80000100800 */
[----:B-1----:R-:W2:Y:S01]  /*14c610*/  LDL.LU R52, [R1+0x4870] ;  /* 0x0048700001347983 */ /* 0x002ea20000300800 */
[----:B------:R-:W2:Y:S02]  /*14c620*/  LDL.LU R247, [R1+0x4830] ;  /* 0x0048300001f77983 */ /* 0x000ea40000300800 */
[----:B--2---:R-:W-:-:S05]  /*14c630*/  IMAD.X R247, R247, 0x1, R3, P2 ;  /* 0x00000001f7f77824 */ /* 0x004fca00010e0603 */
[----:B------:R1:W-:Y:S02]  /*14c640*/  STL [R1+0x4830], R247 ;  /* 0x004830f701007387 */ /* 0x0003e40000100800 */
[----:B-1----:R-:W-:-:S05]  /*14c650*/  MOV R247, c[0x0][0x18c] ;  /* 0x0000630000f77a02 */ /* 0x002fca0000000f00 */
[----:B------:R-:W-:-:S04]  /*14c660*/  IMAD.SHL.U32 R247, R247, 0x80, RZ ;  /* 0x00000080f7f77824 */ /* 0x000fc800078e00ff */
[----:B------:R-:W-:-:S05]  /*14c670*/  IMAD.SHL.U32 R247, R247, 0x4, RZ ;  /* 0x00000004f7f77824 */ /* 0x000fca00078e00ff */
[----:B------:R-:W-:Y:S02]  /*14c680*/  IADD3 R123, P2, R123, R247, RZ ;  /* 0x000000f77b7b7210 */ /* 0x000fe40007f5e0ff */
[----:B------:R-:W2:Y:S02]  /*14c690*/  LDL.LU R247, [R1+0x4838] ;  /* 0x0048380001f77983 */ /* 0x000ea40000300800 */
[----:B--2---:R-:W-:-:S05]  /*14c6a0*/  IADD3.X R247, R247, R3, RZ, P3, !PT ;  /* 0x00000003f7f77210 */ /* 0x004fca0001ffe4ff */
[----:B------:R1:W-:Y:S02]  /*14c6b0*/  STL [R1+0x4838], R247 ;  /* 0x004838f701007387 */ /* 0x0003e40000100800 */
[----:B-1----:R-:W-:-:S04]  /*14c6c0*/  IMAD.MOV.U32 R247, RZ, RZ, c[0x0][0x18c] ;  /* 0x00006300fff77624 */ /* 0x002fc800078e00ff */
[----:B------:R-:W-:-:S05]  /*14c6d0*/  IMAD.SHL.U32 R247, R247, 0x80, RZ ;  /* 0x00000080f7f77824 */ /* 0x000fca00078e00ff */
[----:B------:R-:W-:Y:S01]  /*14c6e0*/  SHF.L.U32 R247, R247, 0x2, RZ ;  /* 0x00000002f7f77819 */ /* 0x000fe200000006ff */
[----:B------:R-:W-:Y:S03]  /*14c6f0*/  STL [R1+0x4854], R220 ;  /* 0x004854dc01007387 */ /* 0x000fe60000100800 */
[----:B---3--:R-:W-:Y:S02]  /*14c700*/  IADD3 R55, P3, R55, R247, RZ ;  /* 0x000000f737377210 */ /* 0x008fe40007f7e0ff */
[----:B------:R-:W2:Y:S02]  /*14c710*/  LDL.LU R247, [R1+0x4840] ;  /* 0x0048400001f77983 */ /* 0x000ea40000300800 */
[----:B--2---:R-:W-:-:S05]  /*14c720*/  IMAD.X R247, R247, 0x1, R3, P4 ;  /* 0x00000001f7f77824 */ /* 0x004fca00020e0603 */
[----:B------:R1:W-:Y:S02]  /*14c730*/  STL [R1+0x4840], R247 ;  /* 0x004840f701007387 */ /* 0x0003e40000100800 */
[----:B-1----:R-:W-:-:S05]  /*14c740*/  IMAD.MOV.U32 R247, RZ, RZ, c[0x0][0x18c] ;  /* 0x00006300fff77624 */ /* 0x002fca00078e00ff */
[----:B------:R-:W-:-:S05]  /*14c750*/  SHF.L.U32 R247, R247, 0x7, RZ ;  /* 0x00000007f7f77819 */ /* 0x000fca00000006ff */
[----:B------:R-:W-:Y:S01]  /*14c760*/  IMAD.SHL.U32 R247, R247, 0x4, RZ ;  /* 0x00000004f7f77824 */ /* 0x000fe200078e00ff */
[----:B------:R-:W-:Y:S04]  /*14c770*/  STL [R1+0x485c], R123 ;  /* 0x00485c7b01007387 */ /* 0x000fe80000100800 */
[----:B----4-:R-:W-:-:S05]  /*14c780*/  IADD3 R251, P4, R251, R247, RZ ;  /* 0x000000f7fbfb7210 */ /* 0x010fca0007f9e0ff */
[----:B------:R1:W-:Y:S04]  /*14c790*/  STL [R1+0x486c], R251 ;  /* 0x00486cfb01007387 */ /* 0x0003e80000100800 */
[----:B-1----:R1:W5:Y:S01]  /*14c7a0*/  LDL.LU R251, [R1+0x60a4] ;  /* 0x0060a40001fb7983 */ /* 0x0023620000300800 */
[----:B------:R-:W2:Y:S02]  /*14c7b0*/  LDL.LU R247, [R1+0x4848] ;  /* 0x0048480001f77983 */ /* 0x000ea40000300800 */
[----:B------:R-:W-:Y:S01]  /*14c7c0*/  STL [R1+0x4864], R55 ;  /* 0x0048643701007387 */ /* 0x000fe20000100800 */
[-C--:B------:R-:W-:Y:S02]  /*14c7d0*/  IADD3.X R246, R246, R3.reuse, RZ, P4, !PT ;  /* 0x00000003f6f67210 */ /* 0x080fe400027fe4ff */
[----:B------:R-:W-:Y:S01]  /*14c7e0*/  IADD3.X R221, R221, R3, RZ, P6, !PT ;  /* 0x00000003dddd7210 */ /* 0x000fe200037fe4ff */
[----:B------:R-:W-:-:S02]  /*14c7f0*/  IMAD.X R57, R57, 0x1, R3, P3 ;  /* 0x0000000139397824 */ /* 0x000fc400018e0603 */
[--C-:B------:R-:W-:Y:S01]  /*14c800*/  IMAD.X R124, R124, 0x1, R3.reuse, P2 ;  /* 0x000000017c7c7824 */ /* 0x100fe200010e0603 */
[----:B------:R-:W-:Y:S01]  /*14c810*/  ISETP.GT.AND P2, PT, R116, 0x33, PT ;  /* 0x000000337400780c */ /* 0x000fe20003f44270 */
[----:B--2---:R-:W-:-:S05]  /*14c820*/  IMAD.X R247, R247, 0x1, R3, P5 ;  /* 0x00000001f7f77824 */ /* 0x004fca00028e0603 */
[----:B------:R2:W-:Y:S02]  /*14c830*/  STL [R1+0x4848], R247 ;  /* 0x004848f701007387 */ /* 0x0005e40000100800 */
[----:B--2---:R-:W-:-:S05]  /*14c840*/  MOV R247, c[0x0][0x18c] ;  /* 0x0000630000f77a02 */ /* 0x004fca0000000f00 */
[----:B------:R-:W-:-:S04]  /*14c850*/  IMAD.SHL.U32 R247, R247, 0x80, RZ ;  /* 0x00000080f7f77824 */ /* 0x000fc800078e00ff */
[----:B------:R-:W-:-:S05]  /*14c860*/  IMAD.SHL.U32 R247, R247, 0x4, RZ ;  /* 0x00000004f7f77824 */ /* 0x000fca00078e00ff */
[----:B------:R-:W-:-:S05]  /*14c870*/  IADD3 R252, P5, R252, R247, RZ ;  /* 0x000000f7fcfc7210 */ /* 0x000fca0007fbe0ff */
[----:B------:R2:W-:Y:S01]  /*14c880*/  STL [R1+0x4874], R252 ;  /* 0x004874fc01007387 */ /* 0x0005e20000100800 */
[----:B------:R-:W-:-:S03]  /*14c890*/  IMAD.X R52, R52, 0x1, R3, P5 ;  /* 0x0000000134347824 */ /* 0x000fc600028e0603 */
[----:B--2---:R1:W5:Y:S01]  /*14c8a0*/  LDL.LU R252, [R1+0x60a0] ;  /* 0x0060a00001fc7983 */ /* 0x0043620000300800 */
[----:B------:R-:W-:Y:S02]  /*14c8b0*/  STL [R1+0x4868], R246 ;  /* 0x004868f601007387 */ /* 0x000fe40000100800 */
[----:B------:R-:W-:Y:S02]  /*14c8c0*/  STL [R1+0x4850], R221 ;  /* 0x004850dd01007387 */ /* 0x000fe40000100800 */
[----:B------:R-:W-:Y:S01]  /*14c8d0*/  STL [R1+0x4860], R57 ;  /* 0x0048603901007387 */ /* 0x000fe20000100800 */
[----:B------:R-:W-:Y:S01]  /*14c8e0*/  STL [R1+0x4858], R124 ;  /* 0x0048587c01007387 */ /* 0x000fe20000100800 */
[----:B------:R2:W-:Y:S02]  /*14c8f0*/  STL [R1+0x4870], R52 ;  /* 0x0048703401007387 */ /* 0x0005e40000100800 */
[----:B------:R3:W-:Y:S01]  /*14c900*/  STL.64 [R1+0x60d0], R16 ;  /* 0x0060d01001007387 */ /* 0x0007e20000100a00 */
[----:B--2---:R-:W-:Y:S01]  /*14c910*/  SEL R52, RZ, 0x4, !P2 ;  /* 0x00000004ff347807 */ /* 0x004fe20005000000 */
[----:B---3--:R-:W2:Y:S04]  /*14c920*/  LDL R16, [R1+0x5170] ;  /* 0x0051700001107983 */ /* 0x008ea80000100800 */
[----:B------:R-:W3:Y:S01]  /*14c930*/  LDL R17, [R1+0x517c] ;  /* 0x00517c0001117983 */ /* 0x000ee20000100800 */
[----:B------:R4:W-:Y:S01]  /*14c940*/  STL.64 [R1+0x60c8], R14 ;  /* 0x0060c80e01007387 */ /* 0x0009e20000100a00 */
[----:B------:R-:W-:-:S02]  /*14c950*/  SEL R52, R52, RZ, !P0 ;  /* 0x000000ff34347207 */ /* 0x000fc40004000000 */
[----:B----4-:R-:W4:Y:S04]  /*14c960*/  LDL R14, [R1+0x5178] ;  /* 0x00517800010e7983 */ /* 0x010f280000100800 */
[----:B------:R-:W2:Y:S01]  /*14c970*/  LDL R15, [R1+0x5184] ;  /* 0x00518400010f7983 */ /* 0x000ea20000100800 */
[----:B------:R1:W-:Y:S01]  /*14c980*/  STL.64 [R1+0x60c0], R12 ;  /* 0x0060c00c01007387 */ /* 0x0003e20000100a00 */
[----:B------:R-:W-:Y:S02]  /*14c990*/  ISETP.NE.U32.AND P2, PT, R52, RZ, PT ;  /* 0x000000ff3400720c */ /* 0x000fe40003f45070 */
[----:B-1----:R-:W2:Y:S04]  /*14c9a0*/  LDL R12, [R1+0x51f0] ;  /* 0x0051f000010c7983 */ /* 0x002ea80000100800 */
[----:B------:R-:W2:Y:S01]  /*14c9b0*/  LDL R13, [R1+0x51fc] ;  /* 0x0051fc00010d7983 */ /* 0x000ea20000100800 */
[----:B------:R1:W-:Y:S03]  /*14c9c0*/  STL.64 [R1+0x60b8], R10 ;  /* 0x0060b80a01007387 */ /* 0x0003e60000100a00 */
        /* <DEDUP_REMOVED lines=8> */
[----:B------:R1:W-:Y:S02]  /*14ca50*/  STL.64 [R1+0x60a0], R4 ;  /* 0x0060a00401007387 */ /* 0x0003e40000100a00 */
[----:B------:R-:W2:Y:S01]  /*14ca60*/  LDL R52, [R1+0x5278] ;  /* 0x0052780001347983 */ /* 0x000ea20000100800 */
[----:B-1----:R-:W3:Y:S04]  /*14ca70*/  LDL R4, [R1+0x51f8] ;  /* 0x0051f80001047983 */ /* 0x002ee80000100800 */
[----:B------:R-:W3:Y:S01]  /*14ca80*/  LDL R5, [R1+0x5204] ;  /* 0x0052040001057983 */ /* 0x000ee20000100800 */
[----:B--2---:R-:W-:-:S04]  /*14ca90*/  LOP3.LUT R53, R53, R52, RZ, 0x3c, !PT ;  /* 0x0000003435357212 */ /* 0x004fc800078e3cff */
[----:B------:R-:W-:-:S04]  /*14caa0*/  LOP3.LUT R52, R53, R52, RZ, 0x3c, !PT ;  /* 0x0000003435347212 */ /* 0x000fc800078e3cff */
[----:B------:R-:W-:-:S05]  /*14cab0*/  LOP3.LUT R53, R53, R52, RZ, 0x3c, !PT ;  /* 0x0000003435357212 */ /* 0x000fca00078e3cff */
[----:B------:R1:W-:Y:S04]  /*14cac0*/  LDGSTS.E [R56+0x17c00], [R52.64], P1 ;  /* 0x17c0000034387fae */ /* 0x0003e80008921844 */
[----:B-1----:R-:W2:Y:S04]  /*14cad0*/  LDL R52, [R1+0x5270] ;  /* 0x0052700001347983 */ /* 0x002ea80000100800 */
[----:B------:R-:W2:Y:S02]  /*14cae0*/  LDL R53, [R1+0x527c] ;  /* 0x00527c0001357983 */ /* 0x000ea40000100800 */
[----:B--2---:R-:W-:-:S04]  /*14caf0*/  LOP3.LUT R53, R53, R52, RZ, 0x3c, !PT ;  /* 0x0000003435357212 */ /* 0x004fc800078e3cff */
[----:B------:R-:W-:-:S04]  /*14cb00*/  LOP3.LUT R52, R53, R52, RZ, 0x3c, !PT ;  /* 0x0000003435347212 */ /* 0x000fc800078e3cff */
[----:B------:R-:W-:-:S05]  /*14cb10*/  LOP3.LUT R53, R53, R52, RZ, 0x3c, !PT ;  /* 0x0000003435357212 */ /* 0x000fca00078e3cff */
[----:B------:R1:W-:Y:S04]  /*14cb20*/  LDGSTS.E [R56+0x17e00], [R52.64], P1 ;  /* 0x17e0000034387fae */ /* 0x0003e80008921844 */
[----:B-1----:R-:W2:Y:S04]  /*14cb30*/  LDL R52, [R1+0x5208] ;  /* 0x0052080001347983 */ /* 0x002ea80000100800 */
[----:B------:R-:W2:Y:S01]  /*14cb40*/  LDL R53, [R1+0x5214] ;  /* 0x0052140001357983 */ /* 0x000ea20000100800 */
[----:B------:R-:W-:Y:S02]  /*14cb50*/  ISETP.GT.AND P1, PT, R116, 0x37, PT ;  /* 0x000000377400780c */ /* 0x000fe40003f24270 */
[----:B--2---:R-:W-:-:S04]  /*14cb60*/  LOP3.LUT R53, R53, R52, RZ, 0x3c, !PT ;  /* 0x0000003435357212 */ /* 0x004fc800078e3cff */
[----:B------:R-:W-:-:S04]  /*14cb70*/  LOP3.LUT R52, R53, R52, RZ, 0x3c, !PT ;  /* 0x0000003435347212 */ /* 0x000fc800078e3cff */
[----:B------:R-:W-:-:S05]  /*14cb80*/  LOP3.LUT R53, R53, R52, RZ, 0x3c, !PT ;  /* 0x0000003435357212 */ /* 0x000fca00078e3cff */
[----:B------:R1:W-:Y:S02]  /*14cb90*/  LDGSTS.E [R56+0x19800], [R52.64], P2 ;  /* 0x1980000034387fae */ /* 0x0003e40009121844 */
[----:B-1----:R-:W-:Y:S01]  /*14cba0*/  IMAD.MOV.U32 R52, RZ, RZ, R11 ;  /* 0x000000ffff347224 */ /* 0x002fe200078e000b */
[----:B------:R-:W-:Y:S01]  /*14cbb0*/  MOV R53, R10 ;  /* 0x0000000a00357202 */ /* 0x000fe20000000f00 */
[----:B------:R-:W2:Y:S04]  /*14cbc0*/  LDL R11, [R1+0x510c] ;  /* 0x00510c00010b7983 */ /* 0x000ea80000100800 */
[----:B------:R-:W2:Y:S04]  /*14cbd0*/  LDL R10, [R1+0x5100] ;  /* 0x00510000010a7983 */ /* 0x000ea80000100800 */
[----:B------:R1:W-:Y:S02]  /*14cbe0*/  LDGSTS.E [R56+0x19a00], [R52.64], P2 ;  /* 0x19a0000034387fae */ /* 0x0003e40009121844 */
[----:B-1----:R-:W-:Y:S01]  /*14cbf0*/  SEL R52, RZ, 0x4, !P1 ;  /* 0x00000004ff347807 */ /* 0x002fe20004800000 */
[----:B------:R-:W-:-:S03]  /*14cc00*/  ISETP.GT.AND P1, PT, R116, 0x3b, PT ;  /* 0x0000003b7400780c */ /* 0x000fc60003f24270 */
[----:B------:R-:W-:-:S04]  /*14cc10*/  SEL R52, R52, RZ, !P0 ;  /* 0x000000ff34347207 */ /* 0x000fc80004000000 */
[----:B------:R-:W-:Y:S01]  /*14cc20*/  ISETP.NE.U32.AND P3, PT, R52, RZ, PT ;  /* 0x000000ff3400720c */ /* 0x000fe20003f65070 */
[----:B------:R-:W-:-:S04]  /*14cc30*/  SEL R52, RZ, 0x4, !P1 ;  /* 0x00000004ff347807 */ /* 0x000fc80004800000 */
[----:B------:R-:W-:Y:S01]  /*14cc40*/  SEL R52, R52, RZ, !P0 ;  /* 0x000000ff34347207 */ /* 0x000fe20004000000 */
[----:B---3--:R-:W-:Y:S02]  /*14cc50*/  IMAD.MOV.U32 R53, RZ, RZ, R4 ;  /* 0x000000ffff357224 */ /* 0x008fe400078e0004 */
[----:B------:R-:W3:Y:S01]  /*14cc60*/  LDL R4, [R1+0x5080] ;  /* 0x0050800001047983 */ /* 0x000ee20000100800 */
[----:B------:R-:W-:Y:S01]  /*14cc70*/  ISETP.NE.U32.AND P1, PT, R52, RZ, PT ;  /* 0x000000ff3400720c */ /* 0x000fe20003f25070 */
[----:B------:R-:W-:Y:S02]  /*14cc80*/  IMAD.MOV.U32 R52, RZ, RZ, R5 ;  /* 0x000000ffff347224 */ /* 0x000fe400078e0005 */
[----:B------:R-:W2:Y:S04]  /*14cc90*/  LDL R5, [R1+0x508c] ;  /* 0x00508c0001057983 */ /* 0x000ea80000100800 */
[----:B------:R1:W-:Y:S02]  /*14cca0*/  LDGSTS.E [R56+0x19c00], [R52.64], P2 ;  /* 0x19c0000034387fae */ /* 0x0003e40009121844 */
[----:B-1----:R-:W-:Y:S01]  /*14ccb0*/  MOV R52, R13 ;  /* 0x0000000d00347202 */ /* 0x002fe20000000f00 */
[----:B------:R-:W-:Y:S01]  /*14ccc0*/  IMAD.MOV.U32 R53, RZ, RZ, R12 ;  /* 0x000000ffff357224 */ /* 0x000fe200078e000c */
[----:B------:R-:W2:Y:S04]  /*14ccd0*/  LDL R13, [R1+0x5104] ;  /* 0x00510400010d7983 */ /* 0x000ea80000100800 */
[----:B------:R-:W2:Y:S04]  /*14cce0*/  LDL R12, [R1+0x50f8] ;  /* 0x0050f800010c7983 */ /* 0x000ea80000100800 */
[----:B------:R1:W-:Y:S02]  /*14ccf0*/  LDGSTS.E [R56+0x19e00], [R52.64], P2 ;  /* 0x19e0000034387fae */ /* 0x0003e40009121844 */
[----:B-1----:R-:W-:Y:S01]  /*14cd00*/  IMAD.MOV.U32 R52, RZ, RZ, R7 ;  /* 0x000000ffff347224 */ /* 0x002fe200078e0007 */
[----:B------:R-:W-:-:S02]  /*14cd10*/  MOV R53, R6 ;  /* 0x0000000600357202 */ /* 0x000fc40000000f00 */
[----:B------:R-:W-:Y:S01]  /*14cd20*/  ISETP.GT.AND P2, PT, R116, 0x3f, PT ;  /* 0x0000003f7400780c */ /* 0x000fe20003f44270 */
[----:B------:R-:W2:Y:S04]  /*14cd30*/  LDL R6, [R1+0x5078] ;  /* 0x0050780001067983 */ /* 0x000ea80000100800 */
[----:B------:R1:W-:Y:S04]  /*14cd40*/  LDGSTS.E [R56+0x1b800], [R52.64], P3 ;  /* 0x1b80000034387fae */ /* 0x0003e80009921844 */
[----:B------:R-:W2:Y:S01]  /*14cd50*/  LDL R7, [R1+0x5084] ;  /* 0x0050840001077983 */ /* 0x000ea20000100800 */
[----:B-1----:R-:W-:-:S02]  /*14cd60*/  IMAD.MOV.U32 R52, RZ, RZ, R9 ;  /* 0x000000ffff347224 */ /* 0x002fc400078e0009 */
[----:B------:R-:W-:Y:S01]  /*14cd70*/  IMAD.MOV.U32 R53, RZ, RZ, R8 ;  /* 0x000000ffff357224 */ /* 0x000fe200078e0008 */
[----:B------:R-:W2:Y:S04]  /*14cd80*/  LDL R9, [R1+0x507c] ;  /* 0x00507c0001097983 */ /* 0x000ea80000100800 */
[----:B------:R-:W2:Y:S04]  /*14cd90*/  LDL R8, [R1+0x5070] ;  /* 0x0050700001087983 */ /* 0x000ea80000100800 */
[----:B------:R1:W-:Y:S02]  /*14cda0*/  LDGSTS.E [R56+0x1ba00], [R52.64], P3 ;  /* 0x1ba0000034387fae */ /* 0x0003e40009921844 */
[----:B-1----:R-:W-:Y:S01]  /*14cdb0*/  MOV R52, R15 ;  /* 0x0000000f00347202 */ /* 0x002fe20000000f00 */
[----:B----4-:R-:W-:Y:S01]  /*14cdc0*/  IMAD.MOV.U32 R53, RZ, RZ, R14 ;  /* 0x000000ffff357224 */ /* 0x010fe200078e000e */
[----:B------:R-:W4:Y:S04]  /*14cdd0*/  LDL R15, [R1+0x5014] ;  /* 0x00501400010f7983 */ /* 0x000f280000100800 */
[----:B------:R-:W2:Y:S04]  /*14cde0*/  LDL R14, [R1+0x5008] ;  /* 0x00500800010e7983 */ /* 0x000ea80000100800 */
[----:B------:R1:W-:Y:S02]  /*14cdf0*/  LDGSTS.E [R56+0x1bc00], [R52.64], P3 ;  /* 0x1bc0000034387fae */ /* 0x0003e40009921844 */
[----:B-1----:R-:W-:Y:S01]  /*14ce00*/  IMAD.MOV.U32 R52, RZ, RZ, R17 ;  /* 0x000000ffff347224 */ /* 0x002fe200078e0011 */
[----:B------:R-:W-:Y:S01]  /*14ce10*/  MOV R53, R16 ;  /* 0x0000001000357202 */ /* 0x000fe20000000f00 */
[----:B------:R-:W2:Y:S04]  /*14ce20*/  LDL R17, [R1+0x500c] ;  /* 0x00500c0001117983 */ /* 0x000ea80000100800 */
[----:B------:R-:W2:Y:S04]  /*14ce30*/  LDL R16, [R1+0x5000] ;  /* 0x0050000001107983 */ /* 0x000ea80000100800 */
[----:B------:R1:W-:Y:S04]  /*14ce40*/  LDGSTS.E [R56+0x1be00], [R52.64], P3 ;  /* 0x1be0000034387fae */ /* 0x0003e80009921844 */
[----:B-1----:R-:W2:Y:S04]  /*14ce50*/  LDL R52, [R1+0x5108] ;  /* 0x0051080001347983 */ /* 0x002ea80000100800 */
[----:B------:R-:W2:Y:S02]  /*14ce60*/  LDL R53, [R1+0x5114] ;  /* 0x0051140001357983 */ /* 0x000ea40000100800 */
[----:B--2---:R-:W-:-:S04]  /*14ce70*/  LOP3.LUT R53, R53, R52, RZ, 0x3c, !PT ;  /* 0x0000003435357212 */ /* 0x004fc800078e3cff */
[----:B------:R-:W-:-:S04]  /*14ce80*/  LOP3.LUT R52, R53, R52, RZ, 0x3c, !PT ;  /* 0x0000003435347212 */ /* 0x000fc800078e3cff */
[----:B------:R-:W-:-:S05]  /*14ce90*/  LOP3.LUT R53, R53, R52, RZ, 0x3c, !PT ;  /* 0x0000003435357212 */ /* 0x000fca00078e3cff */
[----:B------:R1:W-:Y:S02]  /*14cea0*/  LDGSTS.E [R56+0x1d800], [R52.64], P1 ;  /* 0x1d80000034387fae */ /* 0x0003e40008921844 */
[----:B-1----:R-:W-:Y:S02]  /*14ceb0*/  IMAD.MOV.U32 R52, RZ, RZ, R11 ;  /* 0x000000ffff347224 */ /* 0x002fe400078e000b */
[----:B------:R-:W-:Y:S01]  /*14cec0*/  IMAD.MOV.U32 R53, RZ, RZ, R10 ;  /* 0x000000ffff357224 */ /* 0x000fe200078e000a */
        /* <DEDUP_REMOVED lines=9> */
[----:B------:R-:W-:Y:S02]  /*14cf60*/  IMAD.MOV.U32 R53, RZ, RZ, R12 ;  /* 0x000000ffff357224 */ /* 0x000fe400078e000c */
[----:B------:R-:W2:Y:S01]  /*14cf70*/  LDL R12, [R1+0x4ff0] ;  /* 0x004ff000010c7983 */ /* 0x000ea20000100800 */
[----:B------:R-:W-:Y:S01]  /*14cf80*/  ISETP.NE.U32.AND P2, PT, R52, RZ, PT ;  /* 0x000000ff3400720c */ /* 0x000fe20003f45070 */
[----:B------:R-:W-:Y:S02]  /*14cf90*/  MOV R52, R13 ;  /* 0x0000000d00347202 */ /* 0x000fe40000000f00 */
[----:B------:R-:W2:Y:S04]  /*14cfa0*/  LDL R13, [R1+0x4ffc] ;  /* 0x004ffc00010d7983 */ /* 0x000ea80000100800 */
        /* <DEDUP_REMOVED lines=15> */
[----:B---3--:R-:W-:Y:S01]  /*14d0a0*/  MOV R53, R4 ;  /* 0x0000000400357202 */ /* 0x008fe20000000f00 */
[----:B------:R-:W2:Y:S04]  /*14d0b0*/  LDL R5, [R1+0x4f7c] ;  /* 0x004f7c0001057983 */ /* 0x000ea80000100800 */
[----:B------:R-:W3:Y:S04]  /*14d0c0*/  LDL R4, [R1+0x4f70] ;  /* 0x004f700001047983 */ /* 0x000ee80000100800 */
[----:B------:R1:W-:Y:S02]  /*14d0d0*/  LDGSTS.E [R56+0x1fa00], [R52.64], P3 ;  /* 0x1fa0000034387fae */ /* 0x0003e40009921844 */
[----:B-1----:R-:W-:-:S02]  /*14d0e0*/  IMAD.MOV.U32 R52, RZ, RZ, R7 ;  /* 0x000000ffff347224 */ /* 0x002fc400078e0007 */
[----:B------:R-:W-:Y:S01]  /*14d0f0*/  IMAD.MOV.U32 R53, RZ, RZ, R6 ;  /* 0x000000ffff357224 */ /* 0x000fe200078e0006 */
[----:B------:R-:W2:Y:S04]  /*14d100*/  LDL R7, [R1+0x4f04] ;  /* 0x004f040001077983 */ /* 0x000ea80000100800 */
[----:B------:R-:W2:Y:S04]  /*14d110*/  LDL R6, [R1+0x4ef8] ;  /* 0x004ef80001067983 */ /* 0x000ea80000100800 */
[----:B------:R1:W-:Y:S02]  /*14d120*/  LDGSTS.E [R56+0x1fc00], [R52.64], P3 ;  /* 0x1fc0000034387fae */ /* 0x0003e40009921844 */
[----:B-1----:R-:W-:Y:S01]  /*14d130*/  MOV R52, R9 ;  /* 0x0000000900347202 */ /* 0x002fe20000000f00 */
[----:B------:R-:W-:Y:S01]  /*14d140*/  IMAD.MOV.U32 R53, RZ, RZ, R8 ;  /* 0x000000ffff357224 */ /* 0x000fe200078e0008 */
[----:B------:R-:W2:Y:S04]  /*14d150*/  LDL R9, [R1+0x4efc] ;  /* 0x004efc0001097983 */ /* 0x000ea80000100800 */
[----:B------:R-:W2:Y:S04]  /*14d160*/  LDL R8, [R1+0x4ef0] ;  /* 0x004ef00001087983 */ /* 0x000ea80000100800 */
[----:B------:R4:W-:Y:S02]  /*14d170*/  LDGSTS.E [R56+0x1fe00], [R52.64], P3 ;  /* 0x1fe0000034387fae */ /* 0x0009e40009921844 */
[----:B----4-:R-:W-:Y:S01]  /*14d180*/  IMAD.MOV.U32 R52, RZ, RZ, R15 ;  /* 0x000000ffff347224 */ /* 0x010fe200078e000f */
[----:B------:R-:W-:Y:S01]  /*14d190*/  MOV R53, R14 ;  /* 0x0000000e00357202 */ /* 0x000fe20000000f00 */
[----:B------:R-:W4:Y:S04]  /*14d1a0*/  LDL R15, [R1+0x4f14] ;  /* 0x004f1400010f7983 */ /* 0x000f280000100800 */
[----:B------:R-:W2:Y:S04]  /*14d1b0*/  LDL R14, [R1+0x4f08] ;  /* 0x004f0800010e7983 */ /* 0x000ea80000100800 */
[----:B------:R1:W-:Y:S02]  /*14d1c0*/  LDGSTS.E [R56+0x21800], [R52.64], P2 ;  /* 0x2180000034387fae */ /* 0x0003e40009121844 */
[----:B-1----:R-:W-:-:S02]  /*14d1d0*/  IMAD.MOV.U32 R52, RZ, RZ, R17 ;  /* 0x000000ffff347224 */ /* 0x002fc400078e0011 */
        /* <DEDUP_REMOVED lines=40> */
[----:B-1----:R-:W-:Y:S02]  /*14d460*/  IMAD.MOV.U32 R52, RZ, RZ, R5 ;  /* 0x000000ffff347224 */ /* 0x002fe400078e0005 */
[----:B---3--:R-:W-:Y:S01]  /*14d470*/  IMAD.MOV.U32 R53, RZ, RZ, R4 ;  /* 0x000000ffff357224 */ /* 0x008fe200078e0004 */
[----:B------:R-:W2:Y:S04]  /*14d480*/  LDL R5, [R1+0x4dfc] ;  /* 0x004dfc0001057983 */ /* 0x000ea80000100800 */
[----:B------:R-:W3:Y:S04]  /*14d490*/  LDL R4, [R1+0x4df0] ;  /* 0x004df00001047983 */ /* 0x000ee80000100800 */
[----:B------:R4:W-:Y:S02]  /*14d4a0*/  LDGSTS.E [R56+0x23e00], [R52.64], P3 ;  /* 0x23e0000034387fae */ /* 0x0009e40009921844 */
[----:B----4-:R-:W-:Y:S01]  /*14d4b0*/  MOV R52, R15 ;  /* 0x0000000f00347202 */ /* 0x010fe20000000f00 */
[----:B------:R-:W-:Y:S01]  /*14d4c0*/  IMAD.MOV.U32 R53, RZ, RZ, R14 ;  /* 0x000000ffff357224 */ /* 0x000fe200078e000e */
[----:B------:R-:W4:Y:S04]  /*14d4d0*/  LDL R15, [R1+0x4e14] ;  /* 0x004e1400010f7983 */ /* 0x000f280000100800 */
[----:B------:R-:W2:Y:S04]  /*14d4e0*/  LDL R14, [R1+0x4e08] ;  /* 0x004e0800010e7983 */ /* 0x000ea80000100800 */
        /* <DEDUP_REMOVED lines=45> */
[----:B------:R4:W-:Y:S02]  /*14d7c0*/  LDGSTS.E [R56+0x27e00], [R52.64], P3 ;  /* 0x27e0000034387fae */ /* 0x0009e40009921844 */
[----:B----4-:R-:W-:Y:S01]  /*14d7d0*/  MOV R52, R15 ;  /* 0x0000000f00347202 */ /* 0x010fe20000000f00 */
[----:B------:R-:W-:Y:S01]  /*14d7e0*/  IMAD.MOV.U32 R53, RZ, RZ, R14 ;  /* 0x000000ffff357224 */ /* 0x000fe200078e000e */
[----:B------:R-:W2:Y:S04]  /*14d7f0*/  LDL R15, [R1+0x4d14] ;  /* 0x004d1400010f7983 */ /* 0x000ea80000100800 */
[----:B------:R-:W4:Y:S04]  /*14d800*/  LDL R14, [R1+0x4d08] ;  /* 0x004d0800010e7983 */ /* 0x000f280000100800 */
[----:B------:R1:W-:Y:S02]  /*14d810*/  LDGSTS.E [R56+0x29800], [R52.64], P2 ;  /* 0x2980000034387fae */ /* 0x0003e40009121844 */
[----:B-1----:R-:W-:Y:S01]  /*14d820*/  IMAD.MOV.U32 R52, RZ, RZ, R17 ;  /* 0x000000ffff347224 */ /* 0x002fe200078e0011 */
[----:B------:R-:W-:Y:S01]  /*14d830*/  MOV R53, R16 ;  /* 0x0000001000357202 */ /* 0x000fe20000000f00 */
[----:B------:R-:W2:Y:S04]  /*14d840*/  LDL R17, [R1+0x4d0c] ;  /* 0x004d0c0001117983 */ /* 0x000ea80000100800 */
[----:B------:R-:W2:Y:S04]  /*14d850*/  LDL R16, [R1+0x4d00] ;  /* 0x004d000001107983 */ /* 0x000ea80000100800 */
[----:B------:R1:W-:Y:S02]  /*14d860*/  LDGSTS.E [R56+0x29a00], [R52.64], P2 ;  /* 0x29a0000034387fae */ /* 0x0003e40009121844 */
[----:B-1----:R-:W-:Y:S01]  /*14d870*/  SEL R52, RZ, 0x4, !P1 ;  /* 0x00000004ff347807 */ /* 0x002fe20004800000 */
[----:B------:R-:W-:Y:S01]  /*14d880*/  ISETP.GT.AND P1, PT, R116, 0x5b, PT ;  /* 0x0000005b7400780c */ /* 0x000fe20003f24270 */
[----:B------:R-:W2:Y:S02]  /*14d890*/  LDL R53, [R1+0x4e04] ;  /* 0x004e040001357983 */ /* 0x000ea40000100800 */
[----:B------:R-:W-:-:S04]  /*14d8a0*/  SEL R52, R52, RZ, !P0 ;  /* 0x000000ff34347207 */ /* 0x000fc80004000000 */
[----:B------:R-:W-:Y:S01]  /*14d8b0*/  ISETP.NE.U32.AND P3, PT, R52, RZ, PT ;  /* 0x000000ff3400720c */ /* 0x000fe20003f65070 */
[----:B------:R-:W-:-:S04]  /*14d8c0*/  SEL R52, RZ, 0x4, !P1 ;  /* 0x00000004ff347807 */ /* 0x000fc80004800000 */
[----:B------:R-:W-:-:S04]  /*14d8d0*/  SEL R52, R52, RZ, !P0 ;  /* 0x000000ff34347207 */ /* 0x000fc80004000000 */
[----:B------:R-:W-:Y:S02]  /*14d8e0*/  ISETP.NE.U32.AND P1, PT, R52, RZ, PT ;  /* 0x000000ff3400720c */ /* 0x000fe40003f25070 */
[----:B------:R-:W2:Y:S02]  /*14d8f0*/  LDL R52, [R1+0x4df8] ;  /* 0x004df80001347983 */ /* 0x000ea40000100800 */
        /* <DEDUP_REMOVED lines=9> */
[----:B-1----:R-:W-:Y:S01]  /*14d990*/  MOV R52, R7 ;  /* 0x0000000700347202 */ /* 0x002fe20000000f00 */
[----:B------:R-:W-:Y:S01]  /*14d9a0*/  IMAD.MOV.U32 R53, RZ, RZ, R6 ;  /* 0x000000ffff357224 */ /* 0x000fe200078e0006 */
[----:B------:R-:W-:Y:S01]  /*14d9b0*/  ISETP.GT.AND P2, PT, R116, 0x5f, PT ;  /* 0x0000005f7400780c */ /* 0x000fe20003f44270 */
[----:B------:R-:W2:Y:S04]  /*14d9c0*/  LDL R6, [R1+0x4c78] ;  /* 0x004c780001067983 */ /* 0x000ea80000100800 */
[----:B------:R1:W-:Y:S04]  /*14d9d0*/  LDGSTS.E [R56+0x2b800], [R52.64], P3 ;  /* 0x2b80000034387fae */ /* 0x0003e80009921844 */
[----:B------:R-:W2:Y:S01]  /*14d9e0*/  LDL R7, [R1+0x4c84] ;  /* 0x004c840001077983 */ /* 0x000ea20000100800 */
[----:B-1----:R-:W-:Y:S01]  /*14d9f0*/  IMAD.MOV.U32 R52, RZ, RZ, R9 ;  /* 0x000000ffff347224 */ /* 0x002fe200078e0009 */
[----:B------:R-:W-:-:S02]  /*14da00*/  MOV R53, R8 ;  /* 0x0000000800357202 */ /* 0x000fc40000000f00 */
[----:B------:R-:W2:Y:S04]  /*14da10*/  LDL R9, [R1+0x4c7c] ;  /* 0x004c7c0001097983 */ /* 0x000ea80000100800 */
[----:B------:R-:W2:Y:S04]  /*14da20*/  LDL R8, [R1+0x4c70] ;  /* 0x004c700001087983 */ /* 0x000ea80000100800 */
        /* <DEDUP_REMOVED lines=12> */
[----:B----4-:R-:W-:Y:S01]  /*14daf0*/  MOV R53, R14 ;  /* 0x0000000e00357202 */ /* 0x010fe20000000f00 */
        /* <DEDUP_REMOVED lines=34> */
[----:B-1----:R-:W-:Y:S01]  /*14dd20*/  MOV R52, R5 ;  /* 0x0000000500347202 */ /* 0x002fe20000000f00 */
[----:B---3--:R-:W-:Y:S01]  /*14dd30*/  IMAD.MOV.U32 R53, RZ, RZ, R4 ;  /* 0x000000ffff357224 */ /* 0x008fe200078e0004 */
[----:B------:R-:W2:Y:S04]  /*14dd40*/  LDL R5, [R1+0x4b0c] ;  /* 0x004b0c0001057983 */ /* 0x000ea80000100800 */
[----:B------:R-:W3:Y:S04]  /*14dd50*/  LDL R4, [R1+0x4b00] ;  /* 0x004b000001047983 */ /* 0x000ee80000100800 */
[----:B------:R1:W-:Y:S02]  /*14dd60*/  LDGSTS.E [R56+0x2fa00], [R52.64], P3 ;  /* 0x2fa0000034387fae */ /* 0x0003e40009921844 */
[----:B-1----:R-:W-:Y:S01]  /*14dd70*/  IMAD.MOV.U32 R52, RZ, RZ, R7 ;  /* 0x000000ffff347224 */ /* 0x002fe200078e0007 */
[----:B------:R-:W-:Y:S01]  /*14dd80*/  MOV R53, R6 ;  /* 0x0000000600357202 */ /* 0x000fe20000000f00 */
        /* <DEDUP_REMOVED lines=27> */
[----:B----4-:R-:W-:Y:S02]  /*14df40*/  IMAD.MOV.U32 R52, RZ, RZ, R15 ;  /* 0x000000ffff347224 */ /* 0x010fe400078e000f */
[----:B------:R-:W4:Y:S04]  /*14df50*/  LDL R15, [R1+0x4a84] ;  /* 0x004a8400010f7983 */ /* 0x000f280000100800 */
[----:B------:R1:W-:Y:S02]  /*14df60*/  LDGSTS.E [R56+0x31c00], [R52.64], P2 ;  /* 0x31c0000034387fae */ /* 0x0003e40009121844 */
[----:B-1----:R-:W-:Y:S01]  /*14df70*/  MOV R52, R17 ;  /* 0x0000001100347202 */ /* 0x002fe20000000f00 */
        /* <DEDUP_REMOVED lines=36> */
[----:B---3--:R-:W-:-:S05]  /*14e1c0*/  MOV R53, R4 ;  /* 0x0000000400357202 */ /* 0x008fca0000000f00 */
[----:B------:R1:W-:Y:S02]  /*14e1d0*/  LDGSTS.E [R56+0x35a00], [R52.64], P1 ;  /* 0x35a0000034387fae */ /* 0x0003e40008921844 */
[----:B-1----:R-:W-:Y:S01]  /*14e1e0*/  SEL R52, RZ, 0x4, !P2 ;  /* 0x00000004ff347807 */ /* 0x002fe20005000000 */
[----:B------:R-:W-:-:S03]  /*14e1f0*/  ISETP.GT.AND P2, PT, R116, 0x73, PT ;  /* 0x000000737400780c */ /* 0x000fc60003f44270 */
[----:B------:R-:W-:-:S04]  /*14e200*/  SEL R52, R52, RZ, !P0 ;  /* 0x000000ff34347207 */ /* 0x000fc80004000000 */
[----:B------:R-:W-:Y:S01]  /*14e210*/  ISETP.NE.U32.AND P3, PT, R52, RZ, PT ;  /* 0x000000ff3400720c */ /* 0x000fe20003f65070 */
[----:B------:R-:W-:-:S04]  /*14e220*/  SEL R52, RZ, 0x4, !P2 ;  /* 0x00000004ff347807 */ /* 0x000fc80005000000 */
[----:B------:R-:W-:Y:S01]  /*14e230*/  SEL R52, R52, RZ, !P0 ;  /* 0x000000ff34347207 */ /* 0x000fe20004000000 */
[----:B------:R-:W-:-:S03]  /*14e240*/  IMAD.MOV.U32 R53, RZ, RZ, R6 ;  /* 0x000000ffff357224 */ /* 0x000fc600078e0006 */
[----:B------:R-:W-:Y:S01]  /*14e250*/  ISETP.NE.U32.AND P2, PT, R52, RZ, PT ;  /* 0x000000ff3400720c */ /* 0x000fe20003f45070 */
[----:B------:R-:W-:Y:S02]  /*14e260*/  IMAD.MOV.U32 R52, RZ, RZ, R7 ;  /* 0x000000ffff347224 */ /* 0x000fe400078e0007 */
[----:B------:R-:W2:Y:S04]  /*14e270*/  LDL.LU.64 R6, [R1+0x4450] ;  /* 0x0044500001067983 */ /* 0x000ea80000300a00 */
[----:B------:R1:W-:Y:S02]  /*14e280*/  LDGSTS.E [R56+0x35c00], [R52.64], P1 ;  /* 0x35c0000034387fae */ /* 0x0003e40008921844 */
[----:B-1----:R-:W-:Y:S01]  /*14e290*/  MOV R52, R9 ;  /* 0x0000000900347202 */ /* 0x002fe20000000f00 */
[----:B------:R-:W-:-:S05]  /*14e2a0*/  IMAD.MOV.U32 R53, RZ, RZ, R8 ;  /* 0x000000ffff357224 */ /* 0x000fca00078e0008 */
[----:B------:R1:W-:Y:S02]  /*14e2b0*/  LDGSTS.E [R56+0x35e00], [R52.64], P1 ;  /* 0x35e0000034387fae */ /* 0x0003e40008921844 */
[----:B-1----:R-:W-:Y:S01]  /*14e2c0*/  IMAD.MOV.U32 R52, RZ, RZ, R11 ;  /* 0x000000ffff347224 */ /* 0x002fe200078e000b */
[----:B------:R-:W-:-:S05]  /*14e2d0*/  MOV R53, R10 ;  /* 0x0000000a00357202 */ /* 0x000fca0000000f00 */
[----:B------:R1:W-:Y:S02]  /*14e2e0*/  LDGSTS.E [R56+0x37800], [R52.64], P3 ;  /* 0x3780000034387fae */ /* 0x0003e40009921844 */
[----:B-1----:R-:W-:Y:S02]  /*14e2f0*/  IMAD.MOV.U32 R52, RZ, RZ, R13 ;  /* 0x000000ffff347224 */ /* 0x002fe400078e000d */
[----:B------:R-:W-:-:S05]  /*14e300*/  IMAD.MOV.U32 R53, RZ, RZ, R12 ;  /* 0x000000ffff357224 */ /* 0x000fca00078e000c */
[----:B------:R4:W-:Y:S02]  /*14e310*/  LDGSTS.E [R56+0x37a00], [R52.64], P3 ;  /* 0x37a0000034387fae */ /* 0x0009e40009921844 */
[----:B----4-:R-:W-:Y:S01]  /*14e320*/  MOV R52, R15 ;  /* 0x0000000f00347202 */ /* 0x010fe20000000f00 */
[----:B------:R-:W-:-:S05]  /*14e330*/  IMAD.MOV.U32 R53, RZ, RZ, R14 ;  /* 0x000000ffff357224 */ /* 0x000fca00078e000e */
[----:B------:R1:W-:Y:S02]  /*14e340*/  LDGSTS.E [R56+0x37c00], [R52.64], P3 ;  /* 0x37c0000034387fae */ /* 0x0003e40009921844 */
[----:B-1----:R-:W-:Y:S01]  /*14e350*/  IMAD.MOV.U32 R52, RZ, RZ, R17 ;  /* 0x000000ffff347224 */ /* 0x002fe200078e0011 */
[----:B------:R-:W-:-:S05]  /*14e360*/  MOV R53, R16 ;  /* 0x0000001000357202 */ /* 0x000fca0000000f00 */
[----:B------:R1:W-:Y:S01]  /*14e370*/  LDGSTS.E [R56+0x37e00], [R52.64], P3 ;  /* 0x37e0000034387fae */ /* 0x0003e20009921844 */
[----:B------:R-:W-:Y:S01]  /*14e380*/  ISETP.GT.AND P1, PT, R116, 0x77, PT ;  /* 0x000000777400780c */ /* 0x000fe20003f24270 */
[----:B-1----:R-:W-:Y:S02]  /*14e390*/  IMAD.MOV.U32 R52, RZ, RZ, R121 ;  /* 0x000000ffff347224 */ /* 0x002fe400078e0079 */
[----:B------:R-:W-:-:S05]  /*14e3a0*/  IMAD.MOV.U32 R53, RZ, RZ, R122 ;  /* 0x000000ffff357224 */ /* 0x000fca00078e007a */
[----:B------:R1:W-:Y:S02]  /*14e3b0*/  LDGSTS.E [R56+0x39800], [R52.64], P2 ;  /* 0x3980000034387fae */ /* 0x0003e40009121844 */
[----:B-1----:R-:W-:Y:S01]  /*14e3c0*/  MOV R52, R119 ;  /* 0x0000007700347202 */ /* 0x002fe20000000f00 */
[----:B------:R-:W-:-:S05]  /*14e3d0*/  IMAD.MOV.U32 R53, RZ, RZ, R120 ;  /* 0x000000ffff357224 */ /* 0x000fca00078e0078 */
[----:B------:R1:W-:Y:S02]  /*14e3e0*/  LDGSTS.E [R56+0x39a00], [R52.64], P2 ;  /* 0x39a0000034387fae */ /* 0x0003e40009121844 */
[----:B-1----:R-:W-:Y:S01]  /*14e3f0*/  SEL R52, RZ, 0x4, !P1 ;  /* 0x00000004ff347807 */ /* 0x002fe20004800000 */
[----:B------:R-:W-:-:S03]  /*14e400*/  ISETP.GT.AND P1, PT, R116, 0x7b, PT ;  /* 0x0000007b7400780c */ /* 0x000fc60003f24270 */
[----:B------:R-:W-:-:S04]  /*14e410*/  SEL R52, R52, RZ, !P0 ;  /* 0x000000ff34347207 */ /* 0x000fc80004000000 */
[----:B------:R-:W-:Y:S01]  /*14e420*/  ISETP.NE.U32.AND P3, PT, R52, RZ, PT ;  /* 0x000000ff3400720c */ /* 0x000fe20003f65070 */
[----:B------:R-:W-:-:S04]  /*14e430*/  SEL R52, RZ, 0x4, !P1 ;  /* 0x00000004ff347807 */ /* 0x000fc80004800000 */
[----:B------:R-:W-:Y:S02]  /*14e440*/  SEL R52, R52, RZ, !P0 ;  /* 0x000000ff34347207 */ /* 0x000fe40004000000 */
[----:B------:R-:W-:Y:S02]  /*14e450*/  MOV R53, R118 ;  /* 0x0000007600357202 */ /* 0x000fe40000000f00 */
[----:B------:R-:W-:Y:S01]  /*14e460*/  ISETP.NE.U32.AND P4, PT, R52, RZ, PT ;  /* 0x000000ff3400720c */ /* 0x000fe20003f85070 */
[----:B------:R-:W-:-:S05]  /*14e470*/  IMAD.MOV.U32 R52, RZ, RZ, R115 ;  /* 0x000000ffff347224 */ /* 0x000fca00078e0073 */
[----:B------:R1:W-:Y:S02]  /*14e480*/  LDGSTS.E [R56+0x39c00], [R52.64], P2 ;  /* 0x39c0000034387fae */ /* 0x0003e40009121844 */
[----:B-1----:R-:W-:Y:S02]  /*14e490*/  IMAD.MOV.U32 R52, RZ, RZ, R113 ;  /* 0x000000ffff347224 */ /* 0x002fe400078e0071 */
[----:B------:R-:W-:-:S05]  /*14e4a0*/  IMAD.MOV.U32 R53, RZ, RZ, R114 ;  /* 0x000000ffff357224 */ /* 0x000fca00078e0072 */
        /* <DEDUP_REMOVED lines=9> */
[----:B------:R1:W-:Y:S04]  /*14e540*/  LDGSTS.E [R56+0x3bc00], [R52.64], P3 ;  /* 0x3bc0000034387fae */ /* 0x0003e80009921844 */
[----:B------:R-:W3:Y:S01]  /*14e550*/  S2R R119, SR_TID.X ;  /* 0x0000000000777919 */ /* 0x000ee20000002100 */
[----:B-1----:R-:W-:Y:S01]  /*14e560*/  MOV R52, R105 ;  /* 0x0000006900347202 */ /* 0x002fe20000000f00 */
        /* <DEDUP_REMOVED lines=11> */
[----:B------:R1:W-:Y:S01]  /*14e620*/  LDGSTS.E [R56+0x3dc00], [R52.64], P4 ;  /* 0x3dc0000034387fae */ /* 0x0003e2000a121844 */
[----:B---3--:R-:W-:Y:S02]  /*14e630*/  LOP3.LUT R4, R119, 0x7f, RZ, 0xc0, !PT ;  /* 0x0000007f77047812 */ /* 0x008fe400078ec0ff */
[----:B-1----:R-:W-:-:S04]  /*14e640*/  SEL R52, RZ, 0x4, !P1 ;  /* 0x00000004ff347807 */ /* 0x002fc80004800000 */
[----:B------:R-:W-:Y:S02]  /*14e650*/  SEL R52, R52, RZ, !P0 ;  /* 0x000000ff34347207 */ /* 0x000fe40004000000 */
[----:B------:R-:W-:Y:S02]  /*14e660*/  MOV R53, R98 ;  /* 0x0000006200357202 */ /* 0x000fe40000000f00 */
[----:B------:R-:W-:Y:S01]  /*14e670*/  ISETP.NE.U32.AND P1, PT, R52, RZ, PT ;  /* 0x000000ff3400720c */ /* 0x000fe20003f25070 */
[----:B------:R-:W-:Y:S01]  /*14e680*/  IMAD.MOV.U32 R52, RZ, RZ, R97 ;  /* 0x000000ffff347224 */ /* 0x000fe200078e0061 */
[----:B------:R-:W-:-:S04]  /*14e690*/  ISETP.GE.AND P2, PT, R4, R116, PT ;  /* 0x000000740400720c */ /* 0x000fc80003f46270 */
[----:B------:R1:W-:Y:S02]  /*14e6a0*/  LDGSTS.E [R56+0x3de00], [R52.64], P4 ;  /* 0x3de0000034387fae */ /* 0x0003e4000a121844 */
[----:B-1----:R-:W-:-:S04]  /*14e6b0*/  SEL R52, RZ, 0x4, P2 ;  /* 0x00000004ff347807 */ /* 0x002fc80001000000 */
[----:B------:R-:W-:Y:S01]  /*14e6c0*/  SEL R52, R52, RZ, !P0 ;  /* 0x000000ff34347207 */ /* 0x000fe20004000000 */
[----:B------:R-:W-:-:S03]  /*14e6d0*/  IMAD.MOV.U32 R53, RZ, RZ, R96 ;  /* 0x000000ffff357224 */ /* 0x000fc600078e0060 */
[----:B------:R-:W-:Y:S01]  /*14e6e0*/  ISETP.NE.U32.AND P0, PT, R52, RZ, PT ;  /* 0x000000ff3400720c */ /* 0x000fe20003f05070 */
        /* <DEDUP_REMOVED lines=9> */
[----:B------:R-:W-:Y:S01]  /*14e780*/  IMAD.MOV.U32 R53, RZ, RZ, R90 ;  /* 0x000000ffff357224 */ /* 0x000fe200078e005a */
[----:B------:R-:W-:-:S04]  /*14e790*/  IADD3 R54, R117, 0x100000, RZ ;  /* 0x0010000075367810 */ /* 0x000fc80007ffe0ff */
[----:B------:R1:W-:Y:S01]  /*14e7a0*/  LDGSTS.E [R56+0x3fe00], [R52.64], P1 ;  /* 0x3fe0000034387fae */ /* 0x0003e20008921844 */
[----:B------:R-:W0:Y:S01]  /*14e7b0*/  LDGDEPBAR ;  /* 0x00000000000079af */ /* 0x000e220000000000 */
[----:B-1----:R-:W-:Y:S01]  /*14e7c0*/  MOV R52, R88 ;  /* 0x0000005800347202 */ /* 0x002fe20000000f00 */
[----:B------:R-:W-:-:S05]  /*14e7d0*/  IMAD.MOV.U32 R53, RZ, RZ, R89 ;  /* 0x000000ffff357224 */ /* 0x000fca00078e0059 */
[----:B------:R1:W-:Y:S02]  /*14e7e0*/  LDGSTS.E [R54+-0x80000], [R52.64], P0 ;  /* 0x8000000034367fae */ /* 0x0003e40008121844 */
[----:B-1----:R-:W-:Y:S01]  /*14e7f0*/  IMAD.MOV.U32 R52, RZ, RZ, R86 ;  /* 0x000000ffff347224 */ /* 0x002fe200078e0056 */
[----:B------:R-:W-:-:S05]  /*14e800*/  MOV R53, R87 ;  /* 0x0000005700357202 */ /* 0x000fca0000000f00 */
[----:B------:R1:W-:Y:S02]  /*14e810*/  LDGSTS.E [R54+-0x7f000], [R52.64], P0 ;  /* 0x8100000034367fae */ /* 0x0003e40008121844 */
[----:B-1----:R-:W-:Y:S02]  /*14e820*/  IMAD.MOV.U32 R52, RZ, RZ, R84 ;  /* 0x000000ffff347224 */ /* 0x002fe400078e0054 */
[----:B------:R-:W-:-:S05]  /*14e830*/  IMAD.MOV.U32 R53, RZ, RZ, R85 ;  /* 0x000000ffff357224 */ /* 0x000fca00078e0055 */
[----:B------:R1:W-:Y:S02]  /*14e840*/  LDGSTS.E [R54+-0x7e000], [R52.64], P0 ;  /* 0x8200000034367fae */ /* 0x0003e40008121844 */
        /* <DEDUP_REMOVED lines=22> */
[----:B------:R-:W-:Y:S02]  /*14e9b0*/  MOV R53, R59 ;  /* 0x0000003b00357202 */ /* 0x000fe40000000f00 */
[----:B------:R-:W3:Y:S01]  /*14e9c0*/  LDL.LU.64 R58, [R1+0x4430] ;  /* 0x00443000013a7983 */ /* 0x000ee20000300a00 */
[----:B------:R-:W4:Y:S02]  /*14e9d0*/  LDL.LU.64 R16, [R1+0x43f0] ;  /* 0x0043f00001107983 */ /* 0x000f240000300a00 */
[----:B------:R-:W4:Y:S02]  /*14e9e0*/  LDL.LU.64 R14, [R1+0x43b0] ;  /* 0x0043b000010e7983 */ /* 0x000f240000300a00 */
[----:B------:R-:W4:Y:S01]  /*14e9f0*/  LDL.LU.64 R12, [R1+0x4370] ;  /* 0x00437000010c7983 */ /* 0x000f220000300a00 */
[----:B------:R-:W4:Y:S04]  /*14ea00*/  LDL.LU.64 R4, [R1+0x4330] ;  /* 0x0043300001047983 */ /* 0x000f280000300a00 */
[----:B------:R1:W-:Y:S01]  /*14ea10*/  LDGSTS.E [R54+-0x76000], [R52.64], P0 ;  /* 0x8a00000034367fae */ /* 0x0003e20008121844 */
[----:B------:R-:W4:Y:S02]  /*14ea20*/  LDL.LU.64 R10, [R1+0x42f0] ;  /* 0x0042f000010a7983 */ /* 0x000f240000300a00 */
[----:B------:R-:W4:Y:S02]  /*14ea30*/  LDL.LU.64 R8, [R1+0x42b0] ;  /* 0x0042b00001087983 */ /* 0x000f240000300a00 */
[----:B------:R-:W4:Y:S01]  /*14ea40*/  LDL.LU.64 R72, [R1+0x4270] ;  /* 0x0042700001487983 */ /* 0x000f220000300a00 */
[----:B------:R-:W4:Y:S01]  /*14ea50*/  LDL.LU.64 R74, [R1+0x4230] ;  /* 0x00423000014a7983 */ /* 0x000f220000300a00 */
[----:B-1----:R-:W-:-:S02]  /*14ea60*/  IMAD.MOV.U32 R52, RZ, RZ, R68 ;  /* 0x000000ffff347224 */ /* 0x002fc400078e0044 */
        /* <DEDUP_REMOVED lines=17> */
[----:B--2---:R-:W-:-:S05]  /*14eb80*/  IADD3 R53, P1, R6, R247, RZ ;  /* 0x000000f706357210 */ /* 0x004fca0007f3e0ff */
[----:B------:R-:W-:Y:S02]  /*14eb90*/  IMAD.X R52, R7, 0x1, R3, P1 ;  /* 0x0000000107347824 */ /* 0x000fe400008e0603 */
[----:B------:R-:W2:Y:S01]  /*14eba0*/  LDL.LU.64 R6, [R1+0x41f0] ;  /* 0x0041f00001067983 */ /* 0x000ea20000300a00 */
[----:B------:R-:W2:Y:S02]  /*14ebb0*/  LDL.LU.64 R78, [R1+0x41b0] ;  /* 0x0041b000014e7983 */ /* 0x000ea40000300a00 */
[----:B------:R-:W2:Y:S02]  /*14ebc0*/  LDL.LU.64 R80, [R1+0x4170] ;  /* 0x0041700001507983 */ /* 0x000ea40000300a00 */
[----:B------:R-:W2:Y:S01]  /*14ebd0*/  LDL.LU.64 R82, [R1+0x4130] ;  /* 0x0041300001527983 */ /* 0x000ea20000300a00 */
[----:B------:R-:W2:Y:S01]  /*14ebe0*/  LDL.LU.64 R84, [R1+0x40f0] ;  /* 0x0040f00001547983 */ /* 0x000ea20000300a00 */
[----:B------:R-:W2:Y:S02]  /*14ebf0*/  LDL.LU.64 R86, [R1+0x40b0] ;  /* 0x0040b00001567983 */ /* 0x000ea40000300a00 */
[----:B------:R-:W2:Y:S01]  /*14ec00*/  LDL.LU.64 R88, [R1+0x4070] ;  /* 0x0040700001587983 */ /* 0x000ea20000300a00 */
[----:B---3--:R-:W-:-:S05]  /*14ec10*/  IADD3 R55, P1, R58, R247, RZ ;  /* 0x000000f73a377210 */ /* 0x008fca0007f3e0ff */
[----:B------:R-:W-:Y:S01]  /*14ec20*/  IMAD.X R54, R59, 0x1, R3, P1 ;  /* 0x000000013b367824 */ /* 0x000fe200008e0603 */
[----:B----4-:R-:W-:-:S04]  /*14ec30*/  IADD3 R58, P1, R16, R247, RZ ;  /* 0x000000f7103a7210 */ /* 0x010fc80007f3e0ff */
[----:B------:R-:W-:Y:S01]  /*14ec40*/  IADD3.X R57, R17, R3, RZ, P1, !PT ;  /* 0x0000000311397210 */ /* 0x000fe20000ffe4ff */
[-C--:B------:R-:W-:Y:S01]  /*14ec50*/  IADD3 R60, P1, R14, R247.reuse, RZ ;  /* 0x000000f70e3c7210 */ /* 0x080fe20007f3e0ff */
[----:B------:R-:W3:Y:S04]  /*14ec60*/  LDL.LU.64 R16, [R1+0x4030] ;  /* 0x0040300001107983 */ /* 0x000ee80000300a00 */
[--C-:B------:R-:W-:Y:S01]  /*14ec70*/  IMAD.X R59, R15, 0x1, R3.reuse, P1 ;  /* 0x000000010f3b7824 */ /* 0x100fe200008e0603 */
[-C--:B------:R-:W-:Y:S01]  /*14ec80*/  IADD3 R62, P1, R12, R247.reuse, RZ ;  /* 0x000000f70c3e7210 */ /* 0x080fe20007f3e0ff */
[----:B------:R-:W4:Y:S04]  /*14ec90*/  LDL.LU.64 R14, [R1+0x3ff0] ;  /* 0x003ff000010e7983 */ /* 0x000f280000300a00 */
[----:B------:R-:W-:Y:S01]  /*14eca0*/  IMAD.X R61, R13, 0x1, R3, P1 ;  /* 0x000000010d3d7824 */ /* 0x000fe200008e0603 */
[----:B------:R-:W-:-:S04]  /*14ecb0*/  IADD3 R64, P1, R4, R247, RZ ;  /* 0x000000f704407210 */ /* 0x000fc80007f3e0ff */
[----:B------:R-:W-:Y:S02]  /*14ecc0*/  IADD3.X R63, R5, R3, RZ, P1, !PT ;  /* 0x00000003053f7210 */ /* 0x000fe40000ffe4ff */
[----:B------:R-:W4:Y:S01]  /*14ecd0*/  LDL.LU.64 R4, [R1+0x3fb0] ;  /* 0x003fb00001047983 */ /* 0x000f220000300a00 */
[-C--:B------:R-:W-:Y:S01]  /*14ece0*/  IADD3 R66, P1, R10, R247.reuse, RZ ;  /* 0x000000f70a427210 */ /* 0x080fe20007f3e0ff */
[----:B------:R-:W4:Y:S04]  /*14ecf0*/  LDL.LU.64 R12, [R1+0x3f70] ;  /* 0x003f7000010c7983 */ /* 0x000f280000300a00 */
[--C-:B------:R-:W-:Y:S01]  /*14ed00*/  IMAD.X R65, R11, 0x1, R3.reuse, P1 ;  /* 0x000000010b417824 */ /* 0x100fe200008e0603 */
[-C--:B------:R-:W-:Y:S01]  /*14ed10*/  IADD3 R68, P1, R8, R247.reuse, RZ ;  /* 0x000000f708447210 */ /* 0x080fe20007f3e0ff */
[----:B------:R-:W4:Y:S04]  /*14ed20*/  LDL.LU.64 R10, [R1+0x3f30] ;  /* 0x003f3000010a7983 */ /* 0x000f280000300a00 */
[----:B------:R-:W-:Y:S01]  /*14ed30*/  IMAD.X R67, R9, 0x1, R3, P1 ;  /* 0x0000000109437824 */ /* 0x000fe200008e0603 */
[----:B------:R-:W-:Y:S01]  /*14ed40*/  IADD3 R70, P1, R72, R247, RZ ;  /* 0x000000f748467210 */ /* 0x000fe20007f3e0ff */
[----:B------:R-:W4:Y:S03]  /*14ed50*/  LDL.LU.64 R8, [R1+0x3ef0] ;  /* 0x003ef00001087983 */ /* 0x000f260000300a00 */
[----:B------:R-:W-:Y:S01]  /*14ed60*/  IADD3.X R69, R73, R3, RZ, P1, !PT ;  /* 0x0000000349457210 */ /* 0x000fe20000ffe4ff */
[----:B------:R-:W-:-:S05]  /*14ed70*/  IADD3 R72, P1, R74, R247, RZ ;  /* 0x000000f74a487210 */ /* 0x000fca0007f3e0ff */
[----:B------:R-:W-:Y:S01]  /*14ed80*/  IMAD.X R71, R75, 0x1, R3, P1 ;  /* 0x000000014b477824 */ /* 0x000fe200008e0603 */
[----:B--2---:R-:W-:-:S05]  /*14ed90*/  IADD3 R74, P1, R6, R247, RZ ;  /* 0x000000f7064a7210 */ /* 0x004fca0007f3e0ff */
[----:B------:R-:W-:Y:S01]  /*14eda0*/  IMAD.X R73, R7, 0x1, R3, P1 ;  /* 0x0000000107497824 */ /* 0x000fe200008e0603 */
[----:B------:R-:W-:Y:S01]  /*14edb0*/  IADD3 R76, P1, R78, R247, RZ ;  /* 0x000000f74e4c7210 */ /* 0x000fe20007f3e0ff */
[----:B------:R-:W2:Y:S03]  /*14edc0*/  LDL.LU.64 R6, [R1+0x3eb0] ;  /* 0x003eb00001067983 */ /* 0x000ea60000300a00 */
[----:B------:R-:W-:Y:S01]  /*14edd0*/  IADD3.X R75, R79, R3, RZ, P1, !PT ;  /* 0x000000034f4b7210 */ /* 0x000fe20000ffe4ff */
[----:B------:R-:W-:-:S05]  /*14ede0*/  IADD3 R78, P1, R80, R247, RZ ;  /* 0x000000f7504e7210 */ /* 0x000fca0007f3e0ff */
[----:B------:R-:W-:Y:S01]  /*14edf0*/  IMAD.X R77, R81, 0x1, R3, P1 ;  /* 0x00000001514d7824 */ /* 0x000fe200008e0603 */
[----:B------:R-:W-:-:S05]  /*14ee00*/  IADD3 R80, P1, R82, R247, RZ ;  /* 0x000000f752507210 */ /* 0x000fca0007f3e0ff */
[----:B------:R-:W-:Y:S01]  /*14ee10*/  IMAD.X R79, R83, 0x1, R3, P1 ;  /* 0x00000001534f7824 */ /* 0x000fe200008e0603 */
[----:B------:R-:W-:-:S04]  /*14ee20*/  IADD3 R82, P1, R84, R247, RZ ;  /* 0x000000f754527210 */ /* 0x000fc80007f3e0ff */
[----:B------:R-:W-:Y:S01]  /*14ee30*/  IADD3.X R81, R85, R3, RZ, P1, !PT ;  /* 0x0000000355517210 */ /* 0x000fe20000ffe4ff */
[----:B------:R-:W-:-:S05]  /*14ee40*/  IADD3 R84, P1, R86, R247, RZ ;  /* 0x000000f756547210 */ /* 0x000fca0007f3e0ff */
[----:B------:R-:W-:Y:S01]  /*14ee50*/  IMAD.X R83, R87, 0x1, R3, P1 ;  /* 0x0000000157537824 */ /* 0x000fe200008e0603 */
[----:B------:R-:W-:-:S05]  /*14ee60*/  IADD3 R86, P1, R88, R247, RZ ;  /* 0x000000f758567210 */ /* 0x000fca0007f3e0ff */
[----:B------:R-:W-:Y:S01]  /*14ee70*/  IMAD.X R85, R89, 0x1, R3, P1 ;  /* 0x0000000159557824 */ /* 0x000fe200008e0603 */
[----:B---3--:R-:W-:-:S04]  /*14ee80*/  IADD3 R88, P1, R16, R247, RZ ;  /* 0x000000f710587210 */ /* 0x008fc80007f3e0ff */
[----:B------:R-:W-:Y:S02]  /*14ee90*/  IADD3.X R87, R17, R3, RZ, P1, !PT ;  /* 0x0000000311577210 */ /* 0x000fe40000ffe4ff */
[----:B----4-:R-:W-:-:S05]  /*14eea0*/  IADD3 R90, P1, R14, R247, RZ ;  /* 0x000000f70e5a7210 */ /* 0x010fca0007f3e0ff */
[----:B------:R-:W-:Y:S01]  /*14eeb0*/  IMAD.X R89, R15, 0x1, R3, P1 ;  /* 0x000000010f597824 */ /* 0x000fe200008e0603 */
[----:B------:R-:W-:-:S05]  /*14eec0*/  IADD3 R92, P1, R4, R247, RZ ;  /* 0x000000f7045c7210 */ /* 0x000fca0007f3e0ff */
[--C-:B------:R-:W-:Y:S02]  /*14eed0*/  IMAD.X R91, R5, 0x1, R3.reuse, P1 ;  /* 0x00000001055b7824 */ /* 0x100fe400008e0603 */
[----:B------:R-:W3:Y:S01]  /*14eee0*/  LDL.LU.64 R4, [R1+0x3e70] ;  /* 0x003e700001047983 */ /* 0x000ee20000300a00 */
[----:B------:R-:W-:Y:S02]  /*14eef0*/  IADD3 R94, P1, R12, R247, RZ ;  /* 0x000000f70c5e7210 */ /* 0x000fe40007f3e0ff */
[----:B------:R-:W4:Y:S02]  /*14ef00*/  LDL.LU R12, [R1+0x9c] ;  /* 0x00009c00010c7983 */ /* 0x000f240000300800 */
[----:B------:R-:W-:Y:S01]  /*14ef10*/  IADD3.X R93, R13, R3, RZ, P1, !PT ;  /* 0x000000030d5d7210 */ /* 0x000fe20000ffe4ff */
[----:B------:R-:W-:Y:S01]  /*14ef20*/  IADD3 R96, P1, R10, R247, RZ ;  /* 0x000000f70a607210 */ /* 0x000fe20007f3e0ff */
[----:B------:R-:W4:Y:S01]  /*14ef30*/  LDL.LU R13, [R1+0xa0] ;  /* 0x0000a000010d7983 */ /* 0x000f220000300800 */
[----:B------:R-:W4:Y:S03]  /*14ef40*/  LDL.LU R10, [R1+0x94] ;  /* 0x00009400010a7983 */ /* 0x000f260000300800 */
[----:B------:R-:W-:-:S02]  /*14ef50*/  IMAD.X R95, R11, 0x1, R3, P1 ;  /* 0x000000010b5f7824 */ /* 0x000fc400008e0603 */
[----:B------:R-:W4:Y:S01]  /*14ef60*/  LDL.LU R11, [R1+0x98] ;  /* 0x00009800010b7983 */ /* 0x000f220000300800 */
[----:B------:R-:W4:Y:S02]  /*14ef70*/  LDL.LU.64 R106, [R1+0x3e30] ;  /* 0x003e3000016a7983 */ /* 0x000f240000300a00 */
[----:B------:R-:W4:Y:S02]  /*14ef80*/  LDL.LU.64 R108, [R1+0x3df0] ;  /* 0x003df000016c7983 */ /* 0x000f240000300a00 */
[----:B------:R-:W4:Y:S01]  /*14ef90*/  LDL.LU.64 R110, [R1+0x3db0] ;  /* 0x003db000016e7983 */ /* 0x000f220000300a00 */
[----:B------:R-:W4:Y:S01]  /*14efa0*/  LDL.LU.64 R112, [R1+0x3d70] ;  /* 0x003d700001707983 */ /* 0x000f220000300a00 */
[----:B------:R-:W-:Y:S01]  /*14efb0*/  IADD3 R98, P1, R8, R247, RZ ;  /* 0x000000f708627210 */ /* 0x000fe20007f3e0ff */
[----:B------:R-:W4:Y:S02]  /*14efc0*/  LDL.LU.64 R114, [R1+0x3d30] ;  /* 0x003d300001727983 */ /* 0x000f240000300a00 */
[----:B------:R-:W4:Y:S01]  /*14efd0*/  LDL.LU.64 R16, [R1+0x3cf0] ;  /* 0x003cf00001107983 */ /* 0x000f220000300a00 */
[----:B------:R-:W4:Y:S01]  /*14efe0*/  LDL.LU R8, [R1+0x8c] ;  /* 0x00008c0001087983 */ /* 0x000f220000300800 */
[----:B------:R-:W-:-:S03]  /*14eff0*/  IMAD.X R97, R9, 0x1, R3, P1 ;  /* 0x0000000109617824 */ /* 0x000fc600008e0603 */
[----:B------:R-:W4:Y:S01]  /*14f000*/  LDL.LU R9, [R1+0x90] ;  /* 0x0000900001097983 */ /* 0x000f220000300800 */
[----:B--2---:R-:W-:-:S03]  /*14f010*/  IADD3 R100, P1, R6, R247, RZ ;  /* 0x000000f706647210 */ /* 0x004fc60007f3e0ff */
[----:B------:R-:W2:Y:S01]  /*14f020*/  LDL.LU R6, [R1+0x84] ;  /* 0x0000840001067983 */ /* 0x000ea20000300800 */
[----:B------:R-:W-:-:S03]  /*14f030*/  IADD3.X R99, R7, R3, RZ, P1, !PT ;  /* 0x0000000307637210 */ /* 0x000fc60000ffe4ff */
[----:B------:R-:W2:Y:S01]  /*14f040*/  LDL.LU R7, [R1+0x88] ;  /* 0x0000880001077983 */ /* 0x000ea20000300800 */
[----:B------:R-:W2:Y:S02]  /*14f050*/  LDL.LU.64 R118, [R1+0x3cb0] ;  /* 0x003cb00001767983 */ /* 0x000ea40000300a00 */
[----:B------:R-:W2:Y:S02]  /*14f060*/  LDL.LU.64 R120, [R1+0x3c70] ;  /* 0x003c700001787983 */ /* 0x000ea40000300a00 */
[----:B------:R-:W2:Y:S01]  /*14f070*/  LDL.LU.64 R14, [R1+0x3c30] ;  /* 0x003c3000010e7983 */ /* 0x000ea20000300a00 */
[----:B---3--:R-:W-:-:S05]  /*14f080*/  IADD3 R102, P1, R4, R247, RZ ;  /* 0x000000f704667210 */ /* 0x008fca0007f3e0ff */
[----:B------:R-:W-:Y:S02]  /*14f090*/  IMAD.X R101, R5, 0x1, R3, P1 ;  /* 0x0000000105657824 */ /* 0x000fe400008e0603 */
[----:B------:R-:W3:Y:S01]  /*14f0a0*/  LDL.LU R5, [R1+0x80] ;  /* 0x0000800001057983 */ /* 0x000ee20000300800 */
[----:B----4-:R-:W-:-:S05]  /*14f0b0*/  IADD3 R104, P1, R106, R247, RZ ;  /* 0x000000f76a687210 */ /* 0x010fca0007f3e0ff */
[----:B------:R-:W-:Y:S01]  /*14f0c0*/  IMAD.X R103, R107, 0x1, R3, P1 ;  /* 0x000000016b677824 */ /* 0x000fe200008e0603 */
[----:B------:R-:W-:-:S04]  /*14f0d0*/  IADD3 R106, P1, R108, R247, RZ ;  /* 0x000000f76c6a7210 */ /* 0x000fc80007f3e0ff */
        /* <DEDUP_REMOVED lines=9> */
[----:B------:R-:W-:Y:S02]  /*14f170*/  LOP3.LUT R13, R13, R12, RZ, 0x3c, !PT ;  /* 0x0000000c0d0d7212 */ /* 0x000fe400078e3cff */
[----:B------:R-:W-:Y:S02]  /*14f180*/  LOP3.LUT R11, R11, R10, RZ, 0x3c, !PT ;  /* 0x0000000a0b0b7212 */ /* 0x000fe400078e3cff */
[----:B------:R-:W-:Y:S02]  /*14f190*/  LOP3.LUT R9, R9, R8, RZ, 0x3c, !PT ;  /* 0x0000000809097212 */ /* 0x000fe400078e3cff */
[----:B------:R-:W-:Y:S02]  /*14f1a0*/  IADD3 R122, R117, 0x100000, RZ ;  /* 0x00100000757a7810 */ /* 0x000fe40007ffe0ff */
[----:B------:R-:W-:Y:S02]  /*14f1b0*/  LOP3.LUT R12, R13, R12, RZ, 0x3c, !PT ;  /* 0x0000000c0d0c7212 */ /* 0x000fe400078e3cff */
[----:B------:R-:W-:-:S02]  /*14f1c0*/  LOP3.LUT R10, R11, R10, RZ, 0x3c, !PT ;  /* 0x0000000a0b0a7212 */ /* 0x000fc400078e3cff */
[----:B------:R-:W-:Y:S02]  /*14f1d0*/  LOP3.LUT R8, R9, R8, RZ, 0x3c, !PT ;  /* 0x0000000809087212 */ /* 0x000fe400078e3cff */
[----:B------:R-:W-:Y:S02]  /*14f1e0*/  LOP3.LUT R163, R163, R162, RZ, 0x3c, !PT ;  /* 0x000000a2a3a37212 */ /* 0x000fe400078e3cff */
[----:B------:R-:W-:Y:S02]  /*14f1f0*/  LOP3.LUT R13, R13, R12, RZ, 0x3c, !PT ;  /* 0x0000000c0d0d7212 */ /* 0x000fe400078e3cff */
[----:B------:R-:W-:Y:S01]  /*14f200*/  LOP3.LUT R11, R11, R10, RZ, 0x3c, !PT ;  /* 0x0000000a0b0b7212 */ /* 0x000fe200078e3cff */
[----:B------:R1:W5:Y:S01]  /*14f210*/  LDL.LU.64 R16, [R1+0x60d0] ;  /* 0x0060d00001107983 */ /* 0x0003620000300a00 */
[----:B------:R-:W-:Y:S02]  /*14f220*/  LOP3.LUT R161, R161, R160, RZ, 0x3c, !PT ;  /* 0x000000a0a1a17212 */ /* 0x000fe400078e3cff */
[----:B------:R-:W-:-:S02]  /*14f230*/  LOP3.LUT R9, R9, R8, RZ, 0x3c, !PT ;  /* 0x0000000809097212 */ /* 0x000fc400078e3cff */
[----:B------:R-:W-:Y:S01]  /*14f240*/  LOP3.LUT R159, R159, R158, RZ, 0x3c, !PT ;  /* 0x0000009e9f9f7212 */ /* 0x000fe200078e3cff */
[----:B------:R4:W-:Y:S01]  /*14f250*/  LDGSTS.E [R122+-0x6f000], [R12.64], P0 ;  /* 0x910000000c7a7fae */ /* 0x0009e20008121844 */
[----:B------:R-:W-:Y:S02]  /*14f260*/  LOP3.LUT R157, R157, R156, RZ, 0x3c, !PT ;  /* 0x0000009c9d9d7212 */ /* 0x000fe400078e3cff */
[----:B------:R-:W-:Y:S02]  /*14f270*/  LOP3.LUT R162, R163, R162, RZ, 0x3c, !PT ;  /* 0x000000a2a3a27212 */ /* 0x000fe400078e3cff */
[----:B------:R-:W-:Y:S01]  /*14f280*/  LOP3.LUT R155, R155, R154, RZ, 0x3c, !PT ;  /* 0x0000009a9b9b7212 */ /* 0x000fe200078e3cff */
[----:B------:R1:W-:Y:S01]  /*14f290*/  LDGSTS.E [R122+-0x6e000], [R10.64], P0 ;  /* 0x920000000a7a7fae */ /* 0x0003e20008121844 */
[----:B------:R-:W-:Y:S02]  /*14f2a0*/  LOP3.LUT R160, R161, R160, RZ, 0x3c, !PT ;  /* 0x000000a0a1a07212 */ /* 0x000fe400078e3cff */
[----:B------:R-:W-:-:S02]  /*14f2b0*/  LOP3.LUT R153, R153, R152, RZ, 0x3c, !PT ;  /* 0x0000009899997212 */ /* 0x000fc400078e3cff */
[----:B------:R-:W-:Y:S02]  /*14f2c0*/  LOP3.LUT R158, R159, R158, RZ, 0x3c, !PT ;  /* 0x0000009e9f9e7212 */ /* 0x000fe400078e3cff */
[----:B------:R-:W-:Y:S01]  /*14f2d0*/  LOP3.LUT R151, R151, R150, RZ, 0x3c, !PT ;  /* 0x0000009697977212 */ /* 0x000fe200078e3cff */
[----:B------:R1:W-:Y:S01]  /*14f2e0*/  LDGSTS.E [R122+-0x6d000], [R8.64], P0 ;  /* 0x93000000087a7fae */ /* 0x0003e20008121844 */
[----:B------:R-:W-:Y:S02]  /*14f2f0*/  LOP3.LUT R156, R157, R156, RZ, 0x3c, !PT ;  /* 0x0000009c9d9c7212 */ /* 0x000fe400078e3cff */
[----:B------:R-:W-:Y:S02]  /*14f300*/  LOP3.LUT R149, R149, R148, RZ, 0x3c, !PT ;  /* 0x0000009495957212 */ /* 0x000fe400078e3cff */
[----:B------:R-:W-:Y:S02]  /*14f310*/  LOP3.LUT R163, R163, R162, RZ, 0x3c, !PT ;  /* 0x000000a2a3a37212 */ /* 0x000fe400078e3cff */
[----:B------:R-:W-:-:S02]  /*14f320*/  LOP3.LUT R154, R155, R154, RZ, 0x3c, !PT ;  /* 0x0000009a9b9a7212 */ /* 0x000fc400078e3cff */
[----:B------:R-:W-:Y:S02]  /*14f330*/  LOP3.LUT R53, R53, R52, RZ, 0x3c, !PT ;  /* 0x0000003435357212 */ /* 0x000fe400078e3cff */
[----:B------:R-:W-:Y:S02]  /*14f340*/  LOP3.LUT R161, R161, R160, RZ, 0x3c, !PT ;  /* 0x000000a0a1a17212 */ /* 0x000fe400078e3cff */
[----:B------:R-:W-:Y:S02]  /*14f350*/  LOP3.LUT R152, R153, R152, RZ, 0x3c, !PT ;  /* 0x0000009899987212 */ /* 0x000fe400078e3cff */
[----:B------:R-:W-:Y:S02]  /*14f360*/  LOP3.LUT R159, R159, R158, RZ, 0x3c, !PT ;  /* 0x0000009e9f9f7212 */ /* 0x000fe400078e3cff */
[----:B------:R-:W-:Y:S02]  /*14f370*/  LOP3.LUT R150, R151, R150, RZ, 0x3c, !PT ;  /* 0x0000009697967212 */ /* 0x000fe400078e3cff */
[----:B------:R-:W-:-:S02]  /*14f380*/  LOP3.LUT R157, R157, R156, RZ, 0x3c, !PT ;  /* 0x0000009c9d9d7212 */ /* 0x000fc400078e3cff */
[----:B------:R-:W-:Y:S02]  /*14f390*/  LOP3.LUT R148, R149, R148, RZ, 0x3c, !PT ;  /* 0x0000009495947212 */ /* 0x000fe400078e3cff */
[----:B------:R-:W-:Y:S02]  /*14f3a0*/  LOP3.LUT R155, R155, R154, RZ, 0x3c, !PT ;  /* 0x0000009a9b9b7212 */ /* 0x000fe400078e3cff */
[----:B--2---:R-:W-:-:S05]  /*14f3b0*/  IADD3 R116, P1, R118, R247, RZ ;  /* 0x000000f776747210 */ /* 0x004fca0007f3e0ff */
[----:B------:R-:W-:Y:S01]  /*14f3c0*/  IMAD.X R115, R119, 0x1, R3, P1 ;  /* 0x0000000177737824 */ /* 0x000fe200008e0603 */
[----:B------:R-:W-:Y:S02]  /*14f3d0*/  IADD3 R119, P1, R120, R247, RZ ;  /* 0x000000f778777210 */ /* 0x000fe40007f3e0ff */
[-C--:B------:R-:W-:Y:S02]  /*14f3e0*/  LOP3.LUT R7, R7, R6.reuse, RZ, 0x3c, !PT ;  /* 0x0000000607077212 */ /* 0x080fe400078e3cff */
[----:B------:R-:W-:Y:S01]  /*14f3f0*/  IADD3.X R118, R121, R3, RZ, P1, !PT ;  /* 0x0000000379767210 */ /* 0x000fe20000ffe4ff */
[----:B------:R-:W-:Y:S01]  /*14f400*/  IADD3 R121, P1, R14, R247, RZ ;  /* 0x000000f70e797210 */ /* 0x000fe20007f3e0ff */
[----:B------:R-:W-:-:S04]  /*14f410*/  LOP3.LUT R6, R7, R6, RZ, 0x3c, !PT ;  /* 0x0000000607067212 */ /* 0x000fc800078e3cff */
[----:B------:R-:W-:Y:S02]  /*14f420*/  IMAD.X R120, R15, 0x1, R3, P1 ;  /* 0x000000010f787824 */ /* 0x000fe400008e0603 */
[----:B------:R2:W5:Y:S01]  /*14f430*/  LDL.LU.64 R14, [R1+0x60c8] ;  /* 0x0060c800010e7983 */ /* 0x0005620000300a00 */
[----:B------:R4:W-:Y:S01]  /*14f440*/  STL.64 [R1+0x3bc8], R12 ;  /* 0x003bc80c01007387 */ /* 0x0009e20000100a00 */
[----:B------:R-:W-:Y:S02]  /*14f450*/  LOP3.LUT R7, R7, R6, RZ, 0x3c, !PT ;  /* 0x0000000607077212 */ /* 0x000fe400078e3cff */
[----:B------:R-:W-:-:S03]  /*14f460*/  LOP3.LUT R52, R53, R52, RZ, 0x3c, !PT ;  /* 0x0000003435347212 */ /* 0x000fc600078e3cff */
[----:B------:R1:W-:Y:S04]  /*14f470*/  LDGSTS.E [R122+-0x6c000], [R6.64], P0 ;  /* 0x94000000067a7fae */ /* 0x0003e80008121844 */
[----:B----4-:R2:W5:Y:S01]  /*14f480*/  LDL.LU.64 R12, [R1+0x60c0] ;  /* 0x0060c000010c7983 */ /* 0x0105620000300a00 */
[----:B------:R1:W-:Y:S01]  /*14f490*/  STL.64 [R1+0x3bc0], R10 ;  /* 0x003bc00a01007387 */ /* 0x0003e20000100a00 */
[----:B------:R-:W-:Y:S02]  /*14f4a0*/  LOP3.LUT R153, R153, R152, RZ, 0x3c, !PT ;  /* 0x0000009899997212 */ /* 0x000fe400078e3cff */
[----:B------:R-:W-:Y:S02]  /*14f4b0*/  LOP3.LUT R151, R151, R150, RZ, 0x3c, !PT ;  /* 0x0000009697977212 */ /* 0x000fe400078e3cff */
[----:B------:R-:W-:Y:S01]  /*14f4c0*/  LOP3.LUT R55, R55, R54, RZ, 0x3c, !PT ;  /* 0x0000003637377212 */ /* 0x000fe200078e3cff */
[----:B-1----:R2:W5:Y:S01]  /*14f4d0*/  LDL.LU.64 R10, [R1+0x60b8] ;  /* 0x0060b800010a7983 */ /* 0x0025620000300a00 */
[----:B------:R1:W-:Y:S01]  /*14f4e0*/  STL.64 [R1+0x3bb8], R8 ;  /* 0x003bb80801007387 */ /* 0x0003e20000100a00 */
[----:B------:R-:W-:-:S02]  /*14f4f0*/  LOP3.LUT R149, R149, R148, RZ, 0x3c, !PT ;  /* 0x0000009495957212 */ /* 0x000fc400078e3cff */
[----:B------:R-:W-:Y:S01]  /*14f500*/  LOP3.LUT R53, R53, R52, RZ, 0x3c, !PT ;  /* 0x0000003435357212 */ /* 0x000fe200078e3cff */
[----:B-1----:R2:W5:Y:S01]  /*14f510*/  LDL.LU.64 R8, [R1+0x60b0] ;  /* 0x0060b00001087983 */ /* 0x0025620000300a00 */
[----:B------:R1:W-:Y:S01]  /*14f520*/  STL.64 [R1+0x3bb0], R6 ;  /* 0x003bb00601007387 */ /* 0x0003e20000100a00 */
[C---:B------:R-:W-:Y:S02]  /*14f530*/  LOP3.LUT R54, R55.reuse, R54, RZ, 0x3c, !PT ;  /* 0x0000003637367212 */ /* 0x040fe400078e3cff */
[----:B-1----:R2:W5:Y:S02]  /*14f540*/  LDL.LU.64 R6, [R1+0x60a8] ;  /* 0x0060a80001067983 */ /* 0x0025640000300a00 */
[----:B------:R-:W-:Y:S01]  /*14f550*/  LOP3.LUT R55, R55, R54, RZ, 0x3c, !PT ;  /* 0x0000003637377212 */ /* 0x000fe200078e3cff */
[----:B---3--:R-:W-:Y:S01]  /*14f560*/  IMAD.MOV.U32 R4, RZ, RZ, R5 ;  /* 0x000000ffff047224 */ /* 0x008fe200078e0005 */
[----:B------:R-:W-:-:S05]  /*14f570*/  MOV R5, R245 ;  /* 0x000000f500057202 */ /* 0x000fca0000000f00 */
[----:B------:R1:W-:Y:S04]  /*14f580*/  STL.64 [R1+0x3ba8], R4 ;  /* 0x003ba80401007387 */ /* 0x0003e80000100a00 */
        /* <DEDUP_REMOVED lines=9> */
[----:B------:R2:W-:Y:S03]  /*14f620*/  LDGSTS.E [R122+-0x62000], [R52.64], P0 ;  /* 0x9e000000347a7fae */ /* 0x0005e60008121844 */
[----:B-1----:R1:W5:Y:S01]  /*14f630*/  LDL.LU.64 R4, [R1+0x60a0] ;  /* 0x0060a00001047983 */ /* 0x0023620000300a00 */
        /* <DEDUP_REMOVED lines=9> */
[----:B------:R1:W-:Y:S01]  /*14f6d0*/  STL.64 [R1+0x4430], R54 ;  /* 0x0044303601007387 */ /* 0x0003e20000100a00 */
[----:B--2---:R-:W-:-:S05]  /*14f6e0*/  IADD3 R52, R117, 0x100000, RZ ;  /* 0x0010000075347810 */ /* 0x004fca0007ffe0ff */
[----:B------:R1:W-:Y:S02]  /*14f6f0*/  LDGSTS.E [R52+-0x61000], [R54.64], P0 ;  /* 0x9f00000036347fae */ /* 0x0003e40008121844 */
[----:B-1----:R-:W-:Y:S02]  /*14f700*/  IMAD.MOV.U32 R54, RZ, RZ, R58 ;  /* 0x000000ffff367224 */ /* 0x002fe400078e003a */
[----:B------:R-:W-:-:S05]  /*14f710*/  IMAD.MOV.U32 R55, RZ, RZ, R57 ;  /* 0x000000ffff377224 */ /* 0x000fca00078e0039 */
[----:B------:R1:W-:Y:S04]  /*14f720*/  STL.64 [R1+0x43f0], R54 ;  /* 0x0043f03601007387 */ /* 0x0003e80000100a00 */
[----:B------:R1:W-:Y:S02]  /*14f730*/  LDGSTS.E [R52+-0x60000], [R54.64], P0 ;  /* 0xa000000036347fae */ /* 0x0003e40008121844 */
[----:B-1----:R-:W-:Y:S01]  /*14f740*/  MOV R54, R60 ;  /* 0x0000003c00367202 */ /* 0x002fe20000000f00 */
[----:B------:R-:W-:-:S05]  /*14f750*/  IMAD.MOV.U32 R55, RZ, RZ, R59 ;  /* 0x000000ffff377224 */ /* 0x000fca00078e003b */
[----:B------:R1:W-:Y:S04]  /*14f760*/  STL.64 [R1+0x43b0], R54 ;  /* 0x0043b03601007387 */ /* 0x0003e80000100a00 */
[----:B------:R1:W-:Y:S02]  /*14f770*/  LDGSTS.E [R52+-0x5f000], [R54.64], P0 ;  /* 0xa100000036347fae */ /* 0x0003e40008121844 */
[----:B-1----:R-:W-:Y:S01]  /*14f780*/  IMAD.MOV.U32 R54, RZ, RZ, R62 ;  /* 0x000000ffff367224 */ /* 0x002fe200078e003e */
[----:B------:R-:W-:-:S05]  /*14f790*/  MOV R55, R61 ;  /* 0x0000003d00377202 */ /* 0x000fca0000000f00 */
[----:B------:R1:W-:Y:S04]  /*14f7a0*/  STL.64 [R1+0x4370], R54 ;  /* 0x0043703601007387 */ /* 0x0003e80000100a00 */
        /* <DEDUP_REMOVED lines=92> */
[----:B------:R1:W-:Y:S01]  /*14fd70*/  LDGSTS.E [R52+-0x47000], [R54.64], P0 ;  /* 0xb900000036347fae */ /* 0x0003e20008121844 */
[----:B----4-:R-:W2:Y:S02]  /*14fd80*/  LDL R160, [R1+0x4468] ;  /* 0x0044680001a07983 */ /* 0x010ea40000100800 */
[----:B---3--:R-:W3:Y:S02]  /*14fd90*/  LDL R163, [R1+0x446c] ;  /* 0x00446c0001a37983 */ /* 0x008ee40000100800 */
[----:B-1----:R-:W-:Y:S01]  /*14fda0*/  IMAD.MOV.U32 R54, RZ, RZ, R110 ;  /* 0x000000ffff367224 */ /* 0x002fe200078e006e */
[----:B------:R-:W-:-:S05]  /*14fdb0*/  MOV R55, R109 ;  /* 0x0000006d00377202 */ /* 0x000fca0000000f00 */
[----:B------:R1:W-:Y:S04]  /*14fdc0*/  STL.64 [R1+0x3d70], R54 ;  /* 0x003d703601007387 */ /* 0x0003e80000100a00 */
[----:B------:R1:W-:Y:S01]  /*14fdd0*/  LDGSTS.E [R52+-0x46000], [R54.64], P0 ;  /* 0xba00000036347fae */ /* 0x0003e20008121844 */
[----:B------:R-:W4:Y:S02]  /*14fde0*/  LDL R150, [R1+0x44a8] ;  /* 0x0044a80001967983 */ /* 0x000f240000100800 */
[----:B------:R-:W4:Y:S02]  /*14fdf0*/  LDL R153, [R1+0x44ac] ;  /* 0x0044ac0001997983 */ /* 0x000f240000100800 */
[----:B-1----:R-:W-:Y:S02]  /*14fe00*/  IMAD.MOV.U32 R54, RZ, RZ, R112 ;  /* 0x000000ffff367224 */ /* 0x002fe400078e0070 */
[----:B------:R-:W-:-:S05]  /*14fe10*/  IMAD.MOV.U32 R55, RZ, RZ, R111 ;  /* 0x000000ffff377224 */ /* 0x000fca00078e006f */
[----:B------:R1:W-:Y:S01]  /*14fe20*/  STL.64 [R1+0x3d30], R54 ;  /* 0x003d303601007387 */ /* 0x0003e20000100a00 */
[----:B------:R-:W4:Y:S02]  /*14fe30*/  LDL R162, [R1+0x44e8] ;  /* 0x0044e80001a27983 */ /* 0x000f240000100800 */
[----:B------:R-:W4:Y:S01]  /*14fe40*/  LDL R245, [R1+0x44ec] ;  /* 0x0044ec0001f57983 */ /* 0x000f220000100800 */
[----:B------:R-:W1:Y:S04]  /*14fe50*/  S2R R161, SR_TID.X ;  /* 0x0000000000a17919 */ /* 0x000e680000002100 */
[----:B------:R1:W-:Y:S02]  /*14fe60*/  LDGSTS.E [R52+-0x45000], [R54.64], P0 ;  /* 0xbb00000036347fae */ /* 0x0003e40008121844 */
[----:B-1----:R-:W-:Y:S01]  /*14fe70*/  MOV R54, R114 ;  /* 0x0000007200367202 */ /* 0x002fe20000000f00 */
[----:B------:R-:W-:-:S05]  /*14fe80*/  IMAD.MOV.U32 R55, RZ, RZ, R113 ;  /* 0x000000ffff377224 */ /* 0x000fca00078e0071 */
[----:B------:R1:W-:Y:S04]  /*14fe90*/  STL.64 [R1+0x3cf0], R54 ;  /* 0x003cf03601007387 */ /* 0x0003e80000100a00 */
[----:B------:R1:W-:Y:S01]  /*14fea0*/  LDGSTS.E [R52+-0x44000], [R54.64], P0 ;  /* 0xbc00000036347fae */ /* 0x0003e20008121844 */
[----:B------:R-:W4:Y:S02]  /*14feb0*/  LDL R152, [R1+0x4528] ;  /* 0x0045280001987983 */ /* 0x000f240000100800 */
[----:B------:R-:W4:Y:S01]  /*14fec0*/  LDL R155, [R1+0x452c] ;  /* 0x00452c00019b7983 */ /* 0x000f220000100800 */
[----:B------:R-:W-:Y:S01]  /*14fed0*/  LOP3.LUT R161, R161, 0x7f, RZ, 0xc0, !PT ;  /* 0x0000007fa1a17812 */ /* 0x000fe200078ec0ff */
[----:B-1----:R-:W-:Y:S01]  /*14fee0*/  IMAD.MOV.U32 R54, RZ, RZ, R116 ;  /* 0x000000ffff367224 */ /* 0x002fe200078e0074 */
[----:B------:R-:W-:-:S03]  /*14fef0*/  MOV R55, R115 ;  /* 0x0000007300377202 */ /* 0x000fc60000000f00 */
[----:B------:R-:W-:Y:S02]  /*14ff00*/  IMAD.SHL.U32 R161, R161, 0x4, RZ ;  /* 0x00000004a1a17824 */ /* 0x000fe400078e00ff */
[----:B------:R1:W-:Y:S04]  /*14ff10*/  STL.64 [R1+0x3cb0], R54 ;  /* 0x003cb03601007387 */ /* 0x0003e80000100a00 */
[----:B------:R1:W-:Y:S01]  /*14ff20*/  LDGSTS.E [R52+-0x43000], [R54.64], P0 ;  /* 0xbd00000036347fae */ /* 0x0003e20008121844 */
[----:B------:R-:W4:Y:S02]  /*14ff30*/  LDL R154, [R1+0x4568] ;  /* 0x00456800019a7983 */ /* 0x000f240000100800 */
[----:B------:R-:W4:Y:S02]  /*14ff40*/  LDL R157, [R1+0x456c] ;  /* 0x00456c00019d7983 */ /* 0x000f240000100800 */
[----:B------:R-:W4:Y:S01]  /*14ff50*/  LDL R156, [R1+0x45a8] ;  /* 0x0045a800019c7983 */ /* 0x000f220000100800 */
[----:B------:R-:W4:Y:S01]  /*14ff60*/  LDL R159, [R1+0x45ac] ;  /* 0x0045ac00019f7983 */ /* 0x000f220000100800 */
[----:B------:R-:W-:-:S02]  /*14ff70*/  LOP3.LUT R53, R161, 0x10, RZ, 0x3c, !PT ;  /* 0x00000010a1357812 */ /* 0x000fc400078e3cff */
[----:B------:R-:W-:Y:S01]  /*14ff80*/  IADD3 R117, R117, 0x100000, RZ ;  /* 0x0010000075757810 */ /* 0x000fe20007ffe0ff */
[----:B-1----:R-:W-:Y:S01]  /*14ff90*/  IMAD.MOV.U32 R54, RZ, RZ, R119 ;  /* 0x000000ffff367224 */ /* 0x002fe200078e0077 */
[----:B------:R-:W-:-:S05]  /*14ffa0*/  MOV R55, R118 ;  /* 0x0000007600377202 */ /* 0x000fca0000000f00 */
[----:B------:R1:W-:Y:S04]  /*14ffb0*/  STL.64 [R1+0x3c70], R54 ;  /* 0x003c703601007387 */ /* 0x0003e80000100a00 */
[----:B------:R1:W-:Y:S02]  /*14ffc0*/  LDGSTS.E [R52+-0x42000], [R54.64], P0 ;  /* 0xbe00000036347fae */ /* 0x0003e40008121844 */
[----:B-1----:R-:W-:Y:S02]  /*14ffd0*/  IMAD.MOV.U32 R54, RZ, RZ, R121 ;  /* 0x000000ffff367224 */ /* 0x002fe400078e0079 */
[----:B------:R-:W-:Y:S01]  /*14ffe0*/  IMAD.MOV.U32 R55, RZ, RZ, R120 ;  /* 0x000000ffff377224 */ /* 0x000fe200078e0078 */
[----:B------:R-:W-:-:S04]  /*14fff0*/  LEA R52, R218, R53, 0x12 ;  /* 0x00000035da347211 */ /* 0x000fc800078e90ff */
[----:B------:R2:W-:Y:S04]  /*150000*/  STL.64 [R1+0x3c30], R54 ;  /* 0x003c303601007387 */ /* 0x0005e80000100a00 */
[----:B------:R2:W-:Y:S01]  /*150010*/  LDGSTS.E [R117+-0x41000], [R54.64], P0 ;  /* 0xbf00000036757fae */ /* 0x0005e20008121844 */
[----:B------:R-:W-:Y:S01]  /*150020*/  IADD3 R53, R52, 0x100000, RZ ;  /* 0x0010000034357810 */ /* 0x000fe20007ffe0ff */
[----:B------:R-:W4:Y:S02]  /*150030*/  LDL R158, [R1+0x45e8] ;  /* 0x0045e800019e7983 */ /* 0x000f240000100800 */
[----:B------:R-:W4:Y:S01]  /*150040*/  LDL R161, [R1+0x45ec] ;  /* 0x0045ec0001a17983 */ /* 0x000f220000100800 */
[----:B------:R-:W4:Y:S04]  /*150050*/  LDL R148, [R1+0x46a8] ;  /* 0x0046a80001947983 */ /* 0x000f280000100800 */
[----:B------:R-:W4:Y:S01]  /*150060*/  LDL R151, [R1+0x46ac] ;  /* 0x0046ac0001977983 */ /* 0x000f220000100800 */
[----:B--2---:R-:W-:-:S02]  /*150070*/  IMAD.MOV.U32 R55, RZ, RZ, R160 ;  /* 0x000000ffff377224 */ /* 0x004fc400078e00a0 */
[----:B---3--:R-:W-:Y:S01]  /*150080*/  IMAD.MOV.U32 R54, RZ, RZ, R163 ;  /* 0x000000ffff367224 */ /* 0x008fe200078e00a3 */
[----:B------:R-:W2:Y:S04]  /*150090*/  LDL R160, [R1+0x4628] ;  /* 0x0046280001a07983 */ /* 0x000ea80000100800 */
[----:B------:R-:W3:Y:S04]  /*1500a0*/  LDL R163, [R1+0x462c] ;  /* 0x00462c0001a37983 */ /* 0x000ee80000100800 */
[----:B------:R4:W-:Y:S02]  /*1500b0*/  LDGSTS.E [R53+-0x7fe00], [R54.64], P0 ;  /* 0x8020000036357fae */ /* 0x0009e40008121844 */
[----:B----4-:R-:W-:Y:S01]  /*1500c0*/  IMAD.MOV.U32 R55, RZ, RZ, R150 ;  /* 0x000000ffff377224 */ /* 0x010fe200078e0096 */
[----:B------:R-:W-:Y:S01]  /*1500d0*/  MOV R54, R153 ;  /* 0x0000009900367202 */ /* 0x000fe20000000f00 */
[----:B------:R-:W4:Y:S04]  /*1500e0*/  LDL R150, [R1+0x46e8] ;  /* 0x0046e80001967983 */ /* 0x000f280000100800 */
[----:B------:R-:W4:Y:S04]  /*1500f0*/  LDL R153, [R1+0x46ec] ;  /* 0x0046ec0001997983 */ /* 0x000f280000100800 */
[----:B------:R1:W-:Y:S02]  /*150100*/  LDGSTS.E [R53+-0x7ee00], [R54.64], P0 ;  /* 0x8120000036357fae */ /* 0x0003e40008121844 */
[----:B-1----:R-:W-:Y:S01]  /*150110*/  MOV R55, R162 ;  /* 0x000000a200377202 */ /* 0x002fe20000000f00 */
[----:B------:R-:W-:Y:S01]  /*150120*/  IMAD.MOV.U32 R54, RZ, RZ, R245 ;  /* 0x000000ffff367224 */ /* 0x000fe200078e00f5 */
[----:B------:R-:W4:Y:S04]  /*150130*/  LDL R162, [R1+0x4668] ;  /* 0x0046680001a27983 */ /* 0x000f280000100800 */
[----:B------:R-:W4:Y:S04]  /*150140*/  LDL R245, [R1+0x466c] ;  /* 0x00466c0001f57983 */ /* 0x000f280000100800 */
[----:B------:R1:W-:Y:S02]  /*150150*/  LDGSTS.E [R53+-0x7de00], [R54.64], P0 ;  /* 0x8220000036357fae */ /* 0x0003e40008121844 */
[----:B-1----:R-:W-:-:S02]  /*150160*/  IMAD.MOV.U32 R55, RZ, RZ, R152 ;  /* 0x000000ffff377224 */ /* 0x002fc400078e0098 */
[----:B------:R-:W-:Y:S01]  /*150170*/  IMAD.MOV.U32 R54, RZ, RZ, R155 ;  /* 0x000000ffff367224 */ /* 0x000fe200078e009b */
[----:B------:R-:W4:Y:S04]  /*150180*/  LDL R152, [R1+0x4728] ;  /* 0x0047280001987983 */ /* 0x000f280000100800 */
[----:B------:R-:W4:Y:S04]  /*150190*/  LDL R155, [R1+0x472c] ;  /* 0x00472c00019b7983 */ /* 0x000f280000100800 */
[----:B------:R1:W-:Y:S02]  /*1501a0*/  LDGSTS.E [R53+-0x7ce00], [R54.64], P0 ;  /* 0x8320000036357fae */ /* 0x0003e40008121844 */
[----:B-1----:R-:W-:Y:S01]  /*1501b0*/  IMAD.MOV.U32 R55, RZ, RZ, R154 ;  /* 0x000000ffff377224 */ /* 0x002fe200078e009a */
[----:B------:R-:W-:Y:S01]  /*1501c0*/  MOV R54, R157 ;  /* 0x0000009d00367202 */ /* 0x000fe20000000f00 */
        /* <DEDUP_REMOVED lines=13> */
[----:B--2---:R-:W-:Y:S01]  /*1502a0*/  IMAD.MOV.U32 R55, RZ, RZ, R160 ;  /* 0x000000ffff377224 */ /* 0x004fe200078e00a0 */
[----:B---3--:R-:W-:Y:S01]  /*1502b0*/  MOV R54, R163 ;  /* 0x000000a300367202 */ /* 0x008fe20000000f00 */
[----:B------:R-:W2:Y:S04]  /*1502c0*/  LDL R160, [R1+0x4828] ;  /* 0x0048280001a07983 */ /* 0x000ea80000100800 */
[----:B------:R-:W3:Y:S04]  /*1502d0*/  LDL R163, [R1+0x482c] ;  /* 0x00482c0001a37983 */ /* 0x000ee80000100800 */
[----:B------:R4:W-:Y:S02]  /*1502e0*/  LDGSTS.E [R53+-0x78e00], [R54.64], P0 ;  /* 0x8720000036357fae */ /* 0x0009e40008121844 */
[----:B----4-:R-:W-:Y:S01]  /*1502f0*/  MOV R55, R162 ;  /* 0x000000a200377202 */ /* 0x010fe20000000f00 */
[----:B------:R-:W-:Y:S01]  /*150300*/  IMAD.MOV.U32 R54, RZ, RZ, R245 ;  /* 0x000000ffff367224 */ /* 0x000fe200078e00f5 */
[----:B------:R-:W4:Y:S04]  /*150310*/  LDL R162, [R1+0x4868] ;  /* 0x0048680001a27983 */ /* 0x000f280000100800 */
[----:B------:R-:W4:Y:S01]  /*150320*/  LDL R245, [R1+0x486c] ;  /* 0x00486c0001f57983 */ /* 0x000f220000100800 */
[----:B------:R-:W4:Y:S03]  /*150330*/  LDL.LU.64 R76, [R1+0x4448] ;  /* 0x00444800014c7983 */ /* 0x000f260000300a00 */
[----:B------:R1:W-:Y:S01]  /*150340*/  LDGSTS.E [R53+-0x77e00], [R54.64], P0 ;  /* 0x8820000036357fae */ /* 0x0003e20008121844 */
[----:B------:R-:W4:Y:S02]  /*150350*/  LDL.LU.64 R58, [R1+0x4428] ;  /* 0x00442800013a7983 */ /* 0x000f240000300a00 */
[----:B------:R-:W4:Y:S02]  /*150360*/  LDL.LU.64 R60, [R1+0x43e8] ;  /* 0x0043e800013c7983 */ /* 0x000f240000300a00 */
[----:B------:R-:W4:Y:S01]  /*150370*/  LDL.LU.64 R62, [R1+0x43a8] ;  /* 0x0043a800013e7983 */ /* 0x000f220000300a00 */
[----:B------:R-:W4:Y:S01]  /*150380*/  LDL.LU.64 R64, [R1+0x4368] ;  /* 0x0043680001407983 */ /* 0x000f220000300a00 */
[----:B------:R-:W4:Y:S02]  /*150390*/  LDL.LU.64 R66, [R1+0x4328] ;  /* 0x0043280001427983 */ /* 0x000f240000300a00 */
[----:B------:R-:W4:Y:S02]  /*1503a0*/  LDL.LU.64 R68, [R1+0x42e8] ;  /* 0x0042e80001447983 */ /* 0x000f240000300a00 */
[----:B------:R-:W4:Y:S01]  /*1503b0*/  LDL.LU.64 R70, [R1+0x42a8] ;  /* 0x0042a80001467983 */ /* 0x000f220000300a00 */
[----:B------:R-:W4:Y:S01]  /*1503c0*/  LDL.LU.64 R72, [R1+0x4268] ;  /* 0x0042680001487983 */ /* 0x000f220000300a00 */
[----:B------:R-:W4:Y:S02]  /*1503d0*/  LDL.LU.64 R74, [R1+0x4228] ;  /* 0x00422800014a7983 */ /* 0x000f240000300a00 */
        /* <DEDUP_REMOVED lines=18> */
[----:B--2---:R-:W-:Y:S02]  /*150500*/  IMAD.MOV.U32 R55, RZ, RZ, R160 ;  /* 0x000000ffff377224 */ /* 0x004fe400078e00a0 */
[----:B---3--:R-:W-:-:S05]  /*150510*/  IMAD.MOV.U32 R54, RZ, RZ, R163 ;  /* 0x000000ffff367224 */ /* 0x008fca00078e00a3 */
[----:B------:R4:W-:Y:S02]  /*150520*/  LDGSTS.E [R53+-0x70e00], [R54.64], P0 ;  /* 0x8f20000036357fae */ /* 0x0009e40008121844 */
[----:B----4-:R-:W-:Y:S01]  /*150530*/  IMAD.MOV.U32 R55, RZ, RZ, R162 ;  /* 0x000000ffff377224 */ /* 0x010fe200078e00a2 */
[----:B------:R-:W-:-:S05]  /*150540*/  MOV R54, R245 ;  /* 0x000000f500367202 */ /* 0x000fca0000000f00 */
[----:B------:R1:W-:Y:S02]  /*150550*/  LDGSTS.E [R53+-0x6fe00], [R54.64], P0 ;  /* 0x9020000036357fae */ /* 0x0003e40008121844 */
[----:B-1----:R-:W-:-:S05]  /*150560*/  IADD3 R54, P1, R76, R247, RZ ;  /* 0x000000f74c367210 */ /* 0x002fca0007f3e0ff */
[----:B------:R-:W-:Y:S02]  /*150570*/  IMAD.X R53, R77, 0x1, R3, P1 ;  /* 0x000000014d357824 */ /* 0x000fe400008e0603 */
[----:B------:R-:W2:Y:S01]  /*150580*/  LDL.LU.64 R76, [R1+0x41e8] ;  /* 0x0041e800014c7983 */ /* 0x000ea20000300a00 */
[----:B------:R-:W3:Y:S02]  /*150590*/  LDL.LU.64 R78, [R1+0x41a8] ;  /* 0x0041a800014e7983 */ /* 0x000ee40000300a00 */
[----:B------:R-:W4:Y:S02]  /*1505a0*/  LDL.LU.64 R80, [R1+0x4168] ;  /* 0x0041680001507983 */ /* 0x000f240000300a00 */
[----:B------:R-:W3:Y:S01]  /*1505b0*/  LDL.LU.64 R82, [R1+0x4128] ;  /* 0x0041280001527983 */ /* 0x000ee20000300a00 */
[----:B------:R-:W3:Y:S01]  /*1505c0*/  LDL.LU.64 R84, [R1+0x40e8] ;  /* 0x0040e80001547983 */ /* 0x000ee20000300a00 */
[----:B------:R-:W3:Y:S02]  /*1505d0*/  LDL.LU.64 R86, [R1+0x40a8] ;  /* 0x0040a80001567983 */ /* 0x000ee40000300a00 */
        /* <DEDUP_REMOVED lines=12> */
[----:B------:R-:W4:Y:S02]  /*1506a0*/  LDL.LU R151, [R1+0xd8] ;  /* 0x0000d80001977983 */ /* 0x000f240000300800 */
[----:B------:R-:W4:Y:S01]  /*1506b0*/  LDL.LU R150, [R1+0xdc] ;  /* 0x0000dc0001967983 */ /* 0x000f220000300800 */
[----:B------:R-:W4:Y:S01]  /*1506c0*/  LDL.LU R153, [R1+0xd0] ;  /* 0x0000d00001997983 */ /* 0x000f220000300800 */
[----:B------:R-:W4:Y:S02]  /*1506d0*/  LDL.LU R152, [R1+0xd4] ;  /* 0x0000d40001987983 */ /* 0x000f240000300800 */
[----:B------:R-:W4:Y:S02]  /*1506e0*/  LDL.LU.64 R112, [R1+0x3d68] ;  /* 0x003d680001707983 */ /* 0x000f240000300a00 */
[----:B------:R-:W4:Y:S01]  /*1506f0*/  LDL.LU.64 R114, [R1+0x3d28] ;  /* 0x003d280001727983 */ /* 0x000f220000300a00 */
[----:B------:R-:W4:Y:S01]  /*150700*/  LDL.LU.64 R116, [R1+0x3ce8] ;  /* 0x003ce80001747983 */ /* 0x000f220000300a00 */
[----:B------:R-:W4:Y:S02]  /*150710*/  LDL.LU R155, [R1+0xc8] ;  /* 0x0000c800019b7983 */ /* 0x000f240000300800 */
[----:B------:R-:W4:Y:S02]  /*150720*/  LDL.LU R154, [R1+0xcc] ;  /* 0x0000cc00019a7983 */ /* 0x000f240000300800 */
[----:B------:R-:W4:Y:S01]  /*150730*/  LDL.LU R157, [R1+0xc0] ;  /* 0x0000c000019d7983 */ /* 0x000f220000300800 */
[----:B------:R-:W4:Y:S01]  /*150740*/  LDL.LU R156, [R1+0xc4] ;  /* 0x0000c400019c7983 */ /* 0x000f220000300800 */
[----:B------:R-:W4:Y:S02]  /*150750*/  LDL.LU.64 R118, [R1+0x3ca8] ;  /* 0x003ca80001767983 */ /* 0x000f240000300a00 */
[----:B------:R-:W4:Y:S02]  /*150760*/  LDL.LU.64 R120, [R1+0x3c68] ;  /* 0x003c680001787983 */ /* 0x000f240000300a00 */
[----:B------:R-:W4:Y:S01]  /*150770*/  LDL.LU.64 R148, [R1+0x3c28] ;  /* 0x003c280001947983 */ /* 0x000f220000300a00 */
[----:B------:R-:W4:Y:S01]  /*150780*/  LDL.LU R159, [R1+0xb8] ;  /* 0x0000b800019f7983 */ /* 0x000f220000300800 */
[----:B------:R-:W4:Y:S02]  /*150790*/  LDL.LU R158, [R1+0xbc] ;  /* 0x0000bc00019e7983 */ /* 0x000f240000300800 */
[----:B------:R-:W4:Y:S02]  /*1507a0*/  LDL.LU R161, [R1+0xb0] ;  /* 0x0000b00001a17983 */ /* 0x000f240000300800 */
[----:B------:R-:W4:Y:S01]  /*1507b0*/  LDL.LU R160, [R1+0xb4] ;  /* 0x0000b40001a07983 */ /* 0x000f220000300800 */
[----:B------:R-:W4:Y:S01]  /*1507c0*/  LDL.LU R163, [R1+0xa8] ;  /* 0x0000a80001a37983 */ /* 0x000f220000300800 */
[----:B------:R-:W4:Y:S02]  /*1507d0*/  LDL.LU R162, [R1+0xac] ;  /* 0x0000ac0001a27983 */ /* 0x000f240000300800 */
[----:B------:R-:W4:Y:S01]  /*1507e0*/  LDL.LU R245, [R1+0xa4] ;  /* 0x0000a40001f57983 */ /* 0x000f220000300800 */
        /* <DEDUP_REMOVED lines=18> */
[----:B------:R-:W-:Y:S02]  /*150910*/  IADD3 R122, R52, 0x100000, RZ ;  /* 0x00100000347a7810 */ /* 0x000fe40007ffe0ff */
[----:B--2---:R-:W-:-:S04]  /*150920*/  IADD3 R75, P1, R76, R247, RZ ;  /* 0x000000f74c4b7210 */ /* 0x004fc80007f3e0ff */
[----:B------:R-:W-:Y:S01]  /*150930*/  IADD3.X R74, R77, R3, RZ, P1, !PT ;  /* 0x000000034d4a7210 */ /* 0x000fe20000ffe4ff */
[----:B---3--:R-:W-:-:S05]  /*150940*/  IADD3 R77, P1, R78, R247, RZ ;  /* 0x000000f74e4d7210 */ /* 0x008fca0007f3e0ff */
[----:B------:R-:W-:Y:S01]  /*150950*/  IMAD.X R76, R79, 0x1, R3, P1 ;  /* 0x000000014f4c7824 */ /* 0x000fe200008e0603 */
        /* <DEDUP_REMOVED lines=42> */
[----:B------:R-:W-:Y:S01]  /*150c00*/  IADD3 R121, P1, R148, R247, RZ ;  /* 0x000000f794797210 */ /* 0x000fe20007f3e0ff */
[----:B------:R-:W-:-:S04]  /*150c10*/  MOV R148, R150 ;  /* 0x0000009600947202 */ /* 0x000fc80000000f00 */
[----:B------:R-:W-:Y:S02]  /*150c20*/  IMAD.X R120, R149, 0x1, R3, P1 ;  /* 0x0000000195787824 */ /* 0x000fe400008e0603 */
        /* <DEDUP_REMOVED lines=52> */
[----:B------:R-:W-:Y:S01]  /*150f70*/  MOV R149, R53 ;  /* 0x0000003500957202 */ /* 0x000fe20000000f00 */
[----:B------:R-:W-:Y:S02]  /*150f80*/  IADD3 R53, R52, 0x100000, RZ ;  /* 0x0010000034357810 */ /* 0x000fe40007ffe0ff */
[----:B------:R-:W-:-:S02]  /*150f90*/  IMAD.MOV.U32 R54, RZ, RZ, R57 ;  /* 0x000000ffff367224 */ /* 0x000fc400078e0039 */
[----:B------:R-:W-:Y:S04]  /*150fa0*/  STL.64 [R1+0x4448], R148 ;  /* 0x0044489401007387 */ /* 0x000fe80000100a00 */
[----:B------:R1:W-:Y:S01]  /*150fb0*/  LDGSTS.E [R122+-0x61e00], [R148.64], P0 ;  /* 0x9e200000947a7fae */ /* 0x0003e20008121844 */
[----:B------:R2:W-:Y:S02]  /*150fc0*/  STL.64 [R1+0x4428], R54 ;  /* 0x0044283601007387 */ /* 0x0005e40000100a00 */
[----:B------:R2:W-:Y:S02]  /*150fd0*/  LDGSTS.E [R53+-0x60e00], [R54.64], P0 ;  /* 0x9f20000036357fae */ /* 0x0005e40008121844 */
[----:B--2---:R-:W-:Y:S01]  /*150fe0*/  IMAD.MOV.U32 R54, RZ, RZ, R59 ;  /* 0x000000ffff367224 */ /* 0x004fe200078e003b */
[----:B------:R-:W-:-:S05]  /*150ff0*/  MOV R55, R58 ;  /* 0x0000003a00377202 */ /* 0x000fca0000000f00 */
[----:B------:R2:W-:Y:S04]  /*151000*/  STL.64 [R1+0x43e8], R54 ;  /* 0x0043e83601007387 */ /* 0x0005e80000100a00 */
[----:B------:R2:W-:Y:S02]  /*151010*/  LDGSTS.E [R53+-0x5fe00], [R54.64], P0 ;  /* 0xa020000036357fae */ /* 0x0005e40008121844 */
[----:B--2---:R-:W-:Y:S02]  /*151020*/  IMAD.MOV.U32 R54, RZ, RZ, R61 ;  /* 0x000000ffff367224 */ /* 0x004fe400078e003d */
[----:B------:R-:W-:-:S05]  /*151030*/  IMAD.MOV.U32 R55, RZ, RZ, R60 ;  /* 0x000000ffff377224 */ /* 0x000fca00078e003c */
[----:B------:R2:W-:Y:S04]  /*151040*/  STL.64 [R1+0x43a8], R54 ;  /* 0x0043a83601007387 */ /* 0x0005e80000100a00 */
[----:B------:R2:W-:Y:S02]  /*151050*/  LDGSTS.E [R53+-0x5ee00], [R54.64], P0 ;  /* 0xa120000036357fae */ /* 0x0005e40008121844 */
[----:B--2---:R-:W-:Y:S01]  /*151060*/  MOV R54, R63 ;  /* 0x0000003f00367202 */ /* 0x004fe20000000f00 */
[----:B------:R-:W-:-:S05]  /*151070*/  IMAD.MOV.U32 R55, RZ, RZ, R62 ;  /* 0x000000ffff377224 */ /* 0x000fca00078e003e */
[----:B------:R2:W-:Y:S04]  /*151080*/  STL.64 [R1+0x4368], R54 ;  /* 0x0043683601007387 */ /* 0x0005e80000100a00 */
        /* <DEDUP_REMOVED lines=92> */
[----:B------:R2:W-:Y:S01]  /*151650*/  LDGSTS.E [R53+-0x46e00], [R54.64], P0 ;  /* 0xb920000036357fae */ /* 0x0005e20008121844 */
[----:B------:R-:W3:Y:S02]  /*151660*/  LDL R160, [R1+0x4470] ;  /* 0x0044700001a07983 */ /* 0x000ee40000100800 */
[----:B------:R-:W4:Y:S01]  /*151670*/  LDL R163, [R1+0x4474] ;  /* 0x0044740001a37983 */ /* 0x000f220000100800 */
[----:B--2---:R-:W-:Y:S01]  /*151680*/  MOV R54, R111 ;  /* 0x0000006f00367202 */ /* 0x004fe20000000f00 */
[----:B------:R-:W-:-:S05]  /*151690*/  IMAD.MOV.U32 R55, RZ, RZ, R110 ;  /* 0x000000ffff377224 */ /* 0x000fca00078e006e */
[----:B------:R2:W-:Y:S01]  /*1516a0*/  STL.64 [R1+0x3d68], R54 ;  /* 0x003d683601007387 */ /* 0x0005e20000100a00 */
[----:B------:R-:W4:Y:S02]  /*1516b0*/  LDL R162, [R1+0x44b0] ;  /* 0x0044b00001a27983 */ /* 0x000f240000100800 */
[----:B------:R-:W4:Y:S01]  /*1516c0*/  LDL R245, [R1+0x44b4] ;  /* 0x0044b40001f57983 */ /* 0x000f220000100800 */
[----:B------:R2:W-:Y:S02]  /*1516d0*/  LDGSTS.E [R53+-0x45e00], [R54.64], P0 ;  /* 0xba20000036357fae */ /* 0x0005e40008121844 */
[----:B--2---:R-:W-:Y:S01]  /*1516e0*/  IMAD.MOV.U32 R54, RZ, RZ, R113 ;  /* 0x000000ffff367224 */ /* 0x004fe200078e0071 */
[----:B------:R-:W-:-:S05]  /*1516f0*/  MOV R55, R112 ;  /* 0x0000007000377202 */ /* 0x000fca0000000f00 */
[----:B------:R2:W-:Y:S04]  /*151700*/  STL.64 [R1+0x3d28], R54 ;  /* 0x003d283601007387 */ /* 0x0005e80000100a00 */
[----:B------:R2:W-:Y:S01]  /*151710*/  LDGSTS.E [R53+-0x44e00], [R54.64], P0 ;  /* 0xbb20000036357fae */ /* 0x0005e20008121844 */
[----:B------:R-:W4:Y:S02]  /*151720*/  LDL R150, [R1+0x44f0] ;  /* 0x0044f00001967983 */ /* 0x000f240000100800 */
[----:B------:R-:W4:Y:S02]  /*151730*/  LDL R153, [R1+0x44f4] ;  /* 0x0044f40001997983 */ /* 0x000f240000100800 */
[----:B------:R-:W4:Y:S01]  /*151740*/  LDL R152, [R1+0x4530] ;  /* 0x0045300001987983 */ /* 0x000f220000100800 */
[----:B------:R-:W4:Y:S01]  /*151750*/  LDL R155, [R1+0x4534] ;  /* 0x00453400019b7983 */ /* 0x000f220000100800 */
[----:B--2---:R-:W-:-:S02]  /*151760*/  IMAD.MOV.U32 R54, RZ, RZ, R115 ;  /* 0x000000ffff367224 */ /* 0x004fc400078e0073 */
[----:B------:R-:W-:-:S05]  /*151770*/  IMAD.MOV.U32 R55, RZ, RZ, R114 ;  /* 0x000000ffff377224 */ /* 0x000fca00078e0072 */
[----:B------:R2:W-:Y:S04]  /*151780*/  STL.64 [R1+0x3ce8], R54 ;  /* 0x003ce83601007387 */ /* 0x0005e80000100a00 */
[----:B------:R2:W-:Y:S01]  /*151790*/  LDGSTS.E [R53+-0x43e00], [R54.64], P0 ;  /* 0xbc20000036357fae */ /* 0x0005e20008121844 */
[----:B------:R-:W4:Y:S02]  /*1517a0*/  LDL R154, [R1+0x4570] ;  /* 0x00457000019a7983 */ /* 0x000f240000100800 */
[----:B------:R-:W4:Y:S01]  /*1517b0*/  LDL R157, [R1+0x4574] ;  /* 0x00457400019d7983 */ /* 0x000f220000100800 */
[----:B--2---:R-:W-:Y:S01]  /*1517c0*/  MOV R54, R117 ;  /* 0x0000007500367202 */ /* 0x004fe20000000f00 */
[----:B------:R-:W-:-:S05]  /*1517d0*/  IMAD.MOV.U32 R55, RZ, RZ, R116 ;  /* 0x000000ffff377224 */ /* 0x000fca00078e0074 */
[----:B------:R2:W-:Y:S04]  /*1517e0*/  STL.64 [R1+0x3ca8], R54 ;  /* 0x003ca83601007387 */ /* 0x0005e80000100a00 */
[----:B------:R2:W-:Y:S01]  /*1517f0*/  LDGSTS.E [R53+-0x42e00], [R54.64], P0 ;  /* 0xbd20000036357fae */ /* 0x0005e20008121844 */
[----:B------:R-:W-:Y:S01]  /*151800*/  IADD3 R52, R52, 0x100000, RZ ;  /* 0x0010000034347810 */ /* 0x000fe20007ffe0ff */
[----:B--2---:R-:W-:Y:S01]  /*151810*/  IMAD.MOV.U32 R54, RZ, RZ, R119 ;  /* 0x000000ffff367224 */ /* 0x004fe200078e0077 */
[----:B------:R-:W-:-:S05]  /*151820*/  MOV R55, R118 ;  /* 0x0000007600377202 */ /* 0x000fca0000000f00 */
[----:B------:R2:W-:Y:S04]  /*151830*/  STL.64 [R1+0x3c68], R54 ;  /* 0x003c683601007387 */ /* 0x0005e80000100a00 */
[----:B------:R2:W-:Y:S01]  /*151840*/  LDGSTS.E [R53+-0x41e00], [R54.64], P0 ;  /* 0xbe20000036357fae */ /* 0x0005e20008121844 */
[----:B------:R-:W4:Y:S02]  /*151850*/  LDL R156, [R1+0x45b0] ;  /* 0x0045b000019c7983 */ /* 0x000f240000100800 */
[----:B------:R-:W4:Y:S02]  /*151860*/  LDL R159, [R1+0x45b4] ;  /* 0x0045b400019f7983 */ /* 0x000f240000100800 */
[----:B--2---:R-:W-:Y:S02]  /*151870*/  IMAD.MOV.U32 R54, RZ, RZ, R121 ;  /* 0x000000ffff367224 */ /* 0x004fe400078e0079 */
[----:B------:R-:W-:-:S05]  /*151880*/  IMAD.MOV.U32 R55, RZ, RZ, R120 ;  /* 0x000000ffff377224 */ /* 0x000fca00078e0078 */
[----:B------:R2:W-:Y:S01]  /*151890*/  STL.64 [R1+0x3c28], R54 ;  /* 0x003c283601007387 */ /* 0x0005e20000100a00 */
[----:B------:R-:W4:Y:S02]  /*1518a0*/  LDL R158, [R1+0x45f0] ;  /* 0x0045f000019e7983 */ /* 0x000f240000100800 */
[----:B------:R-:W4:Y:S01]  /*1518b0*/  LDL R161, [R1+0x45f4] ;  /* 0x0045f40001a17983 */ /* 0x000f220000100800 */
[----:B------:R2:W-:Y:S01]  /*1518c0*/  LDGSTS.E [R52+-0x40e00], [R54.64], P0 ;  /* 0xbf20000036347fae */ /* 0x0005e20008121844 */
[----:B-1----:R-:W4:Y:S02]  /*1518d0*/  LDL R148, [R1+0x46b0] ;  /* 0x0046b00001947983 */ /* 0x002f240000100800 */
[----:B------:R-:W4:Y:S01]  /*1518e0*/  LDL R151, [R1+0x46b4] ;  /* 0x0046b40001977983 */ /* 0x000f220000100800 */
[----:B--2---:R-:W-:Y:S01]  /*1518f0*/  IADD3 R54, R2, 0x100000, RZ ;  /* 0x0010000002367810 */ /* 0x004fe20007ffe0ff */
[----:B---3--:R-:W-:Y:S01]  /*151900*/  IMAD.MOV.U32 R53, RZ, RZ, R160 ;  /* 0x000000ffff357224 */ /* 0x008fe200078e00a0 */
[----:B----4-:R-:W-:Y:S01]  /*151910*/  MOV R52, R163 ;  /* 0x000000a300347202 */ /* 0x010fe20000000f00 */
[----:B------:R-:W2:Y:S04]  /*151920*/  LDL R160, [R1+0x4630] ;  /* 0x0046300001a07983 */ /* 0x000ea80000100800 */
[----:B------:R-:W3:Y:S04]  /*151930*/  LDL R163, [R1+0x4634] ;  /* 0x0046340001a37983 */ /* 0x000ee80000100800 */
        /* <DEDUP_REMOVED lines=31> */
[----:B--2---:R-:W-:Y:S01]  /*151b30*/  MOV R53, R160 ;  /* 0x000000a000357202 */ /* 0x004fe20000000f00 */
[----:B---3--:R-:W-:Y:S01]  /*151b40*/  IMAD.MOV.U32 R52, RZ, RZ, R163 ;  /* 0x000000ffff347224 */ /* 0x008fe200078e00a3 */
[----:B------:R-:W2:Y:S04]  /*151b50*/  LDL R160, [R1+0x4830] ;  /* 0x0048300001a07983 */ /* 0x000ea80000100800 */
[----:B------:R-:W3:Y:S04]  /*151b60*/  LDL R163, [R1+0x4834] ;  /* 0x0048340001a37983 */ /* 0x000ee80000100800 */
[----:B------:R4:W-:Y:S02]  /*151b70*/  LDGSTS.E [R54+-0x78c00], [R52.64], P0 ;  /* 0x8740000034367fae */ /* 0x0009e40008121844 */
[----:B----4-:R-:W-:-:S02]  /*151b80*/  IMAD.MOV.U32 R53, RZ, RZ, R162 ;  /* 0x000000ffff357224 */ /* 0x010fc400078e00a2 */
        /* <DEDUP_REMOVED lines=13> */
[----:B------:R-:W4:Y:S01]  /*151c60*/  LDL.LU.64 R74, [R1+0x4220] ;  /* 0x00422000014a7983 */ /* 0x000f220000300a00 */
        /* <DEDUP_REMOVED lines=18> */
[----:B--2---:R-:W-:Y:S01]  /*151d90*/  IMAD.MOV.U32 R53, RZ, RZ, R160 ;  /* 0x000000ffff357224 */ /* 0x004fe200078e00a0 */
[----:B---3--:R-:W-:-:S05]  /*151da0*/  MOV R52, R163 ;  /* 0x000000a300347202 */ /* 0x008fca0000000f00 */
[----:B------:R4:W-:Y:S02]  /*151db0*/  LDGSTS.E [R54+-0x70c00], [R52.64], P0 ;  /* 0x8f40000034367fae */ /* 0x0009e40008121844 */
[----:B----4-:R-:W-:Y:S01]  /*151dc0*/  MOV R53, R162 ;  /* 0x000000a200357202 */ /* 0x010fe20000000f00 */
[----:B------:R-:W-:-:S05]  /*151dd0*/  IMAD.MOV.U32 R52, RZ, RZ, R245 ;  /* 0x000000ffff347224 */ /* 0x000fca00078e00f5 */
        /* <DEDUP_REMOVED lines=9> */
[----:B------:R-:W3:Y:S02]  /*151e70*/  LDL.LU.64 R88, [R1+0x4060] ;  /* 0x0040600001587983 */ /* 0x000ee40000300a00 */
        /* <DEDUP_REMOVED lines=20> */
[----:B------:R-:W4:Y:S01]  /*151fc0*/  LDL.LU R153, [R1+0x10c] ;  /* 0x00010c0001997983 */ /* 0x000f220000300800 */
[----:B------:R-:W4:Y:S01]  /*151fd0*/  LDL.LU R152, [R1+0x110] ;  /* 0x0001100001987983 */ /* 0x000f220000300800 */
[----:B------:R-:W4:Y:S02]  /*151fe0*/  LDL.LU R155, [R1+0x104] ;  /* 0x00010400019b7983 */ /* 0x000f240000300800 */
[----:B------:R-:W4:Y:S02]  /*151ff0*/  LDL.LU R154, [R1+0x108] ;  /* 0x00010800019a7983 */ /* 0x000f240000300800 */
[----:B------:R-:W4:Y:S01]  /*152000*/  LDL.LU.64 R164, [R1+0x3c20] ;  /* 0x003c200001a47983 */ /* 0x000f220000300a00 */
        /* <DEDUP_REMOVED lines=30> */
[----:B--2---:R-:W-:-:S05]  /*1521f0*/  IADD3 R74, P1, R76, R247, RZ ;  /* 0x000000f74c4a7210 */ /* 0x004fca0007f3e0ff */
[----:B------:R-:W-:Y:S01]  /*152200*/  IMAD.X R73, R77, 0x1, R3, P1 ;  /* 0x000000014d497824 */ /* 0x000fe200008e0603 */
[----:B---3--:R-:W-:-:S04]  /*152210*/  IADD3 R76, P1, R78, R247, RZ ;  /* 0x000000f74e4c7210 */ /* 0x008fc80007f3e0ff */
[----:B------:R-:W-:Y:S01]  /*152220*/  IADD3.X R75, R79, R3, RZ, P1, !PT ;  /* 0x000000034f4b7210 */ /* 0x000fe20000ffe4ff */
[----:B----4-:R-:W-:-:S05]  /*152230*/  IADD3 R78, P1, R80, R247, RZ ;  /* 0x000000f7504e7210 */ /* 0x010fca0007f3e0ff */
        /* <DEDUP_REMOVED lines=41> */
[----:B------:R-:W-:Y:S01]  /*1524d0*/  IADD3 R121, R2, 0x100000, RZ ;  /* 0x0010000002797810 */ /* 0x000fe20007ffe0ff */
        /* <DEDUP_REMOVED lines=41> */
[----:B------:R1:W-:Y:S01]  /*152770*/  LDGSTS.E [R121+-0x64c00], [R148.64], P0 ;  /* 0x9b40000094797fae */ /* 0x0003e20008121844 */
[----:B------:R-:W-:Y:S02]  /*152780*/  LOP3.LUT R53, R53, R52, RZ, 0x3c, !PT ;  /* 0x0000003435357212 */ /* 0x000fe400078e3cff */
[----:B------:R-:W-:Y:S01]  /*152790*/  LOP3.LUT R54, R55, R54, RZ, 0x3c, !PT ;  /* 0x0000003637367212 */ /* 0x000fe200078e3cff */
[----:B-1----:R-:W-:Y:S02]  /*1527a0*/  IMAD.MOV.U32 R148, RZ, RZ, R178 ;  /* 0x000000ffff947224 */ /* 0x002fe400078e00b2 */
[----:B------:R-:W-:-:S05]  /*1527b0*/  IMAD.MOV.U32 R149, RZ, RZ, R177 ;  /* 0x000000ffff957224 */ /* 0x000fca00078e00b1 */
[----:B------:R1:W-:Y:S04]  /*1527c0*/  STL.64 [R1+0x3af0], R148 ;  /* 0x003af09401007387 */ /* 0x0003e80000100a00 */
[----:B------:R1:W-:Y:S01]  /*1527d0*/  LDGSTS.E [R121+-0x63c00], [R148.64], P0 ;  /* 0x9c40000094797fae */ /* 0x0003e20008121844 */
[----:B------:R-:W-:Y:S02]  /*1527e0*/  LOP3.LUT R55, R55, R54, RZ, 0x3c, !PT ;  /* 0x0000003637377212 */ /* 0x000fe400078e3cff */
[----:B-1----:R-:W-:Y:S01]  /*1527f0*/  MOV R148, R176 ;  /* 0x000000b000947202 */ /* 0x002fe20000000f00 */
[----:B------:R-:W-:-:S05]  /*152800*/  IMAD.MOV.U32 R149, RZ, RZ, R175 ;  /* 0x000000ffff957224 */ /* 0x000fca00078e00af */
[----:B------:R-:W-:Y:S04]  /*152810*/  STL.64 [R1+0x3af8], R148 ;  /* 0x003af89401007387 */ /* 0x000fe80000100a00 */
[----:B------:R1:W-:Y:S01]  /*152820*/  LDGSTS.E [R121+-0x62c00], [R148.64], P0 ;  /* 0x9d40000094797fae */ /* 0x0003e20008121844 */
[----:B------:R2:W-:Y:S02]  /*152830*/  STL.64 [R1+0x4438], R52 ;  /* 0x0044383401007387 */ /* 0x0005e40000100a00 */
[----:B------:R2:W-:Y:S02]  /*152840*/  LDGSTS.E [R121+-0x61c00], [R52.64], P0 ;  /* 0x9e40000034797fae */ /* 0x0005e40008121844 */
[----:B------:R3:W-:Y:S01]  /*152850*/  STL.64 [R1+0x43f8], R54 ;  /* 0x0043f83601007387 */ /* 0x0007e20000100a00 */
[----:B--2---:R-:W-:-:S05]  /*152860*/  IADD3 R52, R2, 0x100000, RZ ;  /* 0x0010000002347810 */ /* 0x004fca0007ffe0ff */
[----:B------:R3:W-:Y:S02]  /*152870*/  LDGSTS.E [R52+-0x60c00], [R54.64], P0 ;  /* 0x9f40000036347fae */ /* 0x0007e40008121844 */
[----:B---3--:R-:W-:Y:S01]  /*152880*/  IMAD.MOV.U32 R54, RZ, RZ, R58 ;  /* 0x000000ffff367224 */ /* 0x008fe200078e003a */
        /* <DEDUP_REMOVED lines=101> */
[----:B------:R2:W-:Y:S01]  /*152ee0*/  STL.64 [R1+0x3da0], R54 ;  /* 0x003da03601007387 */ /* 0x0005e20000100a00 */
[----:B------:R-:W3:Y:S02]  /*152ef0*/  LDL R162, [R1+0x4478] ;  /* 0x0044780001a27983 */ /* 0x000ee40000100800 */
[----:B------:R-:W4:Y:S01]  /*152f00*/  LDL R245, [R1+0x447c] ;  /* 0x00447c0001f57983 */ /* 0x000f220000100800 */
[----:B------:R2:W-:Y:S04]  /*152f10*/  LDGSTS.E [R52+-0x46c00], [R54.64], P0 ;  /* 0xb940000036347fae */ /* 0x0005e80008121844 */
[----:B------:R-:W1:Y:S01]  /*152f20*/  S2R R163, SR_TID.X ;  /* 0x0000000000a37919 */ /* 0x000e620000002100 */
[----:B--2---:R-:W-:Y:S01]  /*152f30*/  MOV R54, R110 ;  /* 0x0000006e00367202 */ /* 0x004fe20000000f00 */
[----:B------:R-:W-:-:S05]  /*152f40*/  IMAD.MOV.U32 R55, RZ, RZ, R109 ;  /* 0x000000ffff377224 */ /* 0x000fca00078e006d */
[----:B------:R2:W-:Y:S04]  /*152f50*/  STL.64 [R1+0x3d60], R54 ;  /* 0x003d603601007387 */ /* 0x0005e80000100a00 */
[----:B------:R2:W-:Y:S01]  /*152f60*/  LDGSTS.E [R52+-0x45c00], [R54.64], P0 ;  /* 0xba40000036347fae */ /* 0x0005e20008121844 */
[----:B------:R-:W4:Y:S02]  /*152f70*/  LDL R150, [R1+0x44b8] ;  /* 0x0044b80001967983 */ /* 0x000f240000100800 */
[----:B------:R-:W4:Y:S02]  /*152f80*/  LDL R153, [R1+0x44bc] ;  /* 0x0044bc0001997983 */ /* 0x000f240000100800 */
[----:B--2---:R-:W-:Y:S01]  /*152f90*/  IMAD.MOV.U32 R54, RZ, RZ, R112 ;  /* 0x000000ffff367224 */ /* 0x004fe200078e0070 */
[----:B------:R-:W-:-:S05]  /*152fa0*/  MOV R55, R111 ;  /* 0x0000006f00377202 */ /* 0x000fca0000000f00 */
[----:B------:R2:W-:Y:S04]  /*152fb0*/  STL.64 [R1+0x3d20], R54 ;  /* 0x003d203601007387 */ /* 0x0005e80000100a00 */
[----:B------:R2:W-:Y:S01]  /*152fc0*/  LDGSTS.E [R52+-0x44c00], [R54.64], P0 ;  /* 0xbb40000036347fae */ /* 0x0005e20008121844 */
[----:B------:R-:W4:Y:S02]  /*152fd0*/  LDL R152, [R1+0x44f8] ;  /* 0x0044f80001987983 */ /* 0x000f240000100800 */
[----:B------:R-:W4:Y:S01]  /*152fe0*/  LDL R155, [R1+0x44fc] ;  /* 0x0044fc00019b7983 */ /* 0x000f220000100800 */
[----:B------:R-:W-:Y:S01]  /*152ff0*/  IADD3 R120, P1, R164, R247, RZ ;  /* 0x000000f7a4787210 */ /* 0x000fe20007f3e0ff */
[----:B--2---:R-:W-:Y:S02]  /*153000*/  IMAD.MOV.U32 R54, RZ, RZ, R114 ;  /* 0x000000ffff367224 */ /* 0x004fe400078e0072 */
[----:B------:R-:W-:-:S05]  /*153010*/  IMAD.MOV.U32 R55, RZ, RZ, R113 ;  /* 0x000000ffff377224 */ /* 0x000fca00078e0071 */
[----:B------:R2:W-:Y:S04]  /*153020*/  STL.64 [R1+0x3ce0], R54 ;  /* 0x003ce03601007387 */ /* 0x0005e80000100a00 */
[----:B------:R2:W-:Y:S01]  /*153030*/  LDGSTS.E [R52+-0x43c00], [R54.64], P0 ;  /* 0xbc40000036347fae */ /* 0x0005e20008121844 */
[----:B------:R-:W4:Y:S02]  /*153040*/  LDL R154, [R1+0x4538] ;  /* 0x00453800019a7983 */ /* 0x000f240000100800 */
[----:B------:R-:W4:Y:S02]  /*153050*/  LDL R157, [R1+0x453c] ;  /* 0x00453c00019d7983 */ /* 0x000f240000100800 */
[----:B------:R-:W-:Y:S01]  /*153060*/  IMAD.X R119, R165, 0x1, R3, P1 ;  /* 0x00000001a5777824 */ /* 0x000fe200008e0603 */
[----:B-1----:R-:W-:-:S02]  /*153070*/  LOP3.LUT R163, R163, 0x7f, RZ, 0xc0, !PT ;  /* 0x0000007fa3a37812 */ /* 0x002fc400078ec0ff */
[----:B--2---:R-:W-:Y:S01]  /*153080*/  MOV R54, R116 ;  /* 0x0000007400367202 */ /* 0x004fe20000000f00 */
[----:B------:R-:W-:-:S05]  /*153090*/  IMAD.MOV.U32 R55, RZ, RZ, R115 ;  /* 0x000000ffff377224 */ /* 0x000fca00078e0073 */
[----:B------:R1:W-:Y:S04]  /*1530a0*/  STL.64 [R1+0x3ca0], R54 ;  /* 0x003ca03601007387 */ /* 0x0003e80000100a00 */
[----:B------:R1:W-:Y:S01]  /*1530b0*/  LDGSTS.E [R52+-0x42c00], [R54.64], P0 ;  /* 0xbd40000036347fae */ /* 0x0003e20008121844 */
[----:B------:R-:W2:Y:S02]  /*1530c0*/  LDL R156, [R1+0x4578] ;  /* 0x00457800019c7983 */ /* 0x000ea40000100800 */
[----:B------:R-:W2:Y:S02]  /*1530d0*/  LDL R159, [R1+0x457c] ;  /* 0x00457c00019f7983 */ /* 0x000ea40000100800 */
[----:B------:R-:W-:Y:S01]  /*1530e0*/  IMAD.SHL.U32 R163, R163, 0x4, RZ ;  /* 0x00000004a3a37824 */ /* 0x000fe200078e00ff */
[----:B-1----:R-:W-:Y:S01]  /*1530f0*/  MOV R54, R118 ;  /* 0x0000007600367202 */ /* 0x002fe20000000f00 */
[----:B------:R-:W-:-:S05]  /*153100*/  IMAD.MOV.U32 R55, RZ, RZ, R117 ;  /* 0x000000ffff377224 */ /* 0x000fca00078e0075 */
[----:B------:R1:W-:Y:S04]  /*153110*/  STL.64 [R1+0x3c60], R54 ;  /* 0x003c603601007387 */ /* 0x0003e80000100a00 */
[----:B------:R1:W-:Y:S01]  /*153120*/  LDGSTS.E [R52+-0x41c00], [R54.64], P0 ;  /* 0xbe40000036347fae */ /* 0x0003e20008121844 */
[----:B------:R-:W2:Y:S02]  /*153130*/  LDL R158, [R1+0x45b8] ;  /* 0x0045b800019e7983 */ /* 0x000ea40000100800 */
[----:B------:R-:W2:Y:S01]  /*153140*/  LDL R161, [R1+0x45bc] ;  /* 0x0045bc0001a17983 */ /* 0x000ea20000100800 */
[----:B------:R-:W-:Y:S02]  /*153150*/  IADD3 R2, R2, 0x100000, RZ ;  /* 0x0010000002027810 */ /* 0x000fe40007ffe0ff */
[----:B------:R-:W-:Y:S01]  /*153160*/  LOP3.LUT R53, R163, 0x30, RZ, 0x3c, !PT ;  /* 0x00000030a3357812 */ /* 0x000fe200078e3cff */
[----:B-1----:R-:W-:Y:S01]  /*153170*/  IMAD.MOV.U32 R54, RZ, RZ, R120 ;  /* 0x000000ffff367224 */ /* 0x002fe200078e0078 */
[----:B------:R-:W-:-:S05]  /*153180*/  MOV R55, R119 ;  /* 0x0000007700377202 */ /* 0x000fca0000000f00 */
[----:B------:R1:W-:Y:S01]  /*153190*/  STL.64 [R1+0x3c20], R54 ;  /* 0x003c203601007387 */ /* 0x0003e20000100a00 */
[----:B------:R-:W2:Y:S02]  /*1531a0*/  LDL R160, [R1+0x45f8] ;  /* 0x0045f80001a07983 */ /* 0x000ea40000100800 */
[----:B------:R-:W2:Y:S01]  /*1531b0*/  LDL R163, [R1+0x45fc] ;  /* 0x0045fc0001a37983 */ /* 0x000ea20000100800 */
[----:B------:R1:W-:Y:S01]  /*1531c0*/  LDGSTS.E [R2+-0x40c00], [R54.64], P0 ;  /* 0xbf40000036027fae */ /* 0x0003e20008121844 */
[----:B------:R-:W2:Y:S02]  /*1531d0*/  LDL R148, [R1+0x4678] ;  /* 0x0046780001947983 */ /* 0x000ea40000100800 */
[----:B------:R-:W2:Y:S02]  /*1531e0*/  LDL R151, [R1+0x467c] ;  /* 0x00467c0001977983 */ /* 0x000ea40000100800 */
[----:B-1----:R-:W-:Y:S01]  /*1531f0*/  IMAD R2, R218, 0x40000, R53 ;  /* 0x00040000da027824 */ /* 0x002fe200078e0235 */
[----:B---3--:R-:W-:Y:S01]  /*153200*/  MOV R53, R162 ;  /* 0x000000a200357202 */ /* 0x008fe20000000f00 */
[----:B----4-:R-:W-:Y:S01]  /*153210*/  IMAD.MOV.U32 R52, RZ, RZ, R245 ;  /* 0x000000ffff347224 */ /* 0x010fe200078e00f5 */
[----:B------:R-:W3:Y:S04]  /*153220*/  LDL R162, [R1+0x4638] ;  /* 0x0046380001a27983 */ /* 0x000ee80000100800 */
[----:B------:R-:W4:Y:S01]  /*153230*/  LDL R245, [R1+0x463c] ;  /* 0x00463c0001f57983 */ /* 0x000f220000100800 */
[----:B------:R-:W-:-:S05]  /*153240*/  IADD3 R54, R2, 0x100000, RZ ;  /* 0x0010000002367810 */ /* 0x000fca0007ffe0ff */
[----:B------:R1:W-:Y:S02]  /*153250*/  LDGSTS.E [R54+-0x7fa00], [R52.64], P0 ;  /* 0x8060000034367fae */ /* 0x0003e40008121844 */
[----:B-1----:R-:W-:Y:S02]  /*153260*/  IMAD.MOV.U32 R53, RZ, RZ, R150 ;  /* 0x000000ffff357224 */ /* 0x002fe400078e0096 */
        /* <DEDUP_REMOVED lines=14> */
[----:B--2---:R-:W-:-:S02]  /*153350*/  IMAD.MOV.U32 R53, RZ, RZ, R156 ;  /* 0x000000ffff357224 */ /* 0x004fc400078e009c */
[----:B------:R-:W-:Y:S01]  /*153360*/  IMAD.MOV.U32 R52, RZ, RZ, R159 ;  /* 0x000000ffff347224 */ /* 0x000fe200078e009f */
[----:B------:R-:W2:Y:S04]  /*153370*/  LDL R156, [R1+0x4778] ;  /* 0x00477800019c7983 */ /* 0x000ea80000100800 */
[----:B------:R-:W2:Y:S04]  /*153380*/  LDL R159, [R1+0x477c] ;  /* 0x00477c00019f7983 */ /* 0x000ea80000100800 */
[----:B------:R1:W-:Y:S02]  /*153390*/  LDGSTS.E [R54+-0x7ba00], [R52.64], P0 ;  /* 0x8460000034367fae */ /* 0x0003e40008121844 */
[----:B-1----:R-:W-:Y:S01]  /*1533a0*/  IMAD.MOV.U32 R53, RZ, RZ, R158 ;  /* 0x000000ffff357224 */ /* 0x002fe200078e009e */
[----:B------:R-:W-:Y:S01]  /*1533b0*/  MOV R52, R161 ;  /* 0x000000a100347202 */ /* 0x000fe20000000f00 */
[----:B------:R-:W2:Y:S04]  /*1533c0*/  LDL R158, [R1+0x47b8] ;  /* 0x0047b800019e7983 */ /* 0x000ea80000100800 */
[----:B------:R-:W2:Y:S04]  /*1533d0*/  LDL R161, [R1+0x47bc] ;  /* 0x0047bc0001a17983 */ /* 0x000ea80000100800 */
[----:B------:R1:W-:Y:S02]  /*1533e0*/  LDGSTS.E [R54+-0x7aa00], [R52.64], P0 ;  /* 0x8560000034367fae */ /* 0x0003e40008121844 */
[----:B-1----:R-:W-:Y:S01]  /*1533f0*/  MOV R53, R160 ;  /* 0x000000a000357202 */ /* 0x002fe20000000f00 */
[----:B------:R-:W-:Y:S01]  /*153400*/  IMAD.MOV.U32 R52, RZ, RZ, R163 ;  /* 0x000000ffff347224 */ /* 0x000fe200078e00a3 */
[----:B------:R-:W2:Y:S04]  /*153410*/  LDL R160, [R1+0x47f8] ;  /* 0x0047f80001a07983 */ /* 0x000ea80000100800 */
[----:B------:R-:W2:Y:S04]  /*153420*/  LDL R163, [R1+0x47fc] ;  /* 0x0047fc0001a37983 */ /* 0x000ea80000100800 */
[----:B------:R3:W-:Y:S02]  /*153430*/  LDGSTS.E [R54+-0x79a00], [R52.64], P0 ;  /* 0x8660000034367fae */ /* 0x0007e40008121844 */
[----:B---3--:R-:W-:-:S02]  /*153440*/  IMAD.MOV.U32 R53, RZ, RZ, R162 ;  /* 0x000000ffff357224 */ /* 0x008fc400078e00a2 */
[----:B----4-:R-:W-:Y:S01]  /*153450*/  IMAD.MOV.U32 R52, RZ, RZ, R245 ;  /* 0x000000ffff347224 */ /* 0x010fe200078e00f5 */
[----:B------:R-:W3:Y:S04]  /*153460*/  LDL R162, [R1+0x4838] ;  /* 0x0048380001a27983 */ /* 0x000ee80000100800 */
        /* <DEDUP_REMOVED lines=24> */
[----:B--2---:R-:W-:Y:S01]  /*1535f0*/  IMAD.MOV.U32 R52, RZ, RZ, R159 ;  /* 0x000000ffff347224 */ /* 0x004fe200078e009f */
        /* <DEDUP_REMOVED lines=8> */
[----:B---3--:R-:W-:Y:S01]  /*153680*/  MOV R53, R162 ;  /* 0x000000a200357202 */ /* 0x008fe20000000f00 */
[----:B----4-:R-:W-:-:S05]  /*153690*/  IMAD.MOV.U32 R52, RZ, RZ, R245 ;  /* 0x000000ffff347224 */ /* 0x010fca00078e00f5 */
        /* <DEDUP_REMOVED lines=112> */
[----:B------:R-:W-:Y:S01]  /*153da0*/  IADD3 R120, P1, R164, R247, RZ ;  /* 0x000000f7a4787210 */ /* 0x000fe20007f3e0ff */
[----:B------:R-:W-:Y:S01]  /*153db0*/  IADD3 R121, R2, 0x100000, RZ ;  /* 0x0010000002797810 */ /* 0x000fe20007ffe0ff */
[----:B------:R-:W-:-:S03]  /*153dc0*/  IMAD.MOV.U32 R164, RZ, RZ, R172 ;  /* 0x000000ffffa47224 */ /* 0x000fc600078e00ac */
[----:B------:R-:W-:Y:S01]  /*153dd0*/  IMAD.X R119, R165, 0x1, R3, P1 ;  /* 0x00000001a5777824 */ /* 0x000fe200008e0603 */
[----:B------:R-:W-:-:S05]  /*153de0*/  MOV R165, R173 ;  /* 0x000000ad00a57202 */ /* 0x000fca0000000f00 */
[----:B------:R1:W-:Y:S04]  /*153df0*/  STL.64 [R1+0x3a28], R164 ;  /* 0x003a28a401007387 */ /* 0x0003e80000100a00 */
[----:B------:R1:W-:Y:S02]  /*153e00*/  LDGSTS.E [R121+-0x6fa00], [R164.64], P0 ;  /* 0x90600000a4797fae */ /* 0x0003e40008121844 */
[----:B-1----:R-:W-:Y:S02]  /*153e10*/  IMAD.MOV.U32 R164, RZ, RZ, R149 ;  /* 0x000000ffffa47224 */ /* 0x002fe400078e0095 */
[----:B------:R-:W-:Y:S01]  /*153e20*/  IMAD.MOV.U32 R165, RZ, RZ, R174 ;  /* 0x000000ffffa57224 */ /* 0x000fe200078e00ae */
[----:B------:R-:W-:Y:S01]  /*153e30*/  MOV R149, R148 ;  /* 0x0000009400957202 */ /* 0x000fe20000000f00 */
[----:B------:R-:W-:-:S03]  /*153e40*/  IMAD.MOV.U32 R148, RZ, RZ, R151 ;  /* 0x000000ffff947224 */ /* 0x000fc600078e0097 */
        /* <DEDUP_REMOVED lines=36> */
[----:B------:R-:W-:Y:S02]  /*154090*/  LOP3.LUT R52, R53, R52, RZ, 0x3c, !PT ;  /* 0x0000003435347212 */ /* 0x000fe400078e3cff */
[----:B--2---:R-:W-:Y:S01]  /*1540a0*/  MOV R148, R189 ;  /* 0x000000bd00947202 */ /* 0x004fe20000000f00 */
[----:B------:R-:W-:-:S05]  /*1540b0*/  IMAD.MOV.U32 R149, RZ, RZ, R188 ;  /* 0x000000ffff957224 */ /* 0x000fca00078e00bc */
[----:B------:R2:W-:Y:S04]  /*1540c0*/  STL.64 [R1+0x3a80], R148 ;  /* 0x003a809401007387 */ /* 0x0005e80000100a00 */
[----:B------:R2:W-:Y:S01]  /*1540d0*/  LDGSTS.E [R121+-0x64a00], [R148.64], P0 ;  /* 0x9b60000094797fae */ /* 0x0005e20008121844 */
[----:B------:R-:W-:Y:S02]  /*1540e0*/  LOP3.LUT R55, R55, R54, RZ, 0x3c, !PT ;  /* 0x0000003637377212 */ /* 0x000fe400078e3cff */
[----:B------:R-:W-:Y:S01]  /*1540f0*/  LOP3.LUT R53, R53, R52, RZ, 0x3c, !PT ;  /* 0x0000003435357212 */ /* 0x000fe200078e3cff */
[----:B--2---:R-:W-:Y:S01]  /*154100*/  IMAD.MOV.U32 R148, RZ, RZ, R187 ;  /* 0x000000ffff947224 */ /* 0x004fe200078e00bb */
[----:B------:R-:W-:Y:S02]  /*154110*/  MOV R149, R186 ;  /* 0x000000ba00957202 */ /* 0x000fe40000000f00 */
[----:B------:R-:W-:-:S03]  /*154120*/  LOP3.LUT R54, R55, R54, RZ, 0x3c, !PT ;  /* 0x0000003637367212 */ /* 0x000fc600078e3cff */
[----:B------:R2:W-:Y:S04]  /*154130*/  STL.64 [R1+0x3a88], R148 ;  /* 0x003a889401007387 */ /* 0x0005e80000100a00 */
[----:B------:R2:W-:Y:S01]  /*154140*/  LDGSTS.E [R121+-0x63a00], [R148.64], P0 ;  /* 0x9c60000094797fae */ /* 0x0005e20008121844 */
[----:B------:R-:W-:Y:S01]  /*154150*/  LOP3.LUT R55, R55, R54, RZ, 0x3c, !PT ;  /* 0x0000003637377212 */ /* 0x000fe200078e3cff */
[----:B--2---:R-:W-:Y:S02]  /*154160*/  IMAD.MOV.U32 R148, RZ, RZ, R185 ;  /* 0x000000ffff947224 */ /* 0x004fe400078e00b9 */
[----:B------:R-:W-:-:S05]  /*154170*/  IMAD.MOV.U32 R149, RZ, RZ, R184 ;  /* 0x000000ffff957224 */ /* 0x000fca00078e00b8 */
[----:B------:R-:W-:Y:S04]  /*154180*/  STL.64 [R1+0x3a90], R148 ;  /* 0x003a909401007387 */ /* 0x000fe80000100a00 */
[----:B------:R2:W-:Y:S01]  /*154190*/  LDGSTS.E [R121+-0x62a00], [R148.64], P0 ;  /* 0x9d60000094797fae */ /* 0x0005e20008121844 */
[----:B------:R3:W-:Y:S02]  /*1541a0*/  STL.64 [R1+0x4420], R52 ;  /* 0x0044203401007387 */ /* 0x0007e40000100a00 */
[----:B------:R3:W-:Y:S02]  /*1541b0*/  LDGSTS.E [R121+-0x61a00], [R52.64], P0 ;  /* 0x9e60000034797fae */ /* 0x0007e40008121844 */
[----:B------:R4:W-:Y:S01]  /*1541c0*/  STL.64 [R1+0x43e0], R54 ;  /* 0x0043e03601007387 */ /* 0x0009e20000100a00 */
[----:B---3--:R-:W-:-:S05]  /*1541d0*/  IADD3 R52, R2, 0x100000, RZ ;  /* 0x0010000002347810 */ /* 0x008fca0007ffe0ff */
[----:B------:R4:W-:Y:S02]  /*1541e0*/  LDGSTS.E [R52+-0x60a00], [R54.64], P0 ;  /* 0x9f60000036347fae */ /* 0x0009e40008121844 */
[----:B----4-:R-:W-:Y:S01]  /*1541f0*/  MOV R54, R58 ;  /* 0x0000003a00367202 */ /* 0x010fe20000000f00 */
[----:B------:R-:W-:-:S05]  /*154200*/  IMAD.MOV.U32 R55, RZ, RZ, R57 ;  /* 0x000000ffff377224 */ /* 0x000fca00078e0039 */
[----:B------:R3:W-:Y:S04]  /*154210*/  STL.64 [R1+0x43a0], R54 ;  /* 0x0043a03601007387 */ /* 0x0007e80000100a00 */
[----:B------:R3:W-:Y:S02]  /*154220*/  LDGSTS.E [R52+-0x5fa00], [R54.64], P0 ;  /* 0xa060000036347fae */ /* 0x0007e40008121844 */
[----:B---3--:R-:W-:Y:S01]  /*154230*/  IMAD.MOV.U32 R54, RZ, RZ, R60 ;  /* 0x000000ffff367224 */ /* 0x008fe200078e003c */
[----:B------:R-:W-:-:S05]  /*154240*/  MOV R55, R59 ;  /* 0x0000003b00377202 */ /* 0x000fca0000000f00 */
[----:B------:R3:W-:Y:S04]  /*154250*/  STL.64 [R1+0x4358], R54 ;  /* 0x0043583601007387 */ /* 0x0007e80000100a00 */
[----:B------:R3:W-:Y:S02]  /*154260*/  LDGSTS.E [R52+-0x5ea00], [R54.64], P0 ;  /* 0xa160000036347fae */ /* 0x0007e40008121844 */
[----:B---3--:R-:W-:Y:S02]  /*154270*/  IMAD.MOV.U32 R54, RZ, RZ, R62 ;  /* 0x000000ffff367224 */ /* 0x008fe400078e003e */
[----:B------:R-:W-:-:S05]  /*154280*/  IMAD.MOV.U32 R55, RZ, RZ, R61 ;  /* 0x000000ffff377224 */ /* 0x000fca00078e003d */
[----:B------:R3:W-:Y:S04]  /*154290*/  STL.64 [R1+0x4318], R54 ;  /* 0x0043183601007387 */ /* 0x0007e80000100a00 */
[----:B------:R3:W-:Y:S02]  /*1542a0*/  LDGSTS.E [R52+-0x5da00], [R54.64], P0 ;  /* 0xa260000036347fae */ /* 0x0007e40008121844 */
[----:B---3--:R-:W-:Y:S01]  /*1542b0*/  MOV R54, R64 ;  /* 0x0000004000367202 */ /* 0x008fe20000000f00 */
        /* <DEDUP_REMOVED lines=89> */
[----:B------:R3:W-:Y:S01]  /*154850*/  STL.64 [R1+0x3d58], R54 ;  /* 0x003d583601007387 */ /* 0x0007e20000100a00 */
[----:B------:R-:W4:Y:S02]  /*154860*/  LDL R162, [R1+0x4480] ;  /* 0x0044800001a27983 */ /* 0x000f240000100800 */
[----:B------:R-:W4:Y:S01]  /*154870*/  LDL R245, [R1+0x4484] ;  /* 0x0044840001f57983 */ /* 0x000f220000100800 */
[----:B------:R3:W-:Y:S02]  /*154880*/  LDGSTS.E [R52+-0x46a00], [R54.64], P0 ;  /* 0xb960000036347fae */ /* 0x0007e40008121844 */
[----:B---3--:R-:W-:Y:S02]  /*154890*/  IMAD.MOV.U32 R54, RZ, RZ, R112 ;  /* 0x000000ffff367224 */ /* 0x008fe400078e0070 */
[----:B------:R-:W-:-:S05]  /*1548a0*/  IMAD.MOV.U32 R55, RZ, RZ, R111 ;  /* 0x000000ffff377224 */ /* 0x000fca00078e006f */
[----:B------:R3:W-:Y:S04]  /*1548b0*/  STL.64 [R1+0x3d18], R54 ;  /* 0x003d183601007387 */ /* 0x0007e80000100a00 */
[----:B------:R3:W-:Y:S01]  /*1548c0*/  LDGSTS.E [R52+-0x45a00], [R54.64], P0 ;  /* 0xba60000036347fae */ /* 0x0007e20008121844 */
[----:B------:R-:W4:Y:S02]  /*1548d0*/  LDL R150, [R1+0x44c0] ;  /* 0x0044c00001967983 */ /* 0x000f240000100800 */
[----:B------:R-:W4:Y:S02]  /*1548e0*/  LDL R153, [R1+0x44c4] ;  /* 0x0044c40001997983 */ /* 0x000f240000100800 */
[----:B------:R-:W4:Y:S01]  /*1548f0*/  LDL R152, [R1+0x4500] ;  /* 0x0045000001987983 */ /* 0x000f220000100800 */
[----:B------:R-:W4:Y:S01]  /*154900*/  LDL R155, [R1+0x4504] ;  /* 0x00450400019b7983 */ /* 0x000f220000100800 */
[----:B---3--:R-:W-:Y:S01]  /*154910*/  MOV R54, R114 ;  /* 0x0000007200367202 */ /* 0x008fe20000000f00 */
[----:B------:R-:W-:-:S05]  /*154920*/  IMAD.MOV.U32 R55, RZ, RZ, R113 ;  /* 0x000000ffff377224 */ /* 0x000fca00078e0071 */
[----:B------:R3:W-:Y:S04]  /*154930*/  STL.64 [R1+0x3cd8], R54 ;  /* 0x003cd83601007387 */ /* 0x0007e80000100a00 */
[----:B------:R3:W-:Y:S02]  /*154940*/  LDGSTS.E [R52+-0x44a00], [R54.64], P0 ;  /* 0xbb60000036347fae */ /* 0x0007e40008121844 */
[----:B---3--:R-:W-:Y:S01]  /*154950*/  IMAD.MOV.U32 R54, RZ, RZ, R116 ;  /* 0x000000ffff367224 */ /* 0x008fe200078e0074 */
[----:B------:R-:W-:-:S05]  /*154960*/  MOV R55, R115 ;  /* 0x0000007300377202 */ /* 0x000fca0000000f00 */
[----:B------:R3:W-:Y:S04]  /*154970*/  STL.64 [R1+0x3c98], R54 ;  /* 0x003c983601007387 */ /* 0x0007e80000100a00 */
[----:B------:R3:W-:Y:S01]  /*154980*/  LDGSTS.E [R52+-0x43a00], [R54.64], P0 ;  /* 0xbc60000036347fae */ /* 0x0007e20008121844 */
[----:B------:R-:W4:Y:S02]  /*154990*/  LDL R154, [R1+0x4540] ;  /* 0x00454000019a7983 */ /* 0x000f240000100800 */
[----:B------:R-:W4:Y:S02]  /*1549a0*/  LDL R157, [R1+0x4544] ;  /* 0x00454400019d7983 */ /* 0x000f240000100800 */
[----:B---3--:R-:W-:Y:S02]  /*1549b0*/  IMAD.MOV.U32 R54, RZ, RZ, R118 ;  /* 0x000000ffff367224 */ /* 0x008fe400078e0076 */
[----:B------:R-:W-:-:S05]  /*1549c0*/  IMAD.MOV.U32 R55, RZ, RZ, R117 ;  /* 0x000000ffff377224 */ /* 0x000fca00078e0075 */
[----:B------:R3:W-:Y:S04]  /*1549d0*/  STL.64 [R1+0x3c58], R54 ;  /* 0x003c583601007387 */ /* 0x0007e80000100a00 */
[----:B------:R3:W-:Y:S01]  /*1549e0*/  LDGSTS.E [R52+-0x42a00], [R54.64], P0 ;  /* 0xbd60000036347fae */ /* 0x0007e20008121844 */
[----:B------:R-:W4:Y:S02]  /*1549f0*/  LDL R156, [R1+0x4580] ;  /* 0x00458000019c7983 */ /* 0x000f240000100800 */
[----:B------:R-:W4:Y:S01]  /*154a00*/  LDL R159, [R1+0x4584] ;  /* 0x00458400019f7983 */ /* 0x000f220000100800 */
[----:B---3--:R-:W-:Y:S01]  /*154a10*/  MOV R54, R120 ;  /* 0x0000007800367202 */ /* 0x008fe20000000f00 */
[----:B------:R-:W-:-:S05]  /*154a20*/  IMAD.MOV.U32 R55, RZ, RZ, R119 ;  /* 0x000000ffff377224 */ /* 0x000fca00078e0077 */
[----:B------:R3:W-:Y:S04]  /*154a30*/  STL.64 [R1+0x3c18], R54 ;  /* 0x003c183601007387 */ /* 0x0007e80000100a00 */
[----:B------:R3:W-:Y:S01]  /*154a40*/  LDGSTS.E [R52+-0x41a00], [R54.64], P0 ;  /* 0xbe60000036347fae */ /* 0x0007e20008121844 */
[----:B------:R-:W4:Y:S02]  /*154a50*/  LDL R158, [R1+0x45c0] ;  /* 0x0045c000019e7983 */ /* 0x000f240000100800 */
[----:B------:R-:W4:Y:S02]  /*154a60*/  LDL R161, [R1+0x45c4] ;  /* 0x0045c40001a17983 */ /* 0x000f240000100800 */
[----:B---3--:R-:W-:Y:S01]  /*154a70*/  IMAD.MOV.U32 R54, RZ, RZ, R80 ;  /* 0x000000ffff367224 */ /* 0x008fe200078e0050 */
[----:B------:R-:W-:-:S05]  /*154a80*/  MOV R55, R79 ;  /* 0x0000004f00377202 */ /* 0x000fca0000000f00 */
[----:B------:R3:W-:Y:S01]  /*154a90*/  STL.64 [R1+0x3bd0], R54 ;  /* 0x003bd03601007387 */ /* 0x0007e20000100a00 */
[----:B------:R-:W3:Y:S02]  /*154aa0*/  LDL R160, [R1+0x4600] ;  /* 0x0046000001a07983 */ /* 0x000ee40000100800 */
[----:B------:R-:W3:Y:S01]  /*154ab0*/  LDL R163, [R1+0x4604] ;  /* 0x0046040001a37983 */ /* 0x000ee20000100800 */
[----:B------:R-:W-:Y:S01]  /*154ac0*/  IADD3 R2, R2, 0x100000, RZ ;  /* 0x0010000002027810 */ /* 0x000fe20007ffe0ff */
[----:B--2---:R-:W2:Y:S04]  /*154ad0*/  LDL R148, [R1+0x4680] ;  /* 0x0046800001947983 */ /* 0x004ea80000100800 */
[----:B------:R-:W2:Y:S04]  /*154ae0*/  LDL R151, [R1+0x4684] ;  /* 0x0046840001977983 */ /* 0x000ea80000100800 */
[----:B------:R1:W-:Y:S01]  /*154af0*/  LDGSTS.E [R2+-0x40a00], [R54.64], P0 ;  /* 0xbf60000036027fae */ /* 0x0003e20008121844 */
[----:B----4-:R-:W-:-:S02]  /*154b00*/  IMAD.MOV.U32 R53, RZ, RZ, R162 ;  /* 0x000000ffff357224 */ /* 0x010fc400078e00a2 */
[----:B------:R-:W-:Y:S01]  /*154b10*/  IMAD.MOV.U32 R52, RZ, RZ, R245 ;  /* 0x000000ffff347224 */ /* 0x000fe200078e00f5 */
[----:B------:R-:W4:Y:S04]  /*154b20*/  LDL R162, [R1+0x4640] ;  /* 0x0046400001a27983 */ /* 0x000f280000100800 */
[----:B------:R-:W2:Y:S01]  /*154b30*/  LDL R245, [R1+0x4644] ;  /* 0x0046440001f57983 */ /* 0x000ea20000100800 */
[----:B-1----:R-:W-:-:S05]  /*154b40*/  IADD3 R2, R0, 0x100000, RZ ;  /* 0x0010000000027810 */ /* 0x002fca0007ffe0ff */
[----:B------:R1:W-:Y:S02]  /*154b50*/  LDGSTS.E [R2+-0x7f800], [R52.64], P0 ;  /* 0x8080000034027fae */ /* 0x0003e40008121844 */
[----:B-1----:R-:W-:Y:S01]  /*154b60*/  IMAD.MOV.U32 R53, RZ, RZ, R150 ;  /* 0x000000ffff357224 */ /* 0x002fe200078e0096 */
[----:B------:R-:W-:Y:S01]  /*154b70*/  MOV R52, R153 ;  /* 0x0000009900347202 */ /* 0x000fe20000000f00 */
        /* <DEDUP_REMOVED lines=8> */
[----:B-1----:R-:W-:-:S02]  /*154c00*/  IMAD.MOV.U32 R53, RZ, RZ, R154 ;  /* 0x000000ffff357224 */ /* 0x002fc400078e009a */
        /* <DEDUP_REMOVED lines=15> */
[----:B------:R-:W-:Y:S01]  /*154d00*/  IMAD.MOV.U32 R52, RZ, RZ, R163 ;  /* 0x000000ffff347224 */ /* 0x000fe200078e00a3 */
[----:B------:R-:W3:Y:S04]  /*154d10*/  LDL R160, [R1+0x4800] ;  /* 0x0048000001a07983 */ /* 0x000ee80000100800 */
[----:B------:R-:W3:Y:S04]  /*154d20*/  LDL R163, [R1+0x4804] ;  /* 0x0048040001a37983 */ /* 0x000ee80000100800 */
[----:B------:R4:W-:Y:S02]  /*154d30*/  LDGSTS.E [R2+-0x79800], [R52.64], P0 ;  /* 0x8680000034027fae */ /* 0x0009e40008121844 */
[----:B----4-:R-:W-:Y:S01]  /*154d40*/  IMAD.MOV.U32 R53, RZ, RZ, R162 ;  /* 0x000000ffff357224 */ /* 0x010fe200078e00a2 */
[----:B--2---:R-:W-:Y:S01]  /*154d50*/  MOV R52, R245 ;  /* 0x000000f500347202 */ /* 0x004fe20000000f00 */
[----:B------:R-:W2:Y:S04]  /*154d60*/  LDL R162, [R1+0x4840] ;  /* 0x0048400001a27983 */ /* 0x000ea80000100800 */
[----:B------:R-:W4:Y:S01]  /*154d70*/  LDL R245, [R1+0x4844] ;  /* 0x0048440001f57983 */ /* 0x000f220000100800 */
[----:B------:R-:W4:Y:S02]  /*154d80*/  LDL.LU.64 R54, [R1+0x4418] ;  /* 0x0044180001367983 */ /* 0x000f240000300a00 */
[----:B------:R-:W4:Y:S01]  /*154d90*/  LDL.LU.64 R78, [R1+0x43d8] ;  /* 0x0043d800014e7983 */ /* 0x000f220000300a00 */
        /* <DEDUP_REMOVED lines=29> */
[----:B---3--:R-:W-:Y:S01]  /*154f70*/  IMAD.MOV.U32 R52, RZ, RZ, R163 ;  /* 0x000000ffff347224 */ /* 0x008fe200078e00a3 */
[----:B------:R-:W-:-:S05]  /*154f80*/  MOV R53, R160 ;  /* 0x000000a000357202 */ /* 0x000fca0000000f00 */
[----:B------:R2:W-:Y:S02]  /*154f90*/  LDGSTS.E [R2+-0x71800], [R52.64], P0 ;  /* 0x8e80000034027fae */ /* 0x0005e40008121844 */
[----:B--2---:R-:W-:Y:S02]  /*154fa0*/  IMAD.MOV.U32 R53, RZ, RZ, R162 ;  /* 0x000000ffff357224 */ /* 0x004fe400078e00a2 */
[----:B----4-:R-:W-:-:S05]  /*154fb0*/  IMAD.MOV.U32 R52, RZ, RZ, R245 ;  /* 0x000000ffff347224 */ /* 0x010fca00078e00f5 */
[----:B------:R1:W-:Y:S02]  /*154fc0*/  LDGSTS.E [R2+-0x70800], [R52.64], P0 ;  /* 0x8f80000034027fae */ /* 0x0003e40008121844 */
[----:B-1----:R-:W-:-:S04]  /*154fd0*/  IADD3 R52, P1, R54, R247, RZ ;  /* 0x000000f736347210 */ /* 0x002fc80007f3e0ff */
[----:B------:R-:W-:Y:S01]  /*154fe0*/  IADD3.X R2, R55, R3, RZ, P1, !PT ;  /* 0x0000000337027210 */ /* 0x000fe20000ffe4ff */
[----:B------:R-:W-:-:S05]  /*154ff0*/  IADD3 R54, P1, R78, R247, RZ ;  /* 0x000000f74e367210 */ /* 0x000fca0007f3e0ff */
        /* <DEDUP_REMOVED lines=105> */
[-C--:B------:R-:W-:Y:S01]  /*155690*/  IADD3 R117, P1, R118, R247.reuse, RZ ;  /* 0x000000f776757210 */ /* 0x080fe20007f3e0ff */
[----:B------:R-:W-:Y:S02]  /*1556a0*/  IMAD.MOV.U32 R164, RZ, RZ, R170 ;  /* 0x000000ffffa47224 */ /* 0x000fe400078e00aa */
[----:B------:R-:W-:Y:S02]  /*1556b0*/  IMAD.MOV.U32 R165, RZ, RZ, R171 ;  /* 0x000000ffffa57224 */ /* 0x000fe400078e00ab */
[----:B------:R-:W-:Y:S01]  /*1556c0*/  IMAD.X R116, R119, 0x1, R3, P1 ;  /* 0x0000000177747824 */ /* 0x000fe200008e0603 */
[----:B------:R-:W-:Y:S01]  /*1556d0*/  IADD3 R119, P1, R120, R247, RZ ;  /* 0x000000f778777210 */ /* 0x000fe20007f3e0ff */
[----:B------:R-:W-:Y:S01]  /*1556e0*/  IADD3 R120, R0, 0x100000, RZ ;  /* 0x0010000000787810 */ /* 0x000fe20007ffe0ff */
        /* <DEDUP_REMOVED lines=8> */
[----:B------:R-:W-:Y:S02]  /*155770*/  IMAD.MOV.U32 R149, RZ, RZ, R148 ;  /* 0x000000ffff957224 */ /* 0x000fe400078e0094 */
[----:B------:R-:W-:-:S02]  /*155780*/  IMAD.MOV.U32 R148, RZ, RZ, R151 ;  /* 0x000000ffff947224 */ /* 0x000fc400078e0097 */
[----:B------:R-:W-:Y:S04]  /*155790*/  STL.64 [R1+0x39c8], R164 ;  /* 0x0039c8a401007387 */ /* 0x000fe80000100a00 */
[----:B------:R1:W-:Y:S01]  /*1557a0*/  LDGSTS.E [R120+-0x6d800], [R164.64], P0 ;  /* 0x92800000a4787fae */ /* 0x0003e20008121844 */
[----:B------:R2:W-:Y:S02]  /*1557b0*/  STL.64 [R1+0x39d0], R148 ;  /* 0x0039d09401007387 */ /* 0x0005e40000100a00 */
        /* <DEDUP_REMOVED lines=42> */
[----:B------:R-:W-:Y:S01]  /*155a60*/  MOV R149, R2 ;  /* 0x0000000200957202 */ /* 0x000fe20000000f00 */
[----:B------:R-:W-:Y:S02]  /*155a70*/  IADD3 R2, R0, 0x100000, RZ ;  /* 0x0010000000027810 */ /* 0x000fe40007ffe0ff */
[----:B------:R-:W-:-:S02]  /*155a80*/  IMAD.MOV.U32 R52, RZ, RZ, R54 ;  /* 0x000000ffff347224 */ /* 0x000fc400078e0036 */
[----:B------:R-:W-:Y:S04]  /*155a90*/  STL.64 [R1+0x4418], R148 ;  /* 0x0044189401007387 */ /* 0x000fe80000100a00 */
[----:B------:R2:W-:Y:S01]  /*155aa0*/  LDGSTS.E [R120+-0x61800], [R148.64], P0 ;  /* 0x9e80000094787fae */ /* 0x0005e20008121844 */
[----:B------:R3:W-:Y:S02]  /*155ab0*/  STL.64 [R1+0x43d8], R52 ;  /* 0x0043d83401007387 */ /* 0x0007e40000100a00 */
        /* <DEDUP_REMOVED lines=103> */
[----:B------:R3:W-:Y:S01]  /*156130*/  STL.64 [R1+0x3d50], R52 ;  /* 0x003d503401007387 */ /* 0x0007e20000100a00 */
[----:B------:R-:W4:Y:S02]  /*156140*/  LDL R162, [R1+0x4488] ;  /* 0x0044880001a27983 */ /* 0x000f240000100800 */
[----:B------:R-:W4:Y:S01]  /*156150*/  LDL R245, [R1+0x448c] ;  /* 0x00448c0001f57983 */ /* 0x000f220000100800 */
[----:B------:R3:W-:Y:S04]  /*156160*/  LDGSTS.E [R2+-0x46800], [R52.64], P0 ;  /* 0xb980000034027fae */ /* 0x0007e80008121844 */
[----:B------:R-:W1:Y:S01]  /*156170*/  S2R R163, SR_TID.X ;  /* 0x0000000000a37919 */ /* 0x000e620000002100 */
        /* <DEDUP_REMOVED lines=18> */
[----:B-1----:R-:W-:Y:S02]  /*1562a0*/  LOP3.LUT R163, R163, 0x7f, RZ, 0xc0, !PT ;  /* 0x0000007fa3a37812 */ /* 0x002fe400078ec0ff */
[----:B------:R-:W-:-:S02]  /*1562b0*/  IADD3.X R118, R121, R3, RZ, P1, !PT ;  /* 0x0000000379767210 */ /* 0x000fc40000ffe4ff */
[----:B---3--:R-:W-:Y:S01]  /*1562c0*/  MOV R52, R115 ;  /* 0x0000007300347202 */ /* 0x008fe20000000f00 */
[----:B------:R-:W-:-:S05]  /*1562d0*/  IMAD.MOV.U32 R53, RZ, RZ, R114 ;  /* 0x000000ffff357224 */ /* 0x000fca00078e0072 */
[----:B------:R1:W-:Y:S04]  /*1562e0*/  STL.64 [R1+0x3c50], R52 ;  /* 0x003c503401007387 */ /* 0x0003e80000100a00 */
[----:B------:R1:W-:Y:S01]  /*1562f0*/  LDGSTS.E [R2+-0x42800], [R52.64], P0 ;  /* 0xbd80000034027fae */ /* 0x0003e20008121844 */
[----:B------:R-:W3:Y:S02]  /*156300*/  LDL R156, [R1+0x4588] ;  /* 0x00458800019c7983 */ /* 0x000ee40000100800 */
[----:B------:R-:W3:Y:S02]  /*156310*/  LDL R159, [R1+0x458c] ;  /* 0x00458c00019f7983 */ /* 0x000ee40000100800 */
[----:B------:R-:W-:Y:S02]  /*156320*/  IMAD.SHL.U32 R163, R163, 0x4, RZ ;  /* 0x00000004a3a37824 */ /* 0x000fe400078e00ff */
[----:B------:R-:W-:Y:S01]  /*156330*/  IMAD.MOV.U32 R54, RZ, RZ, R119 ;  /* 0x000000ffff367224 */ /* 0x000fe200078e0077 */
[----:B------:R-:W-:-:S02]  /*156340*/  MOV R55, R118 ;  /* 0x0000007600377202 */ /* 0x000fc40000000f00 */
[----:B-1----:R-:W-:Y:S01]  /*156350*/  MOV R52, R117 ;  /* 0x0000007500347202 */ /* 0x002fe20000000f00 */
[----:B------:R-:W-:-:S05]  /*156360*/  IMAD.MOV.U32 R53, RZ, RZ, R116 ;  /* 0x000000ffff357224 */ /* 0x000fca00078e0074 */
[----:B------:R1:W-:Y:S01]  /*156370*/  STL.64 [R1+0x3c10], R52 ;  /* 0x003c103401007387 */ /* 0x0003e20000100a00 */
[----:B------:R-:W3:Y:S02]  /*156380*/  LDL R158, [R1+0x45c8] ;  /* 0x0045c800019e7983 */ /* 0x000ee40000100800 */
[----:B------:R-:W3:Y:S01]  /*156390*/  LDL R161, [R1+0x45cc] ;  /* 0x0045cc0001a17983 */ /* 0x000ee20000100800 */
[----:B------:R-:W-:Y:S01]  /*1563a0*/  IADD3 R0, R0, 0x100000, RZ ;  /* 0x0010000000007810 */ /* 0x000fe20007ffe0ff */
[----:B------:R1:W-:Y:S04]  /*1563b0*/  LDGSTS.E [R2+-0x41800], [R52.64], P0 ;  /* 0xbe80000034027fae */ /* 0x0003e80008121844 */
[----:B------:R3:W-:Y:S01]  /*1563c0*/  STL.64 [R1+0x3bf0], R54 ;  /* 0x003bf03601007387 */ /* 0x0007e20000100a00 */
[----:B------:R-:W3:Y:S03]  /*1563d0*/  LDL R160, [R1+0x4608] ;  /* 0x0046080001a07983 */ /* 0x000ee60000100800 */
[----:B------:R1:W-:Y:S01]  /*1563e0*/  LDGSTS.E [R0+-0x40800], [R54.64], P0 ;  /* 0xbf80000036007fae */ /* 0x0003e20008121844 */
[----:B--2---:R-:W2:Y:S02]  /*1563f0*/  LDL R148, [R1+0x4688] ;  /* 0x0046880001947983 */ /* 0x004ea40000100800 */
[----:B------:R-:W2:Y:S01]  /*156400*/  LDL R151, [R1+0x468c] ;  /* 0x00468c0001977983 */ /* 0x000ea20000100800 */
[----:B-1----:R-:W-:-:S02]  /*156410*/  LOP3.LUT R52, R163, 0x50, RZ, 0x3c, !PT ;  /* 0x00000050a3347812 */ /* 0x002fc400078e3cff */
[----:B------:R-:W2:Y:S03]  /*156420*/  LDL R163, [R1+0x460c] ;  /* 0x00460c0001a37983 */ /* 0x000ea60000100800 */
[----:B------:R-:W-:Y:S01]  /*156430*/  IMAD R0, R218, 0x40000, R52 ;  /* 0x00040000da007824 */ /* 0x000fe200078e0234 */
[----:B----4-:R-:W-:Y:S01]  /*156440*/  MOV R53, R162 ;  /* 0x000000a200357202 */ /* 0x010fe20000000f00 */
[----:B------:R-:W-:Y:S01]  /*156450*/  IMAD.MOV.U32 R52, RZ, RZ, R245 ;  /* 0x000000ffff347224 */ /* 0x000fe200078e00f5 */
[----:B------:R-:W4:Y:S04]  /*156460*/  LDL R162, [R1+0x4648] ;  /* 0x0046480001a27983 */ /* 0x000f280000100800 */
        /* <DEDUP_REMOVED lines=18> */
[----:B---3--:R-:W-:-:S02]  /*156590*/  IMAD.MOV.U32 R53, RZ, RZ, R156 ;  /* 0x000000ffff357224 */ /* 0x008fc400078e009c */
[----:B------:R-:W-:Y:S01]  /*1565a0*/  IMAD.MOV.U32 R52, RZ, RZ, R159 ;  /* 0x000000ffff347224 */ /* 0x000fe200078e009f */
[----:B------:R-:W3:Y:S04]  /*1565b0*/  LDL R156, [R1+0x4788] ;  /* 0x00478800019c7983 */ /* 0x000ee80000100800 */
[----:B------:R-:W3:Y:S04]  /*1565c0*/  LDL R159, [R1+0x478c] ;  /* 0x00478c00019f7983 */ /* 0x000ee80000100800 */
[----:B------:R1:W-:Y:S02]  /*1565d0*/  LDGSTS.E [R2+-0x7b600], [R52.64], P0 ;  /* 0x84a0000034027fae */ /* 0x0003e40008121844 */
[----:B-1----:R-:W-:Y:S01]  /*1565e0*/  IMAD.MOV.U32 R53, RZ, RZ, R158 ;  /* 0x000000ffff357224 */ /* 0x002fe200078e009e */
[----:B------:R-:W-:Y:S01]  /*1565f0*/  MOV R52, R161 ;  /* 0x000000a100347202 */ /* 0x000fe20000000f00 */
[----:B------:R-:W3:Y:S04]  /*156600*/  LDL R158, [R1+0x47c8] ;  /* 0x0047c800019e7983 */ /* 0x000ee80000100800 */
[----:B------:R-:W3:Y:S04]  /*156610*/  LDL R161, [R1+0x47cc] ;  /* 0x0047cc0001a17983 */ /* 0x000ee80000100800 */
[----:B------:R1:W-:Y:S02]  /*156620*/  LDGSTS.E [R2+-0x7a600], [R52.64], P0 ;  /* 0x85a0000034027fae */ /* 0x0003e40008121844 */
[----:B-1----:R-:W-:Y:S01]  /*156630*/  MOV R53, R160 ;  /* 0x000000a000357202 */ /* 0x002fe20000000f00 */
[----:B--2---:R-:W-:Y:S01]  /*156640*/  IMAD.MOV.U32 R52, RZ, RZ, R163 ;  /* 0x000000ffff347224 */ /* 0x004fe200078e00a3 */
[----:B------:R-:W2:Y:S04]  /*156650*/  LDL R160, [R1+0x4808] ;  /* 0x0048080001a07983 */ /* 0x000ea80000100800 */
[----:B------:R-:W2:Y:S04]  /*156660*/  LDL R163, [R1+0x480c] ;  /* 0x00480c0001a37983 */ /* 0x000ea80000100800 */
[----:B------:R4:W-:Y:S02]  /*156670*/  LDGSTS.E [R2+-0x79600], [R52.64], P0 ;  /* 0x86a0000034027fae */ /* 0x0009e40008121844 */
[----:B----4-:R-:W-:-:S02]  /*156680*/  IMAD.MOV.U32 R53, RZ, RZ, R162 ;  /* 0x000000ffff357224 */ /* 0x010fc400078e00a2 */
[----:B------:R-:W-:Y:S01]  /*156690*/  IMAD.MOV.U32 R52, RZ, RZ, R245 ;  /* 0x000000ffff347224 */ /* 0x000fe200078e00f5 */
[----:B------:R-:W4:Y:S04]  /*1566a0*/  LDL R162, [R1+0x4848] ;  /* 0x0048480001a27983 */ /* 0x000f280000100800 */
        /* <DEDUP_REMOVED lines=29> */
[----:B-1----:R-:W-:Y:S02]  /*156880*/  IMAD.MOV.U32 R52, RZ, RZ, R161 ;  /* 0x000000ffff347224 */ /* 0x002fe400078e00a1 */
[----:B------:R-:W-:-:S05]  /*156890*/  IMAD.MOV.U32 R53, RZ, RZ, R158 ;  /* 0x000000ffff357224 */ /* 0x000fca00078e009e */
[----:B------:R2:W-:Y:S02]  /*1568a0*/  LDGSTS.E [R2+-0x72600], [R52.64], P0 ;  /* 0x8da0000034027fae */ /* 0x0005e40008121844 */
[----:B--2---:R-:W-:Y:S01]  /*1568b0*/  MOV R52, R163 ;  /* 0x000000a300347202 */ /* 0x004fe20000000f00 */
[----:B------:R-:W-:-:S05]  /*1568c0*/  IMAD.MOV.U32 R53, RZ, RZ, R160 ;  /* 0x000000ffff357224 */ /* 0x000fca00078e00a0 */
[----:B------:R4:W-:Y:S02]  /*1568d0*/  LDGSTS.E [R2+-0x71600], [R52.64], P0 ;  /* 0x8ea0000034027fae */ /* 0x0009e40008121844 */
[----:B----4-:R-:W-:Y:S01]  /*1568e0*/  MOV R53, R162 ;  /* 0x000000a200357202 */ /* 0x010fe20000000f00 */
[----:B------:R-:W-:-:S05]  /*1568f0*/  IMAD.MOV.U32 R52, RZ, RZ, R245 ;  /* 0x000000ffff347224 */ /* 0x000fca00078e00f5 */
[----:B------:R1:W-:Y:S02]  /*156900*/  LDGSTS.E [R2+-0x70600], [R52.64], P0 ;  /* 0x8fa0000034027fae */ /* 0x0003e40008121844 */
[----:B-1----:R-:W-:-:S05]  /*156910*/  IADD3 R52, P1, R54, R247, RZ ;  /* 0x000000f736347210 */ /* 0x002fca0007f3e0ff */
[----:B------:R-:W-:Y:S01]  /*156920*/  IMAD.X R2, R55, 0x1, R3, P1 ;  /* 0x0000000137027824 */ /* 0x000fe200008e0603 */
        /* <DEDUP_REMOVED lines=65> */
[----:B------:R-:W-:Y:S02]  /*156d40*/  IADD3.X R74, R77, R3, RZ, P1, !PT ;  /* 0x000000034d4a7210 */ /* 0x000fe40000ffe4ff */
[----:B--2---:R-:W-:-:S05]  /*156d50*/  IADD3 R77, P1, R78, R247, RZ ;  /* 0x000000f74e4d7210 */ /* 0x004fca0007f3e0ff */
[----:B------:R-:W-:Y:S01]  /*156d60*/  IMAD.X R76, R79, 0x1, R3, P1 ;  /* 0x000000014f4c7824 */ /* 0x000fe200008e0603 */
[----:B---3--:R-:W-:-:S05]  /*156d70*/  IADD3 R79, P1, R80, R247, RZ ;  /* 0x000000f7504f7210 */ /* 0x008fca0007f3e0ff */
[----:B------:R-:W-:Y:S01]  /*156d80*/  IMAD.X R78, R81, 0x1, R3, P1 ;  /* 0x00000001514e7824 */ /* 0x000fe200008e0603 */
[----:B----4-:R-:W-:-:S04]  /*156d90*/  IADD3 R81, P1, R82, R247, RZ ;  /* 0x000000f752517210 */ /* 0x010fc80007f3e0ff */
        /* <DEDUP_REMOVED lines=35> */
[----:B------:R-:W-:Y:S01]  /*156fd0*/  IADD3 R117, P1, R118, R247, RZ ;  /* 0x000000f776757210 */ /* 0x000fe20007f3e0ff */
[----:B------:R-:W-:Y:S01]  /*156fe0*/  IMAD.MOV.U32 R164, RZ, RZ, R170 ;  /* 0x000000ffffa47224 */ /* 0x000fe200078e00aa */
[----:B------:R-:W-:Y:S02]  /*156ff0*/  MOV R165, R171 ;  /* 0x000000ab00a57202 */ /* 0x000fe40000000f00 */
[----:B------:R-:W-:Y:S01]  /*157000*/  IADD3.X R116, R119, R3, RZ, P1, !PT ;  /* 0x0000000377747210 */ /* 0x000fe20000ffe4ff */
[----:B------:R-:W-:Y:S01]  /*157010*/  IADD3 R119, P1, R120, R247, RZ ;  /* 0x000000f778777210 */ /* 0x000fe20007f3e0ff */
[----:B------:R-:W-:Y:S01]  /*157020*/  IADD3 R120, R0, 0x100000, RZ ;  /* 0x0010000000787810 */ /* 0x000fe20007ffe0ff */
[----:B------:R1:W-:Y:S04]  /*157030*/  STL.64 [R1+0x3948], R164 ;  /* 0x003948a401007387 */ /* 0x0003e80000100a00 */
[----:B------:R1:W-:Y:S02]  /*157040*/  LDGSTS.E [R120+-0x6f600], [R164.64], P0 ;  /* 0x90a00000a4787fae */ /* 0x0003e40008121844 */
[----:B-1----:R-:W-:-:S02]  /*157050*/  IMAD.MOV.U32 R164, RZ, RZ, R172 ;  /* 0x000000ffffa47224 */ /* 0x002fc400078e00ac */
[----:B------:R-:W-:-:S05]  /*157060*/  IMAD.MOV.U32 R165, RZ, RZ, R173 ;  /* 0x000000ffffa57224 */ /* 0x000fca00078e00ad */
[----:B------:R1:W-:Y:S04]  /*157070*/  STL.64 [R1+0x3950], R164 ;  /* 0x003950a401007387 */ /* 0x0003e80000100a00 */
[----:B------:R1:W-:Y:S02]  /*157080*/  LDGSTS.E [R120+-0x6e600], [R164.64], P0 ;  /* 0x91a00000a4787fae */ /* 0x0003e40008121844 */
[----:B-1----:R-:W-:Y:S01]  /*157090*/  MOV R164, R149 ;  /* 0x0000009500a47202 */ /* 0x002fe20000000f00 */
[----:B------:R-:W-:Y:S02]  /*1570a0*/  IMAD.MOV.U32 R165, RZ, RZ, R174 ;  /* 0x000000ffffa57224 */ /* 0x000fe400078e00ae */
[----:B------:R-:W-:Y:S01]  /*1570b0*/  IMAD.MOV.U32 R149, RZ, RZ, R148 ;  /* 0x000000ffff957224 */ /* 0x000fe200078e0094 */
[----:B------:R-:W-:-:S02]  /*1570c0*/  MOV R148, R151 ;  /* 0x0000009700947202 */ /* 0x000fc40000000f00 */
[----:B------:R-:W-:Y:S04]  /*1570d0*/  STL.64 [R1+0x3958], R164 ;  /* 0x003958a401007387 */ /* 0x000fe80000100a00 */
[----:B------:R1:W-:Y:S01]  /*1570e0*/  LDGSTS.E [R120+-0x6d600], [R164.64], P0 ;  /* 0x92a00000a4787fae */ /* 0x0003e20008121844 */
[----:B------:R2:W-:Y:S02]  /*1570f0*/  STL.64 [R1+0x3960], R148 ;  /* 0x0039609401007387 */ /* 0x0005e40000100a00 */
        /* <DEDUP_REMOVED lines=42> */
[----:B------:R-:W-:Y:S01]  /*1573a0*/  IMAD.MOV.U32 R149, RZ, RZ, R2 ;  /* 0x000000ffff957224 */ /* 0x000fe200078e0002 */
[----:B------:R-:W-:Y:S01]  /*1573b0*/  IADD3 R2, R0, 0x100000, RZ ;  /* 0x0010000000027810 */ /* 0x000fe20007ffe0ff */
[----:B------:R-:W-:-:S03]  /*1573c0*/  IMAD.MOV.U32 R52, RZ, RZ, R54 ;  /* 0x000000ffff347224 */ /* 0x000fc600078e0036 */
[----:B------:R-:W-:Y:S04]  /*1573d0*/  STL.64 [R1+0x4410], R148 ;  /* 0x0044109401007387 */ /* 0x000fe80000100a00 */
[----:B------:R2:W-:Y:S01]  /*1573e0*/  LDGSTS.E [R120+-0x61600], [R148.64], P0 ;  /* 0x9ea0000094787fae */ /* 0x0005e20008121844 */
[----:B------:R3:W-:Y:S02]  /*1573f0*/  STL.64 [R1+0x43d0], R52 ;  /* 0x0043d03401007387 */ /* 0x0007e40000100a00 */
        /* <DEDUP_REMOVED lines=125> */
[----:B------:R3:W-:Y:S01]  /*157bd0*/  STL.64 [R1+0x3c48], R52 ;  /* 0x003c483401007387 */ /* 0x0007e20000100a00 */
[----:B------:R-:W4:Y:S02]  /*157be0*/  LDL R174, [R1+0x4550] ;  /* 0x0045500001ae7983 */ /* 0x000f240000100800 */
[----:B--2---:R-:W2:Y:S01]  /*157bf0*/  LDL R149, [R1+0x4554] ;  /* 0x0045540001957983 */ /* 0x004ea20000100800 */
[----:B------:R3:W-:Y:S01]  /*157c00*/  LDGSTS.E [R2+-0x42600], [R52.64], P0 ;  /* 0xbda0000034027fae */ /* 0x0007e20008121844 */
[----:B------:R-:W2:Y:S02]  /*157c10*/  LDL R148, [R1+0x4590] ;  /* 0x0045900001947983 */ /* 0x000ea40000100800 */
[----:B------:R-:W2:Y:S02]  /*157c20*/  LDL R151, [R1+0x4594] ;  /* 0x0045940001977983 */ /* 0x000ea40000100800 */
[----:B------:R-:W-:Y:S01]  /*157c30*/  IMAD.X R118, R121, 0x1, R3, P1 ;  /* 0x0000000179767824 */ /* 0x000fe200008e0603 */
[----:B---3--:R-:W-:Y:S01]  /*157c40*/  MOV R52, R117 ;  /* 0x0000007500347202 */ /* 0x008fe20000000f00 */
[----:B------:R-:W-:-:S05]  /*157c50*/  IMAD.MOV.U32 R53, RZ, RZ, R116 ;  /* 0x000000ffff357224 */ /* 0x000fca00078e0074 */
[----:B------:R3:W-:Y:S01]  /*157c60*/  STL.64 [R1+0x3c08], R52 ;  /* 0x003c083401007387 */ /* 0x0007e20000100a00 */
[----:B------:R-:W2:Y:S02]  /*157c70*/  LDL R150, [R1+0x45d0] ;  /* 0x0045d00001967983 */ /* 0x000ea40000100800 */
[----:B------:R-:W2:Y:S01]  /*157c80*/  LDL R153, [R1+0x45d4] ;  /* 0x0045d40001997983 */ /* 0x000ea20000100800 */
[----:B------:R3:W-:Y:S01]  /*157c90*/  LDGSTS.E [R2+-0x41600], [R52.64], P0 ;  /* 0xbea0000034027fae */ /* 0x0007e20008121844 */
[----:B------:R-:W2:Y:S02]  /*157ca0*/  LDL R152, [R1+0x4610] ;  /* 0x0046100001987983 */ /* 0x000ea40000100800 */
[----:B------:R-:W2:Y:S02]  /*157cb0*/  LDL R155, [R1+0x4614] ;  /* 0x00461400019b7983 */ /* 0x000ea40000100800 */
[----:B---3--:R-:W-:Y:S01]  /*157cc0*/  IMAD.MOV.U32 R52, RZ, RZ, R119 ;  /* 0x000000ffff347224 */ /* 0x008fe200078e0077 */
[----:B------:R-:W-:-:S05]  /*157cd0*/  MOV R53, R118 ;  /* 0x0000007600357202 */ /* 0x000fca0000000f00 */
[----:B------:R4:W-:Y:S01]  /*157ce0*/  STL.64 [R1+0x3be8], R52 ;  /* 0x003be83401007387 */ /* 0x0009e20000100a00 */
[----:B------:R-:W3:Y:S02]  /*157cf0*/  LDL R154, [R1+0x4650] ;  /* 0x00465000019a7983 */ /* 0x000ee40000100800 */
[----:B------:R-:W3:Y:S01]  /*157d00*/  LDL R157, [R1+0x4654] ;  /* 0x00465400019d7983 */ /* 0x000ee20000100800 */
[----:B------:R-:W-:Y:S01]  /*157d10*/  IADD3 R0, R0, 0x100000, RZ ;  /* 0x0010000000007810 */ /* 0x000fe20007ffe0ff */
[----:B------:R-:W3:Y:S04]  /*157d20*/  LDL R156, [R1+0x4690] ;  /* 0x00469000019c7983 */ /* 0x000ee80000100800 */
[----:B------:R-:W3:Y:S04]  /*157d30*/  LDL R159, [R1+0x4694] ;  /* 0x00469400019f7983 */ /* 0x000ee80000100800 */
[----:B------:R1:W-:Y:S02]  /*157d40*/  LDGSTS.E [R0+-0x40600], [R52.64], P0 ;  /* 0xbfa0000034007fae */ /* 0x0003e40008121844 */
[----:B-1----:R-:W-:Y:S01]  /*157d50*/  IADD3 R0, R56, 0x100000, RZ ;  /* 0x0010000038007810 */ /* 0x002fe20007ffe0ff */
[----:B----4-:R-:W-:-:S02]  /*157d60*/  IMAD.MOV.U32 R53, RZ, RZ, R158 ;  /* 0x000000ffff357224 */ /* 0x010fc400078e009e */
        /* <DEDUP_REMOVED lines=25> */
[----:B-1----:R-:W-:-:S02]  /*157f00*/  IMAD.MOV.U32 R53, RZ, RZ, R174 ;  /* 0x000000ffff357224 */ /* 0x002fc400078e00ae */
[----:B--2---:R-:W-:-:S05]  /*157f10*/  IMAD.MOV.U32 R52, RZ, RZ, R149 ;  /* 0x000000ffff347224 */ /* 0x004fca00078e0095 */
        /* <DEDUP_REMOVED lines=10> */
[----:B---3--:R-:W-:Y:S01]  /*157fc0*/  MOV R52, R157 ;  /* 0x0000009d00347202 */ /* 0x008fe20000000f00 */
[----:B------:R-:W-:-:S05]  /*157fd0*/  IMAD.MOV.U32 R53, RZ, RZ, R154 ;  /* 0x000000ffff357224 */ /* 0x000fca00078e009a */
[----:B------:R1:W-:Y:S02]  /*157fe0*/  LDGSTS.E [R0+-0x78400], [R52.64], P0 ;  /* 0x87c0000034007fae */ /* 0x0003e40008121844 */
[----:B-1----:R-:W-:Y:S01]  /*157ff0*/  IMAD.MOV.U32 R52, RZ, RZ, R159 ;  /* 0x000000ffff347224 */ /* 0x002fe200078e009f */
[----:B------:R-:W-:-:S05]  /*158000*/  MOV R53, R156 ;  /* 0x0000009c00357202 */ /* 0x000fca0000000f00 */
[----:B------:R4:W-:Y:S02]  /*158010*/  LDGSTS.E [R0+-0x77400], [R52.64], P0 ;  /* 0x88c0000034007fae */ /* 0x0009e40008121844 */
[----:B----4-:R-:W-:Y:S02]  /*158020*/  IMAD.MOV.U32 R53, RZ, RZ, R158 ;  /* 0x000000ffff357224 */ /* 0x010fe400078e009e */
[----:B------:R-:W-:-:S05]  /*158030*/  IMAD.MOV.U32 R52, RZ, RZ, R161 ;  /* 0x000000ffff347224 */ /* 0x000fca00078e00a1 */
[----:B------:R1:W-:Y:S02]  /*158040*/  LDGSTS.E [R0+-0x76400], [R52.64], P0 ;  /* 0x89c0000034007fae */ /* 0x0003e40008121844 */
[----:B-1----:R-:W-:Y:S01]  /*158050*/  IMAD.MOV.U32 R53, RZ, RZ, R160 ;  /* 0x000000ffff357224 */ /* 0x002fe200078e00a0 */
[----:B------:R-:W-:-:S05]  /*158060*/  MOV R52, R163 ;  /* 0x000000a300347202 */ /* 0x000fca0000000f00 */
[----:B------:R1:W-:Y:S02]  /*158070*/  LDGSTS.E [R0+-0x75400], [R52.64], P0 ;  /* 0x8ac0000034007fae */ /* 0x0003e40008121844 */
[----:B-1----:R-:W-:Y:S01]  /*158080*/  MOV R53, R162 ;  /* 0x000000a200357202 */ /* 0x002fe20000000f00 */
[----:B------:R-:W-:-:S05]  /*158090*/  IMAD.MOV.U32 R52, RZ, RZ, R245 ;  /* 0x000000ffff347224 */ /* 0x000fca00078e00f5 */
[----:B------:R1:W-:Y:S02]  /*1580a0*/  LDGSTS.E [R0+-0x74400], [R52.64], P0 ;  /* 0x8bc0000034007fae */ /* 0x0003e40008121844 */
[----:B-1----:R-:W-:Y:S02]  /*1580b0*/  IMAD.MOV.U32 R52, RZ, RZ, R226 ;  /* 0x000000ffff347224 */ /* 0x002fe400078e00e2 */
[----:B------:R-:W-:-:S05]  /*1580c0*/  IMAD.MOV.U32 R53, RZ, RZ, R227 ;  /* 0x000000ffff357224 */ /* 0x000fca00078e00e3 */
[----:B------:R1:W-:Y:S02]  /*1580d0*/  LDGSTS.E [R0+-0x73400], [R52.64], P0 ;  /* 0x8cc0000034007fae */ /* 0x0003e40008121844 */
[----:B-1----:R-:W-:Y:S01]  /*1580e0*/  MOV R52, R224 ;  /* 0x000000e000347202 */ /* 0x002fe20000000f00 */
[----:B------:R-:W-:-:S05]  /*1580f0*/  IMAD.MOV.U32 R53, RZ, RZ, R225 ;  /* 0x000000ffff357224 */ /* 0x000fca00078e00e1 */
[----:B------:R1:W-:Y:S01]  /*158100*/  LDGSTS.E [R0+-0x72400], [R52.64], P0 ;  /* 0x8dc0000034007fae */ /* 0x0003e20008121844 */
[----:B------:R-:W-:Y:S01]  /*158110*/  IADD3 R2, P1, R76, R247, RZ ;  /* 0x000000f74c027210 */ /* 0x000fe20007f3e0ff */
[----:B-1----:R-:W-:Y:S01]  /*158120*/  IMAD.MOV.U32 R52, RZ, RZ, R222 ;  /* 0x000000ffff347224 */ /* 0x002fe200078e00de */
[----:B------:R-:W-:-:S05]  /*158130*/  MOV R53, R223 ;  /* 0x000000df00357202 */ /* 0x000fca0000000f00 */
[----:B------:R1:W-:Y:S02]  /*158140*/  LDGSTS.E [R0+-0x71400], [R52.64], P0 ;  /* 0x8ec0000034007fae */ /* 0x0003e40008121844 */
[----:B-1----:R-:W-:Y:S02]  /*158150*/  IMAD.MOV.U32 R52, RZ, RZ, R220 ;  /* 0x000000ffff347224 */ /* 0x002fe400078e00dc */
[----:B------:R-:W-:-:S05]  /*158160*/  IMAD.MOV.U32 R53, RZ, RZ, R221 ;  /* 0x000000ffff357224 */ /* 0x000fca00078e00dd */
[----:B------:R1:W-:Y:S02]  /*158170*/  LDGSTS.E [R0+-0x70400], [R52.64], P0 ;  /* 0x8fc0000034007fae */ /* 0x0003e40008121844 */
[----:B-1----:R-:W-:Y:S02]  /*158180*/  IADD3.X R0, R77, R3, RZ, P1, !PT ;  /* 0x000000034d007210 */ /* 0x002fe40000ffe4ff */
        /* <DEDUP_REMOVED lines=23> */
[----:B------:R-:W4:Y:S01]  /*158300*/  LDL.LU R222, [R1+0x32c] ;  /* 0x00032c0001de7983 */ /* 0x000f220000300800 */
[----:B------:R-:W4:Y:S01]  /*158310*/  LDL.LU R223, [R1+0x330] ;  /* 0x0003300001df7983 */ /* 0x000f220000300800 */
[-C--:B------:R-:W-:Y:S01]  /*158320*/  IADD3 R53, P1, R54, R247.reuse, RZ ;  /* 0x000000f736357210 */ /* 0x080fe20007f3e0ff */
[----:B------:R-:W4:Y:S02]  /*158330*/  LDL.LU R150, [R1+0x324] ;  /* 0x0003240001967983 */ /* 0x000f240000300800 */
[----:B------:R-:W4:Y:S01]  /*158340*/  LDL.LU R153, [R1+0x328] ;  /* 0x0003280001997983 */ /* 0x000f220000300800 */
[----:B------:R-:W4:Y:S01]  /*158350*/  LDL.LU R152, [R1+0x31c] ;  /* 0x00031c0001987983 */ /* 0x000f220000300800 */
[----:B------:R-:W4:Y:S02]  /*158360*/  LDL.LU R155, [R1+0x320] ;  /* 0x00032000019b7983 */ /* 0x000f240000300800 */
[--C-:B------:R-:W-:Y:S01]  /*158370*/  IMAD.X R52, R55, 0x1, R3.reuse, P1 ;  /* 0x0000000137347824 */ /* 0x100fe200008e0603 */
[-C--:B------:R-:W-:Y:S01]  /*158380*/  IADD3 R55, P1, R58, R247.reuse, RZ ;  /* 0x000000f73a377210 */ /* 0x080fe20007f3e0ff */
[----:B------:R-:W4:Y:S01]  /*158390*/  LDL.LU R154, [R1+0x314] ;  /* 0x00031400019a7983 */ /* 0x000f220000300800 */
[----:B------:R-:W4:Y:S02]  /*1583a0*/  LDL.LU R157, [R1+0x318] ;  /* 0x00031800019d7983 */ /* 0x000f240000300800 */
[----:B------:R-:W4:Y:S02]  /*1583b0*/  LDL.LU R156, [R1+0x30c] ;  /* 0x00030c00019c7983 */ /* 0x000f240000300800 */
[----:B------:R-:W4:Y:S02]  /*1583c0*/  LDL.LU R159, [R1+0x310] ;  /* 0x00031000019f7983 */ /* 0x000f240000300800 */
[--C-:B------:R-:W-:Y:S01]  /*1583d0*/  IMAD.X R54, R59, 0x1, R3.reuse, P1 ;  /* 0x000000013b367824 */ /* 0x100fe200008e0603 */
[----:B------:R-:W-:Y:S01]  /*1583e0*/  IADD3 R58, P1, R60, R247, RZ ;  /* 0x000000f73c3a7210 */ /* 0x000fe20007f3e0ff */
[----:B------:R-:W4:Y:S01]  /*1583f0*/  LDL.LU R158, [R1+0x304] ;  /* 0x00030400019e7983 */ /* 0x000f220000300800 */
[----:B------:R-:W4:Y:S02]  /*158400*/  LDL.LU R161, [R1+0x308] ;  /* 0x0003080001a17983 */ /* 0x000f240000300800 */
[----:B------:R-:W4:Y:S01]  /*158410*/  LDL.LU R160, [R1+0x2fc] ;  /* 0x0002fc0001a07983 */ /* 0x000f220000300800 */
[----:B------:R-:W-:Y:S01]  /*158420*/  IADD3.X R57, R61, R3, RZ, P1, !PT ;  /* 0x000000033d397210 */ /* 0x000fe20000ffe4ff */
[-C--:B------:R-:W-:Y:S01]  /*158430*/  IADD3 R60, P1, R62, R247.reuse, RZ ;  /* 0x000000f73e3c7210 */ /* 0x080fe20007f3e0ff */
[----:B------:R-:W4:Y:S01]  /*158440*/  LDL.LU R163, [R1+0x300] ;  /* 0x0003000001a37983 */ /* 0x000f220000300800 */
[----:B------:R-:W4:Y:S02]  /*158450*/  LDL.LU R162, [R1+0x2f4] ;  /* 0x0002f40001a27983 */ /* 0x000f240000300800 */
[----:B------:R-:W4:Y:S02]  /*158460*/  LDL.LU R245, [R1+0x2f8] ;  /* 0x0002f80001f57983 */ /* 0x000f240000300800 */
[----:B------:R-:W4:Y:S02]  /*158470*/  LDL.LU R224, [R1+0x2ec] ;  /* 0x0002ec0001e07983 */ /* 0x000f240000300800 */
[--C-:B------:R-:W-:Y:S01]  /*158480*/  IMAD.X R59, R63, 0x1, R3.reuse, P1 ;  /* 0x000000013f3b7824 */ /* 0x100fe200008e0603 */
[-C--:B------:R-:W-:Y:S01]  /*158490*/  IADD3 R62, P1, R64, R247.reuse, RZ ;  /* 0x000000f7403e7210 */ /* 0x080fe20007f3e0ff */
[----:B------:R-:W4:Y:S01]  /*1584a0*/  LDL.LU R225, [R1+0x2f0] ;  /* 0x0002f00001e17983 */ /* 0x000f220000300800 */
[----:B------:R-:W4:Y:S02]  /*1584b0*/  LDL.LU R226, [R1+0x2e4] ;  /* 0x0002e40001e27983 */ /* 0x000f240000300800 */
[----:B------:R-:W4:Y:S02]  /*1584c0*/  LDL.LU R227, [R1+0x2e8] ;  /* 0x0002e80001e37983 */ /* 0x000f240000300800 */
        /* <DEDUP_REMOVED lines=56> */
[----:B------:R-:W-:-:S03]  /*158850*/  IMAD.MOV.U32 R120, RZ, RZ, R223 ;  /* 0x000000ffff787224 */ /* 0x000fc600078e00df */
[----:B------:R-:W-:Y:S01]  /*158860*/  IADD3.X R117, R121, R3, RZ, P1, !PT ;  /* 0x0000000379757210 */ /* 0x000fe20000ffe4ff */
[----:B------:R-:W-:-:S05]  /*158870*/  IMAD.MOV.U32 R121, RZ, RZ, R222 ;  /* 0x000000ffff797224 */ /* 0x000fca00078e00de */
[----:B------:R1:W-:Y:S01]  /*158880*/  STL.64 [R1+0x38d8], R120 ;  /* 0x0038d87801007387 */ /* 0x0003e20000100a00 */
[----:B------:R-:W2:Y:S02]  /*158890*/  LDL.LU R220, [R1+0x2dc] ;  /* 0x0002dc0001dc7983 */ /* 0x000ea40000300800 */
[----:B------:R-:W3:Y:S02]  /*1588a0*/  LDL.LU R221, [R1+0x2e0] ;  /* 0x0002e00001dd7983 */ /* 0x000ee40000300800 */
[----:B------:R-:W4:Y:S01]  /*1588b0*/  LDL.LU R222, [R1+0x2d4] ;  /* 0x0002d40001de7983 */ /* 0x000f220000300800 */
[----:B------:R-:W4:Y:S01]  /*1588c0*/  LDL.LU R223, [R1+0x2d8] ;  /* 0x0002d80001df7983 */ /* 0x000f220000300800 */
[----:B------:R-:W-:-:S05]  /*1588d0*/  IADD3 R119, R56, 0x100000, RZ ;  /* 0x0010000038777810 */ /* 0x000fca0007ffe0ff */
        /* <DEDUP_REMOVED lines=36> */
[----:B------:R2:W-:Y:S01]  /*158b20*/  LDGSTS.E [R119+-0x66400], [R120.64], P0 ;  /* 0x99c0000078777fae */ /* 0x0005e20008121844 */
[----:B------:R-:W-:-:S04]  /*158b30*/  LOP3.LUT R53, R53, R52, RZ, 0x3c, !PT ;  /* 0x0000003435357212 */ /* 0x000fc800078e3cff */
[----:B------:R-:W-:-:S04]  /*158b40*/  LOP3.LUT R52, R53, R52, RZ, 0x3c, !PT ;  /* 0x0000003435347212 */ /* 0x000fc800078e3cff */
[----:B------:R-:W-:Y:S01]  /*158b50*/  LOP3.LUT R53, R53, R52, RZ, 0x3c, !PT ;  /* 0x0000003435357212 */ /* 0x000fe200078e3cff */
[----:B--2---:R-:W-:Y:S01]  /*158b60*/  IMAD.MOV.U32 R121, RZ, RZ, R220 ;  /* 0x000000ffff797224 */ /* 0x004fe200078e00dc */
[----:B---3--:R-:W-:-:S05]  /*158b70*/  MOV R120, R221 ;  /* 0x000000dd00787202 */ /* 0x008fca0000000f00 */
[----:B------:R4:W-:Y:S04]  /*158b80*/  STL.64 [R1+0x3928], R120 ;  /* 0x0039287801007387 */ /* 0x0009e80000100a00 */
[----:B------:R4:W-:Y:S02]  /*158b90*/  LDGSTS.E [R119+-0x65400], [R120.64], P0 ;  /* 0x9ac0000078777fae */ /* 0x0009e40008121844 */
[----:B----4-:R-:W-:Y:S01]  /*158ba0*/  IMAD.MOV.U32 R120, RZ, RZ, R223 ;  /* 0x000000ffff787224 */ /* 0x010fe200078e00df */
        /* <DEDUP_REMOVED lines=13> */
[----:B------:R-:W-:-:S04]  /*158c80*/  IADD3 R0, R56, 0x100000, RZ ;  /* 0x0010000038007810 */ /* 0x000fc80007ffe0ff */
        /* <DEDUP_REMOVED lines=128> */
[----:B------:R-:W-:Y:S02]  /*159490*/  IADD3 R56, R56, 0x100000, RZ ;  /* 0x0010000038387810 */ /* 0x000fe40007ffe0ff */
[----:B--2---:R-:W-:Y:S01]  /*1594a0*/  MOV R52, R118 ;  /* 0x0000007600347202 */ /* 0x004fe20000000f00 */
[----:B------:R-:W-:-:S05]  /*1594b0*/  IMAD.MOV.U32 R53, RZ, RZ, R117 ;  /* 0x000000ffff357224 */ /* 0x000fca00078e0075 */
[----:B------:R2:W-:Y:S01]  /*1594c0*/  STL.64 [R1+0x3be0], R52 ;  /* 0x003be03401007387 */ /* 0x0005e20000100a00 */
[----:B------:R-:W3:Y:S03]  /*1594d0*/  LDL.LU.64 R54, [R1+0x4440] ;  /* 0x0044400001367983 */ /* 0x000ee60000300a00 */
[----:B------:R4:W-:Y:S04]  /*1594e0*/  LDGSTS.E [R56+-0x40400], [R52.64], P0 ;  /* 0xbfc0000034387fae */ /* 0x0009e80008121844 */
[----:B----4-:R-:W4:Y:S01]  /*1594f0*/  LDL.LU.64 R56, [R1+0x4400] ;  /* 0x0044000001387983 */ /* 0x010f220000300a00 */
        /* <DEDUP_REMOVED lines=15> */
[----:B------:R-:W-:Y:S01]  /*1595f0*/  LOP3.LUT R2, R219, 0x70, RZ, 0x3c, !PT ;  /* 0x00000070db027812 */ /* 0x000fe200078e3cff */
[----:B------:R-:W3:Y:S01]  /*159600*/  LDL.LU.64 R88, [R1+0x3ff8] ;  /* 0x003ff80001587983 */ /* 0x000ee20000300a00 */
[----:B--2---:R-:W-:Y:S01]  /*159610*/  MOV R52, R216 ;  /* 0x000000d800347202 */ /* 0x004fe20000000f00 */
[----:B------:R-:W-:-:S02]  /*159620*/  IMAD.MOV.U32 R53, RZ, RZ, R217 ;  /* 0x000000ffff357224 */ /* 0x000fc400078e00d9 */
[----:B------:R-:W4:Y:S02]  /*159630*/  LDL.LU.64 R90, [R1+0x3fb8] ;  /* 0x003fb800015a7983 */ /* 0x000f240000300a00 */
[----:B------:R-:W-:Y:S01]  /*159640*/  IMAD R0, R218, 0x40000, R2 ;  /* 0x00040000da007824 */ /* 0x000fe200078e0202 */
[----:B------:R-:W4:Y:S01]  /*159650*/  LDL.LU.64 R92, [R1+0x3f78] ;  /* 0x003f7800015c7983 */ /* 0x000f220000300a00 */
[----:B------:R-:W4:Y:S02]  /*159660*/  LDL.LU.64 R94, [R1+0x3f38] ;  /* 0x003f3800015e7983 */ /* 0x000f240000300a00 */
[----:B------:R-:W4:Y:S02]  /*159670*/  LDL.LU.64 R96, [R1+0x3ef8] ;  /* 0x003ef80001607983 */ /* 0x000f240000300a00 */
[----:B------:R-:W4:Y:S01]  /*159680*/  LDL.LU.64 R98, [R1+0x3eb8] ;  /* 0x003eb80001627983 */ /* 0x000f220000300a00 */
[----:B------:R-:W-:Y:S01]  /*159690*/  IADD3 R2, R0, 0x100000, RZ ;  /* 0x0010000000027810 */ /* 0x000fe20007ffe0ff */
[----:B------:R-:W4:Y:S01]  /*1596a0*/  LDL.LU.64 R100, [R1+0x3e78] ;  /* 0x003e780001647983 */ /* 0x000f220000300a00 */
[----:B------:R-:W4:Y:S02]  /*1596b0*/  LDL.LU.64 R102, [R1+0x3e38] ;  /* 0x003e380001667983 */ /* 0x000f240000300a00 */
[----:B------:R-:W4:Y:S02]  /*1596c0*/  LDL.LU.64 R104, [R1+0x3df8] ;  /* 0x003df80001687983 */ /* 0x000f240000300a00 */
[----:B------:R-:W4:Y:S01]  /*1596d0*/  LDL.LU.64 R106, [R1+0x3db8] ;  /* 0x003db800016a7983 */ /* 0x000f220000300a00 */
[----:B------:R1:W-:Y:S04]  /*1596e0*/  LDGSTS.E [R2+-0x7f200], [R52.64], P0 ;  /* 0x80e0000034027fae */ /* 0x0003e80008121844 */
[----:B------:R-:W4:Y:S01]  /*1596f0*/  LDL.LU.64 R108, [R1+0x3d78] ;  /* 0x003d7800016c7983 */ /* 0x000f220000300a00 */
[----:B------:R-:W4:Y:S02]  /*159700*/  LDL.LU.64 R110, [R1+0x3d38] ;  /* 0x003d3800016e7983 */ /* 0x000f240000300a00 */
[----:B------:R-:W4:Y:S02]  /*159710*/  LDL.LU.64 R112, [R1+0x3cf8] ;  /* 0x003cf80001707983 */ /* 0x000f240000300a00 */
[----:B------:R-:W4:Y:S01]  /*159720*/  LDL.LU.64 R114, [R1+0x3cb8] ;  /* 0x003cb80001727983 */ /* 0x000f220000300a00 */
[----:B------:R-:W4:Y:S01]  /*159730*/  LDL.LU.64 R116, [R1+0x3c78] ;  /* 0x003c780001747983 */ /* 0x000f220000300a00 */
[----:B-1----:R-:W4:Y:S03]  /*159740*/  LDL.LU.64 R118, [R1+0x3c38] ;  /* 0x003c380001767983 */ /* 0x002f260000300a00 */
[----:B------:R-:W4:Y:S01]  /*159750*/  LDL.LU.64 R120, [R1+0x3bf8] ;  /* 0x003bf80001787983 */ /* 0x000f220000300a00 */
[----:B------:R-:W-:Y:S01]  /*159760*/  IMAD.MOV.U32 R52, RZ, RZ, R214 ;  /* 0x000000ffff347224 */ /* 0x000fe200078e00d6 */
        /* <DEDUP_REMOVED lines=41> */
[----:B-1----:R-:W-:Y:S02]  /*159a00*/  MOV R52, R123 ;  /* 0x0000007b00347202 */ /* 0x002fe40000000f00 */
[----:B------:R-:W2:Y:S01]  /*159a10*/  LDL.LU.64 R122, [R1+0x3bd8] ;  /* 0x003bd800017a7983 */ /* 0x000ea20000300a00 */
[----:B------:R-:W2:Y:S02]  /*159a20*/  LDL.LU R215, [R1+0x38c] ;  /* 0x00038c0001d77983 */ /* 0x000ea40000300800 */
[----:B------:R-:W2:Y:S02]  /*159a30*/  LDL.LU R210, [R1+0x390] ;  /* 0x0003900001d27983 */ /* 0x000ea40000300800 */
[----:B------:R-:W-:Y:S01]  /*159a40*/  IMAD.MOV.U32 R53, RZ, RZ, R124 ;  /* 0x000000ffff357224 */ /* 0x000fe200078e007c */
[----:B------:R-:W2:Y:S01]  /*159a50*/  LDL.LU R127, [R1+0x384] ;  /* 0x00038400017f7983 */ /* 0x000ea20000300800 */
[----:B------:R-:W2:Y:S02]  /*159a60*/  LDL.LU R144, [R1+0x388] ;  /* 0x0003880001907983 */ /* 0x000ea40000300800 */
[----:B------:R-:W2:Y:S02]  /*159a70*/  LDL.LU R145, [R1+0x37c] ;  /* 0x00037c0001917983 */ /* 0x000ea40000300800 */
[----:B------:R-:W2:Y:S01]  /*159a80*/  LDL.LU R146, [R1+0x380] ;  /* 0x0003800001927983 */ /* 0x000ea20000300800 */
[----:B------:R3:W-:Y:S04]  /*159a90*/  LDGSTS.E [R2+-0x70200], [R52.64], P0 ;  /* 0x8fe0000034027fae */ /* 0x0007e80008121844 */
        /* <DEDUP_REMOVED lines=11> */
[-C--:B---3--:R-:W-:Y:S01]  /*159b50*/  IADD3 R52, P1, R54, R247.reuse, RZ ;  /* 0x000000f736347210 */ /* 0x088fe20007f3e0ff */
[----:B------:R-:W3:Y:S01]  /*159b60*/  LDL.LU R218, [R1+0x350] ;  /* 0x0003500001da7983 */ /* 0x000ee20000300800 */
[----:B------:R-:W3:Y:S02]  /*159b70*/  LDL.LU R219, [R1+0x344] ;  /* 0x0003440001db7983 */ /* 0x000ee40000300800 */
[----:B------:R-:W3:Y:S02]  /*159b80*/  LDL.LU R212, [R1+0x348] ;  /* 0x0003480001d47983 */ /* 0x000ee40000300800 */
        /* <DEDUP_REMOVED lines=67> */
[----:B--2---:R-:W-:Y:S01]  /*159fc0*/  IADD3 R120, P1, R122, R247, RZ ;  /* 0x000000f77a787210 */ /* 0x004fe20007f3e0ff */
[----:B------:R-:W-:-:S03]  /*159fd0*/  IMAD.MOV.U32 R122, RZ, RZ, R210 ;  /* 0x000000ffff7a7224 */ /* 0x000fc600078e00d2 */
[----:B------:R-:W-:Y:S01]  /*159fe0*/  IADD3.X R119, R123, R3, RZ, P1, !PT ;  /* 0x000000037b777210 */ /* 0x000fe20000ffe4ff */
[----:B------:R-:W-:-:S05]  /*159ff0*/  IMAD.MOV.U32 R123, RZ, RZ, R215 ;  /* 0x000000ffff7b7224 */ /* 0x000fca00078e00d7 */
[----:B------:R1:W-:Y:S01]  /*15a000*/  STL.64 [R1+0x3870], R122 ;  /* 0x0038707a01007387 */ /* 0x0003e20000100a00 */
[----:B------:R-:W2:Y:S02]  /*15a010*/  LDL.LU R213, [R1+0x33c] ;  /* 0x00033c0001d57983 */ /* 0x000ea40000300800 */
[----:B------:R-:W4:Y:S02]  /*15a020*/  LDL.LU R214, [R1+0x340] ;  /* 0x0003400001d67983 */ /* 0x000f240000300800 */
        /* <DEDUP_REMOVED lines=32> */
[----:B---3--:R-:W-:Y:S01]  /*15a230*/  IMAD.MOV.U32 R122, RZ, RZ, R218 ;  /* 0x000000ffff7a7224 */ /* 0x008fe200078e00da */
[----:B------:R-:W-:-:S05]  /*15a240*/  MOV R123, R217 ;  /* 0x000000d9007b7202 */ /* 0x000fca0000000f00 */
[----:B------:R1:W-:Y:S04]  /*15a250*/  STL.64 [R1+0x38b0], R122 ;  /* 0x0038b07a01007387 */ /* 0x0003e80000100a00 */
[----:B------:R1:W-:Y:S02]  /*15a260*/  LDGSTS.E [R121+-0x67200], [R122.64], P0 ;  /* 0x98e000007a797fae */ /* 0x0003e40008121844 */
[----:B-1----:R-:W-:Y:S02]  /*15a270*/  IMAD.MOV.U32 R122, RZ, RZ, R212 ;  /* 0x000000ffff7a7224 */ /* 0x002fe400078e00d4 */
[----:B------:R-:W-:-:S05]  /*15a280*/  IMAD.MOV.U32 R123, RZ, RZ, R219 ;  /* 0x000000ffff7b7224 */ /* 0x000fca00078e00db */
[----:B------:R2:W-:Y:S04]  /*15a290*/  STL.64 [R1+0x38b8], R122 ;  /* 0x0038b87a01007387 */ /* 0x0005e80000100a00 */
[----:B------:R2:W-:Y:S02]  /*15a2a0*/  LDGSTS.E [R121+-0x66200], [R122.64], P0 ;  /* 0x99e000007a797fae */ /* 0x0005e40008121844 */
[----:B--2---:R-:W-:Y:S01]  /*15a2b0*/  IMAD.MOV.U32 R123, RZ, RZ, R213 ;  /* 0x000000ffff7b7224 */ /* 0x004fe200078e00d5 */
[----:B----4-:R-:W-:-:S05]  /*15a2c0*/  MOV R122, R214 ;  /* 0x000000d6007a7202 */ /* 0x010fca0000000f00 */
        /* <DEDUP_REMOVED lines=11> */
[----:B------:R-:W-:Y:S01]  /*15a380*/  IMAD.MOV.U32 R123, RZ, RZ, R2 ;  /* 0x000000ffff7b7224 */ /* 0x000fe200078e0002 */
[----:B------:R-:W-:Y:S01]  /*15a390*/  IADD3 R2, R0, 0x100000, RZ ;  /* 0x0010000000027810 */ /* 0x000fe20007ffe0ff */
[----:B------:R-:W-:-:S03]  /*15a3a0*/  IMAD.MOV.U32 R52, RZ, RZ, R54 ;  /* 0x000000ffff347224 */ /* 0x000fc600078e0036 */
        /* <DEDUP_REMOVED lines=124> */
[----:B------:R-:W-:Y:S01]  /*15ab70*/  IMAD.MOV.U32 R210, RZ, RZ, c[0x0][0x180] ;  /* 0x00006000ffd27624 */ /* 0x000fe200078e00ff */
[----:B--2---:R-:W-:Y:S01]  /*15ab80*/  MOV R52, R116 ;  /* 0x0000007400347202 */ /* 0x004fe20000000f00 */
[----:B------:R-:W-:-:S05]  /*15ab90*/  IMAD.MOV.U32 R53, RZ, RZ, R115 ;  /* 0x000000ffff357224 */ /* 0x000fca00078e0073 */
[----:B------:R2:W-:Y:S04]  /*15aba0*/  STL.64 [R1+0x3c38], R52 ;  /* 0x003c383401007387 */ /* 0x0005e80000100a00 */
[----:B------:R2:W-:Y:S01]  /*15abb0*/  LDGSTS.E [R2+-0x42200], [R52.64], P0 ;  /* 0xbde0000034027fae */ /* 0x0005e20008121844 */
[----:B------:R-:W-:Y:S02]  /*15abc0*/  IADD3 R0, R0, 0x100000, RZ ;  /* 0x0010000000007810 */ /* 0x000fe40007ffe0ff */
[----:B------:R-:W-:Y:S02]  /*15abd0*/  IADD3 R210, R210, 0x7f, RZ ;  /* 0x0000007fd2d27810 */ /* 0x000fe40007ffe0ff */
        /* <DEDUP_REMOVED lines=9> */
[----:B------:R1:W-:Y:S02]  /*15ac70*/  STL [R1+0x4458], R211 ;  /* 0x004458d301007387 */ /* 0x0003e40000100800 */
[----:B------:R-:W-:Y:S02]  /*15ac80*/  IMAD.MOV.U32 R246, RZ, RZ, c[0x0][0x188] ;  /* 0x00006200fff67624 */ /* 0x000fe400078e00ff */
[----:B------:R-:W0:Y:S01]  /*15ac90*/  LDGDEPBAR ;  /* 0x00000000000079af */ /* 0x000e220000000000 */
[----:B--2---:R-:W-:-:S04]  /*15aca0*/  SHF.R.S32.HI R52, RZ, 0x1f, R210 ;  /* 0x0000001fff347819 */ /* 0x004fc800000114d2 */
[----:B------:R-:W-:-:S04]  /*15acb0*/  LEA.HI R52, R52, R210, RZ, 0x7 ;  /* 0x000000d234347211 */ /* 0x000fc800078f38ff */
[----:B------:R-:W-:-:S04]  /*15acc0*/  SHF.R.S32.HI R52, RZ, 0x7, R52 ;  /* 0x00000007ff347819 */ /* 0x000fc80000011434 */
[----:B------:R-:W-:Y:S01]  /*15acd0*/  ISETP.NE.U32.AND P0, PT, R211, R52, PT ;  /* 0x00000034d300720c */ /* 0x000fe20003f05070 */
[----:B------:R-:W-:-:S05]  /*15ace0*/  IMAD.SHL.U32 R246, R246, 0x80, RZ ;  /* 0x00000080f6f67824 */ /* 0x000fca00078e00ff */
[----:B------:R-:W-:-:S07]  /*15acf0*/  SHF.L.U32 R246, R246, 0x2, RZ ;  /* 0x00000002f6f67819 */ /* 0x000fce00000006ff */
[----:B-1----:R-:W-:Y:S01]  /*15ad00*/  @!P0 CALL.REL.NOINC `(.L_x_0) ;  /* 0x0000001000008944 */ /* 0x002fe20003c00000 */
[----:B------:R-:W-:Y:S05]  /*15ad10*/  BRA `(.L_x_1) ;  /* 0xfff18a1000007947 */ /* 0x000fea000383ffff */
.L_x_0:
[----:B---3--:R-:W2:Y:S01]  /*15ad20*/  LDL.LU R55, [R1+0x5898] ;  /* 0x0058980001377983 */ /* 0x008ea20000300800 */
[----:B------:R-:W-:-:S04]  /*15ad30*/  DEPBAR.LE SB0, 0x0 ;  /* 0x000080000000791a */ /* 0x000fc80000000000 */
[----:B------:R-:W3:Y:S04]  /*15ad40*/  LDL.LU R54, [R1+0x589c] ;  /* 0x00589c0001367983 */ /* 0x000ee80000300800 */
[----:B------:R-:W4:Y:S04]  /*15ad50*/  LDL.LU R60, [R1+0x2c70] ;  /* 0x002c7000013c7983 */ /* 0x000f280000300800 */
[----:B------:R-:W4:Y:S04]  /*15ad60*/  LDL.LU R61, [R1+0x2c74] ;  /* 0x002c7400013d7983 */ /* 0x000f280000300800 */
[----:B------:R-:W4:Y:S04]  /*15ad70*/  LDL.LU R62, [R1+0x2c60] ;  /* 0x002c6000013e7983 */ /* 0x000f280000300800 */
[----:B------:R-:W4:Y:S04]  /*15ad80*/  LDL.LU R63, [R1+0x2c64] ;  /* 0x002c6400013f7983 */ /* 0x000f280000300800 */
[----:B------:R-:W1:Y:S04]  /*15ad90*/  S2R R53, SR_TID.X ;  /* 0x0000000000357919 */ /* 0x000e680000002100 */
[----:B------:R-:W4:Y:S04]  /*15ada0*/  LDL.LU R56, [R1+0x2c78] ;  /* 0x002c780001387983 */ /* 0x000f280000300800 */
[----:B------:R-:W4:Y:S04]  /*15adb0*/  LDL.LU R57, [R1+0x2c7c] ;  /* 0x002c7c0001397983 */ /* 0x000f280000300800 */
[----:B------:R-:W4:Y:S04]  /*15adc0*/  LDL.LU R58, [R1+0x2c68] ;  /* 0x002c6800013a7983 */ /* 0x000f280000300800 */
[----:B------:R-:W4:Y:S01]  /*15add0*/  LDL.LU R59, [R1+0x2c6c] ;  /* 0x002c6c00013b7983 */ /* 0x000f220000300800 */
[----:B-1----:R-:W-:-:S02]  /*15ade0*/  IMAD.SHL.U32 R0, R53, 0x200, RZ ;  /* 0x0000020035007824 */ /* 0x002fc400078e00ff */
[----:B------:R-:W-:-:S03]  /*15adf0*/  IMAD.SHL.U32 R2, R53, 0x20, RZ ;  /* 0x0000002035027824 */ /* 0x000fc600078e00ff */
[----:B------:R-:W-:Y:S01]  /*15ae00*/  LOP3.LUT R0, R0, 0x3000, RZ, 0xc0, !PT ;  /* 0x0000300000007812 */ /* 0x000fe200078ec0ff */
[C---:B------:R-:W-:Y:S01]  /*15ae10*/  IMAD.SHL.U32 R3, R53.reuse, 0x800, RZ ;  /* 0x0000080035037824 */ /* 0x040fe200078e00ff */
[C---:B------:R-:W-:Y:S02]  /*15ae20*/  SHF.L.U32 R52, R53.reuse, 0x6, RZ ;  /* 0x0000000635347819 */ /* 0x040fe400000006ff */
[----:B------:R-:W-:Y:S01]  /*15ae30*/  LOP3.LUT R0, R0, 0x60, R2, 0xf8, !PT ;  /* 0x0000006000007812 */ /* 0x000fe200078ef802 */
[C---:B------:R-:W-:Y:S01]  /*15ae40*/  IMAD.SHL.U32 R2, R53.reuse, 0x4, RZ ;  /* 0x0000000435027824 */ /* 0x040fe200078e00ff */
[----:B------:R-:W-:Y:S02]  /*15ae50*/  LOP3.LUT R52, R52, 0x800, RZ, 0xc0, !PT ;  /* 0x0000080034347812 */ /* 0x000fe400078ec0ff */
[----:B------:R-:W-:Y:S02]  /*15ae60*/  LOP3.LUT R53, R53, 0x7f, RZ, 0xc0, !PT ;  /* 0x0000007f35357812 */ /* 0x000fe400078ec0ff */
[----:B------:R-:W-:-:S02]  /*15ae70*/  LOP3.LUT R2, R0, 0x170, R2, 0x78, !PT ;  /* 0x0000017000027812 */ /* 0x000fc400078e7802 */
[----:B------:R-:W-:-:S03]  /*15ae80*/  LOP3.LUT R3, R3, 0x3000, RZ, 0xc0, !PT ;  /* 0x0000300003037812 */ /* 0x000fc600078ec0ff */
[----:B------:R-:W-:Y:S01]  /*15ae90*/  IMAD.IADD R2, R52, 0x1, R2 ;  /* 0x0000000134027824 */ /* 0x000fe200078e0202 */
[----:B------:R-:W-:Y:S01]  /*15aea0*/  LEA R0, R53, R3, 0x4 ;  /* 0x0000000335007211 */ /* 0x000fe200078e20ff */
[----:B------:R-:W4:Y:S04]  /*15aeb0*/  LDL.LU R52, [R1+0x5b0] ;  /* 0x0005b00001347983 */ /* 0x000f280000300800 */
[----:B------:R-:W4:Y:S04]  /*15aec0*/  LDL.LU R53, [R1+0x5b4] ;  /* 0x0005b40001357983 */ /* 0x000f280000300800 */
[----:B------:R-:W-:Y:S01]  /*15aed0*/  BAR.SYNC.DEFER_BLOCKING 0x0 ;  /* 0x0000000000007b1d */ /* 0x000fe20000010000 */
[----:B--2---:R-:W-:-:S02]  /*15aee0*/  ISETP.GE.AND P1, PT, R55, c[0x0][0x17c], PT ;  /* 0x00005f0037007a0c */ /* 0x004fc40003f26270 */
[----:B---3--:R-:W-:-:S03]  /*15aef0*/  ISETP.GE.AND P0, PT, R54, c[0x0][0x17c], PT ;  /* 0x00005f0036007a0c */ /* 0x008fc60003f06270 */
        /* <DEDUP_REMOVED lines=9> */
[----:B----4-:R1:W-:Y:S04]  /*15af90*/  STS.128 [R2], R60 ;  /* 0x0000003c02007388 */ /* 0x0103e80000000c00 */
[----:B------:R-:W4:Y:S04]  /*15afa0*/  LDL.LU R67, [R1+0x1874] ;  /* 0x0018740001437983 */ /* 0x000f280000300800 */
[----:B-1----:R-:W3:Y:S04]  /*15afb0*/  LDL.LU R60, [R1+0x1888] ;  /* 0x00188800013c7983 */ /* 0x002ee80000300800 */
[----:B------:R-:W3:Y:S04]  /*15afc0*/  LDL.LU R61, [R1+0x188c] ;  /* 0x00188c00013d7983 */ /* 0x000ee80000300800 */
[----:B------:R-:W3:Y:S04]  /*15afd0*/  LDL.LU R62, [R1+0x1878] ;  /* 0x00187800013e7983 */ /* 0x000ee80000300800 */
[----:B------:R-:W3:Y:S04]  /*15afe0*/  LDL.LU R63, [R1+0x187c] ;  /* 0x00187c00013f7983 */ /* 0x000ee80000300800 */
[----:B------:R1:W-:Y:S04]  /*15aff0*/  STS.128 [R2+0x80], R56 ;  /* 0x0000803802007388 */ /* 0x0003e80000000c00 */
[----:B-1----:R-:W4:Y:S04]  /*15b000*/  LDL.LU R56, [R1+0x500] ;  /* 0x0005000001387983 */ /* 0x002f280000300800 */
[----:B------:R-:W4:Y:S04]  /*15b010*/  LDL.LU R57, [R1+0x504] ;  /* 0x0005040001397983 */ /* 0x000f280000300800 */
[----:B------:R-:W4:Y:S04]  /*15b020*/  LDL.LU R58, [R1+0x4f0] ;  /* 0x0004f000013a7983 */ /* 0x000f280000300800 */
[----:B------:R-:W4:Y:S04]  /*15b030*/  LDL.LU R59, [R1+0x4f4] ;  /* 0x0004f400013b7983 */ /* 0x000f280000300800 */
[----:B--2---:R1:W-:Y:S04]  /*15b040*/  STS.128 [R2+0x200], R52 ;  /* 0x0002003402007388 */ /* 0x0043e80000000c00 */
[----:B-1----:R-:W2:Y:S04]  /*15b050*/  LDL.LU R52, [R1+0x508] ;  /* 0x0005080001347983 */ /* 0x002ea80000300800 */
[----:B------:R-:W2:Y:S04]  /*15b060*/  LDL.LU R53, [R1+0x50c] ;  /* 0x00050c0001357983 */ /* 0x000ea80000300800 */
[----:B------:R-:W2:Y:S04]  /*15b070*/  LDL.LU R54, [R1+0x4f8] ;  /* 0x0004f80001367983 */ /* 0x000ea80000300800 */
[----:B------:R-:W2:Y:S04]  /*15b080*/  LDL.LU R55, [R1+0x4fc] ;  /* 0x0004fc0001377983 */ /* 0x000ea80000300800 */
[----:B---3--:R1:W-:Y:S04]  /*15b090*/  STS.128 [R2+0x480], R60 ;  /* 0x0004803c02007388 */ /* 0x0083e80000000c00 */
[----:B-1----:R-:W3:Y:S04]  /*15b0a0*/  LDL.LU R60, [R1+0x1480] ;  /* 0x00148000013c7983 */ /* 0x002ee80000300800 */
[----:B------:R-:W3:Y:S04]  /*15b0b0*/  LDL.LU R61, [R1+0x1484] ;  /* 0x00148400013d7983 */ /* 0x000ee80000300800 */
[----:B------:R-:W3:Y:S04]  /*15b0c0*/  LDL.LU R62, [R1+0x1470] ;  /* 0x00147000013e7983 */ /* 0x000ee80000300800 */
[----:B------:R-:W3:Y:S04]  /*15b0d0*/  LDL.LU R63, [R1+0x1474] ;  /* 0x00147400013f7983 */ /* 0x000ee80000300800 */
[----:B----4-:R1:W-:Y:S04]  /*15b0e0*/  STS.128 [R2+0x600], R56 ;  /* 0x0006003802007388 */ /* 0x0103e80000000c00 */
[----:B------:R-:W-:Y:S04]  /*15b0f0*/  STS.128 [R2+0x280], R68 ;  /* 0x0002804402007388 */ /* 0x000fe80000000c00 */
[----:B------:R-:W-:Y:S04]  /*15b100*/  STS.128 [R2+0x400], R64 ;  /* 0x0004004002007388 */ /* 0x000fe80000000c00 */
[----:B-1----:R-:W4:Y:S04]  /*15b110*/  LDL.LU R56, [R1+0x1488] ;  /* 0x0014880001387983 */ /* 0x002f280000300800 */
[----:B------:R-:W4:Y:S04]  /*15b120*/  LDL.LU R57, [R1+0x148c] ;  /* 0x00148c0001397983 */ /* 0x000f280000300800 */
[----:B------:R-:W4:Y:S04]  /*15b130*/  LDL.LU R58, [R1+0x1478] ;  /* 0x00147800013a7983 */ /* 0x000f280000300800 */
[----:B------:R-:W4:Y:S01]  /*15b140*/  LDL.LU R59, [R1+0x147c] ;  /* 0x00147c00013b7983 */ /* 0x000f220000300800 */
[----:B------:R-:W-:-:S02]  /*15b150*/  LOP3.LUT R212, R0, 0x20, RZ, 0x3c, !PT ;  /* 0x0000002000d47812 */ /* 0x000fc400078e3cff */
[C---:B------:R-:W-:Y:S02]  /*15b160*/  LOP3.LUT R3, R0.reuse, 0x40, RZ, 0x3c, !PT ;  /* 0x0000004000037812 */ /* 0x040fe400078e3cff */
[----:B-----5:R-:W-:Y:S01]  /*15b170*/  LOP3.LUT R252, R0, 0x60, RZ, 0x3c, !PT ;  /* 0x0000006000fc7812 */ /* 0x020fe200078e3cff */
[----:B--2---:R1:W-:Y:S04]  /*15b180*/  STS.128 [R2+0x680], R52 ;  /* 0x0006803402007388 */ /* 0x0043e80000000c00 */
[----:B------:R-:W-:Y:S06]  /*15b190*/  BAR.SYNC.DEFER_BLOCKING 0x0 ;  /* 0x0000000000007b1d */ /* 0x000fec0000010000 */
[----:B-1----:R-:W3:Y:S04]  /*15b1a0*/  LDL.LU R52, [R1+0x5f0] ;  /* 0x0005f00001347983 */ /* 0x002ee80000300800 */
[----:B------:R-:W3:Y:S04]  /*15b1b0*/  LDL.LU R53, [R1+0x5f4] ;  /* 0x0005f40001357983 */ /* 0x000ee80000300800 */
[----:B------:R-:W3:Y:S04]  /*15b1c0*/  LDL.LU R54, [R1+0x610] ;  /* 0x0006100001367983 */ /* 0x000ee80000300800 */
[----:B------:R-:W3:Y:S04]  /*15b1d0*/  LDL.LU R55, [R1+0x614] ;  /* 0x0006140001377983 */ /* 0x000ee80000300800 */
[----:B------:R-:W1:Y:S04]  /*15b1e0*/  LDS.128 R68, [R0] ;  /* 0x0000000000447984 */ /* 0x000e680000000c00 */
[----:B------:R-:W3:Y:S04]  /*15b1f0*/  LDS.128 R64, [R0+0x800] ;  /* 0x0008000000407984 */ /* 0x000ee80000000c00 */
[----:B------:R-:W3:Y:S04]  /*15b200*/  LDS.128 R72, [R212] ;  /* 0x00000000d4487984 */ /* 0x000ee80000000c00 */
[----:B-1----:R-:W-:Y:S04]  /*15b210*/  STL.64 [R1+0x120], R68 ;  /* 0x0001204401007387 */ /* 0x002fe80000100a00 */
[----:B------:R-:W-:Y:S04]  /*15b220*/  STL.64 [R1+0x128], R70 ;  /* 0x0001284601007387 */ /* 0x000fe80000100a00 */
[----:B------:R-:W1:Y:S04]  /*15b230*/  LDS.128 R68, [R212+0x800] ;  /* 0x00080000d4447984 */ /* 0x000e680000000c00 */
[----:B---3--:R-:W-:Y:S04]  /*15b240*/  STL.64 [R1+0x2b0], R64 ;  /* 0x0002b04001007387 */ /* 0x008fe80000100a00 */
[----:B------:R-:W-:Y:S04]  /*15b250*/  STL.64 [R1+0x2b8], R66 ;  /* 0x0002b84201007387 */ /* 0x000fe80000100a00 */
[----:B------:R-:W3:Y:S04]  /*15b260*/  LDS.128 R64, [R3] ;  /* 0x0000000003407984 */ /* 0x000ee80000000c00 */
[----:B------:R-:W-:Y:S04]  /*15b270*/  STL.64 [R1+0x200], R72 ;  /* 0x0002004801007387 */ /* 0x000fe80000100a00 */
[----:B------:R-:W-:Y:S04]  /*15b280*/  STL.64 [R1+0x208], R74 ;  /* 0x0002084a01007387 */ /* 0x000fe80000100a00 */
[----:B------:R-:W4:Y:S04]  /*15b290*/  LDS.128 R72, [R3+0x800] ;  /* 0x0008000003487984 */ /* 0x000f280000000c00 */
[----:B-1----:R-:W-:Y:S04]  /*15b2a0*/  STL.64 [R1+0x2d0], R68 ;  /* 0x0002d04401007387 */ /* 0x002fe80000100a00 */
[----:B------:R-:W-:Y:S04]  /*15b2b0*/  STL.64 [R1+0x2d8], R70 ;  /* 0x0002d84601007387 */ /* 0x000fe80000100a00 */
[----:B------:R-:W1:Y:S04]  /*15b2c0*/  LDS.128 R68, [R252] ;  /* 0x00000000fc447984 */ /* 0x000e680000000c00 */
[----:B---3--:R-:W-:Y:S04]  /*15b2d0*/  STL.64 [R1+0x250], R64 ;  /* 0x0002504001007387 */ /* 0x008fe80000100a00 */
[----:B------:R-:W-:Y:S04]  /*15b2e0*/  STL.64 [R1+0x258], R66 ;  /* 0x0002584201007387 */ /* 0x000fe80000100a00 */
[----:B------:R-:W3:Y:S04]  /*15b2f0*/  LDS.128 R64, [R252+0x800] ;  /* 0x00080000fc407984 */ /* 0x000ee80000000c00 */
[----:B------:R-:W-:Y:S06]  /*15b300*/  BAR.SYNC.DEFER_BLOCKING 0x0 ;  /* 0x0000000000007b1d */ /* 0x000fec0000010000 */
[----:B----4-:R-:W-:Y:S04]  /*15b310*/  STL.64 [R1+0x2f0], R72 ;  /* 0x0002f04801007387 */ /* 0x010fe80000100a00 */
[----:B------:R-:W-:Y:S04]  /*15b320*/  STL.64 [R1+0x2f8], R74 ;  /* 0x0002f84a01007387 */ /* 0x000fe80000100a00 */
[----:B-1----:R1:W-:Y:S04]  /*15b330*/  STL.64 [R1+0x270], R68 ;  /* 0x0002704401007387 */ /* 0x0023e80000100a00 */
[----:B------:R4:W-:Y:S04]  /*15b340*/  STL.64 [R1+0x278], R70 ;  /* 0x0002784601007387 */ /* 0x0009e80000100a00 */
[----:B---3--:R3:W-:Y:S04]  /*15b350*/  STL.64 [R1+0x320], R64 ;  /* 0x0003204001007387 */ /* 0x0087e80000100a00 */
[----:B------:R3:W-:Y:S04]  /*15b360*/  STL.64 [R1+0x328], R66 ;  /* 0x0003284201007387 */ /* 0x0007e80000100a00 */
[----:B-1----:R-:W2:Y:S04]  /*15b370*/  LDL.LU R68, [R1+0x5f8] ;  /* 0x0005f80001447983 */ /* 0x002ea80000300800 */
[----:B------:R-:W2:Y:S04]  /*15b380*/  LDL.LU R69, [R1+0x5fc] ;  /* 0x0005fc0001457983 */ /* 0x000ea80000300800 */
[----:B----4-:R-:W2:Y:S04]  /*15b390*/  LDL.LU R70, [R1+0x618] ;  /* 0x0006180001467983 */ /* 0x010ea80000300800 */
[----:B------:R-:W2:Y:S04]  /*15b3a0*/  LDL.LU R71, [R1+0x61c] ;  /* 0x00061c0001477983 */ /* 0x000ea80000300800 */
[----:B---3--:R-:W3:Y:S04]  /*15b3b0*/  LDL.LU R64, [R1+0x2630] ;  /* 0x0026300001407983 */ /* 0x008ee80000300800 */
[----:B------:R-:W3:Y:S04]  /*15b3c0*/  LDL.LU R65, [R1+0x2634] ;  /* 0x0026340001417983 */ /* 0x000ee80000300800 */
[----:B------:R-:W3:Y:S04]  /*15b3d0*/  LDL.LU R66, [R1+0x2620] ;  /* 0x0026200001427983 */ /* 0x000ee80000300800 */
[----:B------:R1:W-:Y:S04]  /*15b3e0*/  STS.128 [R2], R60 ;  /* 0x0000003c02007388 */ /* 0x0003e80000000c00 */
[----:B------:R-:W3:Y:S04]  /*15b3f0*/  LDL.LU R67, [R1+0x2624] ;  /* 0x0026240001437983 */ /* 0x000ee80000300800 */
[----:B-1----:R-:W4:Y:S04]  /*15b400*/  LDL.LU R60, [R1+0x2638] ;  /* 0x00263800013c7983 */ /* 0x002f280000300800 */
[----:B------:R-:W4:Y:S04]  /*15b410*/  LDL.LU R61, [R1+0x263c] ;  /* 0x00263c00013d7983 */ /* 0x000f280000300800 */
[----:B------:R-:W4:Y:S04]  /*15b420*/  LDL.LU R62, [R1+0x2628] ;  /* 0x00262800013e7983 */ /* 0x000f280000300800 */
[----:B------:R-:W4:Y:S04]  /*15b430*/  LDL.LU R63, [R1+0x262c] ;  /* 0x00262c00013f7983 */ /* 0x000f280000300800 */
[----:B------:R1:W-:Y:S04]  /*15b440*/  STS.128 [R2+0x80], R56 ;  /* 0x0000803802007388 */ /* 0x0003e80000000c00 */
[----:B-1----:R-:W2:Y:S04]  /*15b450*/  LDL.LU R56, [R1+0x740] ;  /* 0x0007400001387983 */ /* 0x002ea80000300800 */
[----:B------:R-:W2:Y:S04]  /*15b460*/  LDL.LU R57, [R1+0x744] ;  /* 0x0007440001397983 */ /* 0x000ea80000300800 */
[----:B------:R-:W2:Y:S04]  /*15b470*/  LDL.LU R58, [R1+0x760] ;  /* 0x00076000013a7983 */ /* 0x000ea80000300800 */
[----:B------:R-:W2:Y:S04]  /*15b480*/  LDL.LU R59, [R1+0x764] ;  /* 0x00076400013b7983 */ /* 0x000ea80000300800 */
[----:B------:R1:W-:Y:S04]  /*15b490*/  STS.128 [R2+0x200], R52 ;  /* 0x0002003402007388 */ /* 0x0003e80000000c00 */
[----:B-1----:R-:W3:Y:S04]  /*15b4a0*/  LDL.LU R52, [R1+0x748] ;  /* 0x0007480001347983 */ /* 0x002ee80000300800 */
[----:B------:R-:W3:Y:S04]  /*15b4b0*/  LDL.LU R53, [R1+0x74c] ;  /* 0x00074c0001357983 */ /* 0x000ee80000300800 */
[----:B------:R-:W3:Y:S04]  /*15b4c0*/  LDL.LU R54, [R1+0x768] ;  /* 0x0007680001367983 */ /* 0x000ee80000300800 */
[----:B------:R-:W3:Y:S04]  /*15b4d0*/  LDL.LU R55, [R1+0x76c] ;  /* 0x00076c0001377983 */ /* 0x000ee80000300800 */
[----:B----4-:R1:W-:Y:S04]  /*15b4e0*/  STS.128 [R2+0x480], R60 ;  /* 0x0004803c02007388 */ /* 0x0103e80000000c00 */
[----:B-1----:R-:W4:Y:S04]  /*15b4f0*/  LDL.LU R60, [R1+0x2420] ;  /* 0x00242000013c7983 */ /* 0x002f280000300800 */
[----:B------:R-:W4:Y:S04]  /*15b500*/  LDL.LU R61, [R1+0x2424] ;  /* 0x00242400013d7983 */ /* 0x000f280000300800 */
[----:B------:R-:W4:Y:S04]  /*15b510*/  LDL.LU R62, [R1+0xdd0] ;  /* 0x000dd000013e7983 */ /* 0x000f280000300800 */
[----:B------:R-:W4:Y:S04]  /*15b520*/  LDL.LU R63, [R1+0xdd4] ;  /* 0x000dd400013f7983 */ /* 0x000f280000300800 */
[----:B--2---:R1:W-:Y:S04]  /*15b530*/  STS.128 [R2+0x600], R56 ;  /* 0x0006003802007388 */ /* 0x0043e80000000c00 */
[----:B------:R-:W-:Y:S04]  /*15b540*/  STS.128 [R2+0x280], R68 ;  /* 0x0002804402007388 */ /* 0x000fe80000000c00 */
[----:B---3--:R-:W-:Y:S04]  /*15b550*/  STS.128 [R2+0x400], R64 ;  /* 0x0004004002007388 */ /* 0x008fe80000000c00 */
[----:B-1----:R-:W2:Y:S04]  /*15b560*/  LDL.LU R56, [R1+0x2428] ;  /* 0x0024280001387983 */ /* 0x002ea80000300800 */
[----:B------:R-:W2:Y:S04]  /*15b570*/  LDL.LU R57, [R1+0x242c] ;  /* 0x00242c0001397983 */ /* 0x000ea80000300800 */
[----:B------:R-:W2:Y:S04]  /*15b580*/  LDL.LU R58, [R1+0xdd8] ;  /* 0x000dd800013a7983 */ /* 0x000ea80000300800 */
[----:B------:R-:W2:Y:S04]  /*15b590*/  LDL.LU R59, [R1+0xddc] ;  /* 0x000ddc00013b7983 */ /* 0x000ea80000300800 */
[----:B------:R1:W-:Y:S04]  /*15b5a0*/  STS.128 [R2+0x680], R52 ;  /* 0x0006803402007388 */ /* 0x0003e80000000c00 */
[----:B------:R-:W-:Y:S06]  /*15b5b0*/  BAR.SYNC.DEFER_BLOCKING 0x0 ;  /* 0x0000000000007b1d */ /* 0x000fec0000010000 */
[----:B-1----:R-:W2:Y:S04]  /*15b5c0*/  LDL.LU R52, [R1+0x9d0] ;  /* 0x0009d00001347983 */ /* 0x002ea80000300800 */
[----:B------:R-:W2:Y:S04]  /*15b5d0*/  LDL.LU R53, [R1+0x9d4] ;  /* 0x0009d40001357983 */ /* 0x000ea80000300800 */
[----:B------:R-:W2:Y:S04]  /*15b5e0*/  LDL.LU R54, [R1+0x9b0] ;  /* 0x0009b00001367983 */ /* 0x000ea80000300800 */
[----:B------:R-:W2:Y:S04]  /*15b5f0*/  LDL.LU R55, [R1+0x9b4] ;  /* 0x0009b40001377983 */ /* 0x000ea80000300800 */
[----:B------:R-:W1:Y:S04]  /*15b600*/  LDS.128 R68, [R0] ;  /* 0x0000000000447984 */ /* 0x000e680000000c00 */
[----:B------:R-:W1:Y:S04]  /*15b610*/  LDS.128 R64, [R0+0x800] ;  /* 0x0008000000407984 */ /* 0x000e680000000c00 */
[----:B------:R-:W1:Y:S04]  /*15b620*/  LDS.128 R72, [R212] ;  /* 0x00000000d4487984 */ /* 0x000e680000000c00 */
[----:B-1----:R-:W-:Y:S04]  /*15b630*/  STL.64 [R1+0xd0], R68 ;  /* 0x0000d04401007387 */ /* 0x002fe80000100a00 */
[----:B------:R-:W-:Y:S04]  /*15b640*/  STL.64 [R1+0xd8], R70 ;  /* 0x0000d84601007387 */ /* 0x000fe80000100a00 */
[----:B------:R-:W1:Y:S04]  /*15b650*/  LDS.128 R68, [R212+0x800] ;  /* 0x00080000d4447984 */ /* 0x000e680000000c00 */
[----:B------:R-:W-:Y:S04]  /*15b660*/  STL.64 [R1+0x260], R64 ;  /* 0x0002604001007387 */ /* 0x000fe80000100a00 */
[----:B------:R-:W-:Y:S04]  /*15b670*/  STL.64 [R1+0x268], R66 ;  /* 0x0002684201007387 */ /* 0x000fe80000100a00 */
[----:B------:R-:W1:Y:S04]  /*15b680*/  LDS.128 R64, [R3] ;  /* 0x0000000003407984 */ /* 0x000e680000000c00 */
[----:B------:R-:W-:Y:S04]  /*15b690*/  STL.64 [R1+0x100], R72 ;  /* 0x0001004801007387 */ /* 0x000fe80000100a00 */
[----:B------:R-:W-:Y:S04]  /*15b6a0*/  STL.64 [R1+0x108], R74 ;  /* 0x0001084a01007387 */ /* 0x000fe80000100a00 */
[----:B------:R-:W1:Y:S04]  /*15b6b0*/  LDS.128 R72, [R3+0x800] ;  /* 0x0008000003487984 */ /* 0x000e680000000c00 */
[----:B-1----:R-:W-:Y:S04]  /*15b6c0*/  STL.64 [R1+0x290], R68 ;  /* 0x0002904401007387 */ /* 0x002fe80000100a00 */
[----:B------:R-:W-:Y:S04]  /*15b6d0*/  STL.64 [R1+0x298], R70 ;  /* 0x0002984601007387 */ /* 0x000fe80000100a00 */
[----:B------:R-:W1:Y:S04]  /*15b6e0*/  LDS.128 R68, [R252] ;  /* 0x00000000fc447984 */ /* 0x000e680000000c00 */
[----:B------:R-:W-:Y:S04]  /*15b6f0*/  STL.64 [R1+0x1f0], R64 ;  /* 0x0001f04001007387 */ /* 0x000fe80000100a00 */
[----:B------:R-:W-:Y:S04]  /*15b700*/  STL.64 [R1+0x1f8], R66 ;  /* 0x0001f84201007387 */ /* 0x000fe80000100a00 */
[----:B------:R-:W1:Y:S04]  /*15b710*/  LDS.128 R64, [R252+0x800] ;  /* 0x00080000fc407984 */ /* 0x000e680000000c00 */
[----:B------:R-:W-:Y:S06]  /*15b720*/  BAR.SYNC.DEFER_BLOCKING 0x0 ;  /* 0x0000000000007b1d */ /* 0x000fec0000010000 */
[----:B------:R-:W-:Y:S04]  /*15b730*/  STL.64 [R1+0x2c0], R72 ;  /* 0x0002c04801007387 */ /* 0x000fe80000100a00 */
[----:B------:R-:W-:Y:S04]  /*15b740*/  STL.64 [R1+0x2c8], R74 ;  /* 0x0002c84a01007387 */ /* 0x000fe80000100a00 */
[----:B-1----:R1:W-:Y:S04]  /*15b750*/  STL.64 [R1+0x230], R68 ;  /* 0x0002304401007387 */ /* 0x0023e80000100a00 */
[----:B------:R1:W-:Y:S04]  /*15b760*/  STL.64 [R1+0x238], R70 ;  /* 0x0002384601007387 */ /* 0x0003e80000100a00 */
[----:B------:R1:W-:Y:S04]  /*15b770*/  STL.64 [R1+0x2e0], R64 ;  /* 0x0002e04001007387 */ /* 0x0003e80000100a00 */
[----:B------:R1:W-:Y:S04]  /*15b780*/  STL.64 [R1+0x2e8], R66 ;  /* 0x0002e84201007387 */ /* 0x0003e80000100a00 */
[----:B-1----:R-:W3:Y:S04]  /*15b790*/  LDL.LU R68, [R1+0x9d8] ;  /* 0x0009d80001447983 */ /* 0x002ee80000300800 */
        /* <DEDUP_REMOVED lines=12> */
[----:B--2---:R1:W-:Y:S04]  /*15b860*/  STS.128 [R2+0x80], R56 ;  /* 0x0000803802007388 */ /* 0x0043e80000000c00 */
[----:B-1----:R-:W2:Y:S04]  /*15b870*/  LDL.LU R56, [R1+0x6d0] ;  /* 0x0006d00001387983 */ /* 0x002ea80000300800 */
[----:B------:R-:W2:Y:S04]  /*15b880*/  LDL.LU R57, [R1+0x6d4] ;  /* 0x0006d40001397983 */ /* 0x000ea80000300800 */
[----:B------:R-:W2:Y:S04]  /*15b890*/  LDL.LU R58, [R1+0x6a0] ;  /* 0x0006a000013a7983 */ /* 0x000ea80000300800 */
[----:B------:R-:W2:Y:S04]  /*15b8a0*/  LDL.LU R59, [R1+0x6a4] ;  /* 0x0006a400013b7983 */ /* 0x000ea80000300800 */
[----:B------:R1:W-:Y:S04]  /*15b8b0*/  STS.128 [R2+0x200], R52 ;  /* 0x0002003402007388 */ /* 0x0003e80000000c00 */
[----:B-1----:R-:W4:Y:S04]  /*15b8c0*/  LDL.LU R52, [R1+0x6d8] ;  /* 0x0006d80001347983 */ /* 0x002f280000300800 */
[----:B------:R-:W4:Y:S04]  /*15b8d0*/  LDL.LU R53, [R1+0x6dc] ;  /* 0x0006dc0001357983 */ /* 0x000f280000300800 */
[----:B------:R-:W4:Y:S04]  /*15b8e0*/  LDL.LU R54, [R1+0x6a8] ;  /* 0x0006a80001367983 */ /* 0x000f280000300800 */
[----:B------:R-:W4:Y:S04]  /*15b8f0*/  LDL.LU R55, [R1+0x6ac] ;  /* 0x0006ac0001377983 */ /* 0x000f280000300800 */
[----:B---3--:R1:W-:Y:S04]  /*15b900*/  STS.128 [R2+0x480], R60 ;  /* 0x0004803c02007388 */ /* 0x0083e80000000c00 */
[----:B-1----:R-:W3:Y:S04]  /*15b910*/  LDL.LU R60, [R1+0x2120] ;  /* 0x00212000013c7983 */ /* 0x002ee80000300800 */
[----:B------:R-:W3:Y:S04]  /*15b920*/  LDL.LU R61, [R1+0x2124] ;  /* 0x00212400013d7983 */ /* 0x000ee80000300800 */
[----:B------:R-:W3:Y:S04]  /*15b930*/  LDL.LU R62, [R1+0x2110] ;  /* 0x00211000013e7983 */ /* 0x000ee80000300800 */
[----:B------:R-:W3:Y:S04]  /*15b940*/  LDL.LU R63, [R1+0x2114] ;  /* 0x00211400013f7983 */ /* 0x000ee80000300800 */
[----:B--2---:R1:W-:Y:S04]  /*15b950*/  STS.128 [R2+0x600], R56 ;  /* 0x0006003802007388 */ /* 0x0043e80000000c00 */
[----:B------:R-:W-:Y:S04]  /*15b960*/  STS.128 [R2+0x280], R68 ;  /* 0x0002804402007388 */ /* 0x000fe80000000c00 */
[----:B----4-:R-:W-:Y:S04]  /*15b970*/  STS.128 [R2+0x400], R64 ;  /* 0x0004004002007388 */ /* 0x010fe80000000c00 */
        /* <DEDUP_REMOVED lines=35> */
[----:B-1----:R-:W4:Y:S04]  /*15bbb0*/  LDL.LU R68, [R1+0x48] ;  /* 0x0000480001447983 */ /* 0x002f280000300800 */
[----:B------:R-:W4:Y:S04]  /*15bbc0*/  LDL.LU R69, [R1+0x4c] ;  /* 0x00004c0001457983 */ /* 0x000f280000300800 */
[----:B------:R-:W4:Y:S04]  /*15bbd0*/  LDL.LU R70, [R1+0x38] ;  /* 0x0000380001467983 */ /* 0x000f280000300800 */
[----:B------:R-:W4:Y:S04]  /*15bbe0*/  LDL.LU R71, [R1+0x3c] ;  /* 0x00003c0001477983 */ /* 0x000f280000300800 */
[----:B------:R-:W4:Y:S04]  /*15bbf0*/  LDL.LU R64, [R1+0x1ef0] ;  /* 0x001ef00001407983 */ /* 0x000f280000300800 */
[----:B------:R-:W4:Y:S04]  /*15bc00*/  LDL.LU R65, [R1+0x1ef4] ;  /* 0x001ef40001417983 */ /* 0x000f280000300800 */
[----:B------:R-:W4:Y:S04]  /*15bc10*/  LDL.LU R66, [R1+0x1ee0] ;  /* 0x001ee00001427983 */ /* 0x000f280000300800 */
[----:B---3--:R1:W-:Y:S04]  /*15bc20*/  STS.128 [R2], R60 ;  /* 0x0000003c02007388 */ /* 0x0083e80000000c00 */
[----:B------:R-:W3:Y:S04]  /*15bc30*/  LDL.LU R67, [R1+0x1ee4] ;  /* 0x001ee40001437983 */ /* 0x000ee80000300800 */
        /* <DEDUP_REMOVED lines=20> */
[----:B----4-:R-:W-:Y:S04]  /*15bd80*/  STS.128 [R2+0x280], R68 ;  /* 0x0002804402007388 */ /* 0x010fe80000000c00 */
[----:B------:R-:W-:Y:S04]  /*15bd90*/  STS.128 [R2+0x400], R64 ;  /* 0x0004004002007388 */ /* 0x000fe80000000c00 */
        /* <DEDUP_REMOVED lines=468> */
[----:B-1----:R-:W2:Y:S04]  /*15dae0*/  LDL.LU R52, [R1] ;  /* 0x0000000001347983 */ /* 0x002ea80000300800 */
        /* <DEDUP_REMOVED lines=19> */
[----:B------:R-:W-:Y:S01]  /*15dc20*/  BAR.SYNC.DEFER_BLOCKING 0x0 ;  /* 0x0000000000007b1d */ /* 0x000fe20000010000 */
[----:B------:R-:W-:-:S05]  /*15dc30*/  IMAD.MOV.U32 R54, RZ, RZ, R248 ;  /* 0x000000ffff367224 */ /* 0x000fca00078e00f8 */
[----:B------:R-:W-:Y:S04]  /*15dc40*/  STL.64 [R1+0x9e0], R72 ;  /* 0x0009e04801007387 */ /* 0x000fe80000100a00 */
[----:B------:R-:W-:Y:S01]  /*15dc50*/  STL.64 [R1+0x9e8], R74 ;  /* 0x0009e84a01007387 */ /* 0x000fe20000100a00 */
[----:B------:R-:W-:-:S03]  /*15dc60*/  MOV R55, R249 ;  /* 0x000000f900377202 */ /* 0x000fc60000000f00 */
[----:B-1----:R-:W-:Y:S04]  /*15dc70*/  STL.64 [R1+0x7a0], R68 ;  /* 0x0007a04401007387 */ /* 0x002fe80000100a00 */
[----:B------:R-:W-:Y:S04]  /*15dc80*/  STL.64 [R1+0x7a8], R70 ;  /* 0x0007a84601007387 */ /* 0x000fe80000100a00 */
[----:B------:R1:W-:Y:S04]  /*15dc90*/  STL.64 [R1+0xbc0], R64 ;  /* 0x000bc04001007387 */ /* 0x0003e80000100a00 */
[----:B------:R1:W-:Y:S04]  /*15dca0*/  STL.64 [R1+0xbc8], R66 ;  /* 0x000bc84201007387 */ /* 0x0003e80000100a00 */
[----:B------:R-:W4:Y:S04]  /*15dcb0*/  LDL.LU R248, [R1+0x8] ;  /* 0x0000080001f87983 */ /* 0x000f280000300800 */
[----:B------:R-:W4:Y:S04]  /*15dcc0*/  LDL.LU R249, [R1+0xc] ;  /* 0x00000c0001f97983 */ /* 0x000f280000300800 */
[----:B-1----:R-:W4:Y:S04]  /*15dcd0*/  LDL.LU R64, [R1+0x1eb0] ;  /* 0x001eb00001407983 */ /* 0x002f280000300800 */
[----:B------:R-:W4:Y:S04]  /*15dce0*/  LDL.LU R65, [R1+0x1eb4] ;  /* 0x001eb40001417983 */ /* 0x000f280000300800 */
[----:B------:R-:W4:Y:S04]  /*15dcf0*/  LDL.LU R66, [R1+0x1ea0] ;  /* 0x001ea00001427983 */ /* 0x000f280000300800 */
[----:B------:R-:W4:Y:S04]  /*15dd00*/  LDL.LU R67, [R1+0x1ea4] ;  /* 0x001ea40001437983 */ /* 0x000f280000300800 */
[----:B---3--:R1:W-:Y:S04]  /*15dd10*/  STS.128 [R2], R60 ;  /* 0x0000003c02007388 */ /* 0x0083e80000000c00 */
        /* <DEDUP_REMOVED lines=220> */
[----:B-1----:R-:W3:Y:S04]  /*15eae0*/  LDL.LU R56, [R1+0x20c8] ;  /* 0x0020c80001387983 */ /* 0x002ee80000300800 */
[----:B------:R-:W3:Y:S04]  /*15eaf0*/  LDL.LU R57, [R1+0x20cc] ;  /* 0x0020cc0001397983 */ /* 0x000ee80000300800 */
[----:B------:R-:W3:Y:S04]  /*15eb00*/  LDL.LU R58, [R1+0x20b8] ;  /* 0x0020b800013a7983 */ /* 0x000ee80000300800 */
[----:B------:R-:W3:Y:S04]  /*15eb10*/  LDL.LU R59, [R1+0x20bc] ;  /* 0x0020bc00013b7983 */ /* 0x000ee80000300800 */
[----:B------:R-:W-:Y:S04]  /*15eb20*/  STS.128 [R2+0x680], R52 ;  /* 0x0006803402007388 */ /* 0x000fe80000000c00 */
[----:B------:R-:W-:Y:S06]  /*15eb30*/  BAR.SYNC.DEFER_BLOCKING 0x0 ;  /* 0x0000000000007b1d */ /* 0x000fec0000010000 */
[----:B------:R-:W1:Y:S04]  /*15eb40*/  LDS.128 R68, [R0] ;  /* 0x0000000000447984 */ /* 0x000e680000000c00 */
[----:B------:R-:W4:Y:S04]  /*15eb50*/  LDS.128 R64, [R0+0x800] ;  /* 0x0008000000407984 */ /* 0x000f280000000c00 */
[----:B------:R-:W4:Y:S04]  /*15eb60*/  LDS.128 R72, [R212] ;  /* 0x00000000d4487984 */ /* 0x000f280000000c00 */
[----:B-1----:R-:W-:Y:S04]  /*15eb70*/  STL.64 [R1+0x550], R68 ;  /* 0x0005504401007387 */ /* 0x002fe80000100a00 */
[----:B------:R-:W-:Y:S04]  /*15eb80*/  STL.64 [R1+0x558], R70 ;  /* 0x0005584601007387 */ /* 0x000fe80000100a00 */
[----:B------:R-:W1:Y:S04]  /*15eb90*/  LDS.128 R68, [R212+0x800] ;  /* 0x00080000d4447984 */ /* 0x000e680000000c00 */
[----:B----4-:R-:W-:Y:S04]  /*15eba0*/  STL.64 [R1+0x9c0], R64 ;  /* 0x0009c04001007387 */ /* 0x010fe80000100a00 */
[----:B------:R-:W-:Y:S04]  /*15ebb0*/  STL.64 [R1+0x9c8], R66 ;  /* 0x0009c84201007387 */ /* 0x000fe80000100a00 */
[----:B------:R-:W4:Y:S04]  /*15ebc0*/  LDS.128 R64, [R3] ;  /* 0x0000000003407984 */ /* 0x000f280000000c00 */
[----:B------:R-:W-:Y:S04]  /*15ebd0*/  STL.64 [R1+0x600], R72 ;  /* 0x0006004801007387 */ /* 0x000fe80000100a00 */
[----:B------:R-:W-:Y:S04]  /*15ebe0*/  STL.64 [R1+0x608], R74 ;  /* 0x0006084a01007387 */ /* 0x000fe80000100a00 */
[----:B------:R-:W4:Y:S04]  /*15ebf0*/  LDS.128 R72, [R3+0x800] ;  /* 0x0008000003487984 */ /* 0x000f280000000c00 */
[----:B-1----:R-:W-:Y:S04]  /*15ec00*/  STL.64 [R1+0xd50], R68 ;  /* 0x000d504401007387 */ /* 0x002fe80000100a00 */
[----:B------:R-:W-:Y:S04]  /*15ec10*/  STL.64 [R1+0xd58], R70 ;  /* 0x000d584601007387 */ /* 0x000fe80000100a00 */
[----:B------:R-:W1:Y:S04]  /*15ec20*/  LDS.128 R68, [R252] ;  /* 0x00000000fc447984 */ /* 0x000e680000000c00 */
[----:B----4-:R-:W-:Y:S04]  /*15ec30*/  STL.64 [R1+0x830], R64 ;  /* 0x0008304001007387 */ /* 0x010fe80000100a00 */
[----:B------:R-:W-:Y:S04]  /*15ec40*/  STL.64 [R1+0x838], R66 ;  /* 0x0008384201007387 */ /* 0x000fe80000100a00 */
[----:B------:R-:W4:Y:S04]  /*15ec50*/  LDS.128 R64, [R252+0x800] ;  /* 0x00080000fc407984 */ /* 0x000f280000000c00 */
[----:B------:R-:W-:Y:S06]  /*15ec60*/  BAR.SYNC.DEFER_BLOCKING 0x0 ;  /* 0x0000000000007b1d */ /* 0x000fec0000010000 */
[----:B------:R-:W-:Y:S04]  /*15ec70*/  STL.64 [R1+0xda0], R72 ;  /* 0x000da04801007387 */ /* 0x000fe80000100a00 */
[----:B------:R-:W-:Y:S04]  /*15ec80*/  STL.64 [R1+0xda8], R74 ;  /* 0x000da84a01007387 */ /* 0x000fe80000100a00 */
[----:B-1----:R-:W-:Y:S04]  /*15ec90*/  STL.64 [R1+0x8d0], R68 ;  /* 0x0008d04401007387 */ /* 0x002fe80000100a00 */
[----:B------:R-:W-:Y:S04]  /*15eca0*/  STL.64 [R1+0x8d8], R70 ;  /* 0x0008d84601007387 */ /* 0x000fe80000100a00 */
[----:B----4-:R1:W-:Y:S04]  /*15ecb0*/  STL.64 [R1+0xdc0], R64 ;  /* 0x000dc04001007387 */ /* 0x0103e80000100a00 */
[----:B------:R4:W-:Y:S04]  /*15ecc0*/  STL.64 [R1+0xdc8], R66 ;  /* 0x000dc84201007387 */ /* 0x0009e80000100a00 */
[----:B-1----:R-:W2:Y:S04]  /*15ecd0*/  LDL.LU R64, [R1+0x1e90] ;  /* 0x001e900001407983 */ /* 0x002ea80000300800 */
[----:B------:R-:W2:Y:S04]  /*15ece0*/  LDL.LU R65, [R1+0x1e94] ;  /* 0x001e940001417983 */ /* 0x000ea80000300800 */
[----:B----4-:R-:W2:Y:S04]  /*15ecf0*/  LDL.LU R66, [R1+0x1e80] ;  /* 0x001e800001427983 */ /* 0x010ea80000300800 */
[----:B------:R-:W2:Y:S04]  /*15ed00*/  LDL.LU R67, [R1+0x1e84] ;  /* 0x001e840001437983 */ /* 0x000ea80000300800 */
[----:B---3--:R1:W-:Y:S04]  /*15ed10*/  STS.128 [R2], R60 ;  /* 0x0000003c02007388 */ /* 0x0083e80000000c00 */
[----:B-1----:R-:W3:Y:S04]  /*15ed20*/  LDL.LU R60, [R1+0x1e98] ;  /* 0x001e9800013c7983 */ /* 0x002ee80000300800 */
[----:B------:R-:W3:Y:S04]  /*15ed30*/  LDL.LU R61, [R1+0x1e9c] ;  /* 0x001e9c00013d7983 */ /* 0x000ee80000300800 */
[----:B------:R-:W3:Y:S04]  /*15ed40*/  LDL.LU R62, [R1+0x1e88] ;  /* 0x001e8800013e7983 */ /* 0x000ee80000300800 */
[----:B------:R-:W3:Y:S01]  /*15ed50*/  LDL.LU R63, [R1+0x1e8c] ;  /* 0x001e8c00013f7983 */ /* 0x000ee20000300800 */
[----:B------:R-:W-:Y:S01]  /*15ed60*/  IMAD.MOV.U32 R52, RZ, RZ, R240 ;  /* 0x000000ffff347224 */ /* 0x000fe200078e00f0 */
[----:B------:R-:W-:Y:S01]  /*15ed70*/  MOV R54, R236 ;  /* 0x000000ec00367202 */ /* 0x000fe20000000f00 */
[----:B------:R-:W-:Y:S01]  /*15ed80*/  IMAD.MOV.U32 R53, RZ, RZ, R241 ;  /* 0x000000ffff357224 */ /* 0x000fe200078e00f1 */
[----:B------:R1:W-:Y:S01]  /*15ed90*/  STS.128 [R2+0x80], R56 ;  /* 0x0000803802007388 */ /* 0x0003e20000000c00 */
[----:B------:R-:W-:-:S05]  /*15eda0*/  IMAD.MOV.U32 R55, RZ, RZ, R237 ;  /* 0x000000ffff377224 */ /* 0x000fca00078e00ed */
[----:B------:R4:W-:Y:S04]  /*15edb0*/  STS.128 [R2+0x200], R52 ;  /* 0x0002003402007388 */ /* 0x0009e80000000c00 */
[----:B-1----:R-:W2:Y:S04]  /*15edc0*/  LDL.LU R56, [R1+0x1c90] ;  /* 0x001c900001387983 */ /* 0x002ea80000300800 */
[----:B------:R-:W2:Y:S04]  /*15edd0*/  LDL.LU R57, [R1+0x1c94] ;  /* 0x001c940001397983 */ /* 0x000ea80000300800 */
[----:B------:R-:W2:Y:S04]  /*15ede0*/  LDL.LU R58, [R1+0x1c20] ;  /* 0x001c2000013a7983 */ /* 0x000ea80000300800 */
[----:B------:R-:W2:Y:S04]  /*15edf0*/  LDL.LU R59, [R1+0x1c24] ;  /* 0x001c2400013b7983 */ /* 0x000ea80000300800 */
[----:B----4-:R-:W4:Y:S04]  /*15ee00*/  LDL.LU R52, [R1+0x1c98] ;  /* 0x001c980001347983 */ /* 0x010f280000300800 */
[----:B------:R-:W4:Y:S04]  /*15ee10*/  LDL.LU R53, [R1+0x1c9c] ;  /* 0x001c9c0001357983 */ /* 0x000f280000300800 */
[----:B------:R-:W4:Y:S04]  /*15ee20*/  LDL.LU R54, [R1+0x1c28] ;  /* 0x001c280001367983 */ /* 0x000f280000300800 */
[----:B------:R-:W4:Y:S01]  /*15ee30*/  LDL.LU R55, [R1+0x1c2c] ;  /* 0x001c2c0001377983 */ /* 0x000f220000300800 */
[----:B------:R-:W-:Y:S01]  /*15ee40*/  IMAD.MOV.U32 R236, RZ, RZ, R242 ;  /* 0x000000ffffec7224 */ /* 0x000fe200078e00f2 */
[----:B------:R-:W-:-:S05]  /*15ee50*/  MOV R237, R243 ;  /* 0x000000f300ed7202 */ /* 0x000fca0000000f00 */
[----:B------:R-:W-:Y:S04]  /*15ee60*/  STS.128 [R2+0x280], R236 ;  /* 0x000280ec02007388 */ /* 0x000fe80000000c00 */
[----:B---3--:R1:W-:Y:S04]  /*15ee70*/  STS.128 [R2+0x480], R60 ;  /* 0x0004803c02007388 */ /* 0x0083e80000000c00 */
[----:B-1----:R-:W3:Y:S04]  /*15ee80*/  LDL.LU R60, [R1+0x2bf0] ;  /* 0x002bf000013c7983 */ /* 0x002ee80000300800 */
[----:B------:R-:W3:Y:S04]  /*15ee90*/  LDL.LU R61, [R1+0x2bf4] ;  /* 0x002bf400013d7983 */ /* 0x000ee80000300800 */
[----:B------:R-:W3:Y:S04]  /*15eea0*/  LDL.LU R62, [R1+0x2be0] ;  /* 0x002be000013e7983 */ /* 0x000ee80000300800 */
[----:B------:R-:W3:Y:S04]  /*15eeb0*/  LDL.LU R63, [R1+0x2be4] ;  /* 0x002be400013f7983 */ /* 0x000ee80000300800 */
[----:B--2---:R1:W-:Y:S04]  /*15eec0*/  STS.128 [R2+0x600], R56 ;  /* 0x0006003802007388 */ /* 0x0043e80000000c00 */
[----:B------:R-:W-:Y:S04]  /*15eed0*/  STS.128 [R2+0x400], R64 ;  /* 0x0004004002007388 */ /* 0x000fe80000000c00 */
[----:B-1----:R-:W2:Y:S04]  /*15eee0*/  LDL.LU R56, [R1+0x2bf8] ;  /* 0x002bf80001387983 */ /* 0x002ea80000300800 */
[----:B------:R-:W2:Y:S04]  /*15eef0*/  LDL.LU R57, [R1+0x2bfc] ;  /* 0x002bfc0001397983 */ /* 0x000ea80000300800 */
[----:B------:R-:W2:Y:S04]  /*15ef00*/  LDL.LU R58, [R1+0x2be8] ;  /* 0x002be800013a7983 */ /* 0x000ea80000300800 */
[----:B----4-:R1:W-:Y:S04]  /*15ef10*/  STS.128 [R2+0x680], R52 ;  /* 0x0006803402007388 */ /* 0x0103e80000000c00 */
[----:B------:R-:W2:Y:S04]  /*15ef20*/  LDL.LU R59, [R1+0x2bec] ;  /* 0x002bec00013b7983 */ /* 0x000ea80000300800 */
        /* <DEDUP_REMOVED lines=47> */
[----:B------:R1:W-:Y:S04]  /*15f220*/  STS.128 [R2+0x200], R52 ;  /* 0x0002003402007388 */ /* 0x0003e80000000c00 */
[----:B------:R-:W2:Y:S04]  /*15f230*/  LDL.LU R59, [R1+0x2944] ;  /* 0x00294400013b7983 */ /* 0x000ea80000300800 */
        /* <DEDUP_REMOVED lines=9> */
[----:B----4-:R-:W-:Y:S04]  /*15f2d0*/  STS.128 [R2+0x280], R68 ;  /* 0x0002804402007388 */ /* 0x010fe80000000c00 */
[----:B------:R-:W-:Y:S04]  /*15f2e0*/  STS.128 [R2+0x400], R64 ;  /* 0x0004004002007388 */ /* 0x000fe80000000c00 */
[----:B--2---:R1:W-:Y:S04]  /*15f2f0*/  STS.128 [R2+0x600], R56 ;  /* 0x0006003802007388 */ /* 0x0043e80000000c00 */
[----:B-1----:R-:W2:Y:S04]  /*15f300*/  LDL.LU R56, [R1+0x28f8] ;  /* 0x0028f80001387983 */ /* 0x002ea80000300800 */
[----:B------:R-:W2:Y:S04]  /*15f310*/  LDL.LU R57, [R1+0x28fc] ;  /* 0x0028fc0001397983 */ /* 0x000ea80000300800 */
[----:B------:R-:W2:Y:S04]  /*15f320*/  LDL.LU R58, [R1+0x13f8] ;  /* 0x0013f800013a7983 */ /* 0x000ea80000300800 */
[----:B------:R1:W-:Y:S04]  /*15f330*/  STS.128 [R2+0x680], R52 ;  /* 0x0006803402007388 */ /* 0x0003e80000000c00 */
        /* <DEDUP_REMOVED lines=64> */
[----:B------:R1:W-:Y:S04]  /*15f740*/  STS.128 [R2+0x680], R52 ;  /* 0x0006803402007388 */ /* 0x0003e80000000c00 */
[----:B------:R-:W2:Y:S04]  /*15f750*/  LDL.LU R58, [R1+0x23e8] ;  /* 0x0023e800013a7983 */ /* 0x000ea80000300800 */
[----:B------:R-:W-:Y:S06]  /*15f760*/  BAR.SYNC.DEFER_BLOCKING 0x0 ;  /* 0x0000000000007b1d */ /* 0x000fec0000010000 */
[----:B------:R-:W2:Y:S04]  /*15f770*/  LDL.LU R59, [R1+0x23ec] ;  /* 0x0023ec00013b7983 */ /* 0x000ea80000300800 */
        /* <DEDUP_REMOVED lines=60> */
[----:B-1----:R-:W4:Y:S04]  /*15fb40*/  LDL.LU R56, [R1+0x20a8] ;  /* 0x0020a80001387983 */ /* 0x002f280000300800 */
[----:B------:R-:W4:Y:S04]  /*15fb50*/  LDL.LU R57, [R1+0x20ac] ;  /* 0x0020ac0001397983 */ /* 0x000f280000300800 */
[----:B------:R1:W-:Y:S04]  /*15fb60*/  STS.128 [R2+0x680], R52 ;  /* 0x0006803402007388 */ /* 0x0003e80000000c00 */
[----:B------:R-:W-:Y:S06]  /*15fb70*/  BAR.SYNC.DEFER_BLOCKING 0x0 ;  /* 0x0000000000007b1d */ /* 0x000fec0000010000 */
[----:B------:R-:W4:Y:S04]  /*15fb80*/  LDL.LU R58, [R1+0x2098] ;  /* 0x00209800013a7983 */ /* 0x000f280000300800 */
[----:B------:R-:W4:Y:S04]  /*15fb90*/  LDL.LU R59, [R1+0x209c] ;  /* 0x00209c00013b7983 */ /* 0x000f280000300800 */
[----:B-1----:R-:W4:Y:S04]  /*15fba0*/  LDL.LU R54, [R1+0x1fd0] ;  /* 0x001fd00001367983 */ /* 0x002f280000300800 */
[----:B------:R-:W4:Y:S04]  /*15fbb0*/  LDL.LU R55, [R1+0x1fd4] ;  /* 0x001fd40001377983 */ /* 0x000f280000300800 */
        /* <DEDUP_REMOVED lines=21> */
[----:B-1----:R-:W-:Y:S04]  /*15fd10*/  STL.64 [R1+0xef0], R68 ;  /* 0x000ef04401007387 */ /* 0x002fe80000100a00 */
[----:B------:R1:W-:Y:S04]  /*15fd20*/  STL.64 [R1+0xef8], R70 ;  /* 0x000ef84601007387 */ /* 0x0003e80000100a00 */
[----:B------:R1:W-:Y:S04]  /*15fd30*/  STL.64 [R1+0x1080], R64 ;  /* 0x0010804001007387 */ /* 0x0003e80000100a00 */
[----:B------:R1:W-:Y:S04]  /*15fd40*/  STL.64 [R1+0x1088], R66 ;  /* 0x0010884201007387 */ /* 0x0003e80000100a00 */
[----:B-1----:R-:W2:Y:S04]  /*15fd50*/  LDL.LU R70, [R1+0x1fd8] ;  /* 0x001fd80001467983 */ /* 0x002ea80000300800 */
[----:B------:R-:W2:Y:S04]  /*15fd60*/  LDL.LU R71, [R1+0x1fdc] ;  /* 0x001fdc0001477983 */ /* 0x000ea80000300800 */
[----:B------:R-:W2:Y:S04]  /*15fd70*/  LDL.LU R64, [R1+0x1e70] ;  /* 0x001e700001407983 */ /* 0x000ea80000300800 */
[----:B------:R-:W2:Y:S04]  /*15fd80*/  LDL.LU R65, [R1+0x1e74] ;  /* 0x001e740001417983 */ /* 0x000ea80000300800 */
[----:B------:R-:W2:Y:S04]  /*15fd90*/  LDL.LU R66, [R1+0x1e60] ;  /* 0x001e600001427983 */ /* 0x000ea80000300800 */
[----:B------:R-:W2:Y:S04]  /*15fda0*/  LDL.LU R67, [R1+0x1e64] ;  /* 0x001e640001437983 */ /* 0x000ea80000300800 */
[----:B---3--:R1:W-:Y:S04]  /*15fdb0*/  STS.128 [R2], R60 ;  /* 0x0000003c02007388 */ /* 0x0083e80000000c00 */
[----:B-1----:R-:W3:Y:S04]  /*15fdc0*/  LDL.LU R60, [R1+0x1e78] ;  /* 0x001e7800013c7983 */ /* 0x002ee80000300800 */
[----:B------:R-:W3:Y:S04]  /*15fdd0*/  LDL.LU R61, [R1+0x1e7c] ;  /* 0x001e7c00013d7983 */ /* 0x000ee80000300800 */
[----:B------:R-:W3:Y:S04]  /*15fde0*/  LDL.LU R62, [R1+0x1e68] ;  /* 0x001e6800013e7983 */ /* 0x000ee80000300800 */
[----:B------:R-:W3:Y:S01]  /*15fdf0*/  LDL.LU R63, [R1+0x1e6c] ;  /* 0x001e6c00013f7983 */ /* 0x000ee20000300800 */
[----:B------:R-:W-:-:S02]  /*15fe00*/  IMAD.MOV.U32 R52, RZ, RZ, R232 ;  /* 0x000000ffff347224 */ /* 0x000fc400078e00e8 */
[----:B------:R-:W-:-:S05]  /*15fe10*/  IMAD.MOV.U32 R53, RZ, RZ, R233 ;  /* 0x000000ffff357224 */ /* 0x000fca00078e00e9 */
[----:B----4-:R1:W-:Y:S04]  /*15fe20*/  STS.128 [R2+0x200], R52 ;  /* 0x0002003402007388 */ /* 0x0103e80000000c00 */
[----:B------:R4:W-:Y:S01]  /*15fe30*/  STS.128 [R2+0x80], R56 ;  /* 0x0000803802007388 */ /* 0x0009e20000000c00 */
[----:B-1----:R-:W-:Y:S01]  /*15fe40*/  MOV R52, R50 ;  /* 0x0000003200347202 */ /* 0x002fe20000000f00 */
[----:B------:R-:W-:Y:S01]  /*15fe50*/  IMAD.MOV.U32 R53, RZ, RZ, R51 ;  /* 0x000000ffff357224 */ /* 0x000fe200078e0033 */
[----:B------:R-:W-:Y:S01]  /*15fe60*/  MOV R55, R47 ;  /* 0x0000002f00377202 */ /* 0x000fe20000000f00 */
[----:B------:R-:W-:-:S05]  /*15fe70*/  IMAD.MOV.U32 R54, RZ, RZ, R46 ;  /* 0x000000ffff367224 */ /* 0x000fca00078e002e */
[----:B------:R1:W-:Y:S01]  /*15fe80*/  STS.128 [R2+0x680], R52 ;  /* 0x0006803402007388 */ /* 0x0003e20000000c00 */
[----:B----4-:R-:W-:Y:S01]  /*15fe90*/  IMAD.MOV.U32 R56, RZ, RZ, R48 ;  /* 0x000000ffff387224 */ /* 0x010fe200078e0030 */
[----:B------:R-:W-:Y:S01]  /*15fea0*/  MOV R57, R49 ;  /* 0x0000003100397202 */ /* 0x000fe20000000f00 */
[----:B------:R-:W-:Y:S02]  /*15feb0*/  IMAD.MOV.U32 R58, RZ, RZ, R44 ;  /* 0x000000ffff3a7224 */ /* 0x000fe400078e002c */
[----:B------:R-:W-:Y:S01]  /*15fec0*/  IMAD.MOV.U32 R59, RZ, RZ, R45 ;  /* 0x000000ffff3b7224 */ /* 0x000fe200078e002d */
        /* <DEDUP_REMOVED lines=12> */
[----:B------:R-:W-:Y:S01]  /*15ff90*/  MOV R68, R234 ;  /* 0x000000ea00447202 */ /* 0x000fe20000000f00 */
[----:B------:R-:W-:-:S02]  /*15ffa0*/  IMAD.MOV.U32 R69, RZ, RZ, R235 ;  /* 0x000000ffff457224 */ /* 0x000fc400078e00eb */
[----:B------:R-:W-:Y:S04]  /*15ffb0*/  STS.128 [R2+0x600], R56 ;  /* 0x0006003802007388 */ /* 0x000fe80000000c00 */
[----:B--2---:R-:W-:Y:S04]  /*15ffc0*/  STS.128 [R2+0x280], R68 ;  /* 0x0002804402007388 */ /* 0x004fe80000000c00 */
[----:B------:R-:W-:Y:S04]  /*15ffd0*/  STS.128 [R2+0x400], R64 ;  /* 0x0004004002007388 */ /* 0x000fe80000000c00 */
[----:B---3--:R-:W-:Y:S04]  /*15ffe0*/  STS.128 [R2+0x480], R60 ;  /* 0x0004803c02007388 */ /* 0x008fe80000000c00 */
[----:B------:R-:W-:Y:S06]  /*15fff0*/  BAR.SYNC.DEFER_BLOCKING 0x0 ;  /* 0x0000000000007b1d */ /* 0x000fec0000010000 */
[----:B------:R-:W1:Y:S04]  /*160000*/  LDS.128 R60, [R0] ;  /* 0x00000000003c7984 */ /* 0x000e680000000c00 */
[----:B------:R-:W2:Y:S04]  /*160010*/  LDS.128 R56, [R0+0x800] ;  /* 0x0008000000387984 */ /* 0x000ea80000000c00 */
[----:B------:R-:W3:Y:S04]  /*160020*/  LDS.128 R64, [R212] ;  /* 0x00000000d4407984 */ /* 0x000ee80000000c00 */
[----:B-1----:R-:W-:Y:S04]  /*160030*/  STL.64 [R1+0x480], R60 ;  /* 0x0004803c01007387 */ /* 0x002fe80000100a00 */
[----:B------:R-:W-:Y:S04]  /*160040*/  STL.64 [R1+0x488], R62 ;  /* 0x0004883e01007387 */ /* 0x000fe80000100a00 */
[----:B------:R-:W1:Y:S04]  /*160050*/  LDS.128 R60, [R212+0x800] ;  /* 0x00080000d43c7984 */ /* 0x000e680000000c00 */
[----:B--2---:R-:W-:Y:S04]  /*160060*/  STL.64 [R1+0xea0], R56 ;  /* 0x000ea03801007387 */ /* 0x004fe80000100a00 */
[----:B------:R-:W-:Y:S04]  /*160070*/  STL.64 [R1+0xea8], R58 ;  /* 0x000ea83a01007387 */ /* 0x000fe80000100a00 */
[----:B------:R-:W2:Y:S04]  /*160080*/  LDS.128 R56, [R3] ;  /* 0x0000000003387984 */ /* 0x000ea80000000c00 */
[----:B---3--:R-:W-:Y:S04]  /*160090*/  STL.64 [R1+0x530], R64 ;  /* 0x0005304001007387 */ /* 0x008fe80000100a00 */
[----:B------:R-:W-:Y:S04]  /*1600a0*/  STL.64 [R1+0x538], R66 ;  /* 0x0005384201007387 */ /* 0x000fe80000100a00 */
[----:B------:R-:W3:Y:S04]  /*1600b0*/  LDS.128 R64, [R3+0x800] ;  /* 0x0008000003407984 */ /* 0x000ee80000000c00 */
[----:B-1----:R-:W-:Y:S04]  /*1600c0*/  STL.64 [R1+0xf30], R60 ;  /* 0x000f303c01007387 */ /* 0x002fe80000100a00 */
[----:B------:R-:W-:Y:S04]  /*1600d0*/  STL.64 [R1+0xf38], R62 ;  /* 0x000f383e01007387 */ /* 0x000fe80000100a00 */
[----:B------:R-:W1:Y:S04]  /*1600e0*/  LDS.128 R60, [R252] ;  /* 0x00000000fc3c7984 */ /* 0x000e680000000c00 */
[----:B--2---:R-:W-:Y:S04]  /*1600f0*/  STL.64 [R1+0x870], R56 ;  /* 0x0008703801007387 */ /* 0x004fe80000100a00 */
[----:B------:R-:W-:Y:S04]  /*160100*/  STL.64 [R1+0x878], R58 ;  /* 0x0008783a01007387 */ /* 0x000fe80000100a00 */
[----:B------:R-:W2:Y:S04]  /*160110*/  LDS.128 R56, [R252+0x800] ;  /* 0x00080000fc387984 */ /* 0x000ea80000000c00 */
[----:B------:R-:W-:Y:S06]  /*160120*/  BAR.SYNC.DEFER_BLOCKING 0x0 ;  /* 0x0000000000007b1d */ /* 0x000fec0000010000 */
[----:B---3--:R-:W-:Y:S04]  /*160130*/  STL.64 [R1+0xf90], R64 ;  /* 0x000f904001007387 */ /* 0x008fe80000100a00 */
[----:B------:R-:W-:Y:S04]  /*160140*/  STL.64 [R1+0xf98], R66 ;  /* 0x000f984201007387 */ /* 0x000fe80000100a00 */
[----:B-1----:R1:W-:Y:S04]  /*160150*/  STL.64 [R1+0xbf0], R60 ;  /* 0x000bf03c01007387 */ /* 0x0023e80000100a00 */
[----:B------:R3:W-:Y:S04]  /*160160*/  STL.64 [R1+0xbf8], R62 ;  /* 0x000bf83e01007387 */ /* 0x0007e80000100a00 */
[----:B--2---:R2:W-:Y:S04]  /*160170*/  STL.64 [R1+0x460], R56 ;  /* 0x0004603801007387 */ /* 0x0045e80000100a00 */
[----:B------:R2:W-:Y:S04]  /*160180*/  STL.64 [R1+0x468], R58 ;  /* 0x0004683a01007387 */ /* 0x0005e80000100a00 */
[----:B-1----:R-:W4:Y:S04]  /*160190*/  LDL.LU R60, [R1+0x2a88] ;  /* 0x002a8800013c7983 */ /* 0x002f280000300800 */
[----:B------:R-:W4:Y:S04]  /*1601a0*/  LDL.LU R61, [R1+0x2a8c] ;  /* 0x002a8c00013d7983 */ /* 0x000f280000300800 */
[----:B---3--:R-:W4:Y:S04]  /*1601b0*/  LDL.LU R62, [R1+0x2a78] ;  /* 0x002a7800013e7983 */ /* 0x008f280000300800 */
[----:B------:R-:W4:Y:S04]  /*1601c0*/  LDL.LU R63, [R1+0x2a7c] ;  /* 0x002a7c00013f7983 */ /* 0x000f280000300800 */
[----:B--2---:R-:W2:Y:S04]  /*1601d0*/  LDL.LU R56, [R1+0x17e0] ;  /* 0x0017e00001387983 */ /* 0x004ea80000300800 */
[----:B------:R-:W2:Y:S04]  /*1601e0*/  LDL.LU R57, [R1+0x17e4] ;  /* 0x0017e40001397983 */ /* 0x000ea80000300800 */
[----:B------:R-:W2:Y:S04]  /*1601f0*/  LDL.LU R58, [R1+0x17d0] ;  /* 0x0017d000013a7983 */ /* 0x000ea80000300800 */
[----:B------:R1:W-:Y:S04]  /*160200*/  STS.128 [R2], R52 ;  /* 0x0000003402007388 */ /* 0x0003e80000000c00 */
[----:B------:R-:W2:Y:S04]  /*160210*/  LDL.LU R59, [R1+0x17d4] ;  /* 0x0017d400013b7983 */ /* 0x000ea80000300800 */
[----:B------:R3:W-:Y:S04]  /*160220*/  STS.128 [R2+0x80], R48 ;  /* 0x0000803002007388 */ /* 0x0007e80000000c00 */
[----:B-1----:R-:W2:Y:S04]  /*160230*/  LDL.LU R52, [R1+0x17e8] ;  /* 0x0017e80001347983 */ /* 0x002ea80000300800 */
[----:B------:R-:W2:Y:S04]  /*160240*/  LDL.LU R53, [R1+0x17ec] ;  /* 0x0017ec0001357983 */ /* 0x000ea80000300800 */
[----:B------:R-:W2:Y:S04]  /*160250*/  LDL.LU R54, [R1+0x17d8] ;  /* 0x0017d80001367983 */ /* 0x000ea80000300800 */
[----:B------:R-:W2:Y:S04]  /*160260*/  LDL.LU R55, [R1+0x17dc] ;  /* 0x0017dc0001377983 */ /* 0x000ea80000300800 */
[----:B---3--:R-:W3:Y:S04]  /*160270*/  LDL.LU R48, [R1+0x2930] ;  /* 0x0029300001307983 */ /* 0x008ee80000300800 */
        /* <DEDUP_REMOVED lines=12> */
[----:B---3--:R1:W-:Y:S04]  /*160340*/  STS.128 [R2+0x600], R48 ;  /* 0x0006003002007388 */ /* 0x0083e80000000c00 */
[----:B------:R-:W2:Y:S04]  /*160350*/  LDL.LU R55, [R1+0x28d4] ;  /* 0x0028d40001377983 */ /* 0x000ea80000300800 */
[----:B-1----:R-:W3:Y:S04]  /*160360*/  LDL.LU R48, [R1+0x28e8] ;  /* 0x0028e80001307983 */ /* 0x002ee80000300800 */
[----:B------:R-:W3:Y:S04]  /*160370*/  LDL.LU R49, [R1+0x28ec] ;  /* 0x0028ec0001317983 */ /* 0x000ee80000300800 */
[----:B------:R-:W3:Y:S04]  /*160380*/  LDL.LU R50, [R1+0x28d8] ;  /* 0x0028d80001327983 */ /* 0x000ee80000300800 */
[----:B------:R-:W3:Y:S04]  /*160390*/  LDL.LU R51, [R1+0x28dc] ;  /* 0x0028dc0001337983 */ /* 0x000ee80000300800 */
[----:B----4-:R1:W-:Y:S04]  /*1603a0*/  STS.128 [R2+0x680], R44 ;  /* 0x0006802c02007388 */ /* 0x0103e80000000c00 */
[----:B-1----:R-:W3:Y:S04]  /*1603b0*/  LDL.LU R44, [R1+0x2780] ;  /* 0x00278000012c7983 */ /* 0x002ee80000300800 */
[----:B------:R-:W3:Y:S04]  /*1603c0*/  LDL.LU R45, [R1+0x2784] ;  /* 0x00278400012d7983 */ /* 0x000ee80000300800 */
[----:B------:R-:W3:Y:S04]  /*1603d0*/  LDL.LU R46, [R1+0x2770] ;  /* 0x00277000012e7983 */ /* 0x000ee80000300800 */
[----:B------:R-:W3:Y:S04]  /*1603e0*/  LDL.LU R47, [R1+0x2774] ;  /* 0x00277400012f7983 */ /* 0x000ee80000300800 */
[----:B------:R-:W-:Y:S04]  /*1603f0*/  STS.128 [R2+0x280], R60 ;  /* 0x0002803c02007388 */ /* 0x000fe80000000c00 */
[----:B------:R-:W-:Y:S04]  /*160400*/  STS.128 [R2+0x400], R56 ;  /* 0x0004003802007388 */ /* 0x000fe80000000c00 */
[----:B------:R-:W-:Y:S06]  /*160410*/  BAR.SYNC.DEFER_BLOCKING 0x0 ;  /* 0x0000000000007b1d */ /* 0x000fec0000010000 */
        /* <DEDUP_REMOVED lines=33> */
[----:B--2---:R1:W-:Y:S04]  /*160630*/  STS.128 [R2], R52 ;  /* 0x0000003402007388 */ /* 0x0043e80000000c00 */
        /* <DEDUP_REMOVED lines=120> */
[----:B------:R-:W-:Y:S04]  /*160dc0*/  STL.64 [R1+0x1138], R62 ;  /* 0x0011383e01007387 */ /* 0x000fe80000100a00 */
[----:B------:R1:W-:Y:S04]  /*160dd0*/  STL.64 [R1+0x1210], R56 ;  /* 0x0012103801007387 */ /* 0x0003e80000100a00 */
[----:B------:R1:W-:Y:S04]  /*160de0*/  STL.64 [R1+0x1218], R58 ;  /* 0x0012183a01007387 */ /* 0x0003e80000100a00 */
[----:B-1----:R-:W4:Y:S04]  /*160df0*/  LDL.LU R56, [R1+0x1fc8] ;  /* 0x001fc80001387983 */ /* 0x002f280000300800 */
        /* <DEDUP_REMOVED lines=14> */
[----:B-1----:R-:W2:Y:S04]  /*160ee0*/  LDL.LU R46, [R1+0xad0] ;  /* 0x000ad000012e7983 */ /* 0x002ea80000300800 */
[----:B------:R-:W2:Y:S01]  /*160ef0*/  LDL.LU R47, [R1+0xad4] ;  /* 0x000ad400012f7983 */ /* 0x000ea20000300800 */
[----:B------:R-:W-:Y:S01]  /*160f00*/  IMAD.MOV.U32 R44, RZ, RZ, R40 ;  /* 0x000000ffff2c7224 */ /* 0x000fe200078e0028 */
[----:B------:R-:W-:Y:S01]  /*160f10*/  MOV R40, R42 ;  /* 0x0000002a00287202 */ /* 0x000fe20000000f00 */
[----:B------:R-:W-:Y:S01]  /*160f20*/  IMAD.MOV.U32 R45, RZ, RZ, R41 ;  /* 0x000000ffff2d7224 */ /* 0x000fe200078e0029 */
[----:B------:R-:W2:Y:S01]  /*160f30*/  LDL.LU R42, [R1+0xad8] ;  /* 0x000ad800012a7983 */ /* 0x000ea20000300800 */
[----:B------:R-:W-:-:S03]  /*160f40*/  IMAD.MOV.U32 R41, RZ, RZ, R43 ;  /* 0x000000ffff297224 */ /* 0x000fc600078e002b */
[----:B------:R-:W4:Y:S04]  /*160f50*/  LDL.LU R43, [R1+0xadc] ;  /* 0x000adc00012b7983 */ /* 0x000f280000300800 */
[----:B---3--:R1:W-:Y:S04]  /*160f60*/  STS.128 [R2+0x480], R48 ;  /* 0x0004803002007388 */ /* 0x0083e80000000c00 */
[----:B-1----:R-:W3:Y:S04]  /*160f70*/  LDL.LU R48, [R1+0x2bb0] ;  /* 0x002bb00001307983 */ /* 0x002ee80000300800 */
[----:B------:R-:W3:Y:S04]  /*160f80*/  LDL.LU R49, [R1+0x2bb4] ;  /* 0x002bb40001317983 */ /* 0x000ee80000300800 */
[----:B------:R-:W3:Y:S04]  /*160f90*/  LDL.LU R50, [R1+0x2ba0] ;  /* 0x002ba00001327983 */ /* 0x000ee80000300800 */
[----:B--2---:R1:W-:Y:S04]  /*160fa0*/  STS.128 [R2+0x600], R44 ;  /* 0x0006002c02007388 */ /* 0x0043e80000000c00 */
[----:B------:R-:W3:Y:S04]  /*160fb0*/  LDL.LU R51, [R1+0x2ba4] ;  /* 0x002ba40001337983 */ /* 0x000ee80000300800 */
[----:B-1----:R-:W2:Y:S04]  /*160fc0*/  LDL.LU R44, [R1+0x2bb8] ;  /* 0x002bb800012c7983 */ /* 0x002ea80000300800 */
[----:B------:R-:W2:Y:S04]  /*160fd0*/  LDL.LU R45, [R1+0x2bbc] ;  /* 0x002bbc00012d7983 */ /* 0x000ea80000300800 */
[----:B------:R-:W2:Y:S04]  /*160fe0*/  LDL.LU R46, [R1+0x2ba8] ;  /* 0x002ba800012e7983 */ /* 0x000ea80000300800 */
[----:B------:R-:W2:Y:S04]  /*160ff0*/  LDL.LU R47, [R1+0x2bac] ;  /* 0x002bac00012f7983 */ /* 0x000ea80000300800 */
[----:B----4-:R-:W-:Y:S04]  /*161000*/  STS.128 [R2+0x280], R56 ;  /* 0x0002803802007388 */ /* 0x010fe80000000c00 */
[----:B------:R-:W-:Y:S04]  /*161010*/  STS.128 [R2+0x400], R52 ;  /* 0x0004003402007388 */ /* 0x000fe80000000c00 */
        /* <DEDUP_REMOVED lines=1516> */
[----:B----4-:R1:W-:Y:S04]  /*166ee0*/  STS.128 [R2+0x680], R40 ;  /* 0x0006802802007388 */ /* 0x0103e80000000c00 */
[----:B------:R-:W-:Y:S04]  /*166ef0*/  STS.128 [R2+0x280], R56 ;  /* 0x0002803802007388 */ /* 0x000fe80000000c00 */
[----:B------:R-:W-:Y:S04]  /*166f00*/  STS.128 [R2+0x400], R52 ;  /* 0x0004003402007388 */ /* 0x000fe80000000c00 */
        /* <DEDUP_REMOVED lines=45> */
[----:B-1----:R-:W3:Y:S01]  /*1671e0*/  LDL.LU R40, [R1+0x810] ;  /* 0x0008100001287983 */ /* 0x002ee20000300800 */
[----:B------:R-:W-:-:S03]  /*1671f0*/  IMAD.MOV.U32 R42, RZ, RZ, R36 ;  /* 0x000000ffff2a7224 */ /* 0x000fc600078e0024 */
[----:B------:R-:W3:Y:S01]  /*167200*/  LDL.LU R41, [R1+0x814] ;  /* 0x0008140001297983 */ /* 0x000ee20000300800 */
[----:B------:R-:W-:-:S03]  /*167210*/  MOV R43, R37 ;  /* 0x00000025002b7202 */ /* 0x000fc60000000f00 */
[----:B------:R-:W3:Y:S04]  /*167220*/  LDL.LU R36, [R1+0x818] ;  /* 0x0008180001247983 */ /* 0x000ee80000300800 */
[----:B------:R-:W3:Y:S04]  /*167230*/  LDL.LU R37, [R1+0x81c] ;  /* 0x00081c0001257983 */ /* 0x000ee80000300800 */
[----:B--2---:R1:W-:Y:S04]  /*167240*/  STS.128 [R2+0x480], R44 ;  /* 0x0004802c02007388 */ /* 0x0043e80000000c00 */
[----:B-1----:R-:W2:Y:S04]  /*167250*/  LDL.LU R44, [R1+0x2af0] ;  /* 0x002af000012c7983 */ /* 0x002ea80000300800 */
[----:B------:R-:W2:Y:S04]  /*167260*/  LDL.LU R45, [R1+0x2af4] ;  /* 0x002af400012d7983 */ /* 0x000ea80000300800 */
[----:B------:R-:W2:Y:S04]  /*167270*/  LDL.LU R46, [R1+0x2ae0] ;  /* 0x002ae000012e7983 */ /* 0x000ea80000300800 */
[----:B------:R-:W2:Y:S04]  /*167280*/  LDL.LU R47, [R1+0x2ae4] ;  /* 0x002ae400012f7983 */ /* 0x000ea80000300800 */
[----:B---3--:R1:W-:Y:S04]  /*167290*/  STS.128 [R2+0x600], R40 ;  /* 0x0006002802007388 */ /* 0x0083e80000000c00 */
[----:B----4-:R-:W-:Y:S04]  /*1672a0*/  STS.128 [R2+0x280], R52 ;  /* 0x0002803402007388 */ /* 0x010fe80000000c00 */
[----:B------:R-:W-:Y:S04]  /*1672b0*/  STS.128 [R2+0x400], R48 ;  /* 0x0004003002007388 */ /* 0x000fe80000000c00 */
[----:B------:R3:W-:Y:S04]  /*1672c0*/  STS.128 [R2+0x680], R36 ;  /* 0x0006802402007388 */ /* 0x0007e80000000c00 */
[----:B-1----:R-:W4:Y:S04]  /*1672d0*/  LDL.LU R40, [R1+0x2af8] ;  /* 0x002af80001287983 */ /* 0x002f280000300800 */
[----:B------:R-:W4:Y:S04]  /*1672e0*/  LDL.LU R41, [R1+0x2afc] ;  /* 0x002afc0001297983 */ /* 0x000f280000300800 */
[----:B------:R-:W4:Y:S04]  /*1672f0*/  LDL.LU R42, [R1+0x2ae8] ;  /* 0x002ae800012a7983 */ /* 0x000f280000300800 */
[----:B------:R-:W4:Y:S04]  /*167300*/  LDL.LU R43, [R1+0x2aec] ;  /* 0x002aec00012b7983 */ /* 0x000f280000300800 */
[----:B---3--:R-:W4:Y:S04]  /*167310*/  LDL.LU R36, [R1+0x18d0] ;  /* 0x0018d00001247983 */ /* 0x008f280000300800 */
[----:B------:R-:W-:Y:S06]  /*167320*/  BAR.SYNC.DEFER_BLOCKING 0x0 ;  /* 0x0000000000007b1d */ /* 0x000fec0000010000 */
[----:B------:R-:W4:Y:S04]  /*167330*/  LDL.LU R37, [R1+0x18d4] ;  /* 0x0018d40001257983 */ /* 0x000f280000300800 */
[----:B------:R-:W4:Y:S04]  /*167340*/  LDL.LU R38, [R1+0x18c0] ;  /* 0x0018c00001267983 */ /* 0x000f280000300800 */
        /* <DEDUP_REMOVED lines=34> */
[----:B--2---:R1:W-:Y:S04]  /*167570*/  STS.128 [R2], R44 ;  /* 0x0000002c02007388 */ /* 0x0043e80000000c00 */
[----:B-1----:R-:W2:Y:S04]  /*167580*/  LDL.LU R44, [R1+0x2998] ;  /* 0x00299800012c7983 */ /* 0x002ea80000300800 */
[----:B------:R-:W2:Y:S04]  /*167590*/  LDL.LU R45, [R1+0x299c] ;  /* 0x00299c00012d7983 */ /* 0x000ea80000300800 */
[----:B------:R-:W2:Y:S04]  /*1675a0*/  LDL.LU R46, [R1+0x2988] ;  /* 0x00298800012e7983 */ /* 0x000ea80000300800 */
[----:B------:R-:W2:Y:S04]  /*1675b0*/  LDL.LU R47, [R1+0x298c] ;  /* 0x00298c00012f7983 */ /* 0x000ea80000300800 */
[----:B----4-:R1:W-:Y:S04]  /*1675c0*/  STS.128 [R2+0x80], R40 ;  /* 0x0000802802007388 */ /* 0x0103e80000000c00 */
[----:B-1----:R-:W4:Y:S04]  /*1675d0*/  LDL.LU R40, [R1+0x1500] ;  /* 0x0015000001287983 */ /* 0x002f280000300800 */
[----:B------:R-:W4:Y:S04]  /*1675e0*/  LDL.LU R41, [R1+0x1504] ;  /* 0x0015040001297983 */ /* 0x000f280000300800 */
[----:B------:R-:W4:Y:S04]  /*1675f0*/  LDL.LU R42, [R1+0x14f0] ;  /* 0x0014f000012a7983 */ /* 0x000f280000300800 */
[----:B------:R1:W-:Y:S04]  /*167600*/  STS.128 [R2+0x200], R36 ;  /* 0x0002002402007388 */ /* 0x0003e80000000c00 */
[----:B------:R-:W4:Y:S04]  /*167610*/  LDL.LU R43, [R1+0x14f4] ;  /* 0x0014f400012b7983 */ /* 0x000f280000300800 */
        /* <DEDUP_REMOVED lines=9> */
[----:B---3--:R-:W-:Y:S04]  /*1676b0*/  STS.128 [R2+0x280], R52 ;  /* 0x0002803402007388 */ /* 0x008fe80000000c00 */
[----:B----4-:R1:W-:Y:S04]  /*1676c0*/  STS.128 [R2+0x600], R40 ;  /* 0x0006002802007388 */ /* 0x0103e80000000c00 */
[----:B------:R-:W-:Y:S04]  /*1676d0*/  STS.128 [R2+0x400], R48 ;  /* 0x0004003002007388 */ /* 0x000fe80000000c00 */
[----:B-1----:R-:W3:Y:S04]  /*1676e0*/  LDL.LU R40, [R1+0x2808] ;  /* 0x0028080001287983 */ /* 0x002ee80000300800 */
[----:B------:R-:W3:Y:S04]  /*1676f0*/  LDL.LU R41, [R1+0x280c] ;  /* 0x00280c0001297983 */ /* 0x000ee80000300800 */
[----:B------:R-:W3:Y:S04]  /*167700*/  LDL.LU R42, [R1+0x27f8] ;  /* 0x0027f800012a7983 */ /* 0x000ee80000300800 */
[----:B------:R1:W-:Y:S04]  /*167710*/  STS.128 [R2+0x680], R36 ;  /* 0x0006802402007388 */ /* 0x0003e80000000c00 */
[----:B------:R-:W3:Y:S04]  /*167720*/  LDL.LU R43, [R1+0x27fc] ;  /* 0x0027fc00012b7983 */ /* 0x000ee80000300800 */
[----:B------:R-:W-:Y:S06]  /*167730*/  BAR.SYNC.DEFER_BLOCKING 0x0 ;  /* 0x0000000000007b1d */ /* 0x000fec0000010000 */
[----:B-1----:R-:W3:Y:S04]  /*167740*/  LDL.LU R36, [R1+0x26a0] ;  /* 0x0026a00001247983 */ /* 0x002ee80000300800 */
[----:B------:R-:W3:Y:S04]  /*167750*/  LDL.LU R37, [R1+0x26a4] ;  /* 0x0026a40001257983 */ /* 0x000ee80000300800 */
[----:B------:R-:W3:Y:S04]  /*167760*/  LDL.LU R38, [R1+0x2690] ;  /* 0x0026900001267983 */ /* 0x000ee80000300800 */
[----:B------:R-:W3:Y:S04]  /*167770*/  LDL.LU R39, [R1+0x2694] ;  /* 0x0026940001277983 */ /* 0x000ee80000300800 */
        /* <DEDUP_REMOVED lines=42> */
[----:B------:R1:W-:Y:S04]  /*167a20*/  STS.128 [R2+0x200], R36 ;  /* 0x0002002402007388 */ /* 0x0003e80000000c00 */
        /* <DEDUP_REMOVED lines=10> */
[----:B----4-:R-:W-:Y:S04]  /*167ad0*/  STS.128 [R2+0x280], R52 ;  /* 0x0002803402007388 */ /* 0x010fe80000000c00 */
[----:B------:R-:W-:Y:S04]  /*167ae0*/  STS.128 [R2+0x400], R48 ;  /* 0x0004003002007388 */ /* 0x000fe80000000c00 */
[----:B---3--:R1:W-:Y:S04]  /*167af0*/  STS.128 [R2+0x600], R40 ;  /* 0x0006002802007388 */ /* 0x0083e80000000c00 */
        /* <DEDUP_REMOVED lines=68> */
[----:B------:R1:W-:Y:S04]  /*167f40*/  STS.128 [R2+0x680], R36 ;  /* 0x0006802402007388 */ /* 0x0003e80000000c00 */
[----:B------:R-:W-:Y:S06]  /*167f50*/  BAR.SYNC.DEFER_BLOCKING 0x0 ;  /* 0x0000000000007b1d */ /* 0x000fec0000010000 */
[----:B------:R-:W3:Y:S04]  /*167f60*/  LDL.LU R42, [R1+0x188] ;  /* 0x00018800012a7983 */ /* 0x000ee80000300800 */
[----:B------:R-:W3:Y:S04]  /*167f70*/  LDL.LU R43, [R1+0x18c] ;  /* 0x00018c00012b7983 */ /* 0x000ee80000300800 */
        /* <DEDUP_REMOVED lines=43> */
[----:B------:R3:W-:Y:S01]  /*168230*/  STS.128 [R2+0x200], R36 ;  /* 0x0002002402007388 */ /* 0x0007e20000000c00 */
[----:B-1----:R-:W-:-:S02]  /*168240*/  IMAD.MOV.U32 R40, RZ, RZ, R32 ;  /* 0x000000ffff287224 */ /* 0x002fc400078e0020 */
[----:B------:R-:W-:Y:S02]  /*168250*/  IMAD.MOV.U32 R41, RZ, RZ, R33 ;  /* 0x000000ffff297224 */ /* 0x000fe400078e0021 */
[----:B---3--:R-:W-:Y:S01]  /*168260*/  IMAD.MOV.U32 R36, RZ, RZ, R34 ;  /* 0x000000ffff247224 */ /* 0x008fe200078e0022 */
[----:B------:R-:W-:Y:S01]  /*168270*/  MOV R37, R35 ;  /* 0x0000002300257202 */ /* 0x000fe20000000f00 */
[----:B------:R-:W-:Y:S02]  /*168280*/  IMAD.MOV.U32 R38, RZ, RZ, R30 ;  /* 0x000000ffff267224 */ /* 0x000fe400078e001e */
[----:B------:R-:W-:-:S05]  /*168290*/  IMAD.MOV.U32 R39, RZ, RZ, R31 ;  /* 0x000000ffff277224 */ /* 0x000fca00078e001f */
[----:B------:R1:W-:Y:S04]  /*1682a0*/  STS.128 [R2+0x680], R36 ;  /* 0x0006802402007388 */ /* 0x0003e80000000c00 */
[----:B-1----:R-:W2:Y:S04]  /*1682b0*/  LDL.LU R36, [R1+0x2ad0] ;  /* 0x002ad00001247983 */ /* 0x002ea80000300800 */
        /* <DEDUP_REMOVED lines=9> */
[----:B------:R-:W2:Y:S04]  /*168350*/  LDL.LU R28, [R1+0x18b0] ;  /* 0x0018b000011c7983 */ /* 0x000ea80000300800 */
[----:B------:R-:W-:Y:S04]  /*168360*/  STS.128 [R2+0x600], R40 ;  /* 0x0006002802007388 */ /* 0x000fe80000000c00 */
[----:B------:R-:W2:Y:S04]  /*168370*/  LDL.LU R29, [R1+0x18b4] ;  /* 0x0018b400011d7983 */ /* 0x000ea80000300800 */
[----:B------:R-:W2:Y:S04]  /*168380*/  LDL.LU R30, [R1+0x18a0] ;  /* 0x0018a000011e7983 */ /* 0x000ea80000300800 */
[----:B------:R-:W2:Y:S04]  /*168390*/  LDL.LU R31, [R1+0x18a4] ;  /* 0x0018a400011f7983 */ /* 0x000ea80000300800 */
[----:B----4-:R-:W-:Y:S04]  /*1683a0*/  STS.128 [R2+0x280], R52 ;  /* 0x0002803402007388 */ /* 0x010fe80000000c00 */
[----:B------:R-:W-:Y:S04]  /*1683b0*/  STS.128 [R2+0x400], R48 ;  /* 0x0004003002007388 */ /* 0x000fe80000000c00 */
[----:B--2---:R-:W-:Y:S04]  /*1683c0*/  STS.128 [R2+0x480], R44 ;  /* 0x0004802c02007388 */ /* 0x004fe80000000c00 */
[----:B------:R-:W-:Y:S06]  /*1683d0*/  BAR.SYNC.DEFER_BLOCKING 0x0 ;  /* 0x0000000000007b1d */ /* 0x000fec0000010000 */
[----:B------:R-:W1:Y:S04]  /*1683e0*/  LDS.128 R44, [R0] ;  /* 0x00000000002c7984 */ /* 0x000e680000000c00 */
[----:B------:R-:W2:Y:S04]  /*1683f0*/  LDS.128 R40, [R0+0x800] ;  /* 0x0008000000287984 */ /* 0x000ea80000000c00 */
[----:B------:R-:W4:Y:S04]  /*168400*/  LDS.128 R48, [R212] ;  /* 0x00000000d4307984 */ /* 0x000f280000000c00 */
[----:B-1----:R-:W-:Y:S04]  /*168410*/  STL.64 [R1+0x190], R44 ;  /* 0x0001902c01007387 */ /* 0x002fe80000100a00 */
[----:B------:R-:W-:Y:S04]  /*168420*/  STL.64 [R1+0x198], R46 ;  /* 0x0001982e01007387 */ /* 0x000fe80000100a00 */
[----:B------:R-:W1:Y:S04]  /*168430*/  LDS.128 R44, [R212+0x800] ;  /* 0x00080000d42c7984 */ /* 0x000e680000000c00 */
[----:B--2---:R-:W-:Y:S04]  /*168440*/  STL.64 [R1+0x1500], R40 ;  /* 0x0015002801007387 */ /* 0x004fe80000100a00 */
[----:B------:R-:W-:Y:S04]  /*168450*/  STL.64 [R1+0x1508], R42 ;  /* 0x0015082a01007387 */ /* 0x000fe80000100a00 */
[----:B------:R-:W2:Y:S04]  /*168460*/  LDS.128 R40, [R3] ;  /* 0x0000000003287984 */ /* 0x000ea80000000c00 */
[----:B----4-:R-:W-:Y:S04]  /*168470*/  STL.64 [R1+0x860], R48 ;  /* 0x0008603001007387 */ /* 0x010fe80000100a00 */
[----:B------:R-:W-:Y:S04]  /*168480*/  STL.64 [R1+0x868], R50 ;  /* 0x0008683201007387 */ /* 0x000fe80000100a00 */
[----:B------:R-:W4:Y:S04]  /*168490*/  LDS.128 R48, [R3+0x800] ;  /* 0x0008000003307984 */ /* 0x000f280000000c00 */
[----:B-1----:R-:W-:Y:S04]  /*1684a0*/  STL.64 [R1+0x1b80], R44 ;  /* 0x001b802c01007387 */ /* 0x002fe80000100a00 */
[----:B------:R-:W-:Y:S04]  /*1684b0*/  STL.64 [R1+0x1b88], R46 ;  /* 0x001b882e01007387 */ /* 0x000fe80000100a00 */
[----:B------:R-:W1:Y:S04]  /*1684c0*/  LDS.128 R44, [R252] ;  /* 0x00000000fc2c7984 */ /* 0x000e680000000c00 */
[----:B--2---:R-:W-:Y:S04]  /*1684d0*/  STL.64 [R1+0xb00], R40 ;  /* 0x000b002801007387 */ /* 0x004fe80000100a00 */
[----:B------:R-:W-:Y:S04]  /*1684e0*/  STL.64 [R1+0xb08], R42 ;  /* 0x000b082a01007387 */ /* 0x000fe80000100a00 */
[----:B------:R-:W2:Y:S04]  /*1684f0*/  LDS.128 R40, [R252+0x800] ;  /* 0x00080000fc287984 */ /* 0x000ea80000000c00 */
[----:B------:R-:W-:Y:S06]  /*168500*/  BAR.SYNC.DEFER_BLOCKING 0x0 ;  /* 0x0000000000007b1d */ /* 0x000fec0000010000 */
[----:B----4-:R-:W-:Y:S04]  /*168510*/  STL.64 [R1+0x1bc0], R48 ;  /* 0x001bc03001007387 */ /* 0x010fe80000100a00 */
[----:B------:R-:W-:Y:S04]  /*168520*/  STL.64 [R1+0x1bc8], R50 ;  /* 0x001bc83201007387 */ /* 0x000fe80000100a00 */
[----:B-1----:R1:W-:Y:S04]  /*168530*/  STL.64 [R1+0xe50], R44 ;  /* 0x000e502c01007387 */ /* 0x0023e80000100a00 */
[----:B------:R4:W-:Y:S04]  /*168540*/  STL.64 [R1+0xe58], R46 ;  /* 0x000e582e01007387 */ /* 0x0009e80000100a00 */
[----:B--2---:R2:W-:Y:S04]  /*168550*/  STL.64 [R1+0x180], R40 ;  /* 0x0001802801007387 */ /* 0x0045e80000100a00 */
[----:B------:R2:W-:Y:S04]  /*168560*/  STL.64 [R1+0x188], R42 ;  /* 0x0001882a01007387 */ /* 0x0005e80000100a00 */
[----:B-1----:R-:W3:Y:S04]  /*168570*/  LDL.LU R44, [R1+0x18b8] ;  /* 0x0018b800012c7983 */ /* 0x002ee80000300800 */
[----:B------:R-:W3:Y:S04]  /*168580*/  LDL.LU R45, [R1+0x18bc] ;  /* 0x0018bc00012d7983 */ /* 0x000ee80000300800 */
[----:B----4-:R-:W3:Y:S04]  /*168590*/  LDL.LU R46, [R1+0x18a8] ;  /* 0x0018a800012e7983 */ /* 0x010ee80000300800 */
[----:B------:R-:W3:Y:S04]  /*1685a0*/  LDL.LU R47, [R1+0x18ac] ;  /* 0x0018ac00012f7983 */ /* 0x000ee80000300800 */
        /* <DEDUP_REMOVED lines=13> */
[----:B------:R-:W4:Y:S04]  /*168680*/  LDL.LU R35, [R1+0x14d4] ;  /* 0x0014d40001237983 */ /* 0x000f280000300800 */
[----:B------:R1:W-:Y:S04]  /*168690*/  STS.128 [R2+0x200], R28 ;  /* 0x0002001c02007388 */ /* 0x0003e80000000c00 */
        /* <DEDUP_REMOVED lines=8> */
[----:B----4-:R1:W-:Y:S04]  /*168720*/  STS.128 [R2+0x600], R32 ;  /* 0x0006002002007388 */ /* 0x0103e80000000c00 */
[----:B------:R-:W2:Y:S04]  /*168730*/  LDL.LU R39, [R1+0x27d4] ;  /* 0x0027d40001277983 */ /* 0x000ea80000300800 */
[----:B-1----:R-:W4:Y:S04]  /*168740*/  LDL.LU R32, [R1+0x27e8] ;  /* 0x0027e80001207983 */ /* 0x002f280000300800 */
[----:B------:R-:W4:Y:S04]  /*168750*/  LDL.LU R33, [R1+0x27ec] ;  /* 0x0027ec0001217983 */ /* 0x000f280000300800 */
[----:B------:R-:W4:Y:S04]  /*168760*/  LDL.LU R34, [R1+0x27d8] ;  /* 0x0027d80001227983 */ /* 0x000f280000300800 */
[----:B------:R-:W4:Y:S04]  /*168770*/  LDL.LU R35, [R1+0x27dc] ;  /* 0x0027dc0001237983 */ /* 0x000f280000300800 */
[----:B---3--:R-:W-:Y:S04]  /*168780*/  STS.128 [R2+0x280], R44 ;  /* 0x0002802c02007388 */ /* 0x008fe80000000c00 */
[----:B------:R-:W-:Y:S04]  /*168790*/  STS.128 [R2+0x400], R40 ;  /* 0x0004002802007388 */ /* 0x000fe80000000c00 */
[----:B------:R1:W-:Y:S04]  /*1687a0*/  STS.128 [R2+0x680], R28 ;  /* 0x0006801c02007388 */ /* 0x0003e80000000c00 */
[----:B------:R-:W-:Y:S06]  /*1687b0*/  BAR.SYNC.DEFER_BLOCKING 0x0 ;  /* 0x0000000000007b1d */ /* 0x000fec0000010000 */
[----:B-1----:R-:W4:Y:S04]  /*1687c0*/  LDL.LU R28, [R1+0x2680] ;  /* 0x00268000011c7983 */ /* 0x002f280000300800 */
        /* <DEDUP_REMOVED lines=127> */
[----:B---3--:R1:W-:Y:S04]  /*168fc0*/  STS.128 [R2+0x680], R28 ;  /* 0x0006801c02007388 */ /* 0x0083e80000000c00 */
[----:B------:R-:W-:Y:S04]  /*168fd0*/  STS.128 [R2+0x280], R44 ;  /* 0x0002802c02007388 */ /* 0x000fe80000000c00 */
[----:B------:R-:W-:Y:S04]  /*168fe0*/  STS.128 [R2+0x400], R40 ;  /* 0x0004002802007388 */ /* 0x000fe80000000c00 */
        /* <DEDUP_REMOVED lines=30> */
[----:B-1----:R-:W3:Y:S04]  /*1691d0*/  LDL.LU R40, [R1+0x1f48] ;  /* 0x001f480001287983 */ /* 0x002ee80000300800 */
        /* <DEDUP_REMOVED lines=13> */
[----:B------:R1:W-:Y:S02]  /*1692b0*/  STS.128 [R2+0x200], R28 ;  /* 0x0002001c02007388 */ /* 0x0003e40000000c00 */
[----:B-1----:R-:W-:Y:S01]  /*1692c0*/  IMAD.MOV.U32 R30, RZ, RZ, R20 ;  /* 0x000000ffff1e7224 */ /* 0x002fe200078e0014 */
[----:B------:R-:W-:Y:S01]  /*1692d0*/  MOV R31, R21 ;  /* 0x00000015001f7202 */ /* 0x000fe20000000f00 */
[----:B------:R-:W-:-:S02]  /*1692e0*/  IMAD.MOV.U32 R20, RZ, RZ, R26 ;  /* 0x000000ffff147224 */ /* 0x000fc400078e001a */
[----:B------:R-:W-:Y:S01]  /*1692f0*/  IMAD.MOV.U32 R21, RZ, RZ, R27 ;  /* 0x000000ffff157224 */ /* 0x000fe200078e001b */
[----:B------:R-:W-:-:S04]  /*169300*/  MOV R28, R24 ;  /* 0x00000018001c7202 */ /* 0x000fc80000000f00 */
[----:B------:R1:W-:Y:S01]  /*169310*/  STS.128 [R2+0x680], R20 ;  /* 0x0006801402007388 */ /* 0x0003e20000000c00 */
[----:B------:R-:W-:-:S03]  /*169320*/  IMAD.MOV.U32 R29, RZ, RZ, R25 ;  /* 0x000000ffff1d7224 */ /* 0x000fc600078e0019 */
        /* <DEDUP_REMOVED lines=8> */
[----:B------:R1:W-:Y:S04]  /*1693b0*/  STS.128 [R2+0x600], R28 ;  /* 0x0006001c02007388 */ /* 0x0003e80000000c00 */
[----:B-1----:R-:W4:Y:S04]  /*1693c0*/  LDL.LU R28, [R1+0x2ca0] ;  /* 0x002ca000011c7983 */ /* 0x002f280000300800 */
[----:B------:R-:W4:Y:S04]  /*1693d0*/  LDL.LU R29, [R1+0x2ca4] ;  /* 0x002ca400011d7983 */ /* 0x000f280000300800 */
[----:B------:R-:W4:Y:S04]  /*1693e0*/  LDL.LU R30, [R1+0x2c90] ;  /* 0x002c9000011e7983 */ /* 0x000f280000300800 */
[----:B------:R-:W4:Y:S04]  /*1693f0*/  LDL.LU R31, [R1+0x2c94] ;  /* 0x002c9400011f7983 */ /* 0x000f280000300800 */
[----:B---3--:R-:W-:Y:S04]  /*169400*/  STS.128 [R2+0x280], R40 ;  /* 0x0002802802007388 */ /* 0x008fe80000000c00 */
[----:B--2---:R-:W-:Y:S04]  /*169410*/  STS.128 [R2+0x400], R36 ;  /* 0x0004002402007388 */ /* 0x004fe80000000c00 */
[----:B----4-:R-:W-:Y:S04]  /*169420*/  STS.128 [R2+0x480], R32 ;  /* 0x0004802002007388 */ /* 0x010fe80000000c00 */
        /* <DEDUP_REMOVED lines=22> */
[----:B-1----:R-:W-:Y:S04]  /*169590*/  STL.64 [R1+0xe30], R36 ;  /* 0x000e302401007387 */ /* 0x002fe80000100a00 */
[----:B------:R-:W-:Y:S04]  /*1695a0*/  STL.64 [R1+0xe38], R38 ;  /* 0x000e382601007387 */ /* 0x000fe80000100a00 */
[----:B------:R1:W-:Y:S04]  /*1695b0*/  STS.128 [R2+0x80], R24 ;  /* 0x0000801802007388 */ /* 0x0003e80000000c00 */
[----:B--2---:R-:W-:Y:S04]  /*1695c0*/  STL.64 [R1+0x160], R32 ;  /* 0x0001602001007387 */ /* 0x004fe80000100a00 */
[----:B------:R-:W-:Y:S04]  /*1695d0*/  STL.64 [R1+0x168], R34 ;  /* 0x0001682201007387 */ /* 0x000fe80000100a00 */
[----:B------:R2:W-:Y:S04]  /*1695e0*/  STS.128 [R2], R20 ;  /* 0x0000001402007388 */ /* 0x0005e80000000c00 */
[----:B-1----:R-:W3:Y:S04]  /*1695f0*/  LDL.LU R24, [R1+0x2ca8] ;  /* 0x002ca80001187983 */ /* 0x002ee80000300800 */
[----:B------:R-:W3:Y:S04]  /*169600*/  LDL.LU R25, [R1+0x2cac] ;  /* 0x002cac0001197983 */ /* 0x000ee80000300800 */
[----:B------:R-:W3:Y:S04]  /*169610*/  LDL.LU R26, [R1+0x2c98] ;  /* 0x002c9800011a7983 */ /* 0x000ee80000300800 */
[----:B------:R-:W3:Y:S04]  /*169620*/  LDL.LU R27, [R1+0x2c9c] ;  /* 0x002c9c00011b7983 */ /* 0x000ee80000300800 */
[----:B--2---:R-:W2:Y:S04]  /*169630*/  LDL.LU R20, [R1+0x2c80] ;  /* 0x002c800001147983 */ /* 0x004ea80000300800 */
        /* <DEDUP_REMOVED lines=22> */
[----:B----4-:R-:W-:Y:S04]  /*1697a0*/  STS.128 [R2+0x480], R28 ;  /* 0x0004801c02007388 */ /* 0x010fe80000000c00 */
[----:B------:R-:W3:Y:S04]  /*1697b0*/  LDL.LU R40, [R1+0x27c8] ;  /* 0x0027c80001287983 */ /* 0x000ee80000300800 */
[----:B------:R-:W3:Y:S04]  /*1697c0*/  LDL.LU R41, [R1+0x27cc] ;  /* 0x0027cc0001297983 */ /* 0x000ee80000300800 */
[----:B------:R-:W-:Y:S04]  /*1697d0*/  STS.128 [R2+0x600], R32 ;  /* 0x0006002002007388 */ /* 0x000fe80000000c00 */
[----:B------:R-:W3:Y:S04]  /*1697e0*/  LDL.LU R42, [R1+0x27b8] ;  /* 0x0027b800012a7983 */ /* 0x000ee80000300800 */
[----:B------:R-:W3:Y:S04]  /*1697f0*/  LDL.LU R43, [R1+0x27bc] ;  /* 0x0027bc00012b7983 */ /* 0x000ee80000300800 */
[----:B------:R1:W-:Y:S04]  /*169800*/  STS.128 [R2+0x680], R36 ;  /* 0x0006802402007388 */ /* 0x0003e80000000c00 */
[----:B------:R-:W-:Y:S06]  /*169810*/  BAR.SYNC.DEFER_BLOCKING 0x0 ;  /* 0x0000000000007b1d */ /* 0x000fec0000010000 */
[----:B-1----:R-:W4:Y:S04]  /*169820*/  LDL.LU R36, [R1+0x2660] ;  /* 0x0026600001247983 */ /* 0x002f280000300800 */
[----:B------:R-:W4:Y:S04]  /*169830*/  LDL.LU R37, [R1+0x2664] ;  /* 0x0026640001257983 */ /* 0x000f280000300800 */
[----:B------:R-:W4:Y:S04]  /*169840*/  LDL.LU R38, [R1+0x2650] ;  /* 0x0026500001267983 */ /* 0x000f280000300800 */
[----:B------:R-:W1:Y:S04]  /*169850*/  LDS.128 R24, [R0] ;  /* 0x0000000000187984 */ /* 0x000e680000000c00 */
[----:B------:R-:W4:Y:S04]  /*169860*/  LDL.LU R39, [R1+0x2654] ;  /* 0x0026540001277983 */ /* 0x000f280000300800 */
[----:B------:R-:W-:Y:S04]  /*169870*/  LDS.128 R248, [R0+0x800] ;  /* 0x0008000000f87984 */ /* 0x000fe80000000c00 */
[----:B------:R-:W-:Y:S04]  /*169880*/  LDS.128 R244, [R212] ;  /* 0x00000000d4f47984 */ /* 0x000fe80000000c00 */
[----:B------:R-:W-:Y:S04]  /*169890*/  LDS.128 R240, [R212+0x800] ;  /* 0x00080000d4f07984 */ /* 0x000fe80000000c00 */
[----:B------:R-:W-:Y:S04]  /*1698a0*/  LDS.128 R236, [R3] ;  /* 0x0000000003ec7984 */ /* 0x000fe80000000c00 */
[----:B------:R-:W-:Y:S04]  /*1698b0*/  LDS.128 R28, [R3+0x800] ;  /* 0x00080000031c7984 */ /* 0x000fe80000000c00 */
[----:B------:R-:W-:Y:S04]  /*1698c0*/  LDS.128 R32, [R252] ;  /* 0x00000000fc207984 */ /* 0x000fe80000000c00 */
[----:B-1----:R-:W-:Y:S04]  /*1698d0*/  STL.64 [R1], R24 ;  /* 0x0000001801007387 */ /* 0x002fe80000100a00 */
[----:B------:R-:W-:Y:S04]  /*1698e0*/  STL.64 [R1+0x8], R26 ;  /* 0x0000081a01007387 */ /* 0x000fe80000100a00 */
[----:B------:R-:W-:Y:S04]  /*1698f0*/  LDS.128 R24, [R252+0x800] ;  /* 0x00080000fc187984 */ /* 0x000fe80000000c00 */
[----:B------:R-:W-:Y:S06]  /*169900*/  BAR.SYNC.DEFER_BLOCKING 0x0 ;  /* 0x0000000000007b1d */ /* 0x000fec0000010000 */
        /* <DEDUP_REMOVED lines=13> */
[----:B---3--:R-:W-:Y:S04]  /*1699e0*/  STS.128 [R2+0x80], R40 ;  /* 0x0000802802007388 */ /* 0x008fe80000000c00 */
[----:B----4-:R1:W-:Y:S04]  /*1699f0*/  STS.128 [R2+0x200], R36 ;  /* 0x0002002402007388 */ /* 0x0103e80000000c00 */
        /* <DEDUP_REMOVED lines=13> */
[----:B------:R-:W-:Y:S04]  /*169ad0*/  STS.128 [R2+0x280], R48 ;  /* 0x0002803002007388 */ /* 0x000fe80000000c00 */
[----:B------:R-:W-:Y:S04]  /*169ae0*/  STS.128 [R2+0x400], R44 ;  /* 0x0004002c02007388 */ /* 0x000fe80000000c00 */
[----:B------:R-:W2:Y:S04]  /*169af0*/  LDL.LU R68, [R1+0x2348] ;  /* 0x0023480001447983 */ /* 0x000ea80000300800 */
[----:B------:R-:W2:Y:S04]  /*169b00*/  LDL.LU R69, [R1+0x234c] ;  /* 0x00234c0001457983 */ /* 0x000ea80000300800 */
[----:B------:R-:W2:Y:S04]  /*169b10*/  LDL.LU R70, [R1+0xc18] ;  /* 0x000c180001467983 */ /* 0x000ea80000300800 */
[----:B------:R-:W2:Y:S04]  /*169b20*/  LDL.LU R71, [R1+0xc1c] ;  /* 0x000c1c0001477983 */ /* 0x000ea80000300800 */
[----:B------:R-:W2:Y:S04]  /*169b30*/  LDL.LU R72, [R1+0xa70] ;  /* 0x000a700001487983 */ /* 0x000ea80000300800 */
[----:B------:R-:W2:Y:S04]  /*169b40*/  LDL.LU R73, [R1+0xa74] ;  /* 0x000a740001497983 */ /* 0x000ea80000300800 */
[----:B------:R-:W2:Y:S04]  /*169b50*/  LDL.LU R74, [R1+0xa50] ;  /* 0x000a5000014a7983 */ /* 0x000ea80000300800 */
[----:B---3--:R-:W-:Y:S04]  /*169b60*/  STS.128 [R2+0x600], R36 ;  /* 0x0006002402007388 */ /* 0x008fe80000000c00 */
[----:B------:R-:W3:Y:S04]  /*169b70*/  LDL.LU R75, [R1+0xa54] ;  /* 0x000a5400014b7983 */ /* 0x000ee80000300800 */
[----:B------:R-:W3:Y:S04]  /*169b80*/  LDL.LU R80, [R1+0xa78] ;  /* 0x000a780001507983 */ /* 0x000ee80000300800 */
[----:B------:R-:W3:Y:S04]  /*169b90*/  LDL.LU R81, [R1+0xa7c] ;  /* 0x000a7c0001517983 */ /* 0x000ee80000300800 */
[----:B----4-:R-:W-:Y:S04]  /*169ba0*/  STS.128 [R2+0x680], R40 ;  /* 0x0006802802007388 */ /* 0x010fe80000000c00 */
[----:B------:R-:W-:Y:S06]  /*169bb0*/  BAR.SYNC.DEFER_BLOCKING 0x0 ;  /* 0x0000000000007b1d */ /* 0x000fec0000010000 */
[----:B------:R-:W4:Y:S04]  /*169bc0*/  LDL.LU R82, [R1+0xa58] ;  /* 0x000a580001527983 */ /* 0x000f280000300800 */
[----:B------:R-:W4:Y:S04]  /*169bd0*/  LDL.LU R83, [R1+0xa5c] ;  /* 0x000a5c0001537983 */ /* 0x000f280000300800 */
[----:B------:R-:W4:Y:S04]  /*169be0*/  LDL.LU R76, [R1+0x2210] ;  /* 0x00221000014c7983 */ /* 0x000f280000300800 */
[----:B------:R-:W4:Y:S04]  /*169bf0*/  LDL.LU R77, [R1+0x2214] ;  /* 0x00221400014d7983 */ /* 0x000f280000300800 */
[----:B------:R-:W4:Y:S04]  /*169c00*/  LDL.LU R78, [R1+0x800] ;  /* 0x00080000014e7983 */ /* 0x000f280000300800 */
[----:B------:R-:W1:Y:S04]  /*169c10*/  LDS.128 R64, [R0] ;  /* 0x0000000000407984 */ /* 0x000e680000000c00 */
[----:B------:R-:W-:Y:S04]  /*169c20*/  LDS.128 R48, [R0+0x800] ;  /* 0x0008000000307984 */ /* 0x000fe80000000c00 */
[----:B------:R-:W-:Y:S04]  /*169c30*/  LDS.128 R60, [R212] ;  /* 0x00000000d43c7984 */ /* 0x000fe80000000c00 */
[----:B------:R-:W-:Y:S04]  /*169c40*/  LDS.128 R44, [R212+0x800] ;  /* 0x00080000d42c7984 */ /* 0x000fe80000000c00 */
[----:B------:R-:W-:Y:S04]  /*169c50*/  LDS.128 R56, [R3] ;  /* 0x0000000003387984 */ /* 0x000fe80000000c00 */
[----:B------:R-:W-:Y:S04]  /*169c60*/  LDS.128 R40, [R3+0x800] ;  /* 0x0008000003287984 */ /* 0x000fe80000000c00 */
[----:B------:R-:W-:Y:S04]  /*169c70*/  LDS.128 R52, [R252] ;  /* 0x00000000fc347984 */ /* 0x000fe80000000c00 */
[----:B------:R-:W-:Y:S04]  /*169c80*/  LDS.128 R36, [R252+0x800] ;  /* 0x00080000fc247984 */ /* 0x000fe80000000c00 */
[----:B------:R-:W-:Y:S06]  /*169c90*/  BAR.SYNC.DEFER_BLOCKING 0x0 ;  /* 0x0000000000007b1d */ /* 0x000fec0000010000 */
[----:B------:R-:W4:Y:S04]  /*169ca0*/  LDL.LU R79, [R1+0x804] ;  /* 0x00080400014f7983 */ /* 0x000f280000300800 */
[----:B--2---:R2:W-:Y:S04]  /*169cb0*/  STS.128 [R2], R20 ;  /* 0x0000001402007388 */ /* 0x0045e80000000c00 */
[----:B--2---:R-:W2:Y:S04]  /*169cc0*/  LDL.LU R20, [R1+0x2218] ;  /* 0x0022180001147983 */ /* 0x004ea80000300800 */
[----:B------:R-:W2:Y:S04]  /*169cd0*/  LDL.LU R21, [R1+0x221c] ;  /* 0x00221c0001157983 */ /* 0x000ea80000300800 */
[----:B------:R-:W2:Y:S04]  /*169ce0*/  LDL.LU R22, [R1+0x808] ;  /* 0x0008080001167983 */ /* 0x000ea80000300800 */
[----:B------:R-:W2:Y:S04]  /*169cf0*/  LDL.LU R23, [R1+0x80c] ;  /* 0x00080c0001177983 */ /* 0x000ea80000300800 */
[----:B------:R1:W-:Y:S04]  /*169d00*/  STS.128 [R2+0x80], R68 ;  /* 0x0000804402007388 */ /* 0x0003e80000000c00 */
[----:B---3--:R3:W-:Y:S04]  /*169d10*/  STS.128 [R2+0x200], R72 ;  /* 0x0002004802007388 */ /* 0x0087e80000000c00 */
[----:B-1----:R-:W4:Y:S04]  /*169d20*/  LDL.LU R68, [R1+0x2140] ;  /* 0x0021400001447983 */ /* 0x002f280000300800 */
[----:B------:R-:W4:Y:S04]  /*169d30*/  LDL.LU R69, [R1+0x2144] ;  /* 0x0021440001457983 */ /* 0x000f280000300800 */
[----:B------:R-:W4:Y:S04]  /*169d40*/  LDL.LU R70, [R1+0x2130] ;  /* 0x0021300001467983 */ /* 0x000f280000300800 */
[----:B------:R-:W4:Y:S04]  /*169d50*/  LDL.LU R71, [R1+0x2134] ;  /* 0x0021340001477983 */ /* 0x000f280000300800 */
[----:B---3--:R-:W3:Y:S04]  /*169d60*/  LDL.LU R72, [R1+0x2148] ;  /* 0x0021480001487983 */ /* 0x008ee80000300800 */
        /* <DEDUP_REMOVED lines=16> */
[----:B----4-:R-:W-:Y:S04]  /*169e70*/  STS.128 [R2+0x280], R80 ;  /* 0x0002805002007388 */ /* 0x010fe80000000c00 */
[----:B------:R-:W-:Y:S04]  /*169e80*/  STS.128 [R2+0x400], R76 ;  /* 0x0004004c02007388 */ /* 0x000fe80000000c00 */
[----:B------:R-:W-:Y:S04]  /*169e90*/  STS.128 [R2+0x600], R68 ;  /* 0x0006004402007388 */ /* 0x000fe80000000c00 */
[----:B---3--:R-:W-:Y:S04]  /*169ea0*/  STS.128 [R2+0x680], R72 ;  /* 0x0006804802007388 */ /* 0x008fe80000000c00 */
[----:B------:R-:W-:Y:S06]  /*169eb0*/  BAR.SYNC.DEFER_BLOCKING 0x0 ;  /* 0x0000000000007b1d */ /* 0x000fec0000010000 */
        /* <DEDUP_REMOVED lines=8> */
[----:B------:R-:W-:Y:S01]  /*169f40*/  BAR.SYNC.DEFER_BLOCKING 0x0 ;  /* 0x0000000000007b1d */ /* 0x000fe20000010000 */
        /* <DEDUP_REMOVED lines=8> */
[----:B--2---:R-:W-:Y:S04]  /*169fd0*/  STS.128 [R2], R20 ;  /* 0x0000001402007388 */ /* 0x004fe80000000c00 */
[----:B------:R2:W-:Y:S04]  /*169fe0*/  STS.128 [R2+0x80], R100 ;  /* 0x0000806402007388 */ /* 0x0005e80000000c00 */
[----:B--2---:R-:W2:Y:S04]  /*169ff0*/  LDL.LU R100, [R1+0x1f28] ;  /* 0x001f280001647983 */ /* 0x004ea80000300800 */
[----:B------:R-:W2:Y:S04]  /*16a000*/  LDL.LU R101, [R1+0x1f2c] ;  /* 0x001f2c0001657983 */ /* 0x000ea80000300800 */
[----:B------:R-:W2:Y:S04]  /*16a010*/  LDL.LU R102, [R1+0x1f18] ;  /* 0x001f180001667983 */ /* 0x000ea80000300800 */
[----:B------:R-:W2:Y:S04]  /*16a020*/  LDL.LU R103, [R1+0x1f1c] ;  /* 0x001f1c0001677983 */ /* 0x000ea80000300800 */
[----:B------:R-:W3:Y:S04]  /*16a030*/  LDL.LU R20, [R1+0x1e10] ;  /* 0x001e100001147983 */ /* 0x000ee80000300800 */
[----:B------:R-:W3:Y:S04]  /*16a040*/  LDL.LU R21, [R1+0x1e14] ;  /* 0x001e140001157983 */ /* 0x000ee80000300800 */
[----:B------:R-:W3:Y:S04]  /*16a050*/  LDL.LU R22, [R1+0x1e20] ;  /* 0x001e200001167983 */ /* 0x000ee80000300800 */
[----:B------:R4:W-:Y:S04]  /*16a060*/  STS.128 [R2+0x200], R104 ;  /* 0x0002006802007388 */ /* 0x0009e80000000c00 */
        /* <DEDUP_REMOVED lines=12> */
[----:B------:R-:W-:Y:S04]  /*16a130*/  STS.128 [R2+0x600], R108 ;  /* 0x0006006c02007388 */ /* 0x000fe80000000c00 */
[----:B------:R-:W-:Y:S04]  /*16a140*/  STS.128 [R2+0x680], R16 ;  /* 0x0006801002007388 */ /* 0x000fe80000000c00 */
        /* <DEDUP_REMOVED lines=13> */
[----:B--2---:R-:W-:Y:S04]  /*16a220*/  STS.128 [R2+0x280], R100 ;  /* 0x0002806402007388 */ /* 0x004fe80000000c00 */
[----:B---3--:R-:W-:Y:S04]  /*16a230*/  STS.128 [R2+0x400], R20 ;  /* 0x0004001402007388 */ /* 0x008fe80000000c00 */
[----:B----4-:R-:W-:Y:S04]  /*16a240*/  STS.128 [R2+0x480], R104 ;  /* 0x0004806802007388 */ /* 0x010fe80000000c00 */
[----:B------:R-:W-:Y:S06]  /*16a250*/  BAR.SYNC.DEFER_BLOCKING 0x0 ;  /* 0x0000000000007b1d */ /* 0x000fec0000010000 */
[----:B------:R-:W2:Y:S04]  /*16a260*/  LDS.128 R120, [R0] ;  /* 0x0000000000787984 */ /* 0x000ea80000000c00 */
[----:B------:R-:W-:Y:S04]  /*16a270*/  LDS.128 R104, [R0+0x800] ;  /* 0x0008000000687984 */ /* 0x000fe80000000c00 */
[----:B------:R-:W3:Y:S04]  /*16a280*/  LDS.128 R116, [R212] ;  /* 0x00000000d4747984 */ /* 0x000ee80000000c00 */
[----:B------:R-:W-:Y:S04]  /*16a290*/  LDS.128 R100, [R212+0x800] ;  /* 0x00080000d4647984 */ /* 0x000fe80000000c00 */
[----:B------:R-:W4:Y:S04]  /*16a2a0*/  LDS.128 R112, [R3] ;  /* 0x0000000003707984 */ /* 0x000f280000000c00 */
[----:B------:R-:W-:Y:S04]  /*16a2b0*/  LDS.128 R20, [R3+0x800] ;  /* 0x0008000003147984 */ /* 0x000fe80000000c00 */
[----:B------:R-:W1:Y:S04]  /*16a2c0*/  LDS.128 R108, [R252] ;  /* 0x00000000fc6c7984 */ /* 0x000e680000000c00 */
[----:B------:R-:W1:Y:S04]  /*16a2d0*/  LDS.128 R16, [R252+0x800] ;  /* 0x00080000fc107984 */ /* 0x000e680000000c00 */
[----:B------:R-:W-:Y:S06]  /*16a2e0*/  BAR.SYNC.DEFER_BLOCKING 0x0 ;  /* 0x0000000000007b1d */ /* 0x000fec0000010000 */
[----:B------:R1:W-:Y:S04]  /*16a2f0*/  STS.128 [R2], R12 ;  /* 0x0000000c02007388 */ /* 0x0003e80000000c00 */
[----:B-1----:R-:W2:Y:S04]  /*16a300*/  LDL.LU R12, [R1+0x1498] ;  /* 0x00149800010c7983 */ /* 0x002ea80000300800 */
[----:B------:R-:W2:Y:S04]  /*16a310*/  LDL.LU R13, [R1+0x149c] ;  /* 0x00149c00010d7983 */ /* 0x000ea80000300800 */
[----:B------:R-:W2:Y:S04]  /*16a320*/  LDL.LU R14, [R1+0x518] ;  /* 0x00051800010e7983 */ /* 0x000ea80000300800 */
[----:B------:R-:W2:Y:S04]  /*16a330*/  LDL.LU R15, [R1+0x51c] ;  /* 0x00051c00010f7983 */ /* 0x000ea80000300800 */
[----:B------:R1:W-:Y:S04]  /*16a340*/  STS.128 [R2+0x80], R124 ;  /* 0x0000807c02007388 */ /* 0x0003e80000000c00 */
[----:B------:R3:W-:Y:S04]  /*16a350*/  STS.128 [R2+0x200], R128 ;  /* 0x0002008002007388 */ /* 0x0007e80000000c00 */
        /* <DEDUP_REMOVED lines=16> */
[----:B------:R-:W-:Y:S04]  /*16a460*/  STS.128 [R2+0x280], R136 ;  /* 0x0002808802007388 */ /* 0x000fe80000000c00 */
[----:B------:R-:W-:Y:S04]  /*16a470*/  STS.128 [R2+0x400], R132 ;  /* 0x0004008402007388 */ /* 0x000fe80000000c00 */
[----:B----4-:R-:W-:Y:S04]  /*16a480*/  STS.128 [R2+0x600], R124 ;  /* 0x0006007c02007388 */ /* 0x010fe80000000c00 */
[----:B---3--:R-:W-:Y:S04]  /*16a490*/  STS.128 [R2+0x680], R128 ;  /* 0x0006808002007388 */ /* 0x008fe80000000c00 */
[----:B------:R-:W3:Y:S04]  /*16a4a0*/  LDL.LU R159, [R1+0x5dc] ;  /* 0x0005dc00019f7983 */ /* 0x000ee80000300800 */
[----:B------:R-:W4:Y:S04]  /*16a4b0*/  LDL.LU R160, [R1+0x2640] ;  /* 0x0026400001a07983 */ /* 0x000f280000300800 */
        /* <DEDUP_REMOVED lines=21> */
[----:B--2---:R2:W-:Y:S04]  /*16a610*/  STS.128 [R2], R12 ;  /* 0x0000000c02007388 */ /* 0x0045e80000000c00 */
[----:B--2---:R-:W2:Y:S04]  /*16a620*/  LDL.LU R12, [R1+0x24d8] ;  /* 0x0024d800010c7983 */ /* 0x004ea80000300800 */
[----:B------:R-:W2:Y:S04]  /*16a630*/  LDL.LU R13, [R1+0x24dc] ;  /* 0x0024dc00010d7983 */ /* 0x000ea80000300800 */
[----:B------:R-:W2:Y:S04]  /*16a640*/  LDL.LU R14, [R1+0x728] ;  /* 0x00072800010e7983 */ /* 0x000ea80000300800 */
[----:B------:R-:W2:Y:S04]  /*16a650*/  LDL.LU R15, [R1+0x72c] ;  /* 0x00072c00010f7983 */ /* 0x000ea80000300800 */
[----:B---3--:R3:W-:Y:S04]  /*16a660*/  STS.128 [R2+0x80], R156 ;  /* 0x0000809c02007388 */ /* 0x0087e80000000c00 */
[----:B---3--:R-:W3:Y:S04]  /*16a670*/  LDL.LU R156, [R1+0xdf0] ;  /* 0x000df000019c7983 */ /* 0x008ee80000300800 */
[----:B------:R-:W3:Y:S04]  /*16a680*/  LDL.LU R157, [R1+0xdf4] ;  /* 0x000df400019d7983 */ /* 0x000ee80000300800 */
[----:B------:R-:W3:Y:S04]  /*16a690*/  LDL.LU R158, [R1+0xa10] ;  /* 0x000a1000019e7983 */ /* 0x000ee80000300800 */
[----:B----4-:R4:W-:Y:S04]  /*16a6a0*/  STS.128 [R2+0x200], R160 ;  /* 0x000200a002007388 */ /* 0x0109e80000000c00 */
[----:B------:R-:W3:Y:S04]  /*16a6b0*/  LDL.LU R159, [R1+0xa14] ;  /* 0x000a1400019f7983 */ /* 0x000ee80000300800 */
[----:B----4-:R-:W4:Y:S04]  /*16a6c0*/  LDL.LU R160, [R1+0xdf8] ;  /* 0x000df80001a07983 */ /* 0x010f280000300800 */
[----:B------:R-:W4:Y:S04]  /*16a6d0*/  LDL.LU R161, [R1+0xdfc] ;  /* 0x000dfc0001a17983 */ /* 0x000f280000300800 */
[----:B------:R-:W4:Y:S04]  /*16a6e0*/  LDL.LU R162, [R1+0xa18] ;  /* 0x000a180001a27983 */ /* 0x000f280000300800 */
[----:B------:R-:W4:Y:S04]  /*16a6f0*/  LDL.LU R163, [R1+0xa1c] ;  /* 0x000a1c0001a37983 */ /* 0x000f280000300800 */
[----:B--2---:R2:W-:Y:S04]  /*16a700*/  STS.128 [R2+0x480], R12 ;  /* 0x0004800c02007388 */ /* 0x0045e80000000c00 */
        /* <DEDUP_REMOVED lines=14> */
[----:B---3--:R-:W-:Y:S04]  /*16a7f0*/  STS.128 [R2+0x600], R156 ;  /* 0x0006009c02007388 */ /* 0x008fe80000000c00 */
[----:B----4-:R-:W-:Y:S04]  /*16a800*/  STS.128 [R2+0x680], R160 ;  /* 0x000680a002007388 */ /* 0x010fe80000000c00 */
[----:B------:R-:W-:Y:S06]  /*16a810*/  BAR.SYNC.DEFER_BLOCKING 0x0 ;  /* 0x0000000000007b1d */ /* 0x000fec0000010000 */
[----:B------:R-:W3:Y:S04]  /*16a820*/  LDL.LU R200, [R1+0xa48] ;  /* 0x000a480001c87983 */ /* 0x000ee80000300800 */
[----:B------:R-:W3:Y:S04]  /*16a830*/  LDL.LU R201, [R1+0xa4c] ;  /* 0x000a4c0001c97983 */ /* 0x000ee80000300800 */
[----:B------:R-:W3:Y:S04]  /*16a840*/  LDL.LU R202, [R1+0x898] ;  /* 0x0008980001ca7983 */ /* 0x000ee80000300800 */
[----:B------:R-:W3:Y:S04]  /*16a850*/  LDL.LU R203, [R1+0x89c] ;  /* 0x00089c0001cb7983 */ /* 0x000ee80000300800 */
        /* <DEDUP_REMOVED lines=13> */
[----:B--2---:R2:W-:Y:S04]  /*16a930*/  STS.128 [R2], R12 ;  /* 0x0000000c02007388 */ /* 0x0045e80000000c00 */
[----:B--2---:R-:W2:Y:S04]  /*16a940*/  LDL.LU R12, [R1+0x7f8] ;  /* 0x0007f800010c7983 */ /* 0x004ea80000300800 */
[----:B------:R-:W2:Y:S04]  /*16a950*/  LDL.LU R13, [R1+0x7fc] ;  /* 0x0007fc00010d7983 */ /* 0x000ea80000300800 */
[----:B------:R-:W2:Y:S04]  /*16a960*/  LDL.LU R14, [R1+0x6f8] ;  /* 0x0006f800010e7983 */ /* 0x000ea80000300800 */
[----:B------:R1:W-:Y:S04]  /*16a970*/  STS.128 [R2+0x80], R188 ;  /* 0x000080bc02007388 */ /* 0x0003e80000000c00 */
[----:B------:R-:W2:Y:S04]  /*16a980*/  LDL.LU R15, [R1+0x6fc] ;  /* 0x0006fc00010f7983 */ /* 0x000ea80000300800 */
[----:B------:R1:W-:Y:S04]  /*16a990*/  STS.128 [R2+0x200], R192 ;  /* 0x000200c002007388 */ /* 0x0003e80000000c00 */
        /* <DEDUP_REMOVED lines=8> */
[----:B----4-:R-:W-:Y:S04]  /*16aa20*/  STS.128 [R2+0x400], R196 ;  /* 0x000400c402007388 */ /* 0x010fe80000000c00 */
[----:B--2---:R1:W-:Y:S04]  /*16aa30*/  STS.128 [R2+0x480], R12 ;  /* 0x0004800c02007388 */ /* 0x0043e80000000c00 */
[----:B-1----:R-:W2:Y:S04]  /*16aa40*/  LDL.LU R12, [R1+0x130] ;  /* 0x00013000010c7983 */ /* 0x002ea80000300800 */
[----:B------:R-:W2:Y:S04]  /*16aa50*/  LDL.LU R13, [R1+0x134] ;  /* 0x00013400010d7983 */ /* 0x000ea80000300800 */
[----:B------:R-:W2:Y:S04]  /*16aa60*/  LDL.LU R14, [R1+0x50] ;  /* 0x00005000010e7983 */ /* 0x000ea80000300800 */
[----:B------:R-:W2:Y:S04]  /*16aa70*/  LDL.LU R15, [R1+0x54] ;  /* 0x00005400010f7983 */ /* 0x000ea80000300800 */
[----:B---3--:R1:W-:Y:S04]  /*16aa80*/  STS.128 [R2+0x600], R188 ;  /* 0x000600bc02007388 */ /* 0x0083e80000000c00 */
[----:B------:R3:W-:Y:S01]  /*16aa90*/  STS.128 [R2+0x680], R192 ;  /* 0x000680c002007388 */ /* 0x0007e20000000c00 */
[----:B-1----:R-:W-:Y:S01]  /*16aaa0*/  IMAD.MOV.U32 R190, RZ, RZ, R228 ;  /* 0x000000ffffbe7224 */ /* 0x002fe200078e00e4 */
[----:B------:R-:W-:-:S02]  /*16aab0*/  MOV R191, R229 ;  /* 0x000000e500bf7202 */ /* 0x000fc40000000f00 */
[----:B---3--:R-:W3:Y:S04]  /*16aac0*/  LDL.LU R192, [R1+0x138] ;  /* 0x0001380001c07983 */ /* 0x008ee80000300800 */
[----:B------:R-:W3:Y:S04]  /*16aad0*/  LDL.LU R193, [R1+0x13c] ;  /* 0x00013c0001c17983 */ /* 0x000ee80000300800 */
[----:B------:R-:W3:Y:S04]  /*16aae0*/  LDL.LU R194, [R1+0x58] ;  /* 0x0000580001c27983 */ /* 0x000ee80000300800 */
[----:B------:R-:W3:Y:S04]  /*16aaf0*/  LDL.LU R195, [R1+0x5c] ;  /* 0x00005c0001c37983 */ /* 0x000ee80000300800 */
        /* <DEDUP_REMOVED lines=8> */
[----:B------:R-:W-:Y:S04]  /*16ab80*/  STS.128 [R2+0x280], R200 ;  /* 0x000280c802007388 */ /* 0x000fe80000000c00 */
[----:B------:R-:W-:Y:S06]  /*16ab90*/  BAR.SYNC.DEFER_BLOCKING 0x0 ;  /* 0x0000000000007b1d */ /* 0x000fec0000010000 */
[----:B------:R-:W-:Y:S04]  /*16aba0*/  LDS.128 R208, [R212] ;  /* 0x00000000d4d07984 */ /* 0x000fe80000000c00 */
[----:B------:R-:W1:Y:S04]  /*16abb0*/  LDS.128 R200, [R0] ;  /* 0x0000000000c87984 */ /* 0x000e680000000c00 */
[----:B------:R-:W-:Y:S04]  /*16abc0*/  LDS.128 R204, [R0+0x800] ;  /* 0x0008000000cc7984 */ /* 0x000fe80000000c00 */
[----:B------:R-:W-:Y:S04]  /*16abd0*/  LDS.128 R212, [R212+0x800] ;  /* 0x00080000d4d47984 */ /* 0x000fe80000000c00 */
[----:B------:R-:W-:Y:S04]  /*16abe0*/  LDS.128 R216, [R3] ;  /* 0x0000000003d87984 */ /* 0x000fe80000000c00 */
[----:B------:R-:W-:Y:S04]  /*16abf0*/  LDS.128 R220, [R3+0x800] ;  /* 0x0008000003dc7984 */ /* 0x000fe80000000c00 */
[----:B------:R-:W-:Y:S04]  /*16ac00*/  LDS.128 R224, [R252] ;  /* 0x00000000fce07984 */ /* 0x000fe80000000c00 */
[----:B------:R-:W-:Y:S04]  /*16ac10*/  LDS.128 R232, [R252+0x800] ;  /* 0x00080000fce87984 */ /* 0x000fe80000000c00 */
[----:B------:R-:W-:Y:S06]  /*16ac20*/  BAR.SYNC.DEFER_BLOCKING 0x0 ;  /* 0x0000000000007b1d */ /* 0x000fec0000010000 */
[----:B--2---:R-:W-:Y:S04]  /*16ac30*/  STS.128 [R2], R12 ;  /* 0x0000000c02007388 */ /* 0x004fe80000000c00 */
[----:B----4-:R2:W-:Y:S04]  /*16ac40*/  STS.128 [R2+0x200], R188 ;  /* 0x000200bc02007388 */ /* 0x0105e80000000c00 */
[----:B--2---:R-:W2:Y:S04]  /*16ac50*/  LDL.LU R189, [R1+0x3718] ;  /* 0x0037180001bd7983 */ /* 0x004ea80000300800 */
[----:B------:R-:W4:Y:S04]  /*16ac60*/  LDL.LU R12, [R1+0x1e48] ;  /* 0x001e4800010c7983 */ /* 0x000f280000300800 */
[----:B---3--:R3:W-:Y:S04]  /*16ac70*/  STS.128 [R2+0x400], R196 ;  /* 0x000400c402007388 */ /* 0x0087e80000000c00 */
[----:B------:R-:W4:Y:S04]  /*16ac80*/  LDL.LU R13, [R1+0x1e4c] ;  /* 0x001e4c00010d7983 */ /* 0x000f280000300800 */
[----:B---3--:R-:W3:Y:S04]  /*16ac90*/  LDL.LU R197, [R1+0x3714] ;  /* 0x0037140001c57983 */ /* 0x008ee80000300800 */
[----:B------:R-:W4:Y:S04]  /*16aca0*/  LDL.LU R14, [R1+0x1e38] ;  /* 0x001e3800010e7983 */ /* 0x000f280000300800 */
[----:B------:R-:W4:Y:S04]  /*16acb0*/  LDL.LU R15, [R1+0x1e3c] ;  /* 0x001e3c00010f7983 */ /* 0x000f280000300800 */
[----:B------:R-:W2:Y:S04]  /*16acc0*/  LDL.LU R199, [R1+0xd0] ;  /* 0x0000d00001c77983 */ /* 0x000ea80000300800 */
[----:B------:R-:W2:Y:S04]  /*16acd0*/  LDL.LU R196, [R1+0x371c] ;  /* 0x00371c0001c47983 */ /* 0x000ea80000300800 */
[----:B------:R-:W2:Y:S04]  /*16ace0*/  LDL.LU R191, [R1+0x3724] ;  /* 0x0037240001bf7983 */ /* 0x000ea80000300800 */
[----:B------:R-:W2:Y:S04]  /*16acf0*/  LDL.LU R190, [R1+0x3720] ;  /* 0x0037200001be7983 */ /* 0x000ea80000300800 */
[----:B------:R-:W-:Y:S04]  /*16ad00*/  STS.128 [R2+0x280], R228 ;  /* 0x000280e402007388 */ /* 0x000fe80000000c00 */
[----:B------:R-:W-:Y:S04]  /*16ad10*/  STS.128 [R2+0x80], R192 ;  /* 0x000080c002007388 */ /* 0x000fe80000000c00 */
[----:B----4-:R4:W-:Y:S04]  /*16ad20*/  STS.128 [R2+0x480], R12 ;  /* 0x0004800c02007388 */ /* 0x0109e80000000c00 */
[----:B----4-:R-:W4:Y:S04]  /*16ad30*/  LDL.LU R15, [R1+0x120] ;  /* 0x00012000010f7983 */ /* 0x010f280000300800 */
        /* <DEDUP_REMOVED lines=8> */
[----:B---3--:R-:W-:Y:S01]  /*16adc0*/  ISETP.GE.AND P6, PT, R197, c[0x0][0x178], PT ;  /* 0x00005e00c5007a0c */ /* 0x008fe20003fc6270 */
[----:B------:R-:W-:Y:S01]  /*16add0*/  IMAD.MOV.U32 R193, RZ, RZ, R9 ;  /* 0x000000ffffc17224 */ /* 0x000fe200078e0009 */
[----:B--2---:R-:W-:Y:S01]  /*16ade0*/  ISETP.GE.AND P2, PT, R189, c[0x0][0x17c], PT ;  /* 0x00005f00bd007a0c */ /* 0x004fe20003f46270 */
[----:B------:R-:W-:Y:S01]  /*16adf0*/  IMAD.MOV.U32 R4, RZ, RZ, R10 ;  /* 0x000000ffff047224 */ /* 0x000fe200078e000a */
[----:B------:R-:W2:Y:S01]  /*16ae00*/  LDL.LU R229, [R1+0xd4] ;  /* 0x0000d40001e57983 */ /* 0x000ea20000300800 */
[----:B------:R-:W-:-:S02]  /*16ae10*/  IMAD R3, R197, c[0x0][0x194], RZ ;  /* 0x00006500c5037a24 */ /* 0x000fc400078e02ff */
[----:B------:R-:W-:Y:S01]  /*16ae20*/  IMAD.MOV.U32 R9, RZ, RZ, c[0x0][0x194] ;  /* 0x00006500ff097624 */ /* 0x000fe200078e00ff */
[----:B------:R-:W-:Y:S04]  /*16ae30*/  STS.128 [R2+0x600], R192 ;  /* 0x000600c002007388 */ /* 0x000fe80000000c00 */
[----:B------:R3:W-:Y:S04]  /*16ae40*/  STS.128 [R2+0x680], R4 ;  /* 0x0006800402007388 */ /* 0x0007e80000000c00 */
[----:B------:R-:W-:Y:S01]  /*16ae50*/  BAR.SYNC.DEFER_BLOCKING 0x0 ;  /* 0x0000000000007b1d */ /* 0x000fe20000010000 */
[----:B------:R-:W-:-:S02]  /*16ae60*/  ISETP.LT.AND P6, PT, R189, c[0x0][0x17c], !P6 ;  /* 0x00005f00bd007a0c */ /* 0x000fc400077c1270 */
[----:B------:R-:W-:Y:S01]  /*16ae70*/  ISETP.LT.AND P4, PT, R196, c[0x0][0x178], !P2 ;  /* 0x00005e00c4007a0c */ /* 0x000fe20005781270 */
[----:B---3--:R-:W-:Y:S01]  /*16ae80*/  IMAD R2, R9, 0x80, R3 ;  /* 0x0000008009027824 */ /* 0x008fe200078e0203 */
[----:B------:R-:W-:-:S04]  /*16ae90*/  LEA R4, P3, R3, c[0x0][0x170], 0x2 ;  /* 0x00005c0003047a11 */ /* 0x000fc800078610ff */
[C---:B------:R-:W-:Y:S02]  /*16aea0*/  LEA R10, P5, R2.reuse, c[0x0][0x170], 0x2 ;  /* 0x00005c00020a7a11 */ /* 0x040fe400078a10ff */
[----:B------:R-:W-:Y:S02]  /*16aeb0*/  LEA R6, R9, R2, 0x7 ;  /* 0x0000000209067211 */ /* 0x000fe400078e38ff */
[----:B------:R-:W-:Y:S01]  /*16aec0*/  LEA.HI.X.SX32 R11, R2, c[0x0][0x174], 0x2, P5 ;  /* 0x00005d00020b7a11 */ /* 0x000fe200028f16ff */
[----:B------:R-:W-:Y:S01]  /*16aed0*/  IMAD R188, R189, c[0x0][0x198], RZ ;  /* 0x00006600bdbc7a24 */ /* 0x000fe200078e02ff */
[----:B------:R-:W-:Y:S01]  /*16aee0*/  LEA.HI.X.SX32 R5, R3, c[0x0][0x174], 0x2, P3 ;  /* 0x00005d0003057a11 */ /* 0x000fe200018f16ff */
[----:B------:R-:W-:Y:S01]  /*16aef0*/  IMAD R7, R9, 0x80, R6 ;  /* 0x0000008009077824 */ /* 0x000fe200078e0206 */
[----:B------:R-:W-:Y:S01]  /*16af00*/  LEA R8, P5, R6, c[0x0][0x170], 0x2 ;  /* 0x00005c0006087a11 */ /* 0x000fe200078a10ff */
[----:B------:R-:W-:Y:S01]  /*16af10*/  IMAD.WIDE R12, R188, 0x4, R10 ;  /* 0x00000004bc0c7825 */ /* 0x000fe200078e020a */
[----:B------:R-:W-:Y:S01]  /*16af20*/  ISETP.LT.AND P3, PT, R191, c[0x0][0x178], !P2 ;  /* 0x00005e00bf007a0c */ /* 0x000fe20005761270 */
[----:B------:R-:W3:Y:S01]  /*16af30*/  LDL.LU R189, [R1+0x94] ;  /* 0x0000940001bd7983 */ /* 0x000ee20000300800 */
[----:B------:R-:W-:Y:S01]  /*16af40*/  LEA.HI.X.SX32 R9, R6, c[0x0][0x174], 0x2, P5 ;  /* 0x00005d0006097a11 */ /* 0x000fe200028f16ff */
[----:B------:R-:W-:Y:S01]  /*16af50*/  IMAD.WIDE R2, R188, 0x4, R4 ;  /* 0x00000004bc027825 */ /* 0x000fe200078e0204 */
[----:B------:R-:W-:Y:S01]  /*16af60*/  LEA R6, P5, R7, c[0x0][0x170], 0x2 ;  /* 0x00005c0007067a11 */ /* 0x000fe200078a10ff */
[----:B------:R-:W3:Y:S01]  /*16af70*/  LDL.LU R230, [R1+0x44] ;  /* 0x0000440001e67983 */ /* 0x000ee20000300800 */
[----:B------:R-:W-:-:S02]  /*16af80*/  ISETP.LT.AND P2, PT, R190, c[0x0][0x178], !P2 ;  /* 0x00005e00be007a0c */ /* 0x000fc40005741270 */
[----:B------:R-:W-:Y:S01]  /*16af90*/  LEA.HI.X.SX32 R7, R7, c[0x0][0x174], 0x2, P5 ;  /* 0x00005d0007077a11 */ /* 0x000fe200028f16ff */
[----:B------:R-:W3:Y:S04]  /*16afa0*/  LDL.LU R192, [R1+0x100] ;  /* 0x0001000001c07983 */ /* 0x000ee80000300800 */
[----:B------:R-:W3:Y:S04]  /*16afb0*/  LDL.LU R194, [R1+0xb0] ;  /* 0x0000b00001c27983 */ /* 0x000ee80000300800 */
[----:B----4-:R4:W-:Y:S04]  /*16afc0*/  @P6 STG.E [R2.64], R15 ;  /* 0x0000000f02006986 */ /* 0x0109e8000c101904 */
[----:B------:R1:W-:Y:S01]  /*16afd0*/  @P4 STG.E [R12.64], R199 ;  /* 0x000000c70c004986 */ /* 0x0003e2000c101904 */
[----:B------:R-:W-:Y:S01]  /*16afe0*/  ISETP.LT.AND P4, PT, R197, c[0x0][0x178], !P0 ;  /* 0x00005e00c5007a0c */ /* 0x000fe20004781270 */
[----:B----4-:R-:W-:-:S04]  /*16aff0*/  IMAD.WIDE R2, R188, 0x4, R8 ;  /* 0x00000004bc027825 */ /* 0x010fc800078e0208 */
[C---:B-1----:R-:W-:Y:S01]  /*16b000*/  IMAD.WIDE R12, R188.reuse, 0x4, R6 ;  /* 0x00000004bc0c7825 */ /* 0x042fe200078e0206 */
[----:B------:R-:W-:Y:S01]  /*16b010*/  IADD3 R188, R188, c[0x0][0x198], RZ ;  /* 0x00006600bcbc7a10 */ /* 0x000fe20007ffe0ff */
[----:B------:R1:W-:Y:S04]  /*16b020*/  @P3 STG.E [R2.64], R231 ;  /* 0x000000e702003986 */ /* 0x0003e8000c101904 */
[----:B------:R-:W4:Y:S04]  /*16b030*/  LDL.LU R199, [R1+0x80] ;  /* 0x0000800001c77983 */ /* 0x000f280000300800 */
[----:B------:R-:W-:Y:S01]  /*16b040*/  @P2 STG.E [R12.64], R198 ;  /* 0x000000c60c002986 */ /* 0x000fe2000c101904 */
[----:B-1----:R-:W-:-:S03]  /*16b050*/  IMAD.WIDE R2, R188, 0x4, R4 ;  /* 0x00000004bc027825 */ /* 0x002fc600078e0204 */
[----:B------:R-:W4:Y:S04]  /*16b060*/  LDL.LU R231, [R1+0x204] ;  /* 0x0002040001e77983 */ /* 0x000f280000300800 */
[----:B------:R1:W-:Y:S04]  /*16b070*/  @P4 STG.E [R2.64], R228 ;  /* 0x000000e402004986 */ /* 0x0003e8000c101904 */
[----:B-1----:R-:W4:Y:S01]  /*16b080*/  LDL.LU R3, [R1+0x200] ;  /* 0x0002000001037983 */ /* 0x002f220000300800 */
[----:B------:R-:W-:Y:S02]  /*16b090*/  ISETP.LT.AND P5, PT, R196, c[0x0][0x178], !P0 ;  /* 0x00005e00c4007a0c */ /* 0x000fe400047a1270 */
[----:B------:R-:W-:Y:S01]  /*16b0a0*/  ISETP.LT.AND P6, PT, R191, c[0x0][0x178], !P0 ;  /* 0x00005e00bf007a0c */ /* 0x000fe200047c1270 */
[----:B------:R-:W-:Y:S01]  /*16b0b0*/  IMAD.WIDE R12, R188, 0x4, R10 ;  /* 0x00000004bc0c7825 */ /* 0x000fe200078e020a */
[----:B------:R-:W-:Y:S01]  /*16b0c0*/  ISETP.LT.AND P0, PT, R190, c[0x0][0x178], !P0 ;  /* 0x00005e00be007a0c */ /* 0x000fe20004701270 */
[----:B------:R-:W4:Y:S01]  /*16b0d0*/  LDL.LU R193, [R1+0x58a4] ;  /* 0x0058a40001c17983 */ /* 0x000f220000300800 */
[----:B------:R-:W-:Y:S01]  /*16b0e0*/  ISETP.GE.AND P3, PT, R14, c[0x0][0x17c], PT ;  /* 0x00005f000e007a0c */ /* 0x000fe20003f66270 */
[----:B------:R-:W-:Y:S01]  /*16b0f0*/  IMAD.WIDE R14, R188, 0x4, R8 ;  /* 0x00000004bc0e7825 */ /* 0x000fe200078e0208 */
[----:B------:R-:W-:Y:S01]  /*16b100*/  ISETP.LT.AND P2, PT, R197, c[0x0][0x178], !P1 ;  /* 0x00005e00c5007a0c */ /* 0x000fe20004f41270 */
[----:B------:R-:W4:Y:S01]  /*16b110*/  LDL.LU R228, [R1+0x104] ;  /* 0x0001040001e47983 */ /* 0x000f220000300800 */
[----:B------:R-:W-:-:S02]  /*16b120*/  ISETP.LT.AND P4, PT, R196, c[0x0][0x178], !P1 ;  /* 0x00005e00c4007a0c */ /* 0x000fc40004f81270 */
[----:B------:R-:W-:Y:S01]  /*16b130*/  IADD3 R2, R188, c[0x0][0x198], RZ ;  /* 0x00006600bc027a10 */ /* 0x000fe20007ffe0ff */
[----:B--2---:R1:W-:Y:S04]  /*16b140*/  @P5 STG.E [R12.64], R229 ;  /* 0x000000e50c005986 */ /* 0x0043e8000c101904 */
[----:B---3--:R2:W-:Y:S01]  /*16b150*/  @P6 STG.E [R14.64], R189 ;  /* 0x000000bd0e006986 */ /* 0x0085e2000c101904 */
[----:B-1----:R-:W-:-:S03]  /*16b160*/  IMAD.WIDE R12, R2, 0x4, R10 ;  /* 0x00000004020c7825 */ /* 0x002fc600078e020a */
[----:B------:R-:W3:Y:S01]  /*16b170*/  LDL.LU R229, [R1+0xb4] ;  /* 0x0000b40001e57983 */ /* 0x000ee20000300800 */
[----:B--2---:R-:W-:-:S04]  /*16b180*/  IMAD.WIDE R14, R188, 0x4, R6 ;  /* 0x00000004bc0e7825 */ /* 0x004fc800078e0206 */
[----:B------:R-:W-:Y:S01]  /*16b190*/  IMAD.WIDE R188, R2, 0x4, R4 ;  /* 0x0000000402bc7825 */ /* 0x000fe200078e0204 */
[----:B------:R1:W-:Y:S04]  /*16b1a0*/  @P0 STG.E [R14.64], R230 ;  /* 0x000000e60e000986 */ /* 0x0003e8000c101904 */
[----:B-1----:R-:W2:Y:S04]  /*16b1b0*/  LDL.LU R230, [R1+0x84] ;  /* 0x0000840001e67983 */ /* 0x002ea80000300800 */
[----:B------:R-:W2:Y:S04]  /*16b1c0*/  LDL.LU R195, [R1+0x250] ;  /* 0x0002500001c37983 */ /* 0x000ea80000300800 */
[----:B------:R-:W2:Y:S04]  /*16b1d0*/  LDL.LU R198, [R1+0x1f0] ;  /* 0x0001f00001c67983 */ /* 0x000ea80000300800 */
[----:B----4-:R-:W-:Y:S04]  /*16b1e0*/  @P2 STG.E [R188.64], R3 ;  /* 0x00000003bc002986 */ /* 0x010fe8000c101904 */
[----:B------:R1:W-:Y:S04]  /*16b1f0*/  @P4 STG.E [R12.64], R192 ;  /* 0x000000c00c004986 */ /* 0x0003e8000c101904 */
[----:B-1----:R-:W4:Y:S01]  /*16b200*/  LDL.LU R192, [R1+0x58a8] ;  /* 0x0058a80001c07983 */ /* 0x002f220000300800 */
[----:B------:R-:W-:-:S02]  /*16b210*/  ISETP.LT.AND P5, PT, R190, c[0x0][0x178], !P1 ;  /* 0x00005e00be007a0c */ /* 0x000fc40004fa1270 */
[----:B------:R-:W-:Y:S02]  /*16b220*/  ISETP.LT.AND P1, PT, R191, c[0x0][0x178], !P1 ;  /* 0x00005e00bf007a0c */ /* 0x000fe40004f21270 */
[----:B------:R-:W-:Y:S02]  /*16b230*/  ISETP.LT.AND P6, PT, R197, c[0x0][0x178], !P3 ;  /* 0x00005e00c5007a0c */ /* 0x000fe40005fc1270 */
[----:B------:R-:W-:Y:S02]  /*16b240*/  ISETP.GE.AND P2, PT, R193, c[0x0][0x17c], PT ;  /* 0x00005f00c1007a0c */ /* 0x000fe40003f46270 */
[----:B------:R-:W2:Y:S01]  /*16b250*/  LDL.LU R193, [R1+0x58ac] ;  /* 0x0058ac0001c17983 */ /* 0x000ea20000300800 */
[C---:B------:R-:W-:Y:S01]  /*16b260*/  IADD3 R3, R2.reuse, c[0x0][0x198], RZ ;  /* 0x0000660002037a10 */ /* 0x040fe20007ffe0ff */
[----:B------:R-:W-:Y:S01]  /*16b270*/  IMAD.WIDE R12, R2, 0x4, R8 ;  /* 0x00000004020c7825 */ /* 0x000fe200078e0208 */
[----:B------:R-:W-:Y:S02]  /*16b280*/  ISETP.LT.AND P0, PT, R196, c[0x0][0x178], !P3 ;  /* 0x00005e00c4007a0c */ /* 0x000fe40005f01270 */
[----:B------:R-:W-:Y:S01]  /*16b290*/  ISETP.LT.AND P4, PT, R191, c[0x0][0x178], !P3 ;  /* 0x00005e00bf007a0c */ /* 0x000fe20005f81270 */
[----:B------:R-:W-:Y:S01]  /*16b2a0*/  IMAD.WIDE R14, R2, 0x4, R6 ;  /* 0x00000004020e7825 */ /* 0x000fe200078e0206 */
[----:B------:R1:W-:Y:S03]  /*16b2b0*/  @P1 STG.E [R12.64], R194 ;  /* 0x000000c20c001986 */ /* 0x0003e6000c101904 */
[C---:B------:R-:W-:Y:S01]  /*16b2c0*/  IMAD.WIDE R188, R3.reuse, 0x4, R4 ;  /* 0x0000000403bc7825 */ /* 0x040fe200078e0204 */
[----:B------:R3:W-:Y:S04]  /*16b2d0*/  @P5 STG.E [R14.64], R199 ;  /* 0x000000c70e005986 */ /* 0x0007e8000c101904 */
[----:B------:R3:W-:Y:S01]  /*16b2e0*/  @P6 STG.E [R188.64], R231 ;  /* 0x000000e7bc006986 */ /* 0x0007e2000c101904 */
[----:B-1----:R-:W-:-:S04]  /*16b2f0*/  IMAD.WIDE R12, R3, 0x4, R10 ;  /* 0x00000004030c7825 */ /* 0x002fc800078e020a */
[----:B---3--:R-:W-:Y:S01]  /*16b300*/  IMAD.WIDE R14, R3, 0x4, R8 ;  /* 0x00000004030e7825 */ /* 0x008fe200078e0208 */
[----:B------:R-:W3:Y:S04]  /*16b310*/  LDL.LU R231, [R1+0xe0] ;  /* 0x0000e00001e77983 */ /* 0x000ee80000300800 */
[----:B------:R-:W3:Y:S04]  /*16b320*/  LDL.LU R194, [R1+0xa0] ;  /* 0x0000a00001c27983 */ /* 0x000ee80000300800 */
[----:B------:R1:W-:Y:S04]  /*16b330*/  @P0 STG.E [R12.64], R228 ;  /* 0x000000e40c000986 */ /* 0x0003e8000c101904 */
[----:B------:R1:W-:Y:S01]  /*16b340*/  @P4 STG.E [R14.64], R229 ;  /* 0x000000e50e004986 */ /* 0x0003e2000c101904 */
[----:B----4-:R-:W-:-:S03]  /*16b350*/  ISETP.GE.AND P1, PT, R192, c[0x0][0x17c], PT ;  /* 0x00005f00c0007a0c */ /* 0x010fc60003f26270 */
[----:B------:R-:W4:Y:S04]  /*16b360*/  LDL.LU R192, [R1+0x58b0] ;  /* 0x0058b00001c07983 */ /* 0x000f280000300800 */
[----:B------:R-:W4:Y:S04]  /*16b370*/  LDL.LU R199, [R1+0x254] ;  /* 0x0002540001c77983 */ /* 0x000f280000300800 */
[----:B-1----:R-:W4:Y:S04]  /*16b380*/  LDL.LU R228, [R1+0x1f4] ;  /* 0x0001f40001e47983 */ /* 0x002f280000300800 */
[----:B------:R-:W4:Y:S01]  /*16b390*/  LDL.LU R229, [R1+0xe4] ;  /* 0x0000e40001e57983 */ /* 0x000f220000300800 */
[----:B------:R-:W-:-:S02]  /*16b3a0*/  ISETP.LT.AND P3, PT, R190, c[0x0][0x178], !P3 ;  /* 0x00005e00be007a0c */ /* 0x000fc40005f61270 */
[----:B------:R-:W-:Y:S02]  /*16b3b0*/  ISETP.LT.AND P5, PT, R197, c[0x0][0x178], !P2 ;  /* 0x00005e00c5007a0c */ /* 0x000fe400057a1270 */
[----:B------:R-:W-:Y:S02]  /*16b3c0*/  ISETP.LT.AND P6, PT, R196, c[0x0][0x178], !P2 ;  /* 0x00005e00c4007a0c */ /* 0x000fe400057c1270 */
[C---:B------:R-:W-:Y:S01]  /*16b3d0*/  IADD3 R2, R3.reuse, c[0x0][0x198], RZ ;  /* 0x0000660003027a10 */ /* 0x040fe20007ffe0ff */
[----:B------:R-:W-:Y:S01]  /*16b3e0*/  IMAD.WIDE R12, R3, 0x4, R6 ;  /* 0x00000004030c7825 */ /* 0x000fe200078e0206 */
[----:B------:R-:W-:Y:S02]  /*16b3f0*/  ISETP.LT.AND P4, PT, R191, c[0x0][0x178], !P2 ;  /* 0x00005e00bf007a0c */ /* 0x000fe40005781270 */
[----:B------:R-:W-:Y:S01]  /*16b400*/  ISETP.LT.AND P2, PT, R190, c[0x0][0x178], !P2 ;  /* 0x00005e00be007a0c */ /* 0x000fe20005741270 */
[----:B------:R-:W-:Y:S01]  /*16b410*/  IMAD.WIDE R14, R2, 0x4, R4 ;  /* 0x00000004020e7825 */ /* 0x000fe200078e0204 */
[----:B--2---:R-:W-:-:S03]  /*16b420*/  ISETP.GE.AND P0, PT, R193, c[0x0][0x17c], PT ;  /* 0x00005f00c1007a0c */ /* 0x004fc60003f06270 */
[----:B------:R-:W-:Y:S01]  /*16b430*/  IMAD.WIDE R188, R2, 0x4, R10 ;  /* 0x0000000402bc7825 */ /* 0x000fe200078e020a */
[----:B------:R1:W-:Y:S01]  /*16b440*/  @P3 STG.E [R12.64], R230 ;  /* 0x000000e60c003986 */ /* 0x0003e2000c101904 */
[----:B------:R-:W-:-:S03]  /*16b450*/  ISETP.LT.AND P3, PT, R197, c[0x0][0x178], !P0 ;  /* 0x00005e00c5007a0c */ /* 0x000fc60004761270 */
[----:B------:R2:W-:Y:S01]  /*16b460*/  @P5 STG.E [R14.64], R195 ;  /* 0x000000c30e005986 */ /* 0x0005e2000c101904 */
[----:B------:R-:W-:-:S03]  /*16b470*/  ISETP.LT.AND P5, PT, R196, c[0x0][0x178], !P0 ;  /* 0x00005e00c4007a0c */ /* 0x000fc600047a1270 */
[----:B------:R3:W-:Y:S01]  /*16b480*/  @P6 STG.E [R188.64], R198 ;  /* 0x000000c6bc006986 */ /* 0x0007e2000c101904 */
[----:B------:R-:W-:Y:S02]  /*16b490*/  ISETP.LT.AND P6, PT, R191, c[0x0][0x178], !P0 ;  /* 0x00005e00bf007a0c */ /* 0x000fe400047c1270 */
[C---:B------:R-:W-:Y:S01]  /*16b4a0*/  IADD3 R3, R2.reuse, c[0x0][0x198], RZ ;  /* 0x0000660002037a10 */ /* 0x040fe20007ffe0ff */
[C---:B-1----:R-:W-:Y:S01]  /*16b4b0*/  IMAD.WIDE R12, R2.reuse, 0x4, R8 ;  /* 0x00000004020c7825 */ /* 0x042fe200078e0208 */
[----:B------:R-:W4:Y:S03]  /*16b4c0*/  LDL.LU R230, [R1+0xa4] ;  /* 0x0000a40001e67983 */ /* 0x000f260000300800 */
[----:B--2---:R-:W-:Y:S01]  /*16b4d0*/  IMAD.WIDE R14, R2, 0x4, R6 ;  /* 0x00000004020e7825 */ /* 0x004fe200078e0206 */
[----:B---3--:R1:W-:Y:S03]  /*16b4e0*/  @P4 STG.E [R12.64], R231 ;  /* 0x000000e70c004986 */ /* 0x0083e6000c101904 */
[C---:B------:R-:W-:Y:S01]  /*16b4f0*/  IMAD.WIDE R188, R3.reuse, 0x4, R4 ;  /* 0x0000000403bc7825 */ /* 0x040fe200078e0204 */
[----:B------:R2:W-:Y:S04]  /*16b500*/  @P2 STG.E [R14.64], R194 ;  /* 0x000000c20e002986 */ /* 0x0005e8000c101904 */
[----:B------:R-:W3:Y:S01]  /*16b510*/  LDL.LU R193, [R1+0x230] ;  /* 0x0002300001c17983 */ /* 0x000ee20000300800 */
[----:B-1----:R-:W-:-:S03]  /*16b520*/  IMAD.WIDE R12, R3, 0x4, R10 ;  /* 0x00000004030c7825 */ /* 0x002fc600078e020a */
[----:B------:R-:W3:Y:S01]  /*16b530*/  LDL.LU R195, [R1+0x110] ;  /* 0x0001100001c37983 */ /* 0x000ee20000300800 */
[----:B--2---:R-:W-:-:S03]  /*16b540*/  IMAD.WIDE R14, R3, 0x4, R8 ;  /* 0x00000004030e7825 */ /* 0x004fc600078e0208 */
[----:B------:R-:W2:Y:S01]  /*16b550*/  LDL.LU R198, [R1+0xc0] ;  /* 0x0000c00001c67983 */ /* 0x000ea20000300800 */
[----:B------:R-:W-:-:S03]  /*16b560*/  IADD3 R2, R3, c[0x0][0x198], RZ ;  /* 0x0000660003027a10 */ /* 0x000fc60007ffe0ff */
[----:B------:R-:W2:Y:S01]  /*16b570*/  LDL.LU R231, [R1+0x274] ;  /* 0x0002740001e77983 */ /* 0x000ea20000300800 */
[----:B----4-:R-:W-:-:S03]  /*16b580*/  ISETP.GE.AND P4, PT, R192, c[0x0][0x17c], PT ;  /* 0x00005f00c0007a0c */ /* 0x010fc60003f86270 */
[----:B------:R-:W4:Y:S04]  /*16b590*/  LDL.LU R192, [R1+0x58b4] ;  /* 0x0058b40001c07983 */ /* 0x000f280000300800 */
[----:B------:R-:W-:Y:S04]  /*16b5a0*/  @P3 STG.E [R188.64], R199 ;  /* 0x000000c7bc003986 */ /* 0x000fe8000c101904 */
[----:B------:R1:W-:Y:S04]  /*16b5b0*/  @P5 STG.E [R12.64], R228 ;  /* 0x000000e40c005986 */ /* 0x0003e8000c101904 */
[----:B------:R1:W-:Y:S04]  /*16b5c0*/  @P6 STG.E [R14.64], R229 ;  /* 0x000000e50e006986 */ /* 0x0003e8000c101904 */
[----:B-1----:R-:W2:Y:S04]  /*16b5d0*/  LDL.LU R228, [R1+0x234] ;  /* 0x0002340001e47983 */ /* 0x002ea80000300800 */
[----:B------:R-:W2:Y:S01]  /*16b5e0*/  LDL.LU R229, [R1+0x114] ;  /* 0x0001140001e57983 */ /* 0x000ea20000300800 */
[----:B------:R-:W-:-:S03]  /*16b5f0*/  IMAD.WIDE R14, R3, 0x4, R6 ;  /* 0x00000004030e7825 */ /* 0x000fc600078e0206 */
[----:B------:R-:W2:Y:S01]  /*16b600*/  LDL.LU R3, [R1+0x270] ;  /* 0x0002700001037983 */ /* 0x000ea20000300800 */
[----:B------:R-:W-:Y:S02]  /*16b610*/  ISETP.LT.AND P0, PT, R190, c[0x0][0x178], !P0 ;  /* 0x00005e00be007a0c */ /* 0x000fe40004701270 */
[----:B------:R-:W-:Y:S02]  /*16b620*/  ISETP.LT.AND P2, PT, R197, c[0x0][0x178], !P1 ;  /* 0x00005e00c5007a0c */ /* 0x000fe40004f41270 */
[----:B------:R-:W-:Y:S01]  /*16b630*/  ISETP.LT.AND P3, PT, R196, c[0x0][0x178], !P1 ;  /* 0x00005e00c4007a0c */ /* 0x000fe20004f61270 */
[----:B------:R-:W-:-:S04]  /*16b640*/  IMAD.WIDE R188, R2, 0x4, R4 ;  /* 0x0000000402bc7825 */ /* 0x000fc800078e0204 */
[----:B------:R-:W-:-:S04]  /*16b650*/  IMAD.WIDE R12, R2, 0x4, R10 ;  /* 0x00000004020c7825 */ /* 0x000fc800078e020a */
[----:B------:R1:W-:Y:S04]  /*16b660*/  @P0 STG.E [R14.64], R230 ;  /* 0x000000e60e000986 */ /* 0x0003e8000c101904 */
[----:B-1----:R-:W4:Y:S04]  /*16b670*/  LDL.LU R230, [R1+0xc4] ;  /* 0x0000c40001e67983 */ /* 0x002f280000300800 */
[----:B------:R-:W4:Y:S04]  /*16b680*/  LDL.LU R194, [R1+0x2b0] ;  /* 0x0002b00001c27983 */ /* 0x000f280000300800 */
[----:B------:R-:W4:Y:S04]  /*16b690*/  LDL.LU R199, [R1+0x260] ;  /* 0x0002600001c77983 */ /* 0x000f280000300800 */
[----:B--2---:R-:W-:Y:S04]  /*16b6a0*/  @P2 STG.E [R188.64], R3 ;  /* 0x00000003bc002986 */ /* 0x004fe8000c101904 */
[----:B---3--:R1:W-:Y:S04]  /*16b6b0*/  @P3 STG.E [R12.64], R193 ;  /* 0x000000c10c003986 */ /* 0x0083e8000c101904 */
[----:B-1----:R-:W2:Y:S01]  /*16b6c0*/  LDL.LU R193, [R1+0x58b8] ;  /* 0x0058b80001c17983 */ /* 0x002ea20000300800 */
[----:B------:R-:W-:-:S02]  /*16b6d0*/  ISETP.LT.AND P5, PT, R190, c[0x0][0x178], !P1 ;  /* 0x00005e00be007a0c */ /* 0x000fc40004fa1270 */
[----:B------:R-:W-:Y:S02]  /*16b6e0*/  ISETP.LT.AND P1, PT, R191, c[0x0][0x178], !P1 ;  /* 0x00005e00bf007a0c */ /* 0x000fe40004f21270 */
[----:B------:R-:W-:Y:S02]  /*16b6f0*/  ISETP.LT.AND P6, PT, R197, c[0x0][0x178], !P4 ;  /* 0x00005e00c5007a0c */ /* 0x000fe400067c1270 */
[----:B----4-:R-:W-:Y:S02]  /*16b700*/  ISETP.GE.AND P2, PT, R192, c[0x0][0x17c], PT ;  /* 0x00005f00c0007a0c */ /* 0x010fe40003f46270 */
[----:B------:R-:W3:Y:S01]  /*16b710*/  LDL.LU R192, [R1+0x58bc] ;  /* 0x0058bc0001c07983 */ /* 0x000ee20000300800 */
        /* <DEDUP_REMOVED lines=10> */
[----:B----4-:R-:W-:Y:S01]  /*16b7c0*/  IMAD.WIDE R14, R3, 0x4, R8 ;  /* 0x00000004030e7825 */ /* 0x010fe200078e0208 */
[----:B------:R-:W4:Y:S04]  /*16b7d0*/  LDL.LU R231, [R1+0x210] ;  /* 0x0002100001e77983 */ /* 0x000f280000300800 */
[----:B------:R-:W4:Y:S04]  /*16b7e0*/  LDL.LU R195, [R1+0xf0] ;  /* 0x0000f00001c37983 */ /* 0x000f280000300800 */
[----:B------:R1:W-:Y:S04]  /*16b7f0*/  @P0 STG.E [R12.64], R228 ;  /* 0x000000e40c000986 */ /* 0x0003e8000c101904 */
[----:B------:R1:W-:Y:S01]  /*16b800*/  @P3 STG.E [R14.64], R229 ;  /* 0x000000e50e003986 */ /* 0x0003e2000c101904 */
[----:B--2---:R-:W-:-:S03]  /*16b810*/  ISETP.GE.AND P1, PT, R193, c[0x0][0x17c], PT ;  /* 0x00005f00c1007a0c */ /* 0x004fc60003f26270 */
[----:B------:R-:W2:Y:S04]  /*16b820*/  LDL.LU R193, [R1+0x58c0] ;  /* 0x0058c00001c17983 */ /* 0x000ea80000300800 */
[----:B------:R-:W2:Y:S04]  /*16b830*/  LDL.LU R198, [R1+0x2b4] ;  /* 0x0002b40001c67983 */ /* 0x000ea80000300800 */
[----:B-1----:R-:W2:Y:S04]  /*16b840*/  LDL.LU R228, [R1+0x264] ;  /* 0x0002640001e47983 */ /* 0x002ea80000300800 */
[----:B------:R-:W2:Y:S01]  /*16b850*/  LDL.LU R229, [R1+0x214] ;  /* 0x0002140001e57983 */ /* 0x000ea20000300800 */
        /* <DEDUP_REMOVED lines=8> */
[----:B---3--:R-:W-:-:S03]  /*16b8e0*/  ISETP.GE.AND P0, PT, R192, c[0x0][0x17c], PT ;  /* 0x00005f00c0007a0c */ /* 0x008fc60003f06270 */
        /* <DEDUP_REMOVED lines=9> */
[----:B------:R-:W2:Y:S03]  /*16b980*/  LDL.LU R230, [R1+0xf4] ;  /* 0x0000f40001e67983 */ /* 0x000ea60000300800 */
[----:B---3--:R-:W-:Y:S01]  /*16b990*/  IMAD.WIDE R14, R2, 0x4, R6 ;  /* 0x00000004020e7825 */ /* 0x008fe200078e0206 */
[----:B----4-:R1:W-:Y:S03]  /*16b9a0*/  @P3 STG.E [R12.64], R231 ;  /* 0x000000e70c003986 */ /* 0x0103e6000c101904 */
[C---:B------:R-:W-:Y:S01]  /*16b9b0*/  IMAD.WIDE R188, R3.reuse, 0x4, R4 ;  /* 0x0000000403bc7825 */ /* 0x040fe200078e0204 */
[----:B------:R3:W-:Y:S04]  /*16b9c0*/  @P2 STG.E [R14.64], R195 ;  /* 0x000000c30e002986 */ /* 0x0007e8000c101904 */
[----:B------:R-:W4:Y:S01]  /*16b9d0*/  LDL.LU R192, [R1+0x290] ;  /* 0x0002900001c07983 */ /* 0x000f220000300800 */
[----:B-1----:R-:W-:-:S03]  /*16b9e0*/  IMAD.WIDE R12, R3, 0x4, R10 ;  /* 0x00000004030c7825 */ /* 0x002fc600078e020a */
[----:B------:R-:W4:Y:S01]  /*16b9f0*/  LDL.LU R194, [R1+0x240] ;  /* 0x0002400001c27983 */ /* 0x000f220000300800 */
[----:B---3--:R-:W-:-:S03]  /*16ba00*/  IMAD.WIDE R14, R3, 0x4, R8 ;  /* 0x00000004030e7825 */ /* 0x008fc600078e0208 */
[----:B------:R-:W3:Y:S01]  /*16ba10*/  LDL.LU R199, [R1+0x1e0] ;  /* 0x0001e00001c77983 */ /* 0x000ee20000300800 */
[----:B------:R-:W-:-:S03]  /*16ba20*/  IADD3 R2, R3, c[0x0][0x198], RZ ;  /* 0x0000660003027a10 */ /* 0x000fc60007ffe0ff */
[----:B------:R-:W3:Y:S01]  /*16ba30*/  LDL.LU R231, [R1+0x2d4] ;  /* 0x0002d40001e77983 */ /* 0x000ee20000300800 */
[----:B--2---:R-:W-:-:S03]  /*16ba40*/  ISETP.GE.AND P3, PT, R193, c[0x0][0x17c], PT ;  /* 0x00005f00c1007a0c */ /* 0x004fc60003f66270 */
[----:B------:R-:W2:Y:S04]  /*16ba50*/  LDL.LU R193, [R1+0x58c4] ;  /* 0x0058c40001c17983 */ /* 0x000ea80000300800 */
        /* <DEDUP_REMOVED lines=13> */
[----:B-1----:R-:W3:Y:S04]  /*16bb30*/  LDL.LU R230, [R1+0x1e4] ;  /* 0x0001e40001e67983 */ /* 0x002ee80000300800 */
[----:B------:R-:W3:Y:S04]  /*16bb40*/  LDL.LU R195, [R1+0x2f0] ;  /* 0x0002f00001c37983 */ /* 0x000ee80000300800 */
[----:B------:R-:W3:Y:S04]  /*16bb50*/  LDL.LU R198, [R1+0x2c0] ;  /* 0x0002c00001c67983 */ /* 0x000ee80000300800 */
[----:B--2---:R-:W-:Y:S04]  /*16bb60*/  @P2 STG.E [R188.64], R3 ;  /* 0x00000003bc002986 */ /* 0x004fe8000c101904 */
[----:B----4-:R1:W-:Y:S04]  /*16bb70*/  @P4 STG.E [R12.64], R192 ;  /* 0x000000c00c004986 */ /* 0x0103e8000c101904 */
[----:B-1----:R-:W2:Y:S01]  /*16bb80*/  LDL.LU R192, [R1+0x58c8] ;  /* 0x0058c80001c07983 */ /* 0x002ea20000300800 */
[----:B------:R-:W-:-:S02]  /*16bb90*/  ISETP.LT.AND P5, PT, R190, c[0x0][0x178], !P1 ;  /* 0x00005e00be007a0c */ /* 0x000fc40004fa1270 */
[----:B------:R-:W-:Y:S02]  /*16bba0*/  ISETP.LT.AND P1, PT, R191, c[0x0][0x178], !P1 ;  /* 0x00005e00bf007a0c */ /* 0x000fe40004f21270 */
[----:B------:R-:W-:Y:S02]  /*16bbb0*/  ISETP.LT.AND P6, PT, R197, c[0x0][0x178], !P3 ;  /* 0x00005e00c5007a0c */ /* 0x000fe40005fc1270 */
[----:B------:R-:W-:Y:S02]  /*16bbc0*/  ISETP.GE.AND P2, PT, R193, c[0x0][0x17c], PT ;  /* 0x00005f00c1007a0c */ /* 0x000fe40003f46270 */
[----:B------:R-:W4:Y:S01]  /*16bbd0*/  LDL.LU R193, [R1+0x58cc] ;  /* 0x0058cc0001c17983 */ /* 0x000f220000300800 */
[C---:B------:R-:W-:Y:S01]  /*16bbe0*/  IADD3 R3, R2.reuse, c[0x0][0x198], RZ ;  /* 0x0000660002037a10 */ /* 0x040fe20007ffe0ff */
[----:B------:R-:W-:Y:S01]  /*16bbf0*/  IMAD.WIDE R12, R2, 0x4, R8 ;  /* 0x00000004020c7825 */ /* 0x000fe200078e0208 */
[----:B------:R-:W-:Y:S02]  /*16bc00*/  ISETP.LT.AND P0, PT, R196, c[0x0][0x178], !P3 ;  /* 0x00005e00c4007a0c */ /* 0x000fe40005f01270 */
[----:B------:R-:W-:Y:S01]  /*16bc10*/  ISETP.LT.AND P4, PT, R191, c[0x0][0x178], !P3 ;  /* 0x00005e00bf007a0c */ /* 0x000fe20005f81270 */
[----:B------:R-:W-:Y:S01]  /*16bc20*/  IMAD.WIDE R14, R2, 0x4, R6 ;  /* 0x00000004020e7825 */ /* 0x000fe200078e0206 */
[----:B------:R1:W-:Y:S03]  /*16bc30*/  @P1 STG.E [R12.64], R194 ;  /* 0x000000c20c001986 */ /* 0x0003e6000c101904 */
[C---:B------:R-:W-:Y:S01]  /*16bc40*/  IMAD.WIDE R188, R3.reuse, 0x4, R4 ;  /* 0x0000000403bc7825 */ /* 0x040fe200078e0204 */
[----:B---3--:R3:W-:Y:S04]  /*16bc50*/  @P5 STG.E [R14.64], R199 ;  /* 0x000000c70e005986 */ /* 0x0087e8000c101904 */
[----:B------:R3:W-:Y:S01]  /*16bc60*/  @P6 STG.E [R188.64], R231 ;  /* 0x000000e7bc006986 */ /* 0x0007e2000c101904 */
[----:B-1----:R-:W-:-:S04]  /*16bc70*/  IMAD.WIDE R12, R3, 0x4, R10 ;  /* 0x00000004030c7825 */ /* 0x002fc800078e020a */
[----:B---3--:R-:W-:Y:S01]  /*16bc80*/  IMAD.WIDE R14, R3, 0x4, R8 ;  /* 0x00000004030e7825 */ /* 0x008fe200078e0208 */
[----:B------:R-:W3:Y:S04]  /*16bc90*/  LDL.LU R231, [R1+0x280] ;  /* 0x0002800001e77983 */ /* 0x000ee80000300800 */
[----:B------:R-:W3:Y:S04]  /*16bca0*/  LDL.LU R194, [R1+0x220] ;  /* 0x0002200001c27983 */ /* 0x000ee80000300800 */
        /* <DEDUP_REMOVED lines=15> */
[----:B----4-:R-:W-:-:S03]  /*16bda0*/  ISETP.GE.AND P0, PT, R193, c[0x0][0x17c], PT ;  /* 0x00005f00c1007a0c */ /* 0x010fc60003f06270 */
        /* <DEDUP_REMOVED lines=10> */
[----:B----4-:R-:W-:Y:S01]  /*16be50*/  IMAD.WIDE R14, R2, 0x4, R6 ;  /* 0x00000004020e7825 */ /* 0x010fe200078e0206 */
[----:B---3--:R1:W-:Y:S03]  /*16be60*/  @P4 STG.E [R12.64], R231 ;  /* 0x000000e70c004986 */ /* 0x0083e6000c101904 */
        /* <DEDUP_REMOVED lines=21> */
[----:B------:R-:W-:Y:S01]  /*16bfc0*/  IMAD.WIDE R188, R2, 0x4, R4 ;  /* 0x0000000402bc7825 */ /* 0x000fe200078e0204 */
[----:B------:R-:W-:-:S03]  /*16bfd0*/  ISETP.LT.AND P5, PT, R190, c[0x0][0x178], !P1 ;  /* 0x00005e00be007a0c */ /* 0x000fc60004fa1270 */
[----:B------:R-:W-:Y:S01]  /*16bfe0*/  IMAD.WIDE R12, R2, 0x4, R10 ;  /* 0x00000004020c7825 */ /* 0x000fe200078e020a */
[----:B------:R-:W-:-:S03]  /*16bff0*/  ISETP.LT.AND P1, PT, R191, c[0x0][0x178], !P1 ;  /* 0x00005e00bf007a0c */ /* 0x000fc60004f21270 */
[----:B------:R1:W-:Y:S01]  /*16c000*/  @P0 STG.E [R14.64], R230 ;  /* 0x000000e60e000986 */ /* 0x0003e2000c101904 */
[----:B------:R-:W-:Y:S02]  /*16c010*/  ISETP.LT.AND P6, PT, R197, c[0x0][0x178], !P4 ;  /* 0x00005e00c5007a0c */ /* 0x000fe400067c1270 */
[----:B------:R-:W-:Y:S01]  /*16c020*/  ISETP.LT.AND P0, PT, R196, c[0x0][0x178], !P4 ;  /* 0x00005e00c4007a0c */ /* 0x000fe20006701270 */
[----:B-1----:R-:W3:Y:S04]  /*16c030*/  LDL.LU R230, [R1+0x34] ;  /* 0x0000340001e67983 */ /* 0x002ee80000300800 */
[----:B------:R-:W3:Y:S04]  /*16c040*/  LDL.LU R194, [R1+0x128] ;  /* 0x0001280001c27983 */ /* 0x000ee80000300800 */
[----:B------:R-:W3:Y:S01]  /*16c050*/  LDL.LU R199, [R1+0xd8] ;  /* 0x0000d80001c77983 */ /* 0x000ee20000300800 */
[----:B------:R-:W-:-:S03]  /*16c060*/  IMAD.WIDE R14, R2, 0x4, R6 ;  /* 0x00000004020e7825 */ /* 0x000fc600078e0206 */
[----:B--2---:R1:W-:Y:S01]  /*16c070*/  @P2 STG.E [R188.64], R3 ;  /* 0x00000003bc002986 */ /* 0x0043e2000c101904 */
[----:B------:R-:W-:-:S03]  /*16c080*/  ISETP.GE.AND P2, PT, R192, c[0x0][0x17c], PT ;  /* 0x00005f00c0007a0c */ /* 0x000fc60003f46270 */
[----:B----4-:R2:W-:Y:S01]  /*16c090*/  @P3 STG.E [R12.64], R193 ;  /* 0x000000c10c003986 */ /* 0x0105e2000c101904 */
[----:B------:R-:W-:Y:S02]  /*16c0a0*/  ISETP.LT.AND P3, PT, R191, c[0x0][0x178], !P4 ;  /* 0x00005e00bf007a0c */ /* 0x000fe40006761270 */
[C---:B-1----:R-:W-:Y:S01]  /*16c0b0*/  IADD3 R3, R2.reuse, c[0x0][0x198], RZ ;  /* 0x0000660002037a10 */ /* 0x042fe20007ffe0ff */
[----:B--2---:R-:W2:Y:S01]  /*16c0c0*/  LDL.LU R193, [R1+0x58d8] ;  /* 0x0058d80001c17983 */ /* 0x004ea20000300800 */
[----:B------:R-:W-:-:S03]  /*16c0d0*/  IMAD.WIDE R12, R2, 0x4, R8 ;  /* 0x00000004020c7825 */ /* 0x000fc600078e0208 */
[----:B------:R-:W4:Y:S01]  /*16c0e0*/  LDL.LU R192, [R1+0x58dc] ;  /* 0x0058dc0001c07983 */ /* 0x000f220000300800 */
[----:B------:R-:W-:-:S03]  /*16c0f0*/  IMAD.WIDE R188, R3, 0x4, R4 ;  /* 0x0000000403bc7825 */ /* 0x000fc600078e0204 */
[----:B------:R1:W-:Y:S04]  /*16c100*/  @P1 STG.E [R12.64], R195 ;  /* 0x000000c30c001986 */ /* 0x0003e8000c101904 */
[----:B---3--:R3:W-:Y:S04]  /*16c110*/  @P5 STG.E [R14.64], R198 ;  /* 0x000000c60e005986 */ /* 0x0087e8000c101904 */
[----:B------:R3:W-:Y:S01]  /*16c120*/  @P6 STG.E [R188.64], R231 ;  /* 0x000000e7bc006986 */ /* 0x0007e2000c101904 */
[----:B-1----:R-:W-:-:S04]  /*16c130*/  IMAD.WIDE R12, R3, 0x4, R10 ;  /* 0x00000004030c7825 */ /* 0x002fc800078e020a */
[----:B---3--:R-:W-:Y:S01]  /*16c140*/  IMAD.WIDE R14, R3, 0x4, R8 ;  /* 0x00000004030e7825 */ /* 0x008fe200078e0208 */
[----:B------:R-:W3:Y:S04]  /*16c150*/  LDL.LU R231, [R1+0x98] ;  /* 0x0000980001e77983 */ /* 0x000ee80000300800 */
[----:B------:R-:W3:Y:S04]  /*16c160*/  LDL.LU R195, [R1+0x48] ;  /* 0x0000480001c37983 */ /* 0x000ee80000300800 */
[----:B------:R-:W3:Y:S04]  /*16c170*/  LDL.LU R189, [R1+0x58e0] ;  /* 0x0058e00001bd7983 */ /* 0x000ee80000300800 */
[----:B------:R1:W-:Y:S04]  /*16c180*/  @P0 STG.E [R12.64], R228 ;  /* 0x000000e40c000986 */ /* 0x0003e8000c101904 */
[----:B------:R-:W3:Y:S04]  /*16c190*/  LDL.LU R198, [R1+0x12c] ;  /* 0x00012c0001c67983 */ /* 0x000ee80000300800 */
[----:B------:R1:W-:Y:S04]  /*16c1a0*/  @P3 STG.E [R14.64], R229 ;  /* 0x000000e50e003986 */ /* 0x0003e8000c101904 */
[----:B-1----:R-:W3:Y:S04]  /*16c1b0*/  LDL.LU R228, [R1+0xdc] ;  /* 0x0000dc0001e47983 */ /* 0x002ee80000300800 */
[----:B------:R-:W3:Y:S01]  /*16c1c0*/  LDL.LU R229, [R1+0x9c] ;  /* 0x00009c0001e57983 */ /* 0x000ee20000300800 */
[----:B------:R-:W-:-:S02]  /*16c1d0*/  ISETP.LT.AND P4, PT, R190, c[0x0][0x178], !P4 ;  /* 0x00005e00be007a0c */ /* 0x000fc40006781270 */
[----:B------:R-:W-:Y:S02]  /*16c1e0*/  ISETP.LT.AND P5, PT, R197, c[0x0][0x178], !P2 ;  /* 0x00005e00c5007a0c */ /* 0x000fe400057a1270 */
[----:B------:R-:W-:Y:S02]  /*16c1f0*/  ISETP.LT.AND P6, PT, R196, c[0x0][0x178], !P2 ;  /* 0x00005e00c4007a0c */ /* 0x000fe400057c1270 */
[C---:B------:R-:W-:Y:S01]  /*16c200*/  IADD3 R188, R3.reuse, c[0x0][0x198], RZ ;  /* 0x0000660003bc7a10 */ /* 0x040fe20007ffe0ff */
[----:B------:R-:W-:Y:S01]  /*16c210*/  IMAD.WIDE R2, R3, 0x4, R6 ;  /* 0x0000000403027825 */ /* 0x000fe200078e0206 */
[----:B------:R-:W-:Y:S02]  /*16c220*/  ISETP.LT.AND P3, PT, R191, c[0x0][0x178], !P2 ;  /* 0x00005e00bf007a0c */ /* 0x000fe40005761270 */
[----:B------:R-:W-:Y:S01]  /*16c230*/  ISETP.LT.AND P2, PT, R190, c[0x0][0x178], !P2 ;  /* 0x00005e00be007a0c */ /* 0x000fe20005741270 */
[----:B------:R-:W-:-:S04]  /*16c240*/  IMAD.WIDE R12, R188, 0x4, R4 ;  /* 0x00000004bc0c7825 */ /* 0x000fc800078e0204 */
[C---:B------:R-:W-:Y:S01]  /*16c250*/  IMAD.WIDE R14, R188.reuse, 0x4, R10 ;  /* 0x00000004bc0e7825 */ /* 0x040fe200078e020a */
[----:B------:R1:W-:Y:S04]  /*16c260*/  @P4 STG.E [R2.64], R230 ;  /* 0x000000e602004986 */ /* 0x0003e8000c101904 */
[----:B------:R1:W-:Y:S04]  /*16c270*/  @P5 STG.E [R12.64], R194 ;  /* 0x000000c20c005986 */ /* 0x0003e8000c101904 */
[----:B------:R1:W-:Y:S02]  /*16c280*/  @P6 STG.E [R14.64], R199 ;  /* 0x000000c70e006986 */ /* 0x0003e4000c101904 */
[----:B-1----:R-:W-:-:S02]  /*16c290*/  IMAD.WIDE R2, R188, 0x4, R8 ;  /* 0x00000004bc027825 */ /* 0x002fc400078e0208 */
[----:B------:R-:W3:Y:S02]  /*16c2a0*/  LDL.LU R230, [R1+0x4c] ;  /* 0x00004c0001e67983 */ /* 0x000ee40000300800 */
[C---:B------:R-:W-:Y:S01]  /*16c2b0*/  IMAD.WIDE R12, R188.reuse, 0x4, R6 ;  /* 0x00000004bc0c7825 */ /* 0x040fe200078e0206 */
[----:B------:R-:W-:-:S05]  /*16c2c0*/  IADD3 R188, R188, c[0x0][0x198], RZ ;  /* 0x00006600bcbc7a10 */ /* 0x000fca0007ffe0ff */
[----:B------:R-:W-:Y:S01]  /*16c2d0*/  IMAD.WIDE R14, R188, 0x4, R8 ;  /* 0x00000004bc0e7825 */ /* 0x000fe200078e0208 */
[----:B----4-:R-:W-:Y:S02]  /*16c2e0*/  ISETP.GE.AND P0, PT, R192, c[0x0][0x17c], PT ;  /* 0x00005f00c0007a0c */ /* 0x010fe40003f06270 */
[----:B------:R-:W4:Y:S02]  /*16c2f0*/  LDL.LU R192, [R1+0x108] ;  /* 0x0001080001c07983 */ /* 0x000f240000300800 */
[----:B------:R-:W-:Y:S02]  /*16c300*/  ISETP.LT.AND P4, PT, R197, c[0x0][0x178], !P0 ;  /* 0x00005e00c5007a0c */ /* 0x000fe40004781270 */
[----:B------:R-:W-:Y:S01]  /*16c310*/  ISETP.LT.AND P5, PT, R196, c[0x0][0x178], !P0 ;  /* 0x00005e00c4007a0c */ /* 0x000fe200047a1270 */
[----:B------:R-:W4:Y:S01]  /*16c320*/  LDL.LU R194, [R1+0xb8] ;  /* 0x0000b80001c27983 */ /* 0x000f220000300800 */
[----:B------:R-:W-:Y:S02]  /*16c330*/  ISETP.LT.AND P6, PT, R191, c[0x0][0x178], !P0 ;  /* 0x00005e00bf007a0c */ /* 0x000fe400047c1270 */
[----:B--2---:R-:W-:Y:S01]  /*16c340*/  ISETP.GE.AND P1, PT, R193, c[0x0][0x17c], PT ;  /* 0x00005f00c1007a0c */ /* 0x004fe20003f26270 */
[----:B------:R-:W2:Y:S04]  /*16c350*/  LDL.LU R199, [R1+0x88] ;  /* 0x0000880001c77983 */ /* 0x000ea80000300800 */
[----:B---3--:R1:W-:Y:S04]  /*16c360*/  @P3 STG.E [R2.64], R231 ;  /* 0x000000e702003986 */ /* 0x0083e8000c101904 */
[----:B------:R3:W-:Y:S01]  /*16c370*/  @P2 STG.E [R12.64], R195 ;  /* 0x000000c30c002986 */ /* 0x0007e2000c101904 */
[----:B-1----:R-:W-:-:S03]  /*16c380*/  IMAD.WIDE R2, R188, 0x4, R4 ;  /* 0x00000004bc027825 */ /* 0x002fc600078e0204 */
[----:B------:R-:W2:Y:S01]  /*16c390*/  LDL.LU R231, [R1+0x20c] ;  /* 0x00020c0001e77983 */ /* 0x000ea20000300800 */
[----:B---3--:R-:W-:-:S03]  /*16c3a0*/  IMAD.WIDE R12, R188, 0x4, R10 ;  /* 0x00000004bc0c7825 */ /* 0x008fc600078e020a */
[----:B------:R1:W-:Y:S01]  /*16c3b0*/  @P4 STG.E [R2.64], R198 ;  /* 0x000000c602004986 */ /* 0x0003e2000c101904 */
[----:B------:R-:W-:-:S03]  /*16c3c0*/  ISETP.GE.AND P3, PT, R189, c[0x0][0x17c], PT ;  /* 0x00005f00bd007a0c */ /* 0x000fc60003f66270 */
[----:B------:R-:W3:Y:S01]  /*16c3d0*/  LDL.LU R193, [R1+0x58e4] ;  /* 0x0058e40001c17983 */ /* 0x000ee20000300800 */
[----:B------:R-:W-:-:S03]  /*16c3e0*/  IADD3 R189, R188, c[0x0][0x198], RZ ;  /* 0x00006600bcbd7a10 */ /* 0x000fc60007ffe0ff */
[----:B------:R1:W-:Y:S02]  /*16c3f0*/  @P5 STG.E [R12.64], R228 ;  /* 0x000000e40c005986 */ /* 0x0003e4000c101904 */
[----:B-1----:R-:W-:Y:S02]  /*16c400*/  IMAD.WIDE R2, R188, 0x4, R6 ;  /* 0x00000004bc027825 */ /* 0x002fe400078e0206 */
[----:B------:R1:W-:Y:S04]  /*16c410*/  @P6 STG.E [R14.64], R229 ;  /* 0x000000e50e006986 */ /* 0x0003e8000c101904 */
[----:B------:R-:W2:Y:S04]  /*16c420*/  LDL.LU R228, [R1+0x10c] ;  /* 0x00010c0001e47983 */ /* 0x000ea80000300800 */
[----:B-1----:R-:W2:Y:S04]  /*16c430*/  LDL.LU R229, [R1+0xbc] ;  /* 0x0000bc0001e57983 */ /* 0x002ea80000300800 */
[----:B------:R-:W2:Y:S01]  /*16c440*/  LDL.LU R188, [R1+0x208] ;  /* 0x0002080001bc7983 */ /* 0x000ea20000300800 */
[----:B------:R-:W-:-:S02]  /*16c450*/  ISETP.LT.AND P0, PT, R190, c[0x0][0x178], !P0 ;  /* 0x00005e00be007a0c */ /* 0x000fc40004701270 */
        /* <DEDUP_REMOVED lines=14> */
[----:B---3--:R-:W-:Y:S02]  /*16c540*/  ISETP.GE.AND P2, PT, R193, c[0x0][0x17c], PT ;  /* 0x00005f00c1007a0c */ /* 0x008fe40003f46270 */
[C---:B------:R-:W-:Y:S01]  /*16c550*/  IADD3 R188, R189.reuse, c[0x0][0x198], RZ ;  /* 0x00006600bdbc7a10 */ /* 0x040fe20007ffe0ff */
[----:B------:R-:W3:Y:S01]  /*16c560*/  LDL.LU R193, [R1+0x58ec] ;  /* 0x0058ec0001c17983 */ /* 0x000ee20000300800 */
        /* <DEDUP_REMOVED lines=34> */
[----:B------:R-:W-:Y:S01]  /*16c790*/  ISETP.LT.AND P6, PT, R191, c[0x0][0x178], !P0 ;  /* 0x00005e00bf007a0c */ /* 0x000fe200047c1270 */
[C---:B-1----:R-:W-:Y:S02]  /*16c7a0*/  IMAD.WIDE R2, R189.reuse, 0x4, R8 ;  /* 0x00000004bd027825 */ /* 0x042fe400078e0208 */
[----:B------:R-:W2:Y:S02]  /*16c7b0*/  LDL.LU R230, [R1+0xac] ;  /* 0x0000ac0001e67983 */ /* 0x000ea40000300800 */
[C---:B---3--:R-:W-:Y:S01]  /*16c7c0*/  IMAD.WIDE R12, R189.reuse, 0x4, R6 ;  /* 0x00000004bd0c7825 */ /* 0x048fe200078e0206 */
[----:B------:R-:W-:Y:S01]  /*16c7d0*/  IADD3 R189, R189, c[0x0][0x198], RZ ;  /* 0x00006600bdbd7a10 */ /* 0x000fe20007ffe0ff */
[----:B----4-:R1:W-:Y:S04]  /*16c7e0*/  @P4 STG.E [R2.64], R231 ;  /* 0x000000e702004986 */ /* 0x0103e8000c101904 */
[----:B------:R3:W-:Y:S01]  /*16c7f0*/  @P2 STG.E [R12.64], R194 ;  /* 0x000000c20c002986 */ /* 0x0007e2000c101904 */
[----:B------:R-:W-:-:S03]  /*16c800*/  IMAD.WIDE R14, R189, 0x4, R8 ;  /* 0x00000004bd0e7825 */ /* 0x000fc600078e0208 */
        /* <DEDUP_REMOVED lines=9> */
[----:B------:R1:W-:Y:S04]  /*16c8a0*/  @P3 STG.E [R2.64], R199 ;  /* 0x000000c702003986 */ /* 0x0003e8000c101904 */
[----:B------:R1:W-:Y:S04]  /*16c8b0*/  @P5 STG.E [R12.64], R228 ;  /* 0x000000e40c005986 */ /* 0x0003e8000c101904 */
[----:B------:R1:W-:Y:S02]  /*16c8c0*/  @P6 STG.E [R14.64], R229 ;  /* 0x000000e50e006986 */ /* 0x0003e4000c101904 */
[----:B-1----:R-:W-:-:S02]  /*16c8d0*/  IMAD.WIDE R2, R189, 0x4, R6 ;  /* 0x00000004bd027825 */ /* 0x002fc400078e0206 */
[----:B------:R-:W2:Y:S04]  /*16c8e0*/  LDL.LU R228, [R1+0x23c] ;  /* 0x00023c0001e47983 */ /* 0x000ea80000300800 */
[----:B------:R-:W2:Y:S04]  /*16c8f0*/  LDL.LU R229, [R1+0x11c] ;  /* 0x00011c0001e57983 */ /* 0x000ea80000300800 */
[----:B------:R-:W2:Y:S01]  /*16c900*/  LDL.LU R189, [R1+0x278] ;  /* 0x0002780001bd7983 */ /* 0x000ea20000300800 */
[----:B------:R-:W-:Y:S02]  /*16c910*/  ISETP.LT.AND P0, PT, R190, c[0x0][0x178], !P0 ;  /* 0x00005e00be007a0c */ /* 0x000fe40004701270 */
[----:B------:R-:W-:-:S02]  /*16c920*/  ISETP.LT.AND P2, PT, R197, c[0x0][0x178], !P1 ;  /* 0x00005e00c5007a0c */ /* 0x000fc40004f41270 */
        /* <DEDUP_REMOVED lines=14> */
[C---:B------:R-:W-:Y:S01]  /*16ca10*/  IADD3 R189, R188.reuse, c[0x0][0x198], RZ ;  /* 0x00006600bcbd7a10 */ /* 0x040fe20007ffe0ff */
[----:B------:R-:W4:Y:S01]  /*16ca20*/  LDL.LU R192, [R1+0x58fc] ;  /* 0x0058fc0001c07983 */ /* 0x000f220000300800 */
        /* <DEDUP_REMOVED lines=37> */
[C---:B----4-:R-:W-:Y:S01]  /*16cc80*/  IMAD.WIDE R12, R188.reuse, 0x4, R6 ;  /* 0x00000004bc0c7825 */ /* 0x050fe200078e0206 */
[----:B------:R-:W-:Y:S01]  /*16cc90*/  IADD3 R188, R188, c[0x0][0x198], RZ ;  /* 0x00006600bcbc7a10 */ /* 0x000fe20007ffe0ff */
[----:B---3--:R1:W-:Y:S04]  /*16cca0*/  @P3 STG.E [R2.64], R231 ;  /* 0x000000e702003986 */ /* 0x0083e8000c101904 */
        /* <DEDUP_REMOVED lines=147> */
[C---:B-1----:R-:W-:Y:S01]  /*16d5e0*/  IADD3 R3, R188.reuse, c[0x0][0x198], RZ ;  /* 0x00006600bc037a10 */ /* 0x042fe20007ffe0ff */
[----:B------:R-:W2:Y:S01]  /*16d5f0*/  LDL.LU R230, [R1+0x24] ;  /* 0x0000240001e67983 */ /* 0x000ea20000300800 */
[----:B----4-:R-:W-:-:S03]  /*16d600*/  IMAD.WIDE R12, R188, 0x4, R8 ;  /* 0x00000004bc0c7825 */ /* 0x010fc600078e0208 */
[----:B------:R-:W4:Y:S01]  /*16d610*/  LDL.LU R192, [R1+0x390] ;  /* 0x0003900001c07983 */ /* 0x000f220000300800 */
[----:B---3--:R-:W-:-:S03]  /*16d620*/  IMAD.WIDE R14, R188, 0x4, R6 ;  /* 0x00000004bc0e7825 */ /* 0x008fc600078e0206 */
[----:B------:R1:W-:Y:S01]  /*16d630*/  @P3 STG.E [R12.64], R231 ;  /* 0x000000e70c003986 */ /* 0x0003e2000c101904 */
[----:B------:R-:W-:-:S03]  /*16d640*/  IMAD.WIDE R188, R3, 0x4, R4 ;  /* 0x0000000403bc7825 */ /* 0x000fc600078e0204 */
[----:B------:R3:W-:Y:S04]  /*16d650*/  @P2 STG.E [R14.64], R195 ;  /* 0x000000c30e002986 */ /* 0x0007e8000c101904 */
[----:B------:R-:W4:Y:S01]  /*16d660*/  LDL.LU R194, [R1+0x340] ;  /* 0x0003400001c27983 */ /* 0x000f220000300800 */
[----:B-1----:R-:W-:-:S03]  /*16d670*/  IMAD.WIDE R12, R3, 0x4, R10 ;  /* 0x00000004030c7825 */ /* 0x002fc600078e020a */
[----:B------:R-:W4:Y:S01]  /*16d680*/  LDL.LU R199, [R1+0x300] ;  /* 0x0003000001c77983 */ /* 0x000f220000300800 */
[----:B---3--:R-:W-:-:S03]  /*16d690*/  IMAD.WIDE R14, R3, 0x4, R8 ;  /* 0x00000004030e7825 */ /* 0x008fc600078e0208 */
[----:B------:R-:W3:Y:S01]  /*16d6a0*/  LDL.LU R231, [R1+0x3e4] ;  /* 0x0003e40001e77983 */ /* 0x000ee20000300800 */
[----:B------:R-:W-:Y:S02]  /*16d6b0*/  IADD3 R2, R3, c[0x0][0x198], RZ ;  /* 0x0000660003027a10 */ /* 0x000fe40007ffe0ff */
[----:B--2---:R-:W-:Y:S02]  /*16d6c0*/  ISETP.GE.AND P3, PT, R193, c[0x0][0x17c], PT ;  /* 0x00005f00c1007a0c */ /* 0x004fe40003f66270 */
        /* <DEDUP_REMOVED lines=33> */
[----:B---3--:R3:W-:Y:S01]  /*16d8e0*/  @P6 STG.E [R188.64], R231 ;  /* 0x000000e7bc006986 */ /* 0x0087e2000c101904 */
[----:B-1----:R-:W-:-:S04]  /*16d8f0*/  IMAD.WIDE R12, R3, 0x4, R10 ;  /* 0x00000004030c7825 */ /* 0x002fc800078e020a */
[----:B------:R-:W-:Y:S01]  /*16d900*/  IMAD.WIDE R14, R3, 0x4, R8 ;  /* 0x00000004030e7825 */ /* 0x000fe200078e0208 */
[----:B---3--:R-:W3:Y:S04]  /*16d910*/  LDL.LU R231, [R1+0x370] ;  /* 0x0003700001e77983 */ /* 0x008ee80000300800 */
        /* <DEDUP_REMOVED lines=3843> */
[----:B-1----:R-:W3:Y:S04]  /*17c950*/  LDL.LU R228, [R1+0x1634] ;  /* 0x0016340001e47983 */ /* 0x002ee80000300800 */
[----:B------:R-:W3:Y:S01]  /*17c960*/  LDL.LU R229, [R1+0x15f4] ;  /* 0x0015f40001e57983 */ /* 0x000ee20000300800 */
[----:B------:R-:W-:-:S03]  /*17c970*/  IMAD.WIDE R14, R3, 0x4, R6 ;  /* 0x00000004030e7825 */ /* 0x000fc600078e0206 */
[----:B------:R-:W3:Y:S01]  /*17c980*/  LDL.LU R3, [R1+0x1650] ;  /* 0x0016500001037983 */ /* 0x000ee20000300800 */
        /* <DEDUP_REMOVED lines=8> */
[----:B------:R-:W-:-:S03]  /*17ca10*/  ISETP.LT.AND P6, PT, R197, c[0x0][0x178], !P4 ;  /* 0x00005e00c5007a0c */ /* 0x000fc600067c1270 */
[----:B-1----:R-:W4:Y:S04]  /*17ca20*/  LDL.LU R230, [R1+0x434] ;  /* 0x0004340001e67983 */ /* 0x002f280000300800 */
[----:B------:R-:W4:Y:S04]  /*17ca30*/  LDL.LU R194, [R1+0x1428] ;  /* 0x0014280001c27983 */ /* 0x000f280000300800 */
[----:B------:R-:W4:Y:S01]  /*17ca40*/  LDL.LU R199, [R1+0xd08] ;  /* 0x000d080001c77983 */ /* 0x000f220000300800 */
[----:B------:R-:W-:Y:S01]  /*17ca50*/  IMAD.WIDE R14, R2, 0x4, R6 ;  /* 0x00000004020e7825 */ /* 0x000fe200078e0206 */
[----:B--2---:R-:W-:-:S02]  /*17ca60*/  ISETP.GE.AND P0, PT, R192, c[0x0][0x17c], PT ;  /* 0x00005f00c0007a0c */ /* 0x004fc40003f06270 */
[----:B---3--:R1:W-:Y:S04]  /*17ca70*/  @P2 STG.E [R188.64], R3 ;  /* 0x00000003bc002986 */ /* 0x0083e8000c101904 */
[----:B----4-:R2:W-:Y:S01]  /*17ca80*/  @P3 STG.E [R12.64], R193 ;  /* 0x000000c10c003986 */ /* 0x0105e2000c101904 */
[----:B------:R-:W-:Y:S02]  /*17ca90*/  ISETP.LT.AND P3, PT, R196, c[0x0][0x178], !P4 ;  /* 0x00005e00c4007a0c */ /* 0x000fe40006761270 */
[----:B------:R-:W-:Y:S02]  /*17caa0*/  ISETP.LT.AND P2, PT, R191, c[0x0][0x178], !P4 ;  /* 0x00005e00bf007a0c */ /* 0x000fe40006741270 */
[C---:B-1----:R-:W-:Y:S01]  /*17cab0*/  IADD3 R3, R2.reuse, c[0x0][0x198], RZ ;  /* 0x0000660002037a10 */ /* 0x042fe20007ffe0ff */
[----:B--2---:R-:W2:Y:S01]  /*17cac0*/  LDL.LU R193, [R1+0x5c5c] ;  /* 0x005c5c0001c17983 */ /* 0x004ea20000300800 */
[----:B------:R-:W-:-:S03]  /*17cad0*/  IMAD.WIDE R12, R2, 0x4, R8 ;  /* 0x00000004020c7825 */ /* 0x000fc600078e0208 */
[----:B------:R-:W3:Y:S01]  /*17cae0*/  LDL.LU R192, [R1+0x5c60] ;  /* 0x005c600001c07983 */ /* 0x000ee20000300800 */
[----:B------:R-:W-:-:S03]  /*17caf0*/  IMAD.WIDE R188, R3, 0x4, R4 ;  /* 0x0000000403bc7825 */ /* 0x000fc600078e0204 */
[----:B------:R1:W-:Y:S04]  /*17cb00*/  @P1 STG.E [R12.64], R195 ;  /* 0x000000c30c001986 */ /* 0x0003e8000c101904 */
[----:B------:R4:W-:Y:S04]  /*17cb10*/  @P5 STG.E [R14.64], R198 ;  /* 0x000000c60e005986 */ /* 0x0009e8000c101904 */
[----:B------:R4:W-:Y:S01]  /*17cb20*/  @P6 STG.E [R188.64], R231 ;  /* 0x000000e7bc006986 */ /* 0x0009e2000c101904 */
[----:B-1----:R-:W-:-:S04]  /*17cb30*/  IMAD.WIDE R12, R3, 0x4, R10 ;  /* 0x00000004030c7825 */ /* 0x002fc800078e020a */
[----:B----4-:R-:W-:Y:S01]  /*17cb40*/  IMAD.WIDE R14, R3, 0x4, R8 ;  /* 0x00000004030e7825 */ /* 0x010fe200078e0208 */
[----:B------:R-:W4:Y:S04]  /*17cb50*/  LDL.LU R231, [R1+0x908] ;  /* 0x0009080001e77983 */ /* 0x000f280000300800 */
[----:B------:R-:W4:Y:S04]  /*17cb60*/  LDL.LU R195, [R1+0x448] ;  /* 0x0004480001c37983 */ /* 0x000f280000300800 */
[----:B------:R-:W4:Y:S04]  /*17cb70*/  LDL.LU R189, [R1+0x5c54] ;  /* 0x005c540001bd7983 */ /* 0x000f280000300800 */
[----:B------:R1:W-:Y:S04]  /*17cb80*/  @P3 STG.E [R12.64], R228 ;  /* 0x000000e40c003986 */ /* 0x0003e8000c101904 */
[----:B------:R-:W4:Y:S04]  /*17cb90*/  LDL.LU R198, [R1+0x142c] ;  /* 0x00142c0001c67983 */ /* 0x000f280000300800 */
[----:B------:R1:W-:Y:S04]  /*17cba0*/  @P2 STG.E [R14.64], R229 ;  /* 0x000000e50e002986 */ /* 0x0003e8000c101904 */
        /* <DEDUP_REMOVED lines=15> */
[----:B------:R-:W4:Y:S02]  /*17cca0*/  LDL.LU R230, [R1+0x44c] ;  /* 0x00044c0001e67983 */ /* 0x000f240000300800 */
[C---:B------:R-:W-:Y:S01]  /*17ccb0*/  IMAD.WIDE R12, R188.reuse, 0x4, R6 ;  /* 0x00000004bc0c7825 */ /* 0x040fe200078e0206 */
[----:B------:R-:W-:-:S05]  /*17ccc0*/  IADD3 R188, R188, c[0x0][0x198], RZ ;  /* 0x00006600bcbc7a10 */ /* 0x000fca0007ffe0ff */
[----:B------:R-:W-:Y:S01]  /*17ccd0*/  IMAD.WIDE R14, R188, 0x4, R8 ;  /* 0x00000004bc0e7825 */ /* 0x000fe200078e0208 */
[----:B---3--:R-:W-:Y:S02]  /*17cce0*/  ISETP.GE.AND P0, PT, R192, c[0x0][0x17c], PT ;  /* 0x00005f00c0007a0c */ /* 0x008fe40003f06270 */
[----:B------:R-:W3:Y:S02]  /*17ccf0*/  LDL.LU R192, [R1+0x1408] ;  /* 0x0014080001c07983 */ /* 0x000ee40000300800 */
[----:B------:R-:W-:Y:S02]  /*17cd00*/  ISETP.LT.AND P4, PT, R197, c[0x0][0x178], !P0 ;  /* 0x00005e00c5007a0c */ /* 0x000fe40004781270 */
[----:B------:R-:W-:Y:S01]  /*17cd10*/  ISETP.LT.AND P5, PT, R196, c[0x0][0x178], !P0 ;  /* 0x00005e00c4007a0c */ /* 0x000fe200047a1270 */
[----:B------:R-:W3:Y:S01]  /*17cd20*/  LDL.LU R194, [R1+0xb98] ;  /* 0x000b980001c27983 */ /* 0x000ee20000300800 */
[----:B------:R-:W-:Y:S02]  /*17cd30*/  ISETP.LT.AND P6, PT, R191, c[0x0][0x178], !P0 ;  /* 0x00005e00bf007a0c */ /* 0x000fe400047c1270 */
[----:B--2---:R-:W-:Y:S01]  /*17cd40*/  ISETP.GE.AND P1, PT, R193, c[0x0][0x17c], PT ;  /* 0x00005f00c1007a0c */ /* 0x004fe20003f26270 */
[----:B------:R-:W2:Y:S04]  /*17cd50*/  LDL.LU R199, [R1+0x798] ;  /* 0x0007980001c77983 */ /* 0x000ea80000300800 */
[----:B----4-:R1:W-:Y:S04]  /*17cd60*/  @P2 STG.E [R2.64], R231 ;  /* 0x000000e702002986 */ /* 0x0103e8000c101904 */
[----:B------:R4:W-:Y:S01]  /*17cd70*/  @P3 STG.E [R12.64], R195 ;  /* 0x000000c30c003986 */ /* 0x0009e2000c101904 */
[----:B-1----:R-:W-:-:S03]  /*17cd80*/  IMAD.WIDE R2, R188, 0x4, R4 ;  /* 0x00000004bc027825 */ /* 0x002fc600078e0204 */
[----:B------:R-:W2:Y:S01]  /*17cd90*/  LDL.LU R231, [R1+0x145c] ;  /* 0x00145c0001e77983 */ /* 0x000ea20000300800 */
[----:B----4-:R-:W-:-:S03]  /*17cda0*/  IMAD.WIDE R12, R188, 0x4, R10 ;  /* 0x00000004bc0c7825 */ /* 0x010fc600078e020a */
[----:B------:R1:W-:Y:S01]  /*17cdb0*/  @P4 STG.E [R2.64], R198 ;  /* 0x000000c602004986 */ /* 0x0003e2000c101904 */
[----:B------:R-:W-:-:S03]  /*17cdc0*/  ISETP.GE.AND P2, PT, R189, c[0x0][0x17c], PT ;  /* 0x00005f00bd007a0c */ /* 0x000fc60003f46270 */
[----:B------:R-:W4:Y:S01]  /*17cdd0*/  LDL.LU R193, [R1+0x5c64] ;  /* 0x005c640001c17983 */ /* 0x000f220000300800 */
        /* <DEDUP_REMOVED lines=228> */
[----:B------:R1:W-:Y:S01]  /*17dc20*/  @P2 STG.E [R2.64], R199 ;  /* 0x000000c702002986 */ /* 0x0003e2000c101904 */
[----:B------:R1:W-:Y:S03]  /*17dc30*/  @P5 STG.E [R12.64], R228 ;  /* 0x000000e40c005986 */ /* 0x0003e6000c101904 */
[----:B------:R1:W-:Y:S02]  /*17dc40*/  @P6 STG.E [R14.64], R229 ;  /* 0x000000e50e006986 */ /* 0x0003e4000c101904 */
[----:B-1----:R-:W-:-:S02]  /*17dc50*/  IMAD.WIDE R2, R189, 0x4, R6 ;  /* 0x00000004bd027825 */ /* 0x002fc400078e0206 */
[----:B------:R-:W2:Y:S04]  /*17dc60*/  LDL.LU R228, [R1+0x163c] ;  /* 0x00163c0001e47983 */ /* 0x000ea80000300800 */
[----:B------:R-:W2:Y:S01]  /*17dc70*/  LDL.LU R229, [R1+0x15fc] ;  /* 0x0015fc0001e57983 */ /* 0x000ea20000300800 */
[----:B------:R-:W2:Y:S01]  /*17dc80*/  LDL.LU R189, [R1+0x1658] ;  /* 0x0016580001bd7983 */ /* 0x000ea20000300800 */
[----:B------:R-:W-:Y:S02]  /*17dc90*/  ISETP.LT.AND P0, PT, R190, c[0x0][0x178], !P0 ;  /* 0x00005e00be007a0c */ /* 0x000fe40004701270 */
[----:B------:R-:W-:Y:S02]  /*17dca0*/  ISETP.LT.AND P4, PT, R197, c[0x0][0x178], !P1 ;  /* 0x00005e00c5007a0c */ /* 0x000fe40004f81270 */
[----:B------:R-:W-:Y:S01]  /*17dcb0*/  ISETP.LT.AND P2, PT, R196, c[0x0][0x178], !P1 ;  /* 0x00005e00c4007a0c */ /* 0x000fe20004f41270 */
[----:B------:R-:W-:-:S04]  /*17dcc0*/  IMAD.WIDE R12, R188, 0x4, R4 ;  /* 0x00000004bc0c7825 */ /* 0x000fc800078e0204 */
[----:B------:R-:W-:-:S04]  /*17dcd0*/  IMAD.WIDE R14, R188, 0x4, R10 ;  /* 0x00000004bc0e7825 */ /* 0x000fc800078e020a */
[----:B------:R1:W-:Y:S04]  /*17dce0*/  @P0 STG.E [R2.64], R230 ;  /* 0x000000e602000986 */ /* 0x0003e8000c101904 */
[----:B-1----:R-:W3:Y:S01]  /*17dcf0*/  LDL.LU R230, [R1+0x43c] ;  /* 0x00043c0001e67983 */ /* 0x002ee20000300800 */
[----:B------:R-:W3:Y:S02]  /*17dd00*/  LDL.LU R194, [R1+0x1580] ;  /* 0x0015800001c27983 */ /* 0x000ee40000300800 */
[----:B------:R-:W3:Y:S01]  /*17dd10*/  LDL.LU R199, [R1+0xce0] ;  /* 0x000ce00001c77983 */ /* 0x000ee20000300800 */
[----:B--2---:R-:W-:Y:S01]  /*17dd20*/  @P4 STG.E [R12.64], R189 ;  /* 0x000000bd0c004986 */ /* 0x004fe2000c101904 */
[----:B----4-:R1:W-:Y:S03]  /*17dd30*/  @P2 STG.E [R14.64], R193 ;  /* 0x000000c10e002986 */ /* 0x0103e6000c101904 */
[----:B-1----:R-:W2:Y:S01]  /*17dd40*/  LDL.LU R193, [R1+0x5c90] ;  /* 0x005c900001c17983 */ /* 0x002ea20000300800 */
[----:B------:R-:W-:Y:S01]  /*17dd50*/  ISETP.LT.AND P5, PT, R190, c[0x0][0x178], !P1 ;  /* 0x00005e00be007a0c */ /* 0x000fe20004fa1270 */
[----:B------:R-:W-:Y:S01]  /*17dd60*/  ISETP.LT.AND P1, PT, R191, c[0x0][0x178], !P1 ;  /* 0x00005e00bf007a0c */ /* 0x000fe20004f21270 */
[----:B------:R-:W-:-:S02]  /*17dd70*/  ISETP.LT.AND P6, PT, R197, c[0x0][0x178], !P3 ;  /* 0x00005e00c5007a0c */ /* 0x000fc40005fc1270 */
[----:B------:R-:W-:Y:S02]  /*17dd80*/  ISETP.GE.AND P0, PT, R192, c[0x0][0x17c], PT ;  /* 0x00005f00c0007a0c */ /* 0x000fe40003f06270 */
[----:B------:R-:W-:Y:S01]  /*17dd90*/  IADD3 R189, R188, c[0x0][0x198], RZ ;  /* 0x00006600bcbd7a10 */ /* 0x000fe20007ffe0ff */
[----:B------:R-:W4:Y:S01]  /*17dda0*/  LDL.LU R192, [R1+0x5ca0] ;  /* 0x005ca00001c07983 */ /* 0x000f220000300800 */
[----:B------:R-:W-:Y:S01]  /*17ddb0*/  ISETP.LT.AND P4, PT, R196, c[0x0][0x178], !P3 ;  /* 0x00005e00c4007a0c */ /* 0x000fe20005f81270 */
[----:B------:R-:W-:-:S04]  /*17ddc0*/  IMAD.WIDE R2, R188, 0x4, R8 ;  /* 0x00000004bc027825 */ /* 0x000fc800078e0208 */
[----:B------:R-:W-:Y:S01]  /*17ddd0*/  IMAD.WIDE R12, R188, 0x4, R6 ;  /* 0x00000004bc0c7825 */ /* 0x000fe200078e0206 */
[----:B------:R-:W-:-:S03]  /*17dde0*/  ISETP.LT.AND P2, PT, R191, c[0x0][0x178], !P3 ;  /* 0x00005e00bf007a0c */ /* 0x000fc60005f41270 */
[C---:B------:R-:W-:Y:S01]  /*17ddf0*/  IMAD.WIDE R14, R189.reuse, 0x4, R4 ;  /* 0x00000004bd0e7825 */ /* 0x040fe200078e0204 */
[----:B------:R1:W-:Y:S03]  /*17de00*/  @P1 STG.E [R2.64], R195 ;  /* 0x000000c302001986 */ /* 0x0003e6000c101904 */
[----:B---3--:R3:W-:Y:S02]  /*17de10*/  @P5 STG.E [R12.64], R198 ;  /* 0x000000c60c005986 */ /* 0x0087e4000c101904 */
[----:B------:R3:W-:Y:S02]  /*17de20*/  @P6 STG.E [R14.64], R231 ;  /* 0x000000e70e006986 */ /* 0x0007e4000c101904 */
[----:B-1----:R-:W-:-:S04]  /*17de30*/  IMAD.WIDE R2, R189, 0x4, R10 ;  /* 0x00000004bd027825 */ /* 0x002fc800078e020a */
[----:B---3--:R-:W-:Y:S01]  /*17de40*/  IMAD.WIDE R12, R189, 0x4, R8 ;  /* 0x00000004bd0c7825 */ /* 0x008fe200078e0208 */
[----:B------:R-:W3:Y:S03]  /*17de50*/  LDL.LU R231, [R1+0x8e0] ;  /* 0x0008e00001e77983 */ /* 0x000ee60000300800 */
[----:B------:R-:W3:Y:S01]  /*17de60*/  LDL.LU R195, [R1+0x420] ;  /* 0x0004200001c37983 */ /* 0x000ee20000300800 */
[----:B------:R1:W-:Y:S01]  /*17de70*/  @P4 STG.E [R2.64], R228 ;  /* 0x000000e402004986 */ /* 0x0003e2000c101904 */
[----:B------:R1:W-:Y:S01]  /*17de80*/  @P2 STG.E [R12.64], R229 ;  /* 0x000000e50c002986 */ /* 0x0003e2000c101904 */
[----:B--2---:R-:W-:Y:S02]  /*17de90*/  ISETP.GE.AND P1, PT, R193, c[0x0][0x17c], PT ;  /* 0x00005f00c1007a0c */ /* 0x004fe40003f26270 */
[----:B------:R-:W2:Y:S01]  /*17dea0*/  LDL.LU R193, [R1+0x5c98] ;  /* 0x005c980001c17983 */ /* 0x000ea20000300800 */
[----:B------:R-:W2:Y:S02]  /*17deb0*/  LDL.LU R198, [R1+0x1584] ;  /* 0x0015840001c67983 */ /* 0x000ea40000300800 */
[----:B-1----:R-:W2:Y:S02]  /*17dec0*/  LDL.LU R228, [R1+0xce4] ;  /* 0x000ce40001e47983 */ /* 0x002ea40000300800 */
        /* <DEDUP_REMOVED lines=8> */
[----:B----4-:R-:W-:Y:S02]  /*17df50*/  ISETP.GE.AND P0, PT, R192, c[0x0][0x17c], PT ;  /* 0x00005f00c0007a0c */ /* 0x010fe40003f06270 */
[----:B------:R-:W-:-:S04]  /*17df60*/  IMAD.WIDE R12, R188, 0x4, R4 ;  /* 0x00000004bc0c7825 */ /* 0x000fc800078e0204 */
[----:B------:R-:W-:Y:S01]  /*17df70*/  IMAD.WIDE R14, R188, 0x4, R10 ;  /* 0x00000004bc0e7825 */ /* 0x000fe200078e020a */
[----:B------:R1:W-:Y:S03]  /*17df80*/  @P3 STG.E [R2.64], R230 ;  /* 0x000000e602003986 */ /* 0x0003e6000c101904 */
[----:B------:R4:W-:Y:S01]  /*17df90*/  @P5 STG.E [R12.64], R194 ;  /* 0x000000c20c005986 */ /* 0x0009e2000c101904 */
[----:B------:R-:W-:Y:S01]  /*17dfa0*/  ISETP.LT.AND P3, PT, R197, c[0x0][0x178], !P0 ;  /* 0x00005e00c5007a0c */ /* 0x000fe20004761270 */
[----:B------:R3:W-:Y:S01]  /*17dfb0*/  @P6 STG.E [R14.64], R199 ;  /* 0x000000c70e006986 */ /* 0x0007e2000c101904 */
[----:B------:R-:W-:Y:S02]  /*17dfc0*/  ISETP.LT.AND P5, PT, R196, c[0x0][0x178], !P0 ;  /* 0x00005e00c4007a0c */ /* 0x000fe400047a1270 */
[----:B------:R-:W-:Y:S02]  /*17dfd0*/  ISETP.LT.AND P6, PT, R191, c[0x0][0x178], !P0 ;  /* 0x00005e00bf007a0c */ /* 0x000fe400047c1270 */
[C---:B-1----:R-:W-:Y:S01]  /*17dfe0*/  IADD3 R3, R188.reuse, c[0x0][0x198], RZ ;  /* 0x00006600bc037a10 */ /* 0x042fe20007ffe0ff */
[----:B----4-:R-:W-:-:S04]  /*17dff0*/  IMAD.WIDE R12, R188, 0x4, R8 ;  /* 0x00000004bc0c7825 */ /* 0x010fc800078e0208 */
[----:B---3--:R-:W-:-:S04]  /*17e000*/  IMAD.WIDE R14, R188, 0x4, R6 ;  /* 0x00000004bc0e7825 */ /* 0x008fc800078e0206 */
[C---:B------:R-:W-:Y:S01]  /*17e010*/  IMAD.WIDE R188, R3.reuse, 0x4, R4 ;  /* 0x0000000403bc7825 */ /* 0x040fe200078e0204 */
[----:B------:R-:W3:Y:S04]  /*17e020*/  LDL.LU R230, [R1+0x424] ;  /* 0x0004240001e67983 */ /* 0x000ee80000300800 */
[----:B------:R1:W-:Y:S01]  /*17e030*/  @P2 STG.E [R12.64], R231 ;  /* 0x000000e70c002986 */ /* 0x0003e2000c101904 */
[----:B------:R4:W-:Y:S02]  /*17e040*/  @P4 STG.E [R14.64], R195 ;  /* 0x000000c30e004986 */ /* 0x0009e4000c101904 */
[----:B------:R-:W3:Y:S02]  /*17e050*/  LDL.LU R192, [R1+0x1030] ;  /* 0x0010300001c07983 */ /* 0x000ee40000300800 */
[----:B------:R-:W3:Y:S01]  /*17e060*/  LDL.LU R194, [R1+0xb70] ;  /* 0x000b700001c27983 */ /* 0x000ee20000300800 */
[----:B------:R-:W3:Y:S01]  /*17e070*/  LDL.LU R199, [R1+0x770] ;  /* 0x0007700001c77983 */ /* 0x000ee20000300800 */
[C---:B------:R-:W-:Y:S01]  /*17e080*/  IADD3 R2, R3.reuse, c[0x0][0x198], RZ ;  /* 0x0000660003027a10 */ /* 0x040fe20007ffe0ff */
[----:B-1----:R-:W-:-:S04]  /*17e090*/  IMAD.WIDE R12, R3, 0x4, R10 ;  /* 0x00000004030c7825 */ /* 0x002fc800078e020a */
[----:B----4-:R-:W-:Y:S01]  /*17e0a0*/  IMAD.WIDE R14, R3, 0x4, R8 ;  /* 0x00000004030e7825 */ /* 0x010fe200078e0208 */
[----:B------:R-:W4:Y:S01]  /*17e0b0*/  LDL.LU R231, [R1+0x1684] ;  /* 0x0016840001e77983 */ /* 0x000f220000300800 */
[----:B--2---:R-:W-:-:S03]  /*17e0c0*/  ISETP.GE.AND P2, PT, R193, c[0x0][0x17c], PT ;  /* 0x00005f00c1007a0c */ /* 0x004fc60003f46270 */
[----:B------:R-:W-:Y:S01]  /*17e0d0*/  @P3 STG.E [R188.64], R198 ;  /* 0x000000c6bc003986 */ /* 0x000fe2000c101904 */
[----:B------:R1:W-:Y:S03]  /*17e0e0*/  @P5 STG.E [R12.64], R228 ;  /* 0x000000e40c005986 */ /* 0x0003e6000c101904 */
[----:B------:R-:W2:Y:S01]  /*17e0f0*/  LDL.LU R193, [R1+0x5ca8] ;  /* 0x005ca80001c17983 */ /* 0x000ea20000300800 */
[----:B------:R1:W-:Y:S03]  /*17e100*/  @P6 STG.E [R14.64], R229 ;  /* 0x000000e50e006986 */ /* 0x0003e6000c101904 */
[----:B-1----:R-:W2:Y:S01]  /*17e110*/  LDL.LU R228, [R1+0x1034] ;  /* 0x0010340001e47983 */ /* 0x002ea20000300800 */
[----:B------:R-:W2:Y:S02]  /*17e120*/  LDL.LU R229, [R1+0xb74] ;  /* 0x000b740001e57983 */ /* 0x000ea40000300800 */
[----:B------:R-:W-:-:S02]  /*17e130*/  IMAD.WIDE R14, R3, 0x4, R6 ;  /* 0x00000004030e7825 */ /* 0x000fc400078e0206 */
[----:B------:R-:W2:Y:S01]  /*17e140*/  LDL.LU R3, [R1+0x1680] ;  /* 0x0016800001037983 */ /* 0x000ea20000300800 */
[----:B------:R-:W-:Y:S02]  /*17e150*/  ISETP.LT.AND P0, PT, R190, c[0x0][0x178], !P0 ;  /* 0x00005e00be007a0c */ /* 0x000fe40004701270 */
[----:B------:R-:W-:Y:S02]  /*17e160*/  ISETP.LT.AND P4, PT, R197, c[0x0][0x178], !P1 ;  /* 0x00005e00c5007a0c */ /* 0x000fe40004f81270 */
[----:B------:R-:W-:Y:S01]  /*17e170*/  ISETP.LT.AND P3, PT, R196, c[0x0][0x178], !P1 ;  /* 0x00005e00c4007a0c */ /* 0x000fe20004f61270 */
[----:B------:R-:W-:-:S04]  /*17e180*/  IMAD.WIDE R188, R2, 0x4, R4 ;  /* 0x0000000402bc7825 */ /* 0x000fc800078e0204 */
[----:B------:R-:W-:-:S04]  /*17e190*/  IMAD.WIDE R12, R2, 0x4, R10 ;  /* 0x00000004020c7825 */ /* 0x000fc800078e020a */
[----:B---3--:R1:W-:Y:S04]  /*17e1a0*/  @P0 STG.E [R14.64], R230 ;  /* 0x000000e60e000986 */ /* 0x0083e8000c101904 */
[----:B-1----:R-:W3:Y:S01]  /*17e1b0*/  LDL.LU R230, [R1+0x774] ;  /* 0x0007740001e67983 */ /* 0x002ee20000300800 */
[----:B------:R-:W3:Y:S02]  /*17e1c0*/  LDL.LU R195, [R1+0x16d0] ;  /* 0x0016d00001c37983 */ /* 0x000ee40000300800 */
[----:B------:R-:W3:Y:S01]  /*17e1d0*/  LDL.LU R198, [R1+0x1670] ;  /* 0x0016700001c67983 */ /* 0x000ee20000300800 */
[----:B--2---:R-:W-:Y:S01]  /*17e1e0*/  @P4 STG.E [R188.64], R3 ;  /* 0x00000003bc004986 */ /* 0x004fe2000c101904 */
[----:B------:R1:W-:Y:S03]  /*17e1f0*/  @P3 STG.E [R12.64], R192 ;  /* 0x000000c00c003986 */ /* 0x0003e6000c101904 */
[----:B-1----:R-:W2:Y:S01]  /*17e200*/  LDL.LU R192, [R1+0x5cac] ;  /* 0x005cac0001c07983 */ /* 0x002ea20000300800 */
[----:B------:R-:W-:Y:S01]  /*17e210*/  ISETP.LT.AND P5, PT, R190, c[0x0][0x178], !P1 ;  /* 0x00005e00be007a0c */ /* 0x000fe20004fa1270 */
[----:B------:R-:W-:Y:S01]  /*17e220*/  ISETP.LT.AND P1, PT, R191, c[0x0][0x178], !P1 ;  /* 0x00005e00bf007a0c */ /* 0x000fe20004f21270 */
[----:B------:R-:W-:-:S02]  /*17e230*/  ISETP.LT.AND P6, PT, R197, c[0x0][0x178], !P2 ;  /* 0x00005e00c5007a0c */ /* 0x000fc400057c1270 */
[----:B------:R-:W-:Y:S02]  /*17e240*/  ISETP.GE.AND P0, PT, R193, c[0x0][0x17c], PT ;  /* 0x00005f00c1007a0c */ /* 0x000fe40003f06270 */
[----:B------:R-:W-:Y:S01]  /*17e250*/  IADD3 R3, R2, c[0x0][0x198], RZ ;  /* 0x0000660002037a10 */ /* 0x000fe20007ffe0ff */
[----:B------:R-:W3:Y:S01]  /*17e260*/  LDL.LU R193, [R1+0x5cb0] ;  /* 0x005cb00001c17983 */ /* 0x000ee20000300800 */
[----:B------:R-:W-:Y:S01]  /*17e270*/  ISETP.LT.AND P4, PT, R196, c[0x0][0x178], !P2 ;  /* 0x00005e00c4007a0c */ /* 0x000fe20005781270 */
[----:B------:R-:W-:-:S04]  /*17e280*/  IMAD.WIDE R12, R2, 0x4, R8 ;  /* 0x00000004020c7825 */ /* 0x000fc800078e0208 */
[----:B------:R-:W-:Y:S01]  /*17e290*/  IMAD.WIDE R14, R2, 0x4, R6 ;  /* 0x00000004020e7825 */ /* 0x000fe200078e0206 */
[----:B------:R-:W-:-:S03]  /*17e2a0*/  ISETP.LT.AND P3, PT, R191, c[0x0][0x178], !P2 ;  /* 0x00005e00bf007a0c */ /* 0x000fc60005761270 */
[C---:B------:R-:W-:Y:S01]  /*17e2b0*/  IMAD.WIDE R188, R3.reuse, 0x4, R4 ;  /* 0x0000000403bc7825 */ /* 0x040fe200078e0204 */
[----:B------:R1:W-:Y:S03]  /*17e2c0*/  @P1 STG.E [R12.64], R194 ;  /* 0x000000c20c001986 */ /* 0x0003e6000c101904 */
[----:B------:R1:W-:Y:S02]  /*17e2d0*/  @P5 STG.E [R14.64], R199 ;  /* 0x000000c70e005986 */ /* 0x0003e4000c101904 */
[----:B----4-:R4:W-:Y:S02]  /*17e2e0*/  @P6 STG.E [R188.64], R231 ;  /* 0x000000e7bc006986 */ /* 0x0109e4000c101904 */
[----:B-1----:R-:W-:-:S04]  /*17e2f0*/  IMAD.WIDE R12, R3, 0x4, R10 ;  /* 0x00000004030c7825 */ /* 0x002fc800078e020a */
[----:B------:R-:W-:Y:S01]  /*17e300*/  IMAD.WIDE R14, R3, 0x4, R8 ;  /* 0x00000004030e7825 */ /* 0x000fe200078e0208 */
[----:B----4-:R-:W4:Y:S03]  /*17e310*/  LDL.LU R231, [R1+0xb80] ;  /* 0x000b800001e77983 */ /* 0x010f260000300800 */
[----:B------:R-:W4:Y:S01]  /*17e320*/  LDL.LU R194, [R1+0x980] ;  /* 0x0009800001c27983 */ /* 0x000f220000300800 */
        /* <DEDUP_REMOVED lines=14> */
[----:B---3--:R-:W-:Y:S02]  /*17e410*/  ISETP.GE.AND P0, PT, R193, c[0x0][0x17c], PT ;  /* 0x00005f00c1007a0c */ /* 0x008fe40003f06270 */
        /* <DEDUP_REMOVED lines=8> */
[C---:B------:R-:W-:Y:S01]  /*17e4a0*/  IADD3 R3, R2.reuse, c[0x0][0x198], RZ ;  /* 0x0000660002037a10 */ /* 0x040fe20007ffe0ff */
[----:B-1----:R-:W-:-:S04]  /*17e4b0*/  IMAD.WIDE R12, R2, 0x4, R8 ;  /* 0x00000004020c7825 */ /* 0x002fc800078e0208 */
[----:B---3--:R-:W-:-:S04]  /*17e4c0*/  IMAD.WIDE R14, R2, 0x4, R6 ;  /* 0x00000004020e7825 */ /* 0x008fc800078e0206 */
[C---:B----4-:R-:W-:Y:S01]  /*17e4d0*/  IMAD.WIDE R188, R3.reuse, 0x4, R4 ;  /* 0x0000000403bc7825 */ /* 0x050fe200078e0204 */
        /* <DEDUP_REMOVED lines=167> */
[----:B-1----:R-:W4:Y:S01]  /*17ef50*/  LDL.LU R228, [R1+0x17b4] ;  /* 0x0017b40001e47983 */ /* 0x002f220000300800 */
[----:B------:R-:W4:Y:S02]  /*17ef60*/  LDL.LU R229, [R1+0x1774] ;  /* 0x0017740001e57983 */ /* 0x000f240000300800 */
[----:B------:R-:W-:-:S02]  /*17ef70*/  IMAD.WIDE R14, R3, 0x4, R6 ;  /* 0x00000004030e7825 */ /* 0x000fc400078e0206 */
[----:B------:R-:W4:Y:S01]  /*17ef80*/  LDL.LU R3, [R1+0x17d0] ;  /* 0x0017d00001037983 */ /* 0x000f220000300800 */
[----:B------:R-:W-:Y:S02]  /*17ef90*/  ISETP.LT.AND P0, PT, R190, c[0x0][0x178], !P0 ;  /* 0x00005e00be007a0c */ /* 0x000fe40004701270 */
[----:B------:R-:W-:Y:S02]  /*17efa0*/  ISETP.LT.AND P4, PT, R197, c[0x0][0x178], !P1 ;  /* 0x00005e00c5007a0c */ /* 0x000fe40004f81270 */
[----:B------:R-:W-:Y:S01]  /*17efb0*/  ISETP.LT.AND P2, PT, R196, c[0x0][0x178], !P1 ;  /* 0x00005e00c4007a0c */ /* 0x000fe20004f41270 */
[----:B------:R-:W-:-:S04]  /*17efc0*/  IMAD.WIDE R188, R2, 0x4, R4 ;  /* 0x0000000402bc7825 */ /* 0x000fc800078e0204 */
[----:B------:R-:W-:Y:S01]  /*17efd0*/  IMAD.WIDE R12, R2, 0x4, R10 ;  /* 0x00000004020c7825 */ /* 0x000fe200078e020a */
[----:B------:R-:W-:-:S03]  /*17efe0*/  ISETP.LT.AND P5, PT, R190, c[0x0][0x178], !P1 ;  /* 0x00005e00be007a0c */ /* 0x000fc60004fa1270 */
[----:B------:R-:W-:Y:S01]  /*17eff0*/  ISETP.LT.AND P1, PT, R191, c[0x0][0x178], !P1 ;  /* 0x00005e00bf007a0c */ /* 0x000fe20004f21270 */
[----:B------:R-:W-:Y:S01]  /*17f000*/  ISETP.LT.AND P6, PT, R197, c[0x0][0x178], !P3 ;  /* 0x00005e00c5007a0c */ /* 0x000fe20005fc1270 */
[----:B---3--:R1:W-:Y:S04]  /*17f010*/  @P0 STG.E [R14.64], R230 ;  /* 0x000000e60e000986 */ /* 0x0083e8000c101904 */
[----:B-1----:R-:W3:Y:S01]  /*17f020*/  LDL.LU R230, [R1+0x414] ;  /* 0x0004140001e67983 */ /* 0x002ee20000300800 */
[----:B------:R-:W3:Y:S02]  /*17f030*/  LDL.LU R194, [R1+0x1588] ;  /* 0x0015880001c27983 */ /* 0x000ee40000300800 */
[----:B------:R-:W3:Y:S02]  /*17f040*/  LDL.LU R199, [R1+0xce8] ;  /* 0x000ce80001c77983 */ /* 0x000ee40000300800 */
[----:B------:R-:W-:Y:S01]  /*17f050*/  IMAD.WIDE R14, R2, 0x4, R6 ;  /* 0x00000004020e7825 */ /* 0x000fe200078e0206 */
[----:B--2---:R-:W-:Y:S01]  /*17f060*/  ISETP.GE.AND P0, PT, R192, c[0x0][0x17c], PT ;  /* 0x00005f00c0007a0c */ /* 0x004fe20003f06270 */
[----:B----4-:R1:W-:Y:S02]  /*17f070*/  @P4 STG.E [R188.64], R3 ;  /* 0x00000003bc004986 */ /* 0x0103e4000c101904 */
[----:B------:R2:W-:Y:S01]  /*17f080*/  @P2 STG.E [R12.64], R193 ;  /* 0x000000c10c002986 */ /* 0x0005e2000c101904 */
[----:B------:R-:W-:-:S02]  /*17f090*/  ISETP.LT.AND P4, PT, R196, c[0x0][0x178], !P3 ;  /* 0x00005e00c4007a0c */ /* 0x000fc40005f81270 */
[----:B------:R-:W-:Y:S02]  /*17f0a0*/  ISETP.LT.AND P2, PT, R191, c[0x0][0x178], !P3 ;  /* 0x00005e00bf007a0c */ /* 0x000fe40005f41270 */
[C---:B-1----:R-:W-:Y:S01]  /*17f0b0*/  IADD3 R3, R2.reuse, c[0x0][0x198], RZ ;  /* 0x0000660002037a10 */ /* 0x042fe20007ffe0ff */
[----:B--2---:R-:W2:Y:S01]  /*17f0c0*/  LDL.LU R193, [R1+0x5cd4] ;  /* 0x005cd40001c17983 */ /* 0x004ea20000300800 */
[----:B------:R-:W4:Y:S02]  /*17f0d0*/  LDL.LU R192, [R1+0x5cd8] ;  /* 0x005cd80001c07983 */ /* 0x000f240000300800 */
[----:B------:R-:W-:-:S04]  /*17f0e0*/  IMAD.WIDE R12, R2, 0x4, R8 ;  /* 0x00000004020c7825 */ /* 0x000fc800078e0208 */
[C---:B------:R-:W-:Y:S01]  /*17f0f0*/  IMAD.WIDE R188, R3.reuse, 0x4, R4 ;  /* 0x0000000403bc7825 */ /* 0x040fe200078e0204 */
[----:B------:R1:W-:Y:S03]  /*17f100*/  @P1 STG.E [R12.64], R195 ;  /* 0x000000c30c001986 */ /* 0x0003e6000c101904 */
[----:B------:R-:W-:Y:S02]  /*17f110*/  @P5 STG.E [R14.64], R198 ;  /* 0x000000c60e005986 */ /* 0x000fe4000c101904 */
[----:B------:R3:W-:Y:S02]  /*17f120*/  @P6 STG.E [R188.64], R231 ;  /* 0x000000e7bc006986 */ /* 0x0007e4000c101904 */
[C---:B-1----:R-:W-:Y:S01]  /*17f130*/  IMAD.WIDE R12, R3.reuse, 0x4, R10 ;  /* 0x00000004030c7825 */ /* 0x042fe200078e020a */
[----:B---3--:R-:W3:Y:S03]  /*17f140*/  LDL.LU R231, [R1+0x8e8] ;  /* 0x0008e80001e77983 */ /* 0x008ee60000300800 */
[----:B------:R-:W3:Y:S02]  /*17f150*/  LDL.LU R195, [R1+0x428] ;  /* 0x0004280001c37983 */ /* 0x000ee40000300800 */
[----:B------:R-:W-:-:S04]  /*17f160*/  IMAD.WIDE R14, R3, 0x4, R8 ;  /* 0x00000004030e7825 */ /* 0x000fc800078e0208 */
[----:B------:R-:W3:Y:S01]  /*17f170*/  LDL.LU R189, [R1+0x5cdc] ;  /* 0x005cdc0001bd7983 */ /* 0x000ee20000300800 */
[----:B------:R1:W-:Y:S04]  /*17f180*/  @P4 STG.E [R12.64], R228 ;  /* 0x000000e40c004986 */ /* 0x0003e8000c101904 */
[----:B------:R-:W3:Y:S01]  /*17f190*/  LDL.LU R198, [R1+0x158c] ;  /* 0x00158c0001c67983 */ /* 0x000ee20000300800 */
[----:B------:R1:W-:Y:S03]  /*17f1a0*/  @P2 STG.E [R14.64], R229 ;  /* 0x000000e50e002986 */ /* 0x0003e6000c101904 */
[----:B-1----:R-:W3:Y:S01]  /*17f1b0*/  LDL.LU R228, [R1+0xcec] ;  /* 0x000cec0001e47983 */ /* 0x002ee20000300800 */
[----:B------:R-:W3:Y:S01]  /*17f1c0*/  LDL.LU R229, [R1+0x8ec] ;  /* 0x0008ec0001e57983 */ /* 0x000ee20000300800 */
[----:B------:R-:W-:-:S02]  /*17f1d0*/  ISETP.LT.AND P3, PT, R190, c[0x0][0x178], !P3 ;  /* 0x00005e00be007a0c */ /* 0x000fc40005f61270 */
[----:B------:R-:W-:Y:S02]  /*17f1e0*/  ISETP.LT.AND P5, PT, R197, c[0x0][0x178], !P0 ;  /* 0x00005e00c5007a0c */ /* 0x000fe400047a1270 */
[----:B------:R-:W-:Y:S02]  /*17f1f0*/  ISETP.LT.AND P6, PT, R196, c[0x0][0x178], !P0 ;  /* 0x00005e00c4007a0c */ /* 0x000fe400047c1270 */
[----:B------:R-:W-:Y:S02]  /*17f200*/  IADD3 R188, R3, c[0x0][0x198], RZ ;  /* 0x0000660003bc7a10 */ /* 0x000fe40007ffe0ff */
[----:B------:R-:W-:Y:S01]  /*17f210*/  ISETP.LT.AND P2, PT, R191, c[0x0][0x178], !P0 ;  /* 0x00005e00bf007a0c */ /* 0x000fe20004741270 */
[----:B------:R-:W-:-:S04]  /*17f220*/  IMAD.WIDE R2, R3, 0x4, R6 ;  /* 0x0000000403027825 */ /* 0x000fc800078e0206 */
[----:B------:R-:W-:Y:S01]  /*17f230*/  IMAD.WIDE R12, R188, 0x4, R4 ;  /* 0x00000004bc0c7825 */ /* 0x000fe200078e0204 */
[----:B------:R-:W-:-:S03]  /*17f240*/  ISETP.LT.AND P4, PT, R190, c[0x0][0x178], !P0 ;  /* 0x00005e00be007a0c */ /* 0x000fc60004781270 */
[C---:B------:R-:W-:Y:S01]  /*17f250*/  IMAD.WIDE R14, R188.reuse, 0x4, R10 ;  /* 0x00000004bc0e7825 */ /* 0x040fe200078e020a */
[----:B------:R1:W-:Y:S03]  /*17f260*/  @P3 STG.E [R2.64], R230 ;  /* 0x000000e602003986 */ /* 0x0003e6000c101904 */
[----:B------:R1:W-:Y:S02]  /*17f270*/  @P5 STG.E [R12.64], R194 ;  /* 0x000000c20c005986 */ /* 0x0003e4000c101904 */
[----:B------:R1:W-:Y:S02]  /*17f280*/  @P6 STG.E [R14.64], R199 ;  /* 0x000000c70e006986 */ /* 0x0003e4000c101904 */
[----:B-1----:R-:W-:-:S04]  /*17f290*/  IMAD.WIDE R2, R188, 0x4, R8 ;  /* 0x00000004bc027825 */ /* 0x002fc800078e0208 */
[C---:B------:R-:W-:Y:S01]  /*17f2a0*/  IMAD.WIDE R12, R188.reuse, 0x4, R6 ;  /* 0x00000004bc0c7825 */ /* 0x040fe200078e0206 */
[----:B------:R-:W-:Y:S01]  /*17f2b0*/  IADD3 R188, R188, c[0x0][0x198], RZ ;  /* 0x00006600bcbc7a10 */ /* 0x000fe20007ffe0ff */
[----:B------:R-:W3:Y:S04]  /*17f2c0*/  LDL.LU R230, [R1+0x42c] ;  /* 0x00042c0001e67983 */ /* 0x000ee80000300800 */
[----:B------:R-:W-:Y:S01]  /*17f2d0*/  IMAD.WIDE R14, R188, 0x4, R8 ;  /* 0x00000004bc0e7825 */ /* 0x000fe200078e0208 */
[----:B----4-:R-:W-:Y:S02]  /*17f2e0*/  ISETP.GE.AND P0, PT, R192, c[0x0][0x17c], PT ;  /* 0x00005f00c0007a0c */ /* 0x010fe40003f06270 */
[----:B------:R-:W4:Y:S01]  /*17f2f0*/  LDL.LU R192, [R1+0x1038] ;  /* 0x0010380001c07983 */ /* 0x000f220000300800 */
[----:B------:R-:W4:Y:S01]  /*17f300*/  LDL.LU R194, [R1+0xb78] ;  /* 0x000b780001c27983 */ /* 0x000f220000300800 */
[----:B------:R-:W-:-:S02]  /*17f310*/  ISETP.LT.AND P3, PT, R197, c[0x0][0x178], !P0 ;  /* 0x00005e00c5007a0c */ /* 0x000fc40004761270 */
[----:B------:R-:W-:Y:S02]  /*17f320*/  ISETP.LT.AND P5, PT, R196, c[0x0][0x178], !P0 ;  /* 0x00005e00c4007a0c */ /* 0x000fe400047a1270 */
[----:B------:R-:W-:Y:S01]  /*17f330*/  ISETP.LT.AND P6, PT, R191, c[0x0][0x178], !P0 ;  /* 0x00005e00bf007a0c */ /* 0x000fe200047c1270 */
[----:B------:R-:W4:Y:S01]  /*17f340*/  LDL.LU R199, [R1+0x778] ;  /* 0x0007780001c77983 */ /* 0x000f220000300800 */
[----:B--2---:R-:W-:-:S03]  /*17f350*/  ISETP.GE.AND P1, PT, R193, c[0x0][0x17c], PT ;  /* 0x00005f00c1007a0c */ /* 0x004fc60003f26270 */
[----:B---3--:R1:W-:Y:S01]  /*17f360*/  @P2 STG.E [R2.64], R231 ;  /* 0x000000e702002986 */ /* 0x0083e2000c101904 */
[----:B------:R2:W-:Y:S01]  /*17f370*/  @P4 STG.E [R12.64], R195 ;  /* 0x000000c30c004986 */ /* 0x0005e2000c101904 */
[----:B------:R-:W-:Y:S01]  /*17f380*/  ISETP.GE.AND P2, PT, R189, c[0x0][0x17c], PT ;  /* 0x00005f00bd007a0c */ /* 0x000fe20003f46270 */
[C---:B------:R-:W-:Y:S02]  /*17f390*/  IADD3 R189, R188.reuse, c[0x0][0x198], RZ ;  /* 0x00006600bcbd7a10 */ /* 0x040fe40007ffe0ff */
[----:B-1----:R-:W-:-:S04]  /*17f3a0*/  IMAD.WIDE R2, R188, 0x4, R4 ;  /* 0x00000004bc027825 */ /* 0x002fc800078e0204 */
[C---:B--2---:R-:W-:Y:S01]  /*17f3b0*/  IMAD.WIDE R12, R188.reuse, 0x4, R10 ;  /* 0x00000004bc0c7825 */ /* 0x044fe200078e020a */
[----:B------:R-:W2:Y:S04]  /*17f3c0*/  LDL.LU R231, [R1+0x168c] ;  /* 0x00168c0001e77983 */ /* 0x000ea80000300800 */
[----:B------:R1:W-:Y:S01]  /*17f3d0*/  @P3 STG.E [R2.64], R198 ;  /* 0x000000c602003986 */ /* 0x0003e2000c101904 */
[----:B------:R3:W-:Y:S02]  /*17f3e0*/  @P5 STG.E [R12.64], R228 ;  /* 0x000000e40c005986 */ /* 0x0007e4000c101904 */
[----:B------:R-:W2:Y:S02]  /*17f3f0*/  LDL.LU R193, [R1+0x5cec] ;  /* 0x005cec0001c17983 */ /* 0x000ea40000300800 */
[----:B------:R3:W-:Y:S02]  /*17f400*/  @P6 STG.E [R14.64], R229 ;  /* 0x000000e50e006986 */ /* 0x0007e4000c101904 */
[----:B-1----:R-:W-:Y:S01]  /*17f410*/  IMAD.WIDE R2, R188, 0x4, R6 ;  /* 0x00000004bc027825 */ /* 0x002fe200078e0206 */
[----:B---3--:R-:W3:Y:S03]  /*17f420*/  LDL.LU R228, [R1+0x103c] ;  /* 0x00103c0001e47983 */ /* 0x008ee60000300800 */
[----:B------:R-:W2:Y:S02]  /*17f430*/  LDL.LU R229, [R1+0xb7c] ;  /* 0x000b7c0001e57983 */ /* 0x000ea40000300800 */
[----:B------:R-:W2:Y:S01]  /*17f440*/  LDL.LU R188, [R1+0x1688] ;  /* 0x0016880001bc7983 */ /* 0x000ea20000300800 */
[----:B------:R-:W-:-:S02]  /*17f450*/  ISETP.LT.AND P0, PT, R190, c[0x0][0x178], !P0 ;  /* 0x00005e00be007a0c */ /* 0x000fc40004701270 */
        /* <DEDUP_REMOVED lines=15> */
[C---:B------:R-:W-:Y:S01]  /*17f550*/  IADD3 R188, R189.reuse, c[0x0][0x198], RZ ;  /* 0x00006600bdbc7a10 */ /* 0x040fe20007ffe0ff */
[----:B------:R-:W4:Y:S01]  /*17f560*/  LDL.LU R193, [R1+0x5cf0] ;  /* 0x005cf00001c17983 */ /* 0x000f220000300800 */
[----:B------:R-:W-:Y:S01]  /*17f570*/  IMAD.WIDE R2, R189, 0x4, R8 ;  /* 0x00000004bd027825 */ /* 0x000fe200078e0208 */
[----:B------:R-:W-:-:S03]  /*17f580*/  ISETP.LT.AND P4, PT, R196, c[0x0][0x178], !P2 ;  /* 0x00005e00c4007a0c */ /* 0x000fc60005781270 */
[----:B------:R-:W-:-:S04]  /*17f590*/  IMAD.WIDE R12, R189, 0x4, R6 ;  /* 0x00000004bd0c7825 */ /* 0x000fc800078e0206 */
[C---:B------:R-:W-:Y:S01]  /*17f5a0*/  IMAD.WIDE R14, R188.reuse, 0x4, R4 ;  /* 0x00000004bc0e7825 */ /* 0x040fe200078e0204 */
[----:B------:R-:W-:Y:S01]  /*17f5b0*/  ISETP.LT.AND P3, PT, R191, c[0x0][0x178], !P2 ;  /* 0x00005e00bf007a0c */ /* 0x000fe20005761270 */
[----:B------:R1:W-:Y:S02]  /*17f5c0*/  @P1 STG.E [R2.64], R194 ;  /* 0x000000c202001986 */ /* 0x0003e4000c101904 */
[----:B------:R-:W-:Y:S02]  /*17f5d0*/  @P5 STG.E [R12.64], R199 ;  /* 0x000000c70c005986 */ /* 0x000fe4000c101904 */
[----:B------:R3:W-:Y:S02]  /*17f5e0*/  @P6 STG.E [R14.64], R231 ;  /* 0x000000e70e006986 */ /* 0x0007e4000c101904 */
[C---:B-1----:R-:W-:Y:S01]  /*17f5f0*/  IMAD.WIDE R2, R188.reuse, 0x4, R10 ;  /* 0x00000004bc027825 */ /* 0x042fe200078e020a */
[----:B---3--:R-:W3:Y:S03]  /*17f600*/  LDL.LU R231, [R1+0xb88] ;  /* 0x000b880001e77983 */ /* 0x008ee60000300800 */
[----:B------:R-:W3:Y:S02]  /*17f610*/  LDL.LU R194, [R1+0x988] ;  /* 0x0009880001c27983 */ /* 0x000ee40000300800 */
[----:B------:R-:W-:Y:S01]  /*17f620*/  IMAD.WIDE R12, R188, 0x4, R8 ;  /* 0x00000004bc0c7825 */ /* 0x000fe200078e0208 */
[----:B------:R1:W-:Y:S04]  /*17f630*/  @P4 STG.E [R2.64], R228 ;  /* 0x000000e402004986 */ /* 0x0003e8000c101904 */
[----:B------:R1:W-:Y:S01]  /*17f640*/  @P3 STG.E [R12.64], R229 ;  /* 0x000000e50c003986 */ /* 0x0003e2000c101904 */
[----:B--2---:R-:W-:-:S03]  /*17f650*/  ISETP.GE.AND P1, PT, R192, c[0x0][0x17c], PT ;  /* 0x00005f00c0007a0c */ /* 0x004fc60003f26270 */
[----:B------:R-:W2:Y:S01]  /*17f660*/  LDL.LU R192, [R1+0x5ce8] ;  /* 0x005ce80001c07983 */ /* 0x000ea20000300800 */
[----:B------:R-:W2:Y:S02]  /*17f670*/  LDL.LU R199, [R1+0x16dc] ;  /* 0x0016dc0001c77983 */ /* 0x000ea40000300800 */
[----:B-1----:R-:W2:Y:S02]  /*17f680*/  LDL.LU R228, [R1+0x167c] ;  /* 0x00167c0001e47983 */ /* 0x002ea40000300800 */
[----:B------:R-:W2:Y:S01]  /*17f690*/  LDL.LU R229, [R1+0xb8c] ;  /* 0x000b8c0001e57983 */ /* 0x000ea20000300800 */
[----:B------:R-:W-:Y:S02]  /*17f6a0*/  ISETP.LT.AND P2, PT, R190, c[0x0][0x178], !P2 ;  /* 0x00005e00be007a0c */ /* 0x000fe40005741270 */
[----:B------:R-:W-:Y:S02]  /*17f6b0*/  ISETP.LT.AND P5, PT, R197, c[0x0][0x178], !P0 ;  /* 0x00005e00c5007a0c */ /* 0x000fe400047a1270 */
[----:B------:R-:W-:-:S02]  /*17f6c0*/  ISETP.LT.AND P6, PT, R196, c[0x0][0x178], !P0 ;  /* 0x00005e00c4007a0c */ /* 0x000fc400047c1270 */
[C---:B------:R-:W-:Y:S02]  /*17f6d0*/  IADD3 R189, R188.reuse, c[0x0][0x198], RZ ;  /* 0x00006600bcbd7a10 */ /* 0x040fe40007ffe0ff */
[----:B------:R-:W-:Y:S01]  /*17f6e0*/  ISETP.LT.AND P3, PT, R191, c[0x0][0x178], !P0 ;  /* 0x00005e00bf007a0c */ /* 0x000fe20004761270 */
[----:B------:R-:W-:-:S04]  /*17f6f0*/  IMAD.WIDE R2, R188, 0x4, R6 ;  /* 0x00000004bc027825 */ /* 0x000fc800078e0206 */
[----:B------:R-:W-:Y:S01]  /*17f700*/  IMAD.WIDE R12, R189, 0x4, R4 ;  /* 0x00000004bd0c7825 */ /* 0x000fe200078e0204 */
[----:B------:R-:W-:-:S03]  /*17f710*/  ISETP.LT.AND P4, PT, R190, c[0x0][0x178], !P0 ;  /* 0x00005e00be007a0c */ /* 0x000fc60004781270 */
[----:B------:R-:W-:Y:S01]  /*17f720*/  IMAD.WIDE R14, R189, 0x4, R10 ;  /* 0x00000004bd0e7825 */ /* 0x000fe200078e020a */
[----:B----4-:R-:W-:Y:S01]  /*17f730*/  ISETP.GE.AND P0, PT, R193, c[0x0][0x17c], PT ;  /* 0x00005f00c1007a0c */ /* 0x010fe20003f06270 */
[----:B------:R1:W-:Y:S02]  /*17f740*/  @P2 STG.E [R2.64], R230 ;  /* 0x000000e602002986 */ /* 0x0003e4000c101904 */
[----:B------:R4:W-:Y:S01]  /*17f750*/  @P5 STG.E [R12.64], R195 ;  /* 0x000000c30c005986 */ /* 0x0009e2000c101904 */
[----:B------:R-:W-:Y:S01]  /*17f760*/  ISETP.LT.AND P2, PT, R197, c[0x0][0x178], !P0 ;  /* 0x00005e00c5007a0c */ /* 0x000fe20004741270 */
[----:B------:R3:W-:Y:S01]  /*17f770*/  @P6 STG.E [R14.64], R198 ;  /* 0x000000c60e006986 */ /* 0x0007e2000c101904 */
[----:B------:R-:W-:Y:S02]  /*17f780*/  ISETP.LT.AND P5, PT, R196, c[0x0][0x178], !P0 ;  /* 0x00005e00c4007a0c */ /* 0x000fe400047a1270 */
[----:B------:R-:W-:Y:S01]  /*17f790*/  ISETP.LT.AND P6, PT, R191, c[0x0][0x178], !P0 ;  /* 0x00005e00bf007a0c */ /* 0x000fe200047c1270 */
[----:B-1----:R-:W-:-:S04]  /*17f7a0*/  IMAD.WIDE R2, R189, 0x4, R8 ;  /* 0x00000004bd027825 */ /* 0x002fc800078e0208 */
[C---:B----4-:R-:W-:Y:S01]  /*17f7b0*/  IMAD.WIDE R12, R189.reuse, 0x4, R6 ;  /* 0x00000004bd0c7825 */ /* 0x050fe200078e0206 */
[----:B------:R-:W-:Y:S01]  /*17f7c0*/  IADD3 R189, R189, c[0x0][0x198], RZ ;  /* 0x00006600bdbd7a10 */ /* 0x000fe20007ffe0ff */
[----:B------:R-:W4:Y:S04]  /*17f7d0*/  LDL.LU R230, [R1+0x98c] ;  /* 0x00098c0001e67983 */ /* 0x000f280000300800 */
[----:B---3--:R1:W-:Y:S01]  /*17f7e0*/  @P3 STG.E [R2.64], R231 ;  /* 0x000000e702003986 */ /* 0x0083e2000c101904 */
[----:B------:R3:W-:Y:S02]  /*17f7f0*/  @P4 STG.E [R12.64], R194 ;  /* 0x000000c20c004986 */ /* 0x0007e4000c101904 */
[----:B------:R-:W4:Y:S02]  /*17f800*/  LDL.LU R193, [R1+0x16b8] ;  /* 0x0016b80001c17983 */ /* 0x000f240000300800 */
[C---:B------:R-:W-:Y:S01]  /*17f810*/  IMAD.WIDE R14, R189.reuse, 0x4, R8 ;  /* 0x00000004bd0e7825 */ /* 0x040fe200078e0208 */
[----:B------:R-:W4:Y:S03]  /*17f820*/  LDL.LU R195, [R1+0x1578] ;  /* 0x0015780001c37983 */ /* 0x000f260000300800 */
[----:B------:R-:W4:Y:S02]  /*17f830*/  LDL.LU R198, [R1+0xa68] ;  /* 0x000a680001c67983 */ /* 0x000f240000300800 */
[----:B-1----:R-:W-:-:S04]  /*17f840*/  IMAD.WIDE R2, R189, 0x4, R4 ;  /* 0x00000004bd027825 */ /* 0x002fc800078e0204 */
[C---:B---3--:R-:W-:Y:S01]  /*17f850*/  IMAD.WIDE R12, R189.reuse, 0x4, R10 ;  /* 0x00000004bd0c7825 */ /* 0x048fe200078e020a */
[----:B------:R-:W3:Y:S01]  /*17f860*/  LDL.LU R231, [R1+0x16fc] ;  /* 0x0016fc0001e77983 */ /* 0x000ee20000300800 */
[C---:B------:R-:W-:Y:S02]  /*17f870*/  IADD3 R188, R189.reuse, c[0x0][0x198], RZ ;  /* 0x00006600bdbc7a10 */ /* 0x040fe40007ffe0ff */
[----:B--2---:R-:W-:Y:S01]  /*17f880*/  ISETP.GE.AND P3, PT, R192, c[0x0][0x17c], PT ;  /* 0x00005f00c0007a0c */ /* 0x004fe20003f66270 */
[----:B------:R1:W-:Y:S01]  /*17f890*/  @P2 STG.E [R2.64], R199 ;  /* 0x000000c702002986 */ /* 0x0003e2000c101904 */
[----:B------:R2:W-:Y:S03]  /*17f8a0*/  @P5 STG.E [R12.64], R228 ;  /* 0x000000e40c005986 */ /* 0x0005e6000c101904 */
[----:B------:R-:W3:Y:S01]  /*17f8b0*/  LDL.LU R192, [R1+0x5cf8] ;  /* 0x005cf80001c07983 */ /* 0x000ee20000300800 */
[----:B------:R2:W-:Y:S02]  /*17f8c0*/  @P6 STG.E [R14.64], R229 ;  /* 0x000000e50e006986 */ /* 0x0005e4000c101904 */
[----:B-1----:R-:W-:Y:S01]  /*17f8d0*/  IMAD.WIDE R2, R189, 0x4, R6 ;  /* 0x00000004bd027825 */ /* 0x002fe200078e0206 */
[----:B--2---:R-:W2:Y:S03]  /*17f8e0*/  LDL.LU R228, [R1+0x16bc] ;  /* 0x0016bc0001e47983 */ /* 0x004ea60000300800 */
[----:B------:R-:W2:Y:S02]  /*17f8f0*/  LDL.LU R229, [R1+0x157c] ;  /* 0x00157c0001e57983 */ /* 0x000ea40000300800 */
[----:B------:R-:W2:Y:S01]  /*17f900*/  LDL.LU R189, [R1+0x16f8] ;  /* 0x0016f80001bd7983 */ /* 0x000ea20000300800 */
[----:B------:R-:W-:-:S02]  /*17f910*/  ISETP.LT.AND P0, PT, R190, c[0x0][0x178], !P0 ;  /* 0x00005e00be007a0c */ /* 0x000fc40004701270 */
[----:B------:R-:W-:Y:S02]  /*17f920*/  ISETP.LT.AND P4, PT, R197, c[0x0][0x178], !P1 ;  /* 0x00005e00c5007a0c */ /* 0x000fe40004f81270 */
[----:B------:R-:W-:Y:S01]  /*17f930*/  ISETP.LT.AND P2, PT, R196, c[0x0][0x178], !P1 ;  /* 0x00005e00c4007a0c */ /* 0x000fe20004f41270 */
[----:B------:R-:W-:-:S04]  /*17f940*/  IMAD.WIDE R12, R188, 0x4, R4 ;  /* 0x00000004bc0c7825 */ /* 0x000fc800078e0204 */
[----:B------:R-:W-:-:S04]  /*17f950*/  IMAD.WIDE R14, R188, 0x4, R10 ;  /* 0x00000004bc0e7825 */ /* 0x000fc800078e020a */
[----:B----4-:R1:W-:Y:S04]  /*17f960*/  @P0 STG.E [R2.64], R230 ;  /* 0x000000e602000986 */ /* 0x0103e8000c101904 */
[----:B-1----:R-:W4:Y:S01]  /*17f970*/  LDL.LU R230, [R1+0xa6c] ;  /* 0x000a6c0001e67983 */ /* 0x002f220000300800 */
[----:B------:R-:W4:Y:S02]  /*17f980*/  LDL.LU R194, [R1+0x1788] ;  /* 0x0017880001c27983 */ /* 0x000f240000300800 */
[----:B------:R-:W4:Y:S01]  /*17f990*/  LDL.LU R199, [R1+0x16e8] ;  /* 0x0016e80001c77983 */ /* 0x000f220000300800 */
[----:B--2---:R-:W-:Y:S01]  /*17f9a0*/  @P4 STG.E [R12.64], R189 ;  /* 0x000000bd0c004986 */ /* 0x004fe2000c101904 */
[----:B------:R1:W-:Y:S03]  /*17f9b0*/  @P2 STG.E [R14.64], R193 ;  /* 0x000000c10e002986 */ /* 0x0003e6000c101904 */
[----:B-1----:R-:W2:Y:S01]  /*17f9c0*/  LDL.LU R193, [R1+0x5cfc] ;  /* 0x005cfc0001c17983 */ /* 0x002ea20000300800 */
[----:B------:R-:W-:Y:S01]  /*17f9d0*/  ISETP.LT.AND P5, PT, R190, c[0x0][0x178], !P1 ;  /* 0x00005e00be007a0c */ /* 0x000fe20004fa1270 */
[----:B------:R-:W-:Y:S01]  /*17f9e0*/  ISETP.LT.AND P1, PT, R191, c[0x0][0x178], !P1 ;  /* 0x00005e00bf007a0c */ /* 0x000fe20004f21270 */
[----:B------:R-:W-:-:S02]  /*17f9f0*/  ISETP.LT.AND P6, PT, R197, c[0x0][0x178], !P3 ;  /* 0x00005e00c5007a0c */ /* 0x000fc40005fc1270 */
[----:B---3--:R-:W-:Y:S02]  /*17fa00*/  ISETP.GE.AND P0, PT, R192, c[0x0][0x17c], PT ;  /* 0x00005f00c0007a0c */ /* 0x008fe40003f06270 */
[C---:B------:R-:W-:Y:S01]  /*17fa10*/  IADD3 R189, R188.reuse, c[0x0][0x198], RZ ;  /* 0x00006600bcbd7a10 */ /* 0x040fe20007ffe0ff */
[----:B------:R-:W3:Y:S01]  /*17fa20*/  LDL.LU R192, [R1+0x5d00] ;  /* 0x005d000001c07983 */ /* 0x000ee20000300800 */
[----:B------:R-:W-:Y:S01]  /*17fa30*/  IMAD.WIDE R2, R188, 0x4, R8 ;  /* 0x00000004bc027825 */ /* 0x000fe200078e0208 */
[----:B------:R-:W-:-:S03]  /*17fa40*/  ISETP.LT.AND P4, PT, R196, c[0x0][0x178], !P3 ;  /* 0x00005e00c4007a0c */ /* 0x000fc60005f81270 */
[----:B------:R-:W-:-:S04]  /*17fa50*/  IMAD.WIDE R12, R188, 0x4, R6 ;  /* 0x00000004bc0c7825 */ /* 0x000fc800078e0206 */
[----:B------:R-:W-:Y:S01]  /*17fa60*/  IMAD.WIDE R14, R189, 0x4, R4 ;  /* 0x00000004bd0e7825 */ /* 0x000fe200078e0204 */
[----:B------:R-:W-:Y:S01]  /*17fa70*/  ISETP.LT.AND P2, PT, R191, c[0x0][0x178], !P3 ;  /* 0x00005e00bf007a0c */ /* 0x000fe20005f41270 */
[----:B------:R1:W-:Y:S02]  /*17fa80*/  @P1 STG.E [R2.64], R195 ;  /* 0x000000c302001986 */ /* 0x0003e4000c101904 */
[----:B------:R-:W-:Y:S02]  /*17fa90*/  @P5 STG.E [R12.64], R198 ;  /* 0x000000c60c005986 */ /* 0x000fe4000c101904 */
[----:B------:R4:W-:Y:S02]  /*17faa0*/  @P6 STG.E [R14.64], R231 ;  /* 0x000000e70e006986 */ /* 0x0009e4000c101904 */
[C---:B-1----:R-:W-:Y:S01]  /*17fab0*/  IMAD.WIDE R2, R189.reuse, 0x4, R10 ;  /* 0x00000004bd027825 */ /* 0x042fe200078e020a */
[----:B----4-:R-:W4:Y:S03]  /*17fac0*/  LDL.LU R231, [R1+0x1698] ;  /* 0x0016980001e77983 */ /* 0x010f260000300800 */
[----:B------:R-:W4:Y:S02]  /*17fad0*/  LDL.LU R195, [R1+0xec8] ;  /* 0x000ec80001c37983 */ /* 0x000f240000300800 */
        /* <DEDUP_REMOVED lines=11> */
[----:B------:R-:W-:Y:S02]  /*17fb90*/  IADD3 R188, R189, c[0x0][0x198], RZ ;  /* 0x00006600bdbc7a10 */ /* 0x000fe40007ffe0ff */
[----:B------:R-:W-:Y:S01]  /*17fba0*/  ISETP.LT.AND P2, PT, R191, c[0x0][0x178], !P0 ;  /* 0x00005e00bf007a0c */ /* 0x000fe20004741270 */
[----:B------:R-:W-:-:S04]  /*17fbb0*/  IMAD.WIDE R2, R189, 0x4, R6 ;  /* 0x00000004bd027825 */ /* 0x000fc800078e0206 */
[----:B------:R-:W-:Y:S01]  /*17fbc0*/  IMAD.WIDE R12, R188, 0x4, R4 ;  /* 0x00000004bc0c7825 */ /* 0x000fe200078e0204 */
[----:B------:R-:W-:-:S03]  /*17fbd0*/  ISETP.LT.AND P4, PT, R190, c[0x0][0x178], !P0 ;  /* 0x00005e00be007a0c */ /* 0x000fc60004781270 */
[----:B------:R-:W-:Y:S01]  /*17fbe0*/  IMAD.WIDE R14, R188, 0x4, R10 ;  /* 0x00000004bc0e7825 */ /* 0x000fe200078e020a */
[----:B---3--:R-:W-:Y:S01]  /*17fbf0*/  ISETP.GE.AND P0, PT, R192, c[0x0][0x17c], PT ;  /* 0x00005f00c0007a0c */ /* 0x008fe20003f06270 */
[----:B------:R1:W-:Y:S02]  /*17fc00*/  @P3 STG.E [R2.64], R230 ;  /* 0x000000e602003986 */ /* 0x0003e4000c101904 */
[----:B------:R3:W-:Y:S01]  /*17fc10*/  @P5 STG.E [R12.64], R194 ;  /* 0x000000c20c005986 */ /* 0x0007e2000c101904 */
[----:B------:R-:W-:Y:S01]  /*17fc20*/  ISETP.LT.AND P3, PT, R197, c[0x0][0x178], !P0 ;  /* 0x00005e00c5007a0c */ /* 0x000fe20004761270 */
[----:B------:R4:W-:Y:S01]  /*17fc30*/  @P6 STG.E [R14.64], R199 ;  /* 0x000000c70e006986 */ /* 0x0009e2000c101904 */
[----:B------:R-:W-:Y:S02]  /*17fc40*/  ISETP.LT.AND P5, PT, R196, c[0x0][0x178], !P0 ;  /* 0x00005e00c4007a0c */ /* 0x000fe400047a1270 */
[----:B------:R-:W-:Y:S01]  /*17fc50*/  ISETP.LT.AND P6, PT, R191, c[0x0][0x178], !P0 ;  /* 0x00005e00bf007a0c */ /* 0x000fe200047c1270 */
[----:B-1----:R-:W-:-:S04]  /*17fc60*/  IMAD.WIDE R2, R188, 0x4, R8 ;  /* 0x00000004bc027825 */ /* 0x002fc800078e0208 */
[C---:B---3--:R-:W-:Y:S01]  /*17fc70*/  IMAD.WIDE R12, R188.reuse, 0x4, R6 ;  /* 0x00000004bc0c7825 */ /* 0x048fe200078e0206 */
[----:B------:R-:W-:Y:S01]  /*17fc80*/  IADD3 R188, R188, c[0x0][0x198], RZ ;  /* 0x00006600bcbc7a10 */ /* 0x000fe20007ffe0ff */
[----:B------:R-:W3:Y:S04]  /*17fc90*/  LDL.LU R230, [R1+0xecc] ;  /* 0x000ecc0001e67983 */ /* 0x000ee80000300800 */
[----:B----4-:R1:W-:Y:S01]  /*17fca0*/  @P2 STG.E [R2.64], R231 ;  /* 0x000000e702002986 */ /* 0x0103e2000c101904 */
[----:B------:R4:W-:Y:S02]  /*17fcb0*/  @P4 STG.E [R12.64], R195 ;  /* 0x000000c30c004986 */ /* 0x0009e4000c101904 */
[----:B------:R-:W3:Y:S02]  /*17fcc0*/  LDL.LU R192, [R1+0x1718] ;  /* 0x0017180001c07983 */ /* 0x000ee40000300800 */
[C---:B------:R-:W-:Y:S01]  /*17fcd0*/  IMAD.WIDE R14, R188.reuse, 0x4, R8 ;  /* 0x00000004bc0e7825 */ /* 0x040fe200078e0208 */
[----:B------:R-:W3:Y:S03]  /*17fce0*/  LDL.LU R194, [R1+0x16c8] ;  /* 0x0016c80001c27983 */ /* 0x000ee60000300800 */
[----:B------:R-:W3:Y:S02]  /*17fcf0*/  LDL.LU R199, [R1+0x1668] ;  /* 0x0016680001c77983 */ /* 0x000ee40000300800 */
[----:B-1----:R-:W-:-:S04]  /*17fd00*/  IMAD.WIDE R2, R188, 0x4, R4 ;  /* 0x00000004bc027825 */ /* 0x002fc800078e0204 */
[C---:B----4-:R-:W-:Y:S01]  /*17fd10*/  IMAD.WIDE R12, R188.reuse, 0x4, R10 ;  /* 0x00000004bc0c7825 */ /* 0x050fe200078e020a */
[----:B------:R-:W4:Y:S01]  /*17fd20*/  LDL.LU R231, [R1+0x17ac] ;  /* 0x0017ac0001e77983 */ /* 0x000f220000300800 */
[C---:B------:R-:W-:Y:S02]  /*17fd30*/  IADD3 R189, R188.reuse, c[0x0][0x198], RZ ;  /* 0x00006600bcbd7a10 */ /* 0x040fe40007ffe0ff */
[----:B--2---:R-:W-:Y:S01]  /*17fd40*/  ISETP.GE.AND P2, PT, R193, c[0x0][0x17c], PT ;  /* 0x00005f00c1007a0c */ /* 0x004fe20003f46270 */
[----:B------:R1:W-:Y:S01]  /*17fd50*/  @P3 STG.E [R2.64], R198 ;  /* 0x000000c602003986 */ /* 0x0003e2000c101904 */
[----:B------:R2:W-:Y:S03]  /*17fd60*/  @P5 STG.E [R12.64], R228 ;  /* 0x000000e40c005986 */ /* 0x0005e6000c101904 */
[----:B------:R-:W4:Y:S01]  /*17fd70*/  LDL.LU R193, [R1+0x5d04] ;  /* 0x005d040001c17983 */ /* 0x000f220000300800 */
        /* <DEDUP_REMOVED lines=20> */
[----:B----4-:R-:W-:Y:S02]  /*17fec0*/  ISETP.GE.AND P0, PT, R193, c[0x0][0x17c], PT ;  /* 0x00005f00c1007a0c */ /* 0x010fe40003f06270 */
        /* <DEDUP_REMOVED lines=87> */
[----:B----4-:R-:W-:Y:S01]  /*180440*/  IMAD.WIDE R12, R189, 0x4, R8 ;  /* 0x00000004bd0c7825 */ /* 0x010fe200078e0208 */
[----:B------:R-:W4:Y:S03]  /*180450*/  LDL.LU R231, [R1+0x8c0] ;  /* 0x0008c00001e77983 */ /* 0x000f260000300800 */
        /* <DEDUP_REMOVED lines=25> */
[----:B---3--:R-:W-:-:S04]  /*1805f0*/  IMAD.WIDE R12, R188, 0x4, R8 ;  /* 0x00000004bc0c7825 */ /* 0x008fc800078e0208 */
[----:B----4-:R-:W-:-:S04]  /*180600*/  IMAD.WIDE R14, R188, 0x4, R6 ;  /* 0x00000004bc0e7825 */ /* 0x010fc800078e0206 */
        /* <DEDUP_REMOVED lines=1810> */
[----:B------:R-:W-:-:S03]  /*187730*/  ISETP.LT.AND P2, PT, R191, c[0x0][0x178], !P0 ;  /* 0x00005e00bf007a0c */ /* 0x000fc60004741270 */
[----:B------:R-:W-:Y:S02]  /*187740*/  ISETP.LT.AND P0, PT, R190, c[0x0][0x178], !P0 ;  /* 0x00005e00be007a0c */ /* 0x000fe40004701270 */
[----:B------:R-:W-:-:S04]  /*187750*/  IMAD.WIDE R12, R188, 0x4, R4 ;  /* 0x00000004bc0c7825 */ /* 0x000fc800078e0204 */
[----:B------:R-:W-:Y:S01]  /*187760*/  IMAD.WIDE R14, R188, 0x4, R10 ;  /* 0x00000004bc0e7825 */ /* 0x000fe200078e020a */
[----:B---3--:R-:W-:Y:S01]  /*187770*/  ISETP.GE.AND P4, PT, R192, c[0x0][0x17c], PT ;  /* 0x00005f00c0007a0c */ /* 0x008fe20003f86270 */
[----:B------:R1:W-:Y:S02]  /*187780*/  @P3 STG.E [R2.64], R230 ;  /* 0x000000e602003986 */ /* 0x0003e4000c101904 */
[----:B------:R3:W-:Y:S02]  /*187790*/  @P5 STG.E [R12.64], R194 ;  /* 0x000000c20c005986 */ /* 0x0007e4000c101904 */
[----:B------:R4:W-:Y:S01]  /*1877a0*/  @P6 STG.E [R14.64], R199 ;  /* 0x000000c70e006986 */ /* 0x0009e2000c101904 */
[----:B------:R-:W-:Y:S02]  /*1877b0*/  ISETP.LT.AND P5, PT, R197, c[0x0][0x178], !P4 ;  /* 0x00005e00c5007a0c */ /* 0x000fe400067a1270 */
[----:B------:R-:W-:Y:S02]  /*1877c0*/  ISETP.LT.AND P6, PT, R196, c[0x0][0x178], !P4 ;  /* 0x00005e00c4007a0c */ /* 0x000fe400067c1270 */
[----:B------:R-:W-:-:S02]  /*1877d0*/  ISETP.LT.AND P3, PT, R191, c[0x0][0x178], !P4 ;  /* 0x00005e00bf007a0c */ /* 0x000fc40006761270 */
        /* <DEDUP_REMOVED lines=38> */
[----:B------:R-:W-:Y:S02]  /*187a40*/  IADD3 R3, R2, c[0x0][0x198], RZ ;  /* 0x0000660002037a10 */ /* 0x000fe40007ffe0ff */
[----:B------:R-:W-:Y:S01]  /*187a50*/  ISETP.LT.AND P5, PT, R196, c[0x0][0x178], !P2 ;  /* 0x00005e00c4007a0c */ /* 0x000fe200057a1270 */
[----:B------:R-:W-:-:S04]  /*187a60*/  IMAD.WIDE R12, R2, 0x4, R8 ;  /* 0x00000004020c7825 */ /* 0x000fc800078e0208 */
[----:B------:R-:W-:Y:S01]  /*187a70*/  IMAD.WIDE R14, R2, 0x4, R6 ;  /* 0x00000004020e7825 */ /* 0x000fe200078e0206 */
[----:B------:R-:W-:-:S03]  /*187a80*/  ISETP.LT.AND P4, PT, R191, c[0x0][0x178], !P2 ;  /* 0x00005e00bf007a0c */ /* 0x000fc60005781270 */
[----:B------:R-:W-:Y:S01]  /*187a90*/  IMAD.WIDE R188, R3, 0x4, R4 ;  /* 0x0000000403bc7825 */ /* 0x000fe200078e0204 */
[----:B------:R-:W-:Y:S02]  /*187aa0*/  ISETP.GE.AND P0, PT, R193, c[0x0][0x17c], PT ;  /* 0x00005f00c1007a0c */ /* 0x000fe40003f06270 */
[----:B------:R-:W3:Y:S04]  /*187ab0*/  LDL.LU R193, [R1+0x5ef0] ;  /* 0x005ef00001c17983 */ /* 0x000ee80000300800 */
[----:B------:R1:W-:Y:S01]  /*187ac0*/  @P3 STG.E [R12.64], R194 ;  /* 0x000000c20c003986 */ /* 0x0003e2000c101904 */
        /* <DEDUP_REMOVED lines=19> */
[----:B------:R-:W-:-:S04]  /*187c00*/  IMAD.WIDE R14, R2, 0x4, R4 ;  /* 0x00000004020e7825 */ /* 0x000fc800078e0204 */
[----:B------:R-:W-:Y:S01]  /*187c10*/  IMAD.WIDE R188, R2, 0x4, R10 ;  /* 0x0000000402bc7825 */ /* 0x000fe200078e020a */
[----:B------:R-:W-:Y:S01]  /*187c20*/  ISETP.LT.AND P5, PT, R190, c[0x0][0x178], !P0 ;  /* 0x00005e00be007a0c */ /* 0x000fe200047a1270 */
[----:B---3--:R1:W-:Y:S02]  /*187c30*/  @P2 STG.E [R12.64], R230 ;  /* 0x000000e60c002986 */ /* 0x0083e4000c101904 */
[----:B------:R3:W-:Y:S02]  /*187c40*/  @P6 STG.E [R14.64], R195 ;  /* 0x000000c30e006986 */ /* 0x0007e4000c101904 */
[----:B------:R4:W-:Y:S01]  /*187c50*/  @P3 STG.E [R188.64], R198 ;  /* 0x000000c6bc003986 */ /* 0x0009e2000c101904 */
[----:B------:R-:W-:Y:S02]  /*187c60*/  ISETP.LT.AND P3, PT, R197, c[0x0][0x178], !P1 ;  /* 0x00005e00c5007a0c */ /* 0x000fe40004f61270 */
[----:B------:R-:W-:Y:S02]  /*187c70*/  ISETP.LT.AND P6, PT, R196, c[0x0][0x178], !P1 ;  /* 0x00005e00c4007a0c */ /* 0x000fe40004fc1270 */
[----:B------:R-:W-:-:S02]  /*187c80*/  ISETP.LT.AND P2, PT, R191, c[0x0][0x178], !P1 ;  /* 0x00005e00bf007a0c */ /* 0x000fc40004f41270 */
[C---:B------:R-:W-:Y:S01]  /*187c90*/  IADD3 R3, R2.reuse, c[0x0][0x198], RZ ;  /* 0x0000660002037a10 */ /* 0x040fe20007ffe0ff */
[----:B-1----:R-:W-:-:S04]  /*187ca0*/  IMAD.WIDE R12, R2, 0x4, R8 ;  /* 0x00000004020c7825 */ /* 0x002fc800078e0208 */
[----:B---3--:R-:W-:-:S04]  /*187cb0*/  IMAD.WIDE R14, R2, 0x4, R6 ;  /* 0x00000004020e7825 */ /* 0x008fc800078e0206 */
[----:B----4-:R-:W-:Y:S01]  /*187cc0*/  IMAD.WIDE R188, R3, 0x4, R4 ;  /* 0x0000000403bc7825 */ /* 0x010fe200078e0204 */
[----:B------:R-:W-:Y:S01]  /*187cd0*/  ISETP.GE.AND P0, PT, R193, c[0x0][0x17c], PT ;  /* 0x00005f00c1007a0c */ /* 0x000fe20003f06270 */
        /* <DEDUP_REMOVED lines=39> */
[C---:B------:R-:W-:Y:S01]  /*187f50*/  IMAD.WIDE R188, R3.reuse, 0x4, R4 ;  /* 0x0000000403bc7825 */ /* 0x040fe200078e0204 */
        /* <DEDUP_REMOVED lines=34> */
[C---:B----4-:R-:W-:Y:S01]  /*188180*/  IMAD.WIDE R188, R3.reuse, 0x4, R4 ;  /* 0x0000000403bc7825 */ /* 0x050fe200078e0204 */
        /* <DEDUP_REMOVED lines=116> */
[----:B------:R-:W-:-:S04]  /*1888d0*/  IMAD.WIDE R12, R2, 0x4, R8 ;  /* 0x00000004020c7825 */ /* 0x000fc800078e0208 */
[----:B------:R-:W-:-:S04]  /*1888e0*/  IMAD.WIDE R188, R3, 0x4, R4 ;  /* 0x0000000403bc7825 */ /* 0x000fc800078e0204 */
[----:B------:R-:W4:Y:S01]  /*1888f0*/  LDL.LU R192, [R1+0x5f2c] ;  /* 0x005f2c0001c07983 */ /* 0x000f220000300800 */
[----:B------:R1:W-:Y:S01]  /*188900*/  @P3 STG.E [R12.64], R195 ;  /* 0x000000c30c003986 */ /* 0x0003e2000c101904 */
        /* <DEDUP_REMOVED lines=29> */
[----:B--2---:R-:W-:-:S04]  /*188ae0*/  ISETP.GE.AND P0, PT, R193, c[0x0][0x17c], PT ;  /* 0x00005f00c1007a0c */ /* 0x004fc80003f06270 */
[----:B------:R-:W-:Y:S02]  /*188af0*/  ISETP.LT.AND P3, PT, R197, c[0x0][0x178], !P0 ;  /* 0x00005e00c5007a0c */ /* 0x000fe40004761270 */
[----:B------:R-:W-:Y:S02]  /*188b00*/  ISETP.LT.AND P6, PT, R196, c[0x0][0x178], !P0 ;  /* 0x00005e00c4007a0c */ /* 0x000fe400047c1270 */
[----:B------:R-:W-:Y:S02]  /*188b10*/  ISETP.LT.AND P2, PT, R191, c[0x0][0x178], !P0 ;  /* 0x00005e00bf007a0c */ /* 0x000fe40004741270 */
[----:B----4-:R-:W-:Y:S02]  /*188b20*/  ISETP.GE.AND P1, PT, R192, c[0x0][0x17c], PT ;  /* 0x00005f00c0007a0c */ /* 0x010fe40003f26270 */
[----:B------:R-:W2:Y:S01]  /*188b30*/  LDL.LU R192, [R1+0x18c8] ;  /* 0x0018c80001c07983 */ /* 0x000ea20000300800 */
[----:B------:R-:W4:Y:S02]  /*188b40*/  LDL.LU R194, [R1+0xc58] ;  /* 0x000c580001c27983 */ /* 0x000f240000300800 */
[----:B------:R-:W2:Y:S01]  /*188b50*/  LDL.LU R199, [R1+0x868] ;  /* 0x0008680001c77983 */ /* 0x000ea20000300800 */
[----:B---3--:R1:W-:Y:S01]  /*188b60*/  @P4 STG.E [R2.64], R231 ;  /* 0x000000e702004986 */ /* 0x0083e2000c101904 */
[----:B------:R3:W-:Y:S01]  /*188b70*/  @P5 STG.E [R12.64], R195 ;  /* 0x000000c30c005986 */ /* 0x0007e2000c101904 */
[----:B------:R-:W-:Y:S01]  /*188b80*/  ISETP.GE.AND P4, PT, R189, c[0x0][0x17c], PT ;  /* 0x00005f00bd007a0c */ /* 0x000fe20003f86270 */
[----:B------:R-:W-:-:S02]  /*188b90*/  IADD3 R189, R188, c[0x0][0x198], RZ ;  /* 0x00006600bcbd7a10 */ /* 0x000fc40007ffe0ff */
[----:B-1----:R-:W-:-:S04]  /*188ba0*/  IMAD.WIDE R2, R188, 0x4, R4 ;  /* 0x00000004bc027825 */ /* 0x002fc800078e0204 */
[C---:B---3--:R-:W-:Y:S01]  /*188bb0*/  IMAD.WIDE R12, R188.reuse, 0x4, R10 ;  /* 0x00000004bc0c7825 */ /* 0x048fe200078e020a */
[----:B------:R-:W3:Y:S04]  /*188bc0*/  LDL.LU R231, [R1+0x1bac] ;  /* 0x001bac0001e77983 */ /* 0x000ee80000300800 */
[----:B------:R1:W-:Y:S01]  /*188bd0*/  @P3 STG.E [R2.64], R198 ;  /* 0x000000c602003986 */ /* 0x0003e2000c101904 */
[----:B------:R1:W-:Y:S02]  /*188be0*/  @P6 STG.E [R12.64], R228 ;  /* 0x000000e40c006986 */ /* 0x0003e4000c101904 */
[----:B------:R-:W2:Y:S02]  /*188bf0*/  LDL.LU R193, [R1+0x5f34] ;  /* 0x005f340001c17983 */ /* 0x000ea40000300800 */
[----:B------:R1:W-:Y:S02]  /*188c00*/  @P2 STG.E [R14.64], R229 ;  /* 0x000000e50e002986 */ /* 0x0003e4000c101904 */
[----:B-1----:R-:W-:Y:S01]  /*188c10*/  IMAD.WIDE R2, R188, 0x4, R6 ;  /* 0x00000004bc027825 */ /* 0x002fe200078e0206 */
[----:B------:R-:W2:Y:S03]  /*188c20*/  LDL.LU R228, [R1+0x18cc] ;  /* 0x0018cc0001e47983 */ /* 0x000ea60000300800 */
        /* <DEDUP_REMOVED lines=17> */
[C---:B------:R-:W-:Y:S01]  /*188d40*/  IADD3 R188, R189.reuse, c[0x0][0x198], RZ ;  /* 0x00006600bdbc7a10 */ /* 0x040fe20007ffe0ff */
[----:B------:R-:W-:Y:S01]  /*188d50*/  IMAD.WIDE R2, R189, 0x4, R8 ;  /* 0x00000004bd027825 */ /* 0x000fe200078e0208 */
[----:B------:R-:W-:-:S03]  /*188d60*/  ISETP.LT.AND P5, PT, R196, c[0x0][0x178], !P4 ;  /* 0x00005e00c4007a0c */ /* 0x000fc600067a1270 */
[----:B------:R-:W-:-:S04]  /*188d70*/  IMAD.WIDE R12, R189, 0x4, R6 ;  /* 0x00000004bd0c7825 */ /* 0x000fc800078e0206 */
[C---:B------:R-:W-:Y:S01]  /*188d80*/  IMAD.WIDE R14, R188.reuse, 0x4, R4 ;  /* 0x00000004bc0e7825 */ /* 0x040fe200078e0204 */
[----:B------:R-:W-:Y:S02]  /*188d90*/  ISETP.LT.AND P3, PT, R191, c[0x0][0x178], !P4 ;  /* 0x00005e00bf007a0c */ /* 0x000fe40006761270 */
[----:B------:R-:W-:Y:S02]  /*188da0*/  ISETP.GE.AND P0, PT, R193, c[0x0][0x17c], PT ;  /* 0x00005f00c1007a0c */ /* 0x000fe40003f06270 */
[----:B------:R-:W2:Y:S04]  /*188db0*/  LDL.LU R193, [R1+0x5f3c] ;  /* 0x005f3c0001c17983 */ /* 0x000ea80000300800 */
[----:B----4-:R1:W-:Y:S01]  /*188dc0*/  @P2 STG.E [R2.64], R194 ;  /* 0x000000c202002986 */ /* 0x0103e2000c101904 */
[----:B------:R-:W-:Y:S02]  /*188dd0*/  @P1 STG.E [R12.64], R199 ;  /* 0x000000c70c001986 */ /* 0x000fe4000c101904 */
[----:B---3--:R3:W-:Y:S02]  /*188de0*/  @P6 STG.E [R14.64], R231 ;  /* 0x000000e70e006986 */ /* 0x0087e4000c101904 */
[C---:B-1----:R-:W-:Y:S01]  /*188df0*/  IMAD.WIDE R2, R188.reuse, 0x4, R10 ;  /* 0x00000004bc027825 */ /* 0x042fe200078e020a */
[----:B---3--:R-:W3:Y:S03]  /*188e00*/  LDL.LU R231, [R1+0x14f8] ;  /* 0x0014f80001e77983 */ /* 0x008ee60000300800 */
        /* <DEDUP_REMOVED lines=12> */
[C---:B------:R-:W-:Y:S01]  /*188ed0*/  IADD3 R189, R188.reuse, c[0x0][0x198], RZ ;  /* 0x00006600bcbd7a10 */ /* 0x040fe20007ffe0ff */
[----:B------:R-:W-:Y:S01]  /*188ee0*/  IMAD.WIDE R2, R188, 0x4, R6 ;  /* 0x00000004bc027825 */ /* 0x000fe200078e0206 */
[----:B------:R-:W-:Y:S02]  /*188ef0*/  ISETP.LT.AND P3, PT, R191, c[0x0][0x178], !P0 ;  /* 0x00005e00bf007a0c */ /* 0x000fe40004761270 */
[----:B------:R-:W-:Y:S01]  /*188f00*/  ISETP.LT.AND P5, PT, R190, c[0x0][0x178], !P0 ;  /* 0x00005e00be007a0c */ /* 0x000fe200047a1270 */
[----:B------:R-:W-:-:S04]  /*188f10*/  IMAD.WIDE R12, R189, 0x4, R4 ;  /* 0x00000004bd0c7825 */ /* 0x000fc800078e0204 */
[----:B------:R-:W-:Y:S01]  /*188f20*/  IMAD.WIDE R14, R189, 0x4, R10 ;  /* 0x00000004bd0e7825 */ /* 0x000fe200078e020a */
[----:B------:R1:W-:Y:S03]  /*188f30*/  @P4 STG.E [R2.64], R230 ;  /* 0x000000e602004986 */ /* 0x0003e6000c101904 */
[----:B------:R3:W-:Y:S02]  /*188f40*/  @P6 STG.E [R12.64], R195 ;  /* 0x000000c30c006986 */ /* 0x0007e4000c101904 */
[----:B------:R4:W-:Y:S01]  /*188f50*/  @P2 STG.E [R14.64], R198 ;  /* 0x000000c60e002986 */ /* 0x0009e2000c101904 */
[----:B------:R-:W-:Y:S02]  /*188f60*/  ISETP.LT.AND P2, PT, R197, c[0x0][0x178], !P1 ;  /* 0x00005e00c5007a0c */ /* 0x000fe40004f41270 */
[----:B------:R-:W-:Y:S02]  /*188f70*/  ISETP.LT.AND P6, PT, R196, c[0x0][0x178], !P1 ;  /* 0x00005e00c4007a0c */ /* 0x000fe40004fc1270 */
[----:B------:R-:W-:Y:S01]  /*188f80*/  ISETP.LT.AND P4, PT, R191, c[0x0][0x178], !P1 ;  /* 0x00005e00bf007a0c */ /* 0x000fe20004f81270 */
[----:B-1----:R-:W-:-:S04]  /*188f90*/  IMAD.WIDE R2, R189, 0x4, R8 ;  /* 0x00000004bd027825 */ /* 0x002fc800078e0208 */
[C---:B---3--:R-:W-:Y:S01]  /*188fa0*/  IMAD.WIDE R12, R189.reuse, 0x4, R6 ;  /* 0x00000004bd0c7825 */ /* 0x048fe200078e0206 */
[----:B------:R-:W-:Y:S02]  /*188fb0*/  IADD3 R189, R189, c[0x0][0x198], RZ ;  /* 0x00006600bdbd7a10 */ /* 0x000fe40007ffe0ff */
[----:B------:R-:W-:Y:S01]  /*188fc0*/  ISETP.GE.AND P0, PT, R193, c[0x0][0x17c], PT ;  /* 0x00005f00c1007a0c */ /* 0x000fe20003f06270 */
[----:B------:R-:W3:Y:S04]  /*188fd0*/  LDL.LU R230, [R1+0xb0c] ;  /* 0x000b0c0001e67983 */ /* 0x000ee80000300800 */
[----:B------:R1:W-:Y:S01]  /*188fe0*/  @P3 STG.E [R2.64], R231 ;  /* 0x000000e702003986 */ /* 0x0003e2000c101904 */
[----:B----4-:R4:W-:Y:S02]  /*188ff0*/  @P5 STG.E [R12.64], R194 ;  /* 0x000000c20c005986 */ /* 0x0109e4000c101904 */
        /* <DEDUP_REMOVED lines=36> */
[----:B------:R-:W-:Y:S01]  /*189240*/  IMAD.WIDE R14, R189, 0x4, R4 ;  /* 0x00000004bd0e7825 */ /* 0x000fe200078e0204 */
[----:B------:R-:W-:Y:S02]  /*189250*/  ISETP.LT.AND P2, PT, R191, c[0x0][0x178], !P3 ;  /* 0x00005e00bf007a0c */ /* 0x000fe40005f41270 */
[----:B----4-:R-:W-:Y:S02]  /*189260*/  ISETP.GE.AND P1, PT, R192, c[0x0][0x17c], PT ;  /* 0x00005f00c0007a0c */ /* 0x010fe40003f26270 */
[----:B------:R-:W4:Y:S04]  /*189270*/  LDL.LU R192, [R1+0x5f50] ;  /* 0x005f500001c07983 */ /* 0x000f280000300800 */
[----:B------:R1:W-:Y:S01]  /*189280*/  @P4 STG.E [R2.64], R195 ;  /* 0x000000c302004986 */ /* 0x0003e2000c101904 */
        /* <DEDUP_REMOVED lines=31> */
[----:B----4-:R-:W-:Y:S01]  /*189480*/  ISETP.GE.AND P1, PT, R192, c[0x0][0x17c], PT ;  /* 0x00005f00c0007a0c */ /* 0x010fe20003f26270 */
[----:B------:R-:W3:Y:S04]  /*189490*/  LDL.LU R230, [R1+0x150c] ;  /* 0x00150c0001e67983 */ /* 0x000ee80000300800 */
[----:B------:R1:W-:Y:S01]  /*1894a0*/  @P2 STG.E [R2.64], R231 ;  /* 0x000000e702002986 */ /* 0x0003e2000c101904 */
        /* <DEDUP_REMOVED lines=115> */
[----:B----4-:R-:W-:Y:S02]  /*189be0*/  ISETP.GE.AND P1, PT, R192, c[0x0][0x17c], PT ;  /* 0x00005f00c0007a0c */ /* 0x010fe40003f26270 */
[----:B------:R-:W4:Y:S04]  /*189bf0*/  LDL.LU R192, [R1+0x5f6c] ;  /* 0x005f6c0001c07983 */ /* 0x000f280000300800 */
[----:B------:R1:W-:Y:S01]  /*189c00*/  @P2 STG.E [R2.64], R195 ;  /* 0x000000c302002986 */ /* 0x0003e2000c101904 */
[----:B------:R3:W-:Y:S02]  /*189c10*/  @P0 STG.E [R12.64], R198 ;  /* 0x000000c60c000986 */ /* 0x0007e4000c101904 */
        /* <DEDUP_REMOVED lines=21> */
[----:B------:R1:W-:Y:S02]  /*189d70*/  @P4 STG.E [R2.64], R230 ;  /* 0x000000e602004986 */ /* 0x0003e4000c101904 */
[----:B------:R3:W-:Y:S02]  /*189d80*/  @P6 STG.E [R12.64], R194 ;  /* 0x000000c20c006986 */ /* 0x0007e4000c101904 */
[----:B------:R3:W-:Y:S01]  /*189d90*/  @P2 STG.E [R14.64], R199 ;  /* 0x000000c70e002986 */ /* 0x0007e2000c101904 */
[----:B------:R-:W-:Y:S02]  /*189da0*/  ISETP.LT.AND P2, PT, R197, c[0x0][0x178], !P0 ;  /* 0x00005e00c5007a0c */ /* 0x000fe40004741270 */
[----:B------:R-:W-:Y:S02]  /*189db0*/  ISETP.LT.AND P6, PT, R196, c[0x0][0x178], !P0 ;  /* 0x00005e00c4007a0c */ /* 0x000fe400047c1270 */
[----:B------:R-:W-:-:S02]  /*189dc0*/  ISETP.LT.AND P4, PT, R191, c[0x0][0x178], !P0 ;  /* 0x00005e00bf007a0c */ /* 0x000fc40004781270 */
[----:B----4-:R-:W-:Y:S02]  /*189dd0*/  ISETP.GE.AND P1, PT, R192, c[0x0][0x17c], PT ;  /* 0x00005f00c0007a0c */ /* 0x010fe40003f26270 */
[C---:B-1----:R-:W-:Y:S01]  /*189de0*/  IADD3 R3, R188.reuse, c[0x0][0x198], RZ ;  /* 0x00006600bc037a10 */ /* 0x042fe20007ffe0ff */
[----:B---3--:R-:W-:-:S04]  /*189df0*/  IMAD.WIDE R12, R188, 0x4, R8 ;  /* 0x00000004bc0c7825 */ /* 0x008fc800078e0208 */
[----:B------:R-:W-:-:S04]  /*189e00*/  IMAD.WIDE R14, R188, 0x4, R6 ;  /* 0x00000004bc0e7825 */ /* 0x000fc800078e0206 */
        /* <DEDUP_REMOVED lines=193> */
[----:B------:R-:W-:Y:S01]  /*18aa20*/  ISETP.GE.AND P0, PT, R193, c[0x0][0x17c], PT ;  /* 0x00005f00c1007a0c */ /* 0x000fe20003f06270 */
[----:B------:R1:W-:Y:S02]  /*18aa30*/  @P2 STG.E [R12.64], R194 ;  /* 0x000000c20c002986 */ /* 0x0003e4000c101904 */
[----:B------:R-:W-:Y:S02]  /*18aa40*/  @P1 STG.E [R14.64], R199 ;  /* 0x000000c70e001986 */ /* 0x000fe4000c101904 */
[----:B----4-:R4:W-:Y:S01]  /*18aa50*/  @P6 STG.E [R188.64], R231 ;  /* 0x000000e7bc006986 */ /* 0x0109e2000c101904 */
[----:B-1----:R-:W3:Y:S01]  /*18aa60*/  LDL.LU R194, [R1+0x5fac] ;  /* 0x005fac0001c27983 */ /* 0x002ee20000300800 */
[----:B----4-:R-:W4:Y:S02]  /*18aa70*/  LDL.LU R231, [R1+0x1d60] ;  /* 0x001d600001e77983 */ /* 0x010f240000300800 */
[----:B------:R-:W-:-:S04]  /*18aa80*/  IMAD.WIDE R12, R3, 0x4, R10 ;  /* 0x00000004030c7825 */ /* 0x000fc800078e020a */
[----:B------:R-:W4:Y:S02]  /*18aa90*/  LDL.LU R193, [R1+0x1d00] ;  /* 0x001d000001c17983 */ /* 0x000f240000300800 */
[----:B------:R-:W-:Y:S01]  /*18aaa0*/  IMAD.WIDE R14, R3, 0x4, R8 ;  /* 0x00000004030e7825 */ /* 0x000fe200078e0208 */
[----:B------:R1:W-:Y:S04]  /*18aab0*/  @P5 STG.E [R12.64], R228 ;  /* 0x000000e40c005986 */ /* 0x0003e8000c101904 */
        /* <DEDUP_REMOVED lines=98> */
[----:B--2---:R-:W-:Y:S02]  /*18b0e0*/  ISETP.GE.AND P0, PT, R194, c[0x0][0x17c], PT ;  /* 0x00005f00c2007a0c */ /* 0x004fe40003f06270 */
[----:B------:R-:W2:Y:S01]  /*18b0f0*/  LDL.LU R194, [R1+0x18a8] ;  /* 0x0018a80001c27983 */ /* 0x000ea20000300800 */
[----:B------:R-:W2:Y:S01]  /*18b100*/  LDL.LU R193, [R1+0xc38] ;  /* 0x000c380001c17983 */ /* 0x000ea20000300800 */
[----:B------:R-:W-:-:S02]  /*18b110*/  ISETP.LT.AND P4, PT, R197, c[0x0][0x178], !P0 ;  /* 0x00005e00c5007a0c */ /* 0x000fc40004781270 */
[----:B------:R-:W-:Y:S02]  /*18b120*/  ISETP.LT.AND P6, PT, R196, c[0x0][0x178], !P0 ;  /* 0x00005e00c4007a0c */ /* 0x000fe400047c1270 */
[----:B------:R-:W-:Y:S01]  /*18b130*/  ISETP.LT.AND P3, PT, R191, c[0x0][0x178], !P0 ;  /* 0x00005e00bf007a0c */ /* 0x000fe20004761270 */
[----:B------:R-:W2:Y:S01]  /*18b140*/  LDL.LU R199, [R1+0x848] ;  /* 0x0008480001c77983 */ /* 0x000ea20000300800 */
[----:B----4-:R-:W-:-:S03]  /*18b150*/  ISETP.GE.AND P1, PT, R192, c[0x0][0x17c], PT ;  /* 0x00005f00c0007a0c */ /* 0x010fc60003f26270 */
[----:B---3--:R1:W-:Y:S01]  /*18b160*/  @P2 STG.E [R2.64], R231 ;  /* 0x000000e702002986 */ /* 0x0083e2000c101904 */
[----:B------:R3:W-:Y:S01]  /*18b170*/  @P5 STG.E [R12.64], R195 ;  /* 0x000000c30c005986 */ /* 0x0007e2000c101904 */
[----:B------:R-:W-:Y:S01]  /*18b180*/  ISETP.GE.AND P2, PT, R189, c[0x0][0x17c], PT ;  /* 0x00005f00bd007a0c */ /* 0x000fe20003f46270 */
[C---:B------:R-:W-:Y:S02]  /*18b190*/  IADD3 R189, R188.reuse, c[0x0][0x198], RZ ;  /* 0x00006600bcbd7a10 */ /* 0x040fe40007ffe0ff */
        /* <DEDUP_REMOVED lines=8> */
[----:B----4-:R-:W4:Y:S03]  /*18b220*/  LDL.LU R228, [R1+0x18ac] ;  /* 0x0018ac0001e47983 */ /* 0x010f260000300800 */
[----:B------:R-:W3:Y:S02]  /*18b230*/  LDL.LU R229, [R1+0xc3c] ;  /* 0x000c3c0001e57983 */ /* 0x000ee40000300800 */
[----:B------:R-:W3:Y:S01]  /*18b240*/  LDL.LU R188, [R1+0x1ce8] ;  /* 0x001ce80001bc7983 */ /* 0x000ee20000300800 */
[----:B------:R-:W-:-:S02]  /*18b250*/  ISETP.LT.AND P0, PT, R190, c[0x0][0x178], !P0 ;  /* 0x00005e00be007a0c */ /* 0x000fc40004701270 */
[----:B------:R-:W-:Y:S02]  /*18b260*/  ISETP.LT.AND P5, PT, R197, c[0x0][0x178], !P1 ;  /* 0x00005e00c5007a0c */ /* 0x000fe40004fa1270 */
[----:B------:R-:W-:Y:S01]  /*18b270*/  ISETP.LT.AND P4, PT, R196, c[0x0][0x178], !P1 ;  /* 0x00005e00c4007a0c */ /* 0x000fe20004f81270 */
[----:B------:R-:W-:-:S04]  /*18b280*/  IMAD.WIDE R12, R189, 0x4, R4 ;  /* 0x00000004bd0c7825 */ /* 0x000fc800078e0204 */
[----:B------:R-:W-:Y:S01]  /*18b290*/  IMAD.WIDE R14, R189, 0x4, R10 ;  /* 0x00000004bd0e7825 */ /* 0x000fe200078e020a */
[----:B------:R-:W-:-:S03]  /*18b2a0*/  ISETP.LT.AND P3, PT, R191, c[0x0][0x178], !P1 ;  /* 0x00005e00bf007a0c */ /* 0x000fc60004f61270 */
[----:B------:R-:W-:Y:S01]  /*18b2b0*/  ISETP.LT.AND P1, PT, R190, c[0x0][0x178], !P1 ;  /* 0x00005e00be007a0c */ /* 0x000fe20004f21270 */
[----:B------:R-:W-:Y:S01]  /*18b2c0*/  ISETP.LT.AND P6, PT, R197, c[0x0][0x178], !P2 ;  /* 0x00005e00c5007a0c */ /* 0x000fe200057c1270 */
[----:B------:R1:W-:Y:S04]  /*18b2d0*/  @P0 STG.E [R2.64], R230 ;  /* 0x000000e602000986 */ /* 0x0003e8000c101904 */
[----:B-1----:R-:W4:Y:S01]  /*18b2e0*/  LDL.LU R230, [R1+0x84c] ;  /* 0x00084c0001e67983 */ /* 0x002f220000300800 */
[----:B------:R-:W4:Y:S02]  /*18b2f0*/  LDL.LU R195, [R1+0x1d38] ;  /* 0x001d380001c37983 */ /* 0x000f240000300800 */
[----:B------:R-:W4:Y:S02]  /*18b300*/  LDL.LU R198, [R1+0x1cd8] ;  /* 0x001cd80001c67983 */ /* 0x000f240000300800 */
[----:B------:R-:W-:Y:S01]  /*18b310*/  IMAD.WIDE R2, R189, 0x4, R8 ;  /* 0x00000004bd027825 */ /* 0x000fe200078e0208 */
[----:B--2---:R-:W-:Y:S01]  /*18b320*/  ISETP.GE.AND P0, PT, R192, c[0x0][0x17c], PT ;  /* 0x00005f00c0007a0c */ /* 0x004fe20003f06270 */
[----:B---3--:R1:W-:Y:S02]  /*18b330*/  @P5 STG.E [R12.64], R188 ;  /* 0x000000bc0c005986 */ /* 0x0083e4000c101904 */
[----:B------:R2:W-:Y:S01]  /*18b340*/  @P4 STG.E [R14.64], R194 ;  /* 0x000000c20e004986 */ /* 0x0005e2000c101904 */
[----:B------:R-:W-:-:S02]  /*18b350*/  ISETP.LT.AND P5, PT, R196, c[0x0][0x178], !P2 ;  /* 0x00005e00c4007a0c */ /* 0x000fc400057a1270 */
[----:B------:R-:W-:Y:S01]  /*18b360*/  ISETP.LT.AND P4, PT, R191, c[0x0][0x178], !P2 ;  /* 0x00005e00bf007a0c */ /* 0x000fe20005781270 */
[----:B------:R3:W-:Y:S01]  /*18b370*/  @P3 STG.E [R2.64], R193 ;  /* 0x000000c102003986 */ /* 0x0007e2000c101904 */
[----:B-1----:R-:W-:-:S03]  /*18b380*/  IADD3 R188, R189, c[0x0][0x198], RZ ;  /* 0x00006600bdbc7a10 */ /* 0x002fc60007ffe0ff */
[----:B--2---:R-:W2:Y:S01]  /*18b390*/  LDL.LU R194, [R1+0x5fd8] ;  /* 0x005fd80001c27983 */ /* 0x004ea20000300800 */
[----:B------:R-:W-:-:S04]  /*18b3a0*/  IMAD.WIDE R12, R189, 0x4, R6 ;  /* 0x00000004bd0c7825 */ /* 0x000fc800078e0206 */
[----:B------:R-:W-:-:S04]  /*18b3b0*/  IMAD.WIDE R14, R188, 0x4, R4 ;  /* 0x00000004bc0e7825 */ /* 0x000fc800078e0204 */
[----:B------:R-:W2:Y:S01]  /*18b3c0*/  LDL.LU R192, [R1+0x5fc8] ;  /* 0x005fc80001c07983 */ /* 0x000ea20000300800 */
[----:B------:R-:W-:Y:S01]  /*18b3d0*/  @P1 STG.E [R12.64], R199 ;  /* 0x000000c70c001986 */ /* 0x000fe2000c101904 */
[----:B------:R1:W-:Y:S02]  /*18b3e0*/  @P6 STG.E [R14.64], R231 ;  /* 0x000000e70e006986 */ /* 0x0003e4000c101904 */
[----:B---3--:R-:W-:-:S05]  /*18b3f0*/  IMAD.WIDE R2, R188, 0x4, R10 ;  /* 0x00000004bc027825 */ /* 0x008fca00078e020a */
[----:B----4-:R3:W-:Y:S04]  /*18b400*/  @P5 STG.E [R2.64], R228 ;  /* 0x000000e402005986 */ /* 0x0107e8000c101904 */
[----:B-1----:R-:W4:Y:S01]  /*18b410*/  LDL.LU R231, [R1+0x14d8] ;  /* 0x0014d80001e77983 */ /* 0x002f220000300800 */
[----:B------:R-:W4:Y:S02]  /*18b420*/  LDL.LU R193, [R1+0xae8] ;  /* 0x000ae80001c17983 */ /* 0x000f240000300800 */
[----:B------:R-:W-:-:S04]  /*18b430*/  IMAD.WIDE R12, R188, 0x4, R8 ;  /* 0x00000004bc0c7825 */ /* 0x000fc800078e0208 */
[----:B------:R-:W4:Y:S01]  /*18b440*/  LDL.LU R15, [R1+0x5fcc] ;  /* 0x005fcc00010f7983 */ /* 0x000f220000300800 */
[----:B------:R-:W4:Y:S04]  /*18b450*/  LDL.LU R199, [R1+0x1d3c] ;  /* 0x001d3c0001c77983 */ /* 0x000f280000300800 */
[----:B------:R1:W-:Y:S01]  /*18b460*/  @P4 STG.E [R12.64], R229 ;  /* 0x000000e50c004986 */ /* 0x0003e2000c101904 */
[----:B---3--:R-:W3:Y:S03]  /*18b470*/  LDL.LU R228, [R1+0x1cdc] ;  /* 0x001cdc0001e47983 */ /* 0x008ee60000300800 */
[----:B-1----:R-:W3:Y:S01]  /*18b480*/  LDL.LU R229, [R1+0x14dc] ;  /* 0x0014dc0001e57983 */ /* 0x002ee20000300800 */
        /* <DEDUP_REMOVED lines=12> */
[C---:B-1----:R-:W-:Y:S01]  /*18b550*/  IADD3 R188, R14.reuse, c[0x0][0x198], RZ ;  /* 0x000066000ebc7a10 */ /* 0x042fe20007ffe0ff */
[----:B------:R-:W-:-:S04]  /*18b560*/  IMAD.WIDE R2, R14, 0x4, R8 ;  /* 0x000000040e027825 */ /* 0x000fc800078e0208 */
[----:B------:R-:W-:Y:S01]  /*18b570*/  IMAD.WIDE R12, R14, 0x4, R6 ;  /* 0x000000040e0c7825 */ /* 0x000fe200078e0206 */
[----:B------:R-:W3:Y:S01]  /*18b580*/  LDL.LU R230, [R1+0xaec] ;  /* 0x000aec0001e67983 */ /* 0x000ee20000300800 */
[----:B------:R-:W-:Y:S02]  /*18b590*/  IADD3 R189, R188, c[0x0][0x198], RZ ;  /* 0x00006600bcbd7a10 */ /* 0x000fe40007ffe0ff */
[----:B--2---:R-:W-:Y:S02]  /*18b5a0*/  ISETP.GE.AND P1, PT, R194, c[0x0][0x17c], PT ;  /* 0x00005f00c2007a0c */ /* 0x004fe40003f26270 */
[----:B------:R-:W2:Y:S01]  /*18b5b0*/  LDL.LU R194, [R1+0x1d18] ;  /* 0x001d180001c27983 */ /* 0x000ea20000300800 */
[----:B------:R-:W2:Y:S01]  /*18b5c0*/  LDL.LU R195, [R1+0x18b8] ;  /* 0x0018b80001c37983 */ /* 0x000ea20000300800 */
[----:B------:R-:W-:Y:S02]  /*18b5d0*/  ISETP.LT.AND P3, PT, R197, c[0x0][0x178], !P1 ;  /* 0x00005e00c5007a0c */ /* 0x000fe40004f61270 */
[----:B------:R-:W-:-:S02]  /*18b5e0*/  ISETP.LT.AND P6, PT, R196, c[0x0][0x178], !P1 ;  /* 0x00005e00c4007a0c */ /* 0x000fc40004fc1270 */
[----:B------:R-:W-:Y:S01]  /*18b5f0*/  ISETP.LT.AND P2, PT, R191, c[0x0][0x178], !P1 ;  /* 0x00005e00bf007a0c */ /* 0x000fe20004f41270 */
[----:B------:R-:W2:Y:S01]  /*18b600*/  LDL.LU R198, [R1+0xe38] ;  /* 0x000e380001c67983 */ /* 0x000ea20000300800 */
[----:B------:R-:W-:-:S03]  /*18b610*/  ISETP.GE.AND P0, PT, R192, c[0x0][0x17c], PT ;  /* 0x00005f00c0007a0c */ /* 0x000fc60003f06270 */
[----:B----4-:R1:W-:Y:S01]  /*18b620*/  @P4 STG.E [R2.64], R231 ;  /* 0x000000e702004986 */ /* 0x0103e2000c101904 */
[----:B------:R4:W-:Y:S01]  /*18b630*/  @P5 STG.E [R12.64], R193 ;  /* 0x000000c10c005986 */ /* 0x0009e2000c101904 */
[----:B------:R-:W-:Y:S01]  /*18b640*/  ISETP.GE.AND P4, PT, R15, c[0x0][0x17c], PT ;  /* 0x00005f000f007a0c */ /* 0x000fe20003f86270 */
[----:B------:R-:W-:-:S04]  /*18b650*/  IMAD.WIDE R14, R188, 0x4, R8 ;  /* 0x00000004bc0e7825 */ /* 0x000fc800078e0208 */
[----:B-1----:R-:W-:-:S04]  /*18b660*/  IMAD.WIDE R2, R188, 0x4, R4 ;  /* 0x00000004bc027825 */ /* 0x002fc800078e0204 */
[C---:B----4-:R-:W-:Y:S01]  /*18b670*/  IMAD.WIDE R12, R188.reuse, 0x4, R10 ;  /* 0x00000004bc0c7825 */ /* 0x050fe200078e020a */
[----:B------:R-:W4:Y:S04]  /*18b680*/  LDL.LU R231, [R1+0x1d5c] ;  /* 0x001d5c0001e77983 */ /* 0x000f280000300800 */
[----:B------:R1:W-:Y:S01]  /*18b690*/  @P3 STG.E [R2.64], R199 ;  /* 0x000000c702003986 */ /* 0x0003e2000c101904 */
[----:B---3--:R3:W-:Y:S03]  /*18b6a0*/  @P6 STG.E [R12.64], R228 ;  /* 0x000000e40c006986 */ /* 0x0087e6000c101904 */
[----:B------:R-:W2:Y:S01]  /*18b6b0*/  LDL.LU R192, [R1+0x5fe0] ;  /* 0x005fe00001c07983 */ /* 0x000ea20000300800 */
[----:B------:R3:W-:Y:S02]  /*18b6c0*/  @P2 STG.E [R14.64], R229 ;  /* 0x000000e50e002986 */ /* 0x0007e4000c101904 */
[----:B-1----:R-:W-:Y:S01]  /*18b6d0*/  IMAD.WIDE R2, R188, 0x4, R6 ;  /* 0x00000004bc027825 */ /* 0x002fe200078e0206 */
[----:B---3--:R-:W3:Y:S03]  /*18b6e0*/  LDL.LU R228, [R1+0x1d1c] ;  /* 0x001d1c0001e47983 */ /* 0x008ee60000300800 */
        /* <DEDUP_REMOVED lines=27> */
[----:B----4-:R1:W-:Y:S02]  /*18b8a0*/  @P6 STG.E [R14.64], R231 ;  /* 0x000000e70e006986 */ /* 0x0103e4000c101904 */
[----:B---3--:R-:W-:-:S05]  /*18b8b0*/  IMAD.WIDE R2, R188, 0x4, R10 ;  /* 0x00000004bc027825 */ /* 0x008fca00078e020a */
[----:B------:R3:W-:Y:S04]  /*18b8c0*/  @P5 STG.E [R2.64], R228 ;  /* 0x000000e402005986 */ /* 0x0007e8000c101904 */
        /* <DEDUP_REMOVED lines=50> */
[----:B------:R-:W-:Y:S02]  /*18bbf0*/  ISETP.LT.AND P2, PT, R196, c[0x0][0x178], !P1 ;  /* 0x00005e00c4007a0c */ /* 0x000fe40004f41270 */
[----:B------:R-:W-:Y:S01]  /*18bc00*/  ISETP.LT.AND P4, PT, R191, c[0x0][0x178], !P1 ;  /* 0x00005e00bf007a0c */ /* 0x000fe20004f81270 */
[----:B------:R-:W-:Y:S01]  /*18bc10*/  IMAD.WIDE R12, R189, 0x4, R4 ;  /* 0x00000004bd0c7825 */ /* 0x000fe200078e0204 */
[----:B------:R-:W-:Y:S02]  /*18bc20*/  ISETP.LT.AND P1, PT, R190, c[0x0][0x178], !P1 ;  /* 0x00005e00be007a0c */ /* 0x000fe40004f21270 */
[----:B------:R-:W-:Y:S01]  /*18bc30*/  ISETP.LT.AND P6, PT, R197, c[0x0][0x178], !P3 ;  /* 0x00005e00c5007a0c */ /* 0x000fe20005fc1270 */
[C---:B------:R-:W-:Y:S02]  /*18bc40*/  IMAD.WIDE R14, R189.reuse, 0x4, R10 ;  /* 0x00000004bd0e7825 */ /* 0x040fe400078e020a */
[----:B------:R1:W-:Y:S02]  /*18bc50*/  @P0 STG.E [R2.64], R230 ;  /* 0x000000e602000986 */ /* 0x0003e4000c101904 */
[----:B-1----:R-:W-:-:S02]  /*18bc60*/  IMAD.WIDE R2, R189, 0x4, R8 ;  /* 0x00000004bd027825 */ /* 0x002fc400078e0208 */
[----:B------:R-:W4:Y:S02]  /*18bc70*/  LDL.LU R230, [R1+0x1ccc] ;  /* 0x001ccc0001e67983 */ /* 0x000f240000300800 */
[----:B------:R-:W4:Y:S02]  /*18bc80*/  LDL.LU R195, [R1+0x1dd8] ;  /* 0x001dd80001c37983 */ /* 0x000f240000300800 */
[----:B------:R-:W4:Y:S01]  /*18bc90*/  LDL.LU R198, [R1+0x1da8] ;  /* 0x001da80001c67983 */ /* 0x000f220000300800 */
[----:B--2---:R-:W-:Y:S01]  /*18bca0*/  ISETP.GE.AND P0, PT, R192, c[0x0][0x17c], PT ;  /* 0x00005f00c0007a0c */ /* 0x004fe20003f06270 */
[----:B---3--:R1:W-:Y:S01]  /*18bcb0*/  @P5 STG.E [R12.64], R188 ;  /* 0x000000bc0c005986 */ /* 0x0083e2000c101904 */
[----:B------:R2:W-:Y:S02]  /*18bcc0*/  @P2 STG.E [R14.64], R194 ;  /* 0x000000c20e002986 */ /* 0x0005e4000c101904 */
[----:B------:R3:W-:Y:S01]  /*18bcd0*/  @P4 STG.E [R2.64], R193 ;  /* 0x000000c102004986 */ /* 0x0007e2000c101904 */
[C---:B-1----:R-:W-:Y:S01]  /*18bce0*/  IADD3 R188, R189.reuse, c[0x0][0x198], RZ ;  /* 0x00006600bdbc7a10 */ /* 0x042fe20007ffe0ff */
[----:B------:R-:W-:Y:S01]  /*18bcf0*/  IMAD.WIDE R12, R189, 0x4, R6 ;  /* 0x00000004bd0c7825 */ /* 0x000fe200078e0206 */
[----:B--2---:R-:W2:Y:S03]  /*18bd00*/  LDL.LU R194, [R1+0x5ff8] ;  /* 0x005ff80001c27983 */ /* 0x004ea60000300800 */
[----:B---3--:R-:W3:Y:S02]  /*18bd10*/  LDL.LU R193, [R1+0x5ffc] ;  /* 0x005ffc0001c17983 */ /* 0x008ee40000300800 */
[----:B------:R-:W-:Y:S01]  /*18bd20*/  IMAD.WIDE R14, R188, 0x4, R4 ;  /* 0x00000004bc0e7825 */ /* 0x000fe200078e0204 */
[----:B------:R-:W-:Y:S04]  /*18bd30*/  @P1 STG.E [R12.64], R199 ;  /* 0x000000c70c001986 */ /* 0x000fe8000c101904 */
[----:B----4-:R1:W-:Y:S04]  /*18bd40*/  @P6 STG.E [R14.64], R231 ;  /* 0x000000e70e006986 */ /* 0x0103e8000c101904 */
[----:B-1----:R-:W4:Y:S01]  /*18bd50*/  LDL.LU R231, [R1+0x1d68] ;  /* 0x001d680001e77983 */ /* 0x002f220000300800 */
[----:B------:R-:W4:Y:S01]  /*18bd60*/  LDL.LU R192, [R1+0x1d08] ;  /* 0x001d080001c07983 */ /* 0x000f220000300800 */
[----:B------:R-:W-:-:S02]  /*18bd70*/  ISETP.LT.AND P5, PT, R196, c[0x0][0x178], !P3 ;  /* 0x00005e00c4007a0c */ /* 0x000fc40005fa1270 */
[----:B------:R-:W-:Y:S01]  /*18bd80*/  ISETP.LT.AND P2, PT, R191, c[0x0][0x178], !P3 ;  /* 0x00005e00bf007a0c */ /* 0x000fe20005f41270 */
[----:B------:R-:W-:Y:S02]  /*18bd90*/  ISETP.LT.AND P3, PT, R190, c[0x0][0x178], !P3 ;  /* 0x00005e00be007a0c */ /* 0x000fe40005f61270 */
[----:B------:R-:W-:Y:S01]  /*18bda0*/  IMAD.WIDE R2, R188, 0x4, R10 ;  /* 0x00000004bc027825 */ /* 0x000fe200078e020a */
[----:B------:R-:W-:-:S03]  /*18bdb0*/  ISETP.LT.AND P6, PT, R197, c[0x0][0x178], !P0 ;  /* 0x00005e00c5007a0c */ /* 0x000fc600047c1270 */
[----:B------:R-:W-:Y:S01]  /*18bdc0*/  IMAD.WIDE R12, R188, 0x4, R8 ;  /* 0x00000004bc0c7825 */ /* 0x000fe200078e0208 */
[----:B------:R-:W-:Y:S02]  /*18bdd0*/  ISETP.LT.AND P4, PT, R196, c[0x0][0x178], !P0 ;  /* 0x00005e00c4007a0c */ /* 0x000fe40004781270 */
[C---:B------:R-:W-:Y:S01]  /*18bde0*/  IADD3 R14, R188.reuse, c[0x0][0x198], RZ ;  /* 0x00006600bc0e7a10 */ /* 0x040fe20007ffe0ff */
[----:B------:R-:W4:Y:S01]  /*18bdf0*/  LDL.LU R15, [R1+0x6008] ;  /* 0x00600800010f7983 */ /* 0x000f220000300800 */
[----:B------:R-:W4:Y:S02]  /*18be00*/  LDL.LU R199, [R1+0x1ddc] ;  /* 0x001ddc0001c77983 */ /* 0x000f240000300800 */
[----:B------:R-:W-:Y:S01]  /*18be10*/  IMAD.WIDE R188, R188, 0x4, R6 ;  /* 0x00000004bcbc7825 */ /* 0x000fe200078e0206 */
[----:B------:R1:W-:Y:S03]  /*18be20*/  @P5 STG.E [R2.64], R228 ;  /* 0x000000e402005986 */ /* 0x0003e6000c101904 */
[----:B------:R1:W-:Y:S01]  /*18be30*/  @P2 STG.E [R12.64], R229 ;  /* 0x000000e50c002986 */ /* 0x0003e2000c101904 */
[----:B------:R-:W-:-:S02]  /*18be40*/  ISETP.LT.AND P2, PT, R191, c[0x0][0x178], !P0 ;  /* 0x00005e00bf007a0c */ /* 0x000fc40004741270 */
[----:B------:R-:W-:Y:S01]  /*18be50*/  ISETP.LT.AND P5, PT, R190, c[0x0][0x178], !P0 ;  /* 0x00005e00be007a0c */ /* 0x000fe200047a1270 */
[----:B------:R1:W-:Y:S02]  /*18be60*/  @P3 STG.E [R188.64], R230 ;  /* 0x000000e6bc003986 */ /* 0x0003e4000c101904 */
[----:B-1----:R-:W-:-:S04]  /*18be70*/  IMAD.WIDE R2, R14, 0x4, R4 ;  /* 0x000000040e027825 */ /* 0x002fc800078e0204 */
[C---:B------:R-:W-:Y:S01]  /*18be80*/  IMAD.WIDE R12, R14.reuse, 0x4, R10 ;  /* 0x000000040e0c7825 */ /* 0x040fe200078e020a */
[----:B------:R-:W4:Y:S04]  /*18be90*/  LDL.LU R228, [R1+0x1dac] ;  /* 0x001dac0001e47983 */ /* 0x000f280000300800 */
[----:B------:R1:W-:Y:S01]  /*18bea0*/  @P6 STG.E [R2.64], R195 ;  /* 0x000000c302006986 */ /* 0x0003e2000c101904 */
[----:B------:R-:W4:Y:S02]  /*18beb0*/  LDL.LU R229, [R1+0x1d6c] ;  /* 0x001d6c0001e57983 */ /* 0x000f240000300800 */
[----:B------:R1:W-:Y:S02]  /*18bec0*/  @P4 STG.E [R12.64], R198 ;  /* 0x000000c60c004986 */ /* 0x0003e4000c101904 */
[----:B------:R-:W4:Y:S02]  /*18bed0*/  LDL.LU R230, [R1+0x1d0c] ;  /* 0x001d0c0001e67983 */ /* 0x000f240000300800 */
[----:B-1----:R-:W-:-:S04]  /*18bee0*/  IMAD.WIDE R2, R14, 0x4, R8 ;  /* 0x000000040e027825 */ /* 0x002fc800078e0208 */
[----:B------:R-:W-:Y:S01]  /*18bef0*/  IMAD.WIDE R12, R14, 0x4, R6 ;  /* 0x000000040e0c7825 */ /* 0x000fe200078e0206 */
[----:B--2---:R-:W-:Y:S02]  /*18bf00*/  ISETP.GE.AND P1, PT, R194, c[0x0][0x17c], PT ;  /* 0x00005f00c2007a0c */ /* 0x004fe40003f26270 */
[----:B---3--:R-:W-:Y:S02]  /*18bf10*/  ISETP.GE.AND P0, PT, R193, c[0x0][0x17c], PT ;  /* 0x00005f00c1007a0c */ /* 0x008fe40003f06270 */
[----:B------:R-:W2:Y:S01]  /*18bf20*/  LDL.LU R193, [R1+0x1de8] ;  /* 0x001de80001c17983 */ /* 0x000ea20000300800 */
[----:B------:R-:W3:Y:S02]  /*18bf30*/  LDL.LU R194, [R1+0x1dc8] ;  /* 0x001dc80001c27983 */ /* 0x000ee40000300800 */
[----:B------:R-:W3:Y:S02]  /*18bf40*/  LDL.LU R195, [R1+0x1d88] ;  /* 0x001d880001c37983 */ /* 0x000ee40000300800 */
[----:B------:R-:W3:Y:S01]  /*18bf50*/  LDL.LU R198, [R1+0x168] ;  /* 0x0001680001c67983 */ /* 0x000ee20000300800 */
[----:B----4-:R1:W-:Y:S01]  /*18bf60*/  @P2 STG.E [R2.64], R231 ;  /* 0x000000e702002986 */ /* 0x0103e2000c101904 */
[----:B------:R4:W-:Y:S03]  /*18bf70*/  @P5 STG.E [R12.64], R192 ;  /* 0x000000c00c005986 */ /* 0x0009e6000c101904 */
[----:B-1----:R-:W3:Y:S01]  /*18bf80*/  LDL.LU R231, [R1+0x1dec] ;  /* 0x001dec0001e77983 */ /* 0x002ee20000300800 */
[----:B----4-:R-:W4:Y:S01]  /*18bf90*/  LDL.LU R192, [R1+0x6004] ;  /* 0x0060040001c07983 */ /* 0x010f220000300800 */
[----:B------:R-:W-:-:S02]  /*18bfa0*/  ISETP.LT.AND P4, PT, R197, c[0x0][0x178], !P1 ;  /* 0x00005e00c5007a0c */ /* 0x000fc40004f81270 */
[----:B------:R-:W-:Y:S02]  /*18bfb0*/  IADD3 R188, R14, c[0x0][0x198], RZ ;  /* 0x000066000ebc7a10 */ /* 0x000fe40007ffe0ff */
[----:B------:R-:W-:Y:S02]  /*18bfc0*/  ISETP.LT.AND P6, PT, R196, c[0x0][0x178], !P1 ;  /* 0x00005e00c4007a0c */ /* 0x000fe40004fc1270 */
[----:B------:R-:W-:Y:S01]  /*18bfd0*/  ISETP.LT.AND P3, PT, R191, c[0x0][0x178], !P1 ;  /* 0x00005e00bf007a0c */ /* 0x000fe20004f61270 */
[----:B------:R-:W-:Y:S01]  /*18bfe0*/  IMAD.WIDE R2, R188, 0x4, R4 ;  /* 0x00000004bc027825 */ /* 0x000fe200078e0204 */
[----:B------:R-:W-:Y:S02]  /*18bff0*/  ISETP.LT.AND P1, PT, R190, c[0x0][0x178], !P1 ;  /* 0x00005e00be007a0c */ /* 0x000fe40004f21270 */
[----:B------:R-:W-:Y:S02]  /*18c000*/  ISETP.LT.AND P5, PT, R197, c[0x0][0x178], !P0 ;  /* 0x00005e00c5007a0c */ /* 0x000fe400047a1270 */
[----:B------:R-:W-:Y:S01]  /*18c010*/  ISETP.GE.AND P2, PT, R15, c[0x0][0x17c], PT ;  /* 0x00005f000f007a0c */ /* 0x000fe20003f46270 */
[----:B------:R-:W-:Y:S01]  /*18c020*/  IMAD.WIDE R12, R188, 0x4, R10 ;  /* 0x00000004bc0c7825 */ /* 0x000fe200078e020a */
[----:B------:R1:W-:Y:S01]  /*18c030*/  @P4 STG.E [R2.64], R199 ;  /* 0x000000c702004986 */ /* 0x0003e2000c101904 */
[----:B------:R-:W-:-:S02]  /*18c040*/  ISETP.LT.AND P4, PT, R196, c[0x0][0x178], !P0 ;  /* 0x00005e00c4007a0c */ /* 0x000fc40004781270 */
[C---:B------:R-:W-:Y:S01]  /*18c050*/  IMAD.WIDE R14, R188.reuse, 0x4, R8 ;  /* 0x00000004bc0e7825 */ /* 0x040fe200078e0208 */
[C---:B------:R-:W-:Y:S01]  /*18c060*/  IADD3 R189, R188.reuse, c[0x0][0x198], RZ ;  /* 0x00006600bcbd7a10 */ /* 0x040fe20007ffe0ff */
[----:B------:R1:W-:Y:S03]  /*18c070*/  @P6 STG.E [R12.64], R228 ;  /* 0x000000e40c006986 */ /* 0x0003e6000c101904 */
[----:B------:R1:W-:Y:S02]  /*18c080*/  @P3 STG.E [R14.64], R229 ;  /* 0x000000e50e003986 */ /* 0x0003e4000c101904 */
[----:B-1----:R-:W-:Y:S01]  /*18c090*/  IMAD.WIDE R2, R188, 0x4, R6 ;  /* 0x00000004bc027825 */ /* 0x002fe200078e0206 */
[----:B------:R-:W4:Y:S03]  /*18c0a0*/  LDL.LU R199, [R1+0x1dcc] ;  /* 0x001dcc0001c77983 */ /* 0x000f260000300800 */
[----:B------:R-:W4:Y:S02]  /*18c0b0*/  LDL.LU R228, [R1+0x1d8c] ;  /* 0x001d8c0001e47983 */ /* 0x000f240000300800 */
[----:B------:R-:W-:-:S04]  /*18c0c0*/  IMAD.WIDE R12, R189, 0x4, R4 ;  /* 0x00000004bd0c7825 */ /* 0x000fc800078e0204 */
[----:B------:R-:W-:Y:S01]  /*18c0d0*/  IMAD.WIDE R14, R189, 0x4, R10 ;  /* 0x00000004bd0e7825 */ /* 0x000fe200078e020a */
[----:B------:R1:W-:Y:S04]  /*18c0e0*/  @P1 STG.E [R2.64], R230 ;  /* 0x000000e602001986 */ /* 0x0003e8000c101904 */
[----:B------:R-:W4:Y:S04]  /*18c0f0*/  LDL.LU R229, [R1+0x16c] ;  /* 0x00016c0001e57983 */ /* 0x000f280000300800 */
[----:B-1----:R-:W4:Y:S01]  /*18c100*/  LDL.LU R230, [R1] ;  /* 0x0000000001e67983 */ /* 0x002f220000300800 */
[----:B------:R-:W-:Y:S01]  /*18c110*/  ISETP.LT.AND P3, PT, R191, c[0x0][0x178], !P0 ;  /* 0x00005e00bf007a0c */ /* 0x000fe20004761270 */
[----:B------:R-:W-:Y:S01]  /*18c120*/  ISETP.LT.AND P0, PT, R190, c[0x0][0x178], !P0 ;  /* 0x00005e00be007a0c */ /* 0x000fe20004701270 */
[----:B------:R-:W-:-:S02]  /*18c130*/  ISETP.LT.AND P6, PT, R197, c[0x0][0x178], !P2 ;  /* 0x00005e00c5007a0c */ /* 0x000fc400057c1270 */
[C---:B------:R-:W-:Y:S01]  /*18c140*/  IADD3 R188, R189.reuse, c[0x0][0x198], RZ ;  /* 0x00006600bdbc7a10 */ /* 0x040fe20007ffe0ff */
[----:B------:R-:W-:Y:S01]  /*18c150*/  IMAD.WIDE R2, R189, 0x4, R8 ;  /* 0x00000004bd027825 */ /* 0x000fe200078e0208 */
[----:B--2---:R-:W-:Y:S03]  /*18c160*/  @P5 STG.E [R12.64], R193 ;  /* 0x000000c10c005986 */ /* 0x004fe6000c101904 */
[----:B---3--:R1:W-:Y:S02]  /*18c170*/  @P4 STG.E [R14.64], R194 ;  /* 0x000000c20e004986 */ /* 0x0083e4000c101904 */
[----:B-1----:R-:W2:Y:S01]  /*18c180*/  LDL.LU R194, [R1+0x600c] ;  /* 0x00600c0001c27983 */ /* 0x002ea20000300800 */
[----:B----4-:R-:W-:-:S03]  /*18c190*/  ISETP.GE.AND P1, PT, R192, c[0x0][0x17c], PT ;  /* 0x00005f00c0007a0c */ /* 0x010fc60003f26270 */
[----:B------:R-:W3:Y:S01]  /*18c1a0*/  LDL.LU R192, [R1+0x6014] ;  /* 0x0060140001c07983 */ /* 0x000ee20000300800 */
[----:B------:R-:W-:-:S04]  /*18c1b0*/  IMAD.WIDE R12, R189, 0x4, R6 ;  /* 0x00000004bd0c7825 */ /* 0x000fc800078e0206 */
[----:B------:R-:W-:Y:S01]  /*18c1c0*/  IMAD.WIDE R14, R188, 0x4, R4 ;  /* 0x00000004bc0e7825 */ /* 0x000fe200078e0204 */
[----:B------:R-:W-:Y:S03]  /*18c1d0*/  @P3 STG.E [R2.64], R195 ;  /* 0x000000c302003986 */ /* 0x000fe6000c101904 */
[----:B------:R-:W-:Y:S02]  /*18c1e0*/  @P0 STG.E [R12.64], R198 ;  /* 0x000000c60c000986 */ /* 0x000fe4000c101904 */
[----:B------:R-:W4:Y:S01]  /*18c1f0*/  LDL.LU R193, [R1+0x601c] ;  /* 0x00601c0001c17983 */ /* 0x000f220000300800 */
[----:B------:R1:W-:Y:S04]  /*18c200*/  @P6 STG.E [R14.64], R231 ;  /* 0x000000e70e006986 */ /* 0x0003e8000c101904 */
[----:B-1----:R-:W4:Y:S01]  /*18c210*/  LDL.LU R231, [R1+0x4] ;  /* 0x0000040001e77983 */ /* 0x002f220000300800 */
[----:B------:R-:W-:-:S02]  /*18c220*/  ISETP.LT.AND P5, PT, R196, c[0x0][0x178], !P2 ;  /* 0x00005e00c4007a0c */ /* 0x000fc400057a1270 */
[----:B------:R-:W-:Y:S01]  /*18c230*/  ISETP.LT.AND P4, PT, R191, c[0x0][0x178], !P2 ;  /* 0x00005e00bf007a0c */ /* 0x000fe20005781270 */
[----:B------:R-:W-:-:S04]  /*18c240*/  IMAD.WIDE R2, R188, 0x4, R10 ;  /* 0x00000004bc027825 */ /* 0x000fc800078e020a */
[----:B------:R-:W-:Y:S01]  /*18c250*/  IMAD.WIDE R12, R188, 0x4, R8 ;  /* 0x00000004bc0c7825 */ /* 0x000fe200078e0208 */
[----:B------:R-:W-:Y:S02]  /*18c260*/  ISETP.LT.AND P6, PT, R197, c[0x0][0x178], !P1 ;  /* 0x00005e00c5007a0c */ /* 0x000fe40004fc1270 */
[----:B------:R-:W-:Y:S02]  /*18c270*/  ISETP.LT.AND P3, PT, R196, c[0x0][0x178], !P1 ;  /* 0x00005e00c4007a0c */ /* 0x000fe40004f61270 */
[C---:B------:R-:W-:Y:S01]  /*18c280*/  ISETP.LT.AND P2, PT, R190.reuse, c[0x0][0x178], !P2 ;  /* 0x00005e00be007a0c */ /* 0x040fe20005741270 */
[----:B------:R1:W-:Y:S02]  /*18c290*/  @P5 STG.E [R2.64], R199 ;  /* 0x000000c702005986 */ /* 0x0003e4000c101904 */
[----:B------:R1:W-:Y:S01]  /*18c2a0*/  @P4 STG.E [R12.64], R228 ;  /* 0x000000e40c004986 */ /* 0x0003e2000c101904 */
[----:B------:R-:W-:Y:S02]  /*18c2b0*/  ISETP.LT.AND P4, PT, R191, c[0x0][0x178], !P1 ;  /* 0x00005e00bf007a0c */ /* 0x000fe40004f81270 */
[----:B------:R-:W-:-:S02]  /*18c2c0*/  ISETP.LT.AND P5, PT, R190, c[0x0][0x178], !P1 ;  /* 0x00005e00be007a0c */ /* 0x000fc40004fa1270 */
[C---:B------:R-:W-:Y:S01]  /*18c2d0*/  IADD3 R14, R188.reuse, c[0x0][0x198], RZ ;  /* 0x00006600bc0e7a10 */ /* 0x040fe20007ffe0ff */
[----:B------:R-:W-:-:S05]  /*18c2e0*/  IMAD.WIDE R188, R188, 0x4, R6 ;  /* 0x00000004bcbc7825 */ /* 0x000fca00078e0206 */
[----:B------:R-:W-:Y:S01]  /*18c2f0*/  @P2 STG.E [R188.64], R229 ;  /* 0x000000e5bc002986 */ /* 0x000fe2000c101904 */
[----:B-1----:R-:W-:-:S04]  /*18c300*/  IMAD.WIDE R2, R14, 0x4, R4 ;  /* 0x000000040e027825 */ /* 0x002fc800078e0204 */
[C---:B------:R-:W-:Y:S01]  /*18c310*/  IMAD.WIDE R12, R14.reuse, 0x4, R10 ;  /* 0x000000040e0c7825 */ /* 0x040fe200078e020a */
[----:B------:R1:W-:Y:S04]  /*18c320*/  @P6 STG.E [R2.64], R230 ;  /* 0x000000e602006986 */ /* 0x0003e8000c101904 */
[----:B------:R1:W-:Y:S02]  /*18c330*/  @P3 STG.E [R12.64], R64 ;  /* 0x000000400c003986 */ /* 0x0003e4000c101904 */
[----:B-1----:R-:W-:-:S04]  /*18c340*/  IMAD.WIDE R2, R14, 0x4, R8 ;  /* 0x000000040e027825 */ /* 0x002fc800078e0208 */
[C---:B------:R-:W-:Y:S01]  /*18c350*/  IMAD.WIDE R12, R14.reuse, 0x4, R6 ;  /* 0x000000040e0c7825 */ /* 0x040fe200078e0206 */
[----:B------:R-:W-:Y:S01]  /*18c360*/  IADD3 R64, R14, c[0x0][0x198], RZ ;  /* 0x000066000e407a10 */ /* 0x000fe20007ffe0ff */
[----:B------:R1:W-:Y:S03]  /*18c370*/  @P4 STG.E [R2.64], R96 ;  /* 0x0000006002004986 */ /* 0x0003e6000c101904 */
[----:B------:R1:W-:Y:S02]  /*18c380*/  @P5 STG.E [R12.64], R120 ;  /* 0x000000780c005986 */ /* 0x0003e4000c101904 */
[----:B------:R-:W-:-:S04]  /*18c390*/  IMAD.WIDE R14, R64, 0x4, R8 ;  /* 0x00000004400e7825 */ /* 0x000fc800078e0208 */
[----:B-1----:R-:W-:-:S04]  /*18c3a0*/  IMAD.WIDE R2, R64, 0x4, R4 ;  /* 0x0000000440027825 */ /* 0x002fc800078e0204 */
[C---:B------:R-:W-:Y:S01]  /*18c3b0*/  IMAD.WIDE R12, R64.reuse, 0x4, R10 ;  /* 0x00000004400c7825 */ /* 0x040fe200078e020a */
[----:B------:R-:W-:Y:S02]  /*18c3c0*/  IADD3 R96, R64, c[0x0][0x198], RZ ;  /* 0x0000660040607a10 */ /* 0x000fe40007ffe0ff */
[----:B---3--:R-:W-:Y:S02]  /*18c3d0*/  ISETP.GE.AND P1, PT, R192, c[0x0][0x17c], PT ;  /* 0x00005f00c0007a0c */ /* 0x008fe40003f26270 */
[----:B------:R-:W3:Y:S01]  /*18c3e0*/  LDL.LU R192, [R1+0x6034] ;  /* 0x0060340001c07983 */ /* 0x000ee20000300800 */
[----:B------:R-:W3:Y:S02]  /*18c3f0*/  LDL.LU R189, [R1+0x6020] ;  /* 0x0060200001bd7983 */ /* 0x000ee40000300800 */
[----:B------:R-:W3:Y:S01]  /*18c400*/  LDL.LU R188, [R1+0x602c] ;  /* 0x00602c0001bc7983 */ /* 0x000ee20000300800 */
[----:B--2---:R-:W-:Y:S01]  /*18c410*/  ISETP.GE.AND P0, PT, R194, c[0x0][0x17c], PT ;  /* 0x00005f00c2007a0c */ /* 0x004fe20003f06270 */
[----:B------:R-:W2:Y:S03]  /*18c420*/  LDL.LU R120, [R1+0x6030] ;  /* 0x0060300001787983 */ /* 0x000ea60000300800 */
[----:B------:R-:W-:-:S02]  /*18c430*/  ISETP.LT.AND P3, PT, R197, c[0x0][0x178], !P0 ;  /* 0x00005e00c5007a0c */ /* 0x000fc40004761270 */
[----:B------:R-:W-:Y:S02]  /*18c440*/  ISETP.LT.AND P6, PT, R196, c[0x0][0x178], !P0 ;  /* 0x00005e00c4007a0c */ /* 0x000fe400047c1270 */
[----:B------:R-:W-:Y:S01]  /*18c450*/  ISETP.LT.AND P2, PT, R191, c[0x0][0x178], !P0 ;  /* 0x00005e00bf007a0c */ /* 0x000fe20004741270 */
[----:B------:R-:W-:Y:S01]  /*18c460*/  ISETP.LT.AND P0, PT, R190, c[0x0][0x178], !P0 ;  /* 0x00005e00be007a0c */ /* 0x000fe20004701270 */
[----:B------:R-:W-:-:S07]  /*18c470*/  ISETP.LT.AND P5, PT, R197, c[0x0][0x178], !P1 ;  /* 0x00005e00c5007a0c */ /* 0x000fce0004fa1270 */
[----:B----4-:R1:W-:Y:S02]  /*18c480*/  @P3 STG.E [R2.64], R231 ;  /* 0x000000e702003986 */ /* 0x0103e4000c101904 */
[----:B------:R4:W-:Y:S01]  /*18c490*/  @P6 STG.E [R12.64], R65 ;  /* 0x000000410c006986 */ /* 0x0009e2000c101904 */
[----:B------:R-:W-:Y:S01]  /*18c4a0*/  ISETP.LT.AND P3, PT, R196, c[0x0][0x178], !P1 ;  /* 0x00005e00c4007a0c */ /* 0x000fe20004f61270 */
[----:B------:R4:W-:Y:S01]  /*18c4b0*/  @P2 STG.E [R14.64], R97 ;  /* 0x000000610e002986 */ /* 0x0009e2000c101904 */
[----:B------:R-:W-:Y:S01]  /*18c4c0*/  ISETP.LT.AND P2, PT, R191, c[0x0][0x178], !P1 ;  /* 0x00005e00bf007a0c */ /* 0x000fe20004f41270 */
[----:B-1----:R-:W-:-:S04]  /*18c4d0*/  IMAD.WIDE R2, R64, 0x4, R6 ;  /* 0x0000000440027825 */ /* 0x002fc800078e0206 */
[----:B----4-:R-:W-:-:S04]  /*18c4e0*/  IMAD.WIDE R12, R96, 0x4, R4 ;  /* 0x00000004600c7825 */ /* 0x010fc800078e0204 */
[C---:B------:R-:W-:Y:S01]  /*18c4f0*/  IMAD.WIDE R14, R96.reuse, 0x4, R10 ;  /* 0x00000004600e7825 */ /* 0x040fe200078e020a */
[----:B------:R1:W-:Y:S03]  /*18c500*/  @P0 STG.E [R2.64], R121 ;  /* 0x0000007902000986 */ /* 0x0003e6000c101904 */
[----:B------:R-:W-:Y:S02]  /*18c510*/  @P5 STG.E [R12.64], R244 ;  /* 0x000000f40c005986 */ /* 0x000fe4000c101904 */
[----:B------:R-:W-:Y:S02]  /*18c520*/  @P3 STG.E [R14.64], R60 ;  /* 0x0000003c0e003986 */ /* 0x000fe4000c101904 */
[----:B-1----:R-:W-:-:S05]  /*18c530*/  IMAD.WIDE R2, R96, 0x4, R8 ;  /* 0x0000000460027825 */ /* 0x002fca00078e0208 */
[----:B------:R1:W-:Y:S04]  /*18c540*/  @P2 STG.E [R2.64], R92 ;  /* 0x0000005c02002986 */ /* 0x0003e8000c101904 */
[----:B-1----:R-:W4:Y:S01]  /*18c550*/  LDL.LU R92, [R1+0x6044] ;  /* 0x00604400015c7983 */ /* 0x002f220000300800 */
[----:B------:R-:W-:Y:S02]  /*18c560*/  ISETP.GE.AND P4, PT, R193, c[0x0][0x17c], PT ;  /* 0x00005f00c1007a0c */ /* 0x000fe40003f86270 */
[----:B------:R-:W-:Y:S02]  /*18c570*/  ISETP.LT.AND P1, PT, R190, c[0x0][0x178], !P1 ;  /* 0x00005e00be007a0c */ /* 0x000fe40004f21270 */
[C---:B------:R-:W-:Y:S01]  /*18c580*/  IADD3 R64, R96.reuse, c[0x0][0x198], RZ ;  /* 0x0000660060407a10 */ /* 0x040fe20007ffe0ff */
[----:B------:R-:W-:Y:S01]  /*18c590*/  IMAD.WIDE R12, R96, 0x4, R6 ;  /* 0x00000004600c7825 */ /* 0x000fe200078e0206 */
[----:B------:R-:W-:-:S02]  /*18c5a0*/  ISETP.LT.AND P6, PT, R197, c[0x0][0x178], !P4 ;  /* 0x00005e00c5007a0c */ /* 0x000fc400067c1270 */
[----:B------:R-:W-:Y:S02]  /*18c5b0*/  ISETP.LT.AND P5, PT, R196, c[0x0][0x178], !P4 ;  /* 0x00005e00c4007a0c */ /* 0x000fe400067a1270 */
[----:B------:R-:W-:Y:S01]  /*18c5c0*/  ISETP.LT.AND P3, PT, R191, c[0x0][0x178], !P4 ;  /* 0x00005e00bf007a0c */ /* 0x000fe20006761270 */
[----:B------:R-:W-:Y:S01]  /*18c5d0*/  IMAD.WIDE R14, R64, 0x4, R4 ;  /* 0x00000004400e7825 */ /* 0x000fe200078e0204 */
[----:B------:R-:W-:-:S03]  /*18c5e0*/  ISETP.LT.AND P4, PT, R190, c[0x0][0x178], !P4 ;  /* 0x00005e00be007a0c */ /* 0x000fc60006781270 */
[C---:B------:R-:W-:Y:S01]  /*18c5f0*/  IMAD.WIDE R2, R64.reuse, 0x4, R10 ;  /* 0x0000000440027825 */ /* 0x040fe200078e020a */
[----:B------:R-:W4:Y:S04]  /*18c600*/  LDL.LU R65, [R1+0x6048] ;  /* 0x0060480001417983 */ /* 0x000f280000300800 */
[----:B------:R1:W-:Y:S01]  /*18c610*/  @P1 STG.E [R12.64], R116 ;  /* 0x000000740c001986 */ /* 0x0003e2000c101904 */
[----:B------:R1:W-:Y:S01]  /*18c620*/  @P6 STG.E [R14.64], R245 ;  /* 0x000000f50e006986 */ /* 0x0003e2000c101904 */
[C---:B------:R-:W-:Y:S02]  /*18c630*/  IADD3 R60, R64.reuse, c[0x0][0x198], RZ ;  /* 0x00006600403c7a10 */ /* 0x040fe40007ffe0ff */
[----:B------:R1:W-:Y:S02]  /*18c640*/  @P5 STG.E [R2.64], R61 ;  /* 0x0000003d02005986 */ /* 0x0003e4000c101904 */
[----:B-1----:R-:W-:-:S04]  /*18c650*/  IMAD.WIDE R12, R64, 0x4, R8 ;  /* 0x00000004400c7825 */ /* 0x002fc800078e0208 */
[----:B------:R-:W-:-:S04]  /*18c660*/  IMAD.WIDE R14, R60, 0x4, R10 ;  /* 0x000000043c0e7825 */ /* 0x000fc800078e020a */
[----:B------:R-:W-:Y:S02]  /*18c670*/  IMAD.WIDE R2, R64, 0x4, R6 ;  /* 0x0000000440027825 */ /* 0x000fe400078e0206 */
[----:B------:R-:W4:Y:S04]  /*18c680*/  LDL.LU R64, [R1+0x6038] ;  /* 0x0060380001407983 */ /* 0x000f280000300800 */
[----:B------:R1:W-:Y:S01]  /*18c690*/  @P3 STG.E [R12.64], R93 ;  /* 0x0000005d0c003986 */ /* 0x0003e2000c101904 */
[----:B------:R1:W-:Y:S02]  /*18c6a0*/  @P4 STG.E [R2.64], R117 ;  /* 0x0000007502004986 */ /* 0x0003e4000c101904 */
[----:B------:R-:W4:Y:S02]  /*18c6b0*/  LDL.LU R61, [R1+0x603c] ;  /* 0x00603c00013d7983 */ /* 0x000f240000300800 */
[----:B-1----:R-:W-:-:S04]  /*18c6c0*/  IMAD.WIDE R12, R60, 0x4, R4 ;  /* 0x000000043c0c7825 */ /* 0x002fc800078e0204 */
[----:B------:R-:W-:Y:S01]  /*18c6d0*/  IMAD.WIDE R2, R60, 0x4, R8 ;  /* 0x000000043c027825 */ /* 0x000fe200078e0208 */
[----:B---3--:R-:W-:-:S04]  /*18c6e0*/  ISETP.GE.AND P0, PT, R192, c[0x0][0x17c], PT ;  /* 0x00005f00c0007a0c */ /* 0x008fc80003f06270 */
[----:B------:R-:W-:Y:S02]  /*18c6f0*/  ISETP.LT.AND P6, PT, R197, c[0x0][0x178], !P0 ;  /* 0x00005e00c5007a0c */ /* 0x000fe400047c1270 */
[----:B------:R-:W-:Y:S02]  /*18c700*/  ISETP.LT.AND P2, PT, R196, c[0x0][0x178], !P0 ;  /* 0x00005e00c4007a0c */ /* 0x000fe40004741270 */
[----:B------:R-:W-:Y:S02]  /*18c710*/  ISETP.LT.AND P3, PT, R191, c[0x0][0x178], !P0 ;  /* 0x00005e00bf007a0c */ /* 0x000fe40004761270 */
[----:B------:R-:W-:Y:S02]  /*18c720*/  ISETP.LT.AND P5, PT, R190, c[0x0][0x178], !P0 ;  /* 0x00005e00be007a0c */ /* 0x000fe400047a1270 */
[----:B------:R-:W-:Y:S01]  /*18c730*/  ISETP.GE.AND P1, PT, R189, c[0x0][0x17c], PT ;  /* 0x00005f00bd007a0c */ /* 0x000fe20003f26270 */
[----:B------:R-:W-:-:S03]  /*18c740*/  ISETP.GE.AND P0, PT, R188, c[0x0][0x17c], PT ;  /* 0x00005f00bc007a0c */ /* 0x000fc60003f06270 */
[----:B------:R-:W-:Y:S01]  /*18c750*/  ISETP.LT.AND P4, PT, R191, c[0x0][0x178], !P1 ;  /* 0x00005e00bf007a0c */ /* 0x000fe20004f81270 */
[----:B------:R1:W-:Y:S02]  /*18c760*/  @P6 STG.E [R12.64], R236 ;  /* 0x000000ec0c006986 */ /* 0x0003e4000c101904 */
[----:B------:R-:W-:Y:S01]  /*18c770*/  @P2 STG.E [R14.64], R56 ;  /* 0x000000380e002986 */ /* 0x000fe2000c101904 */
[----:B------:R-:W-:Y:S02]  /*18c780*/  ISETP.LT.AND P2, PT, R197, c[0x0][0x178], !P1 ;  /* 0x00005e00c5007a0c */ /* 0x000fe40004f41270 */
[----:B------:R-:W-:Y:S01]  /*18c790*/  ISETP.LT.AND P6, PT, R196, c[0x0][0x178], !P1 ;  /* 0x00005e00c4007a0c */ /* 0x000fe20004fc1270 */
[----:B------:R3:W-:Y:S01]  /*18c7a0*/  @P3 STG.E [R2.64], R88 ;  /* 0x0000005802003986 */ /* 0x0007e2000c101904 */
[----:B------:R-:W-:Y:S01]  /*18c7b0*/  ISETP.LT.AND P1, PT, R190, c[0x0][0x178], !P1 ;  /* 0x00005e00be007a0c */ /* 0x000fe20004f21270 */
[C---:B-1----:R-:W-:Y:S01]  /*18c7c0*/  IMAD.WIDE R12, R60.reuse, 0x4, R6 ;  /* 0x000000043c0c7825 */ /* 0x042fe200078e0206 */
[----:B------:R-:W-:-:S04]  /*18c7d0*/  IADD3 R60, R60, c[0x0][0x198], RZ ;  /* 0x000066003c3c7a10 */ /* 0x000fc80007ffe0ff */
[----:B------:R1:W-:Y:S01]  /*18c7e0*/  @P5 STG.E [R12.64], R112 ;  /* 0x000000700c005986 */ /* 0x0003e2000c101904 */
[----:B------:R-:W-:Y:S01]  /*18c7f0*/  ISETP.LT.AND P5, PT, R197, c[0x0][0x178], !P0 ;  /* 0x00005e00c5007a0c */ /* 0x000fe200047a1270 */
[C---:B---3--:R-:W-:Y:S01]  /*18c800*/  IMAD.WIDE R2, R60.reuse, 0x4, R4 ;  /* 0x000000043c027825 */ /* 0x048fe200078e0204 */
[----:B------:R-:W-:-:S03]  /*18c810*/  IADD3 R56, R60, c[0x0][0x198], RZ ;  /* 0x000066003c387a10 */ /* 0x000fc60007ffe0ff */
[C---:B------:R-:W-:Y:S01]  /*18c820*/  IMAD.WIDE R14, R60.reuse, 0x4, R8 ;  /* 0x000000043c0e7825 */ /* 0x040fe200078e0208 */
[----:B------:R3:W-:Y:S03]  /*18c830*/  @P2 STG.E [R2.64], R237 ;  /* 0x000000ed02002986 */ /* 0x0007e6000c101904 */
[----:B-1----:R-:W-:Y:S01]  /*18c840*/  IMAD.WIDE R12, R60, 0x4, R10 ;  /* 0x000000043c0c7825 */ /* 0x002fe200078e020a */
[----:B------:R-:W-:-:S04]  /*18c850*/  ISETP.LT.AND P2, PT, R196, c[0x0][0x178], !P0 ;  /* 0x00005e00c4007a0c */ /* 0x000fc80004741270 */
[----:B------:R1:W-:Y:S01]  /*18c860*/  @P6 STG.E [R12.64], R57 ;  /* 0x000000390c006986 */ /* 0x0003e2000c101904 */
[----:B---3--:R-:W-:-:S04]  /*18c870*/  IMAD.WIDE R2, R60, 0x4, R6 ;  /* 0x000000043c027825 */ /* 0x008fc800078e0206 */
[----:B------:R3:W-:Y:S01]  /*18c880*/  @P4 STG.E [R14.64], R89 ;  /* 0x000000590e004986 */ /* 0x0007e2000c101904 */
[----:B------:R-:W-:Y:S02]  /*18c890*/  ISETP.LT.AND P4, PT, R191, c[0x0][0x178], !P0 ;  /* 0x00005e00bf007a0c */ /* 0x000fe40004781270 */
[----:B--2---:R-:W-:Y:S01]  /*18c8a0*/  ISETP.GE.AND P3, PT, R120, c[0x0][0x17c], PT ;  /* 0x00005f0078007a0c */ /* 0x004fe20003f66270 */
[----:B------:R2:W-:Y:S01]  /*18c8b0*/  @P1 STG.E [R2.64], R113 ;  /* 0x0000007102001986 */ /* 0x0005e2000c101904 */
[----:B-1----:R-:W-:Y:S01]  /*18c8c0*/  IMAD.WIDE R12, R56, 0x4, R4 ;  /* 0x00000004380c7825 */ /* 0x002fe200078e0204 */
[----:B------:R-:W-:-:S03]  /*18c8d0*/  ISETP.LT.AND P0, PT, R190, c[0x0][0x178], !P0 ;  /* 0x00005e00be007a0c */ /* 0x000fc60004701270 */
[C---:B---3--:R-:W-:Y:S01]  /*18c8e0*/  IMAD.WIDE R14, R56.reuse, 0x4, R10 ;  /* 0x00000004380e7825 */ /* 0x048fe200078e020a */
[----:B------:R-:W-:Y:S01]  /*18c8f0*/  ISETP.LT.AND P6, PT, R197, c[0x0][0x178], !P3 ;  /* 0x00005e00c5007a0c */ /* 0x000fe20005fc1270 */
[----:B------:R1:W-:Y:S02]  /*18c900*/  @P5 STG.E [R12.64], R32 ;  /* 0x000000200c005986 */ /* 0x0003e4000c101904 */
[----:B--2---:R-:W-:Y:S01]  /*18c910*/  IMAD.WIDE R2, R56, 0x4, R8 ;  /* 0x0000000438027825 */ /* 0x004fe200078e0208 */
[----:B------:R-:W-:Y:S01]  /*18c920*/  ISETP.LT.AND P5, PT, R196, c[0x0][0x178], !P3 ;  /* 0x00005e00c4007a0c */ /* 0x000fe20005fa1270 */
[----:B------:R2:W-:Y:S01]  /*18c930*/  @P2 STG.E [R14.64], R52 ;  /* 0x000000340e002986 */ /* 0x0005e2000c101904 */
[C---:B-1----:R-:W-:Y:S01]  /*18c940*/  IADD3 R32, R56.reuse, c[0x0][0x198], RZ ;  /* 0x0000660038207a10 */ /* 0x042fe20007ffe0ff */
[----:B------:R-:W-:Y:S02]  /*18c950*/  IMAD.WIDE R12, R56, 0x4, R6 ;  /* 0x00000004380c7825 */ /* 0x000fe400078e0206 */
[----:B------:R-:W3:Y:S04]  /*18c960*/  LDL.LU R56, [R1+0x6050] ;  /* 0x0060500001387983 */ /* 0x000ee80000300800 */
[----:B------:R1:W-:Y:S01]  /*18c970*/  @P4 STG.E [R2.64], R84 ;  /* 0x0000005402004986 */ /* 0x0003e2000c101904 */
[----:B--2---:R-:W-:-:S04]  /*18c980*/  IMAD.WIDE R14, R32, 0x4, R4 ;  /* 0x00000004200e7825 */ /* 0x004fc800078e0204 */
[----:B------:R2:W-:Y:S01]  /*18c990*/  @P0 STG.E [R12.64], R108 ;  /* 0x0000006c0c000986 */ /* 0x0005e2000c101904 */
[----:B------:R-:W-:Y:S01]  /*18c9a0*/  ISETP.LT.AND P2, PT, R191, c[0x0][0x178], !P3 ;  /* 0x00005e00bf007a0c */ /* 0x000fe20005f41270 */
[----:B------:R-:W-:Y:S01]  /*18c9b0*/  @P6 STG.E [R14.64], R33 ;  /* 0x000000210e006986 */ /* 0x000fe2000c101904 */
[----:B-1----:R-:W-:Y:S01]  /*18c9c0*/  IMAD.WIDE R2, R32, 0x4, R10 ;  /* 0x0000000420027825 */ /* 0x002fe200078e020a */
[----:B----4-:R-:W-:-:S04]  /*18c9d0*/  ISETP.GE.AND P1, PT, R92, c[0x0][0x17c], PT ;  /* 0x00005f005c007a0c */ /* 0x010fc80003f26270 */
[----:B------:R1:W-:Y:S01]  /*18c9e0*/  @P5 STG.E [R2.64], R53 ;  /* 0x0000003502005986 */ /* 0x0003e2000c101904 */
[----:B------:R-:W-:Y:S02]  /*18c9f0*/  ISETP.LT.AND P3, PT, R190, c[0x0][0x178], !P3 ;  /* 0x00005e00be007a0c */ /* 0x000fe40005f61270 */
[----:B------:R-:W-:Y:S02]  /*18ca00*/  ISETP.LT.AND P6, PT, R197, c[0x0][0x178], !P1 ;  /* 0x00005e00c5007a0c */ /* 0x000fe40004fc1270 */
[----:B------:R-:W-:Y:S01]  /*18ca10*/  ISETP.LT.AND P4, PT, R196, c[0x0][0x178], !P1 ;  /* 0x00005e00c4007a0c */ /* 0x000fe20004f81270 */
[C---:B--2---:R-:W-:Y:S01]  /*18ca20*/  IMAD.WIDE R12, R32.reuse, 0x4, R8 ;  /* 0x00000004200c7825 */ /* 0x044fe200078e0208 */
[----:B-1----:R-:W2:Y:S01]  /*18ca30*/  LDL.LU R53, [R1+0x605c] ;  /* 0x00605c0001357983 */ /* 0x002ea20000300800 */
[----:B------:R-:W-:-:S03]  /*18ca40*/  IADD3 R33, R32, c[0x0][0x198], RZ ;  /* 0x0000660020217a10 */ /* 0x000fc60007ffe0ff */
[----:B------:R1:W-:Y:S01]  /*18ca50*/  @P2 STG.E [R12.64], R85 ;  /* 0x000000550c002986 */ /* 0x0003e2000c101904 */
[----:B------:R-:W-:-:S04]  /*18ca60*/  IMAD.WIDE R2, R32, 0x4, R6 ;  /* 0x0000000420027825 */ /* 0x000fc800078e0206 */
[----:B------:R-:W4:Y:S02]  /*18ca70*/  LDL.LU R52, [R1+0x6064] ;  /* 0x0060640001347983 */ /* 0x000f240000300800 */
[C---:B------:R-:W-:Y:S01]  /*18ca80*/  IMAD.WIDE R14, R33.reuse, 0x4, R10 ;  /* 0x00000004210e7825 */ /* 0x040fe200078e020a */
[----:B------:R-:W-:Y:S03]  /*18ca90*/  @P3 STG.E [R2.64], R109 ;  /* 0x0000006d02003986 */ /* 0x000fe6000c101904 */
[----:B-1----:R-:W-:-:S05]  /*18caa0*/  IMAD.WIDE R12, R33, 0x4, R4 ;  /* 0x00000004210c7825 */ /* 0x002fca00078e0204 */
[----:B------:R-:W-:Y:S01]  /*18cab0*/  @P6 STG.E [R12.64], R248 ;  /* 0x000000f80c006986 */ /* 0x000fe2000c101904 */
[----:B------:R1:W-:Y:S03]  /*18cac0*/  @P4 STG.E [R14.64], R48 ;  /* 0x000000300e004986 */ /* 0x0003e6000c101904 */
[----:B-1----:R-:W4:Y:S01]  /*18cad0*/  LDL.LU R48, [R1+0x604c] ;  /* 0x00604c0001307983 */ /* 0x002f220000300800 */
[----:B------:R-:W-:Y:S02]  /*18cae0*/  ISETP.LT.AND P2, PT, R191, c[0x0][0x178], !P1 ;  /* 0x00005e00bf007a0c */ /* 0x000fe40004f41270 */
[----:B------:R-:W-:Y:S02]  /*18caf0*/  ISETP.GE.AND P0, PT, R65, c[0x0][0x17c], PT ;  /* 0x00005f0041007a0c */ /* 0x000fe40003f06270 */
[----:B------:R-:W-:Y:S01]  /*18cb00*/  ISETP.LT.AND P5, PT, R190, c[0x0][0x178], !P1 ;  /* 0x00005e00be007a0c */ /* 0x000fe20004fa1270 */
[----:B------:R-:W-:Y:S01]  /*18cb10*/  IMAD.WIDE R2, R33, 0x4, R8 ;  /* 0x0000000421027825 */ /* 0x000fe200078e0208 */
[----:B------:R-:W-:-:S03]  /*18cb20*/  ISETP.LT.AND P4, PT, R197, c[0x0][0x178], !P0 ;  /* 0x00005e00c5007a0c */ /* 0x000fc60004781270 */
[C---:B------:R-:W-:Y:S01]  /*18cb30*/  IMAD.WIDE R12, R33.reuse, 0x4, R6 ;  /* 0x00000004210c7825 */ /* 0x040fe200078e0206 */
[----:B------:R-:W-:Y:S02]  /*18cb40*/  ISETP.LT.AND P6, PT, R196, c[0x0][0x178], !P0 ;  /* 0x00005e00c4007a0c */ /* 0x000fe400047c1270 */
[----:B------:R-:W-:Y:S02]  /*18cb50*/  IADD3 R33, R33, c[0x0][0x198], RZ ;  /* 0x0000660021217a10 */ /* 0x000fe40007ffe0ff */
[----:B------:R-:W-:Y:S02]  /*18cb60*/  ISETP.LT.AND P3, PT, R191, c[0x0][0x178], !P0 ;  /* 0x00005e00bf007a0c */ /* 0x000fe40004761270 */
[----:B------:R-:W-:Y:S01]  /*18cb70*/  ISETP.GE.AND P1, PT, R64, c[0x0][0x17c], PT ;  /* 0x00005f0040007a0c */ /* 0x000fe20003f26270 */
[----:B------:R1:W-:Y:S01]  /*18cb80*/  @P2 STG.E [R2.64], R80 ;  /* 0x0000005002002986 */ /* 0x0003e2000c101904 */
[----:B------:R1:W-:Y:S01]  /*18cb90*/  @P5 STG.E [R12.64], R104 ;  /* 0x000000680c005986 */ /* 0x0003e2000c101904 */
[----:B------:R-:W-:Y:S01]  /*18cba0*/  ISETP.LT.AND P0, PT, R190, c[0x0][0x178], !P0 ;  /* 0x00005e00be007a0c */ /* 0x000fe20004701270 */
[----:B------:R-:W-:Y:S01]  /*18cbb0*/  IMAD.WIDE R14, R33, 0x4, R8 ;  /* 0x00000004210e7825 */ /* 0x000fe200078e0208 */
[----:B------:R-:W-:-:S03]  /*18cbc0*/  ISETP.LT.AND P5, PT, R197, c[0x0][0x178], !P1 ;  /* 0x00005e00c5007a0c */ /* 0x000fc60004fa1270 */
[----:B-1----:R-:W-:-:S04]  /*18cbd0*/  IMAD.WIDE R2, R33, 0x4, R4 ;  /* 0x0000000421027825 */ /* 0x002fc800078e0204 */
[----:B------:R-:W-:Y:S01]  /*18cbe0*/  IMAD.WIDE R12, R33, 0x4, R10 ;  /* 0x00000004210c7825 */ /* 0x000fe200078e020a */
[----:B------:R-:W-:Y:S01]  /*18cbf0*/  ISETP.GE.AND P2, PT, R61, c[0x0][0x17c], PT ;  /* 0x00005f003d007a0c */ /* 0x000fe20003f46270 */
[----:B------:R1:W-:Y:S01]  /*18cc00*/  @P4 STG.E [R2.64], R249 ;  /* 0x000000f902004986 */ /* 0x0003e2000c101904 */
[----:B------:R-:W-:Y:S02]  /*18cc10*/  ISETP.LT.AND P4, PT, R196, c[0x0][0x178], !P1 ;  /* 0x00005e00c4007a0c */ /* 0x000fe40004f81270 */
[----:B------:R-:W-:Y:S01]  /*18cc20*/  IADD3 R32, R33, c[0x0][0x198], RZ ;  /* 0x0000660021207a10 */ /* 0x000fe20007ffe0ff */
[----:B------:R1:W-:Y:S01]  /*18cc30*/  @P6 STG.E [R12.64], R49 ;  /* 0x000000310c006986 */ /* 0x0003e2000c101904 */
[----:B------:R1:W-:Y:S01]  /*18cc40*/  @P3 STG.E [R14.64], R81 ;  /* 0x000000510e003986 */ /* 0x0003e2000c101904 */
[----:B------:R-:W-:Y:S01]  /*18cc50*/  ISETP.LT.AND P3, PT, R191, c[0x0][0x178], !P1 ;  /* 0x00005e00bf007a0c */ /* 0x000fe20004f61270 */
[----:B------:R-:W-:Y:S01]  /*18cc60*/  ISETP.LT.AND P1, PT, R190, c[0x0][0x178], !P1 ;  /* 0x00005e00be007a0c */ /* 0x000fe20004f21270 */
[----:B------:R-:W-:Y:S01]  /*18cc70*/  ISETP.LT.AND P6, PT, R197, c[0x0][0x178], !P2 ;  /* 0x00005e00c5007a0c */ /* 0x000fe200057c1270 */
[----:B-1----:R-:W-:-:S04]  /*18cc80*/  IMAD.WIDE R2, R33, 0x4, R6 ;  /* 0x0000000421027825 */ /* 0x002fc800078e0206 */
[----:B------:R-:W-:-:S04]  /*18cc90*/  IMAD.WIDE R12, R32, 0x4, R4 ;  /* 0x00000004200c7825 */ /* 0x000fc800078e0204 */
[C---:B------:R-:W-:Y:S01]  /*18cca0*/  IMAD.WIDE R14, R32.reuse, 0x4, R10 ;  /* 0x00000004200e7825 */ /* 0x040fe200078e020a */
[----:B------:R-:W-:Y:S01]  /*18ccb0*/  IADD3 R33, R32, c[0x0][0x198], RZ ;  /* 0x0000660020217a10 */ /* 0x000fe20007ffe0ff */
[----:B------:R1:W-:Y:S02]  /*18ccc0*/  @P0 STG.E [R2.64], R105 ;  /* 0x0000006902000986 */ /* 0x0003e4000c101904 */
[----:B------:R1:W-:Y:S02]  /*18ccd0*/  @P5 STG.E [R12.64], R240 ;  /* 0x000000f00c005986 */ /* 0x0003e4000c101904 */
[----:B------:R1:W-:Y:S01]  /*18cce0*/  @P4 STG.E [R14.64], R44 ;  /* 0x0000002c0e004986 */ /* 0x0003e2000c101904 */
[----:B------:R-:W-:Y:S02]  /*18ccf0*/  ISETP.LT.AND P5, PT, R196, c[0x0][0x178], !P2 ;  /* 0x00005e00c4007a0c */ /* 0x000fe400057a1270 */
[----:B------:R-:W-:Y:S01]  /*18cd00*/  ISETP.LT.AND P4, PT, R191, c[0x0][0x178], !P2 ;  /* 0x00005e00bf007a0c */ /* 0x000fe20005781270 */
[----:B------:R-:W-:-:S02]  /*18cd10*/  ISETP.LT.AND P2, PT, R190, c[0x0][0x178], !P2 ;  /* 0x00005e00be007a0c */ /* 0x000fc40005741270 */
[----:B-1----:R-:W-:-:S04]  /*18cd20*/  IMAD.WIDE R2, R32, 0x4, R8 ;  /* 0x0000000420027825 */ /* 0x002fc800078e0208 */
[----:B------:R-:W-:-:S04]  /*18cd30*/  IMAD.WIDE R12, R32, 0x4, R6 ;  /* 0x00000004200c7825 */ /* 0x000fc800078e0206 */
[C---:B------:R-:W-:Y:S01]  /*18cd40*/  IMAD.WIDE R14, R33.reuse, 0x4, R4 ;  /* 0x00000004210e7825 */ /* 0x040fe200078e0204 */
[----:B------:R-:W4:Y:S04]  /*18cd50*/  LDL.LU R44, [R1+0x6068] ;  /* 0x00606800012c7983 */ /* 0x000f280000300800 */
[----:B------:R1:W-:Y:S01]  /*18cd60*/  @P3 STG.E [R2.64], R76 ;  /* 0x0000004c02003986 */ /* 0x0003e2000c101904 */
[----:B------:R1:W-:Y:S02]  /*18cd70*/  @P1 STG.E [R12.64], R100 ;  /* 0x000000640c001986 */ /* 0x0003e4000c101904 */
[----:B------:R1:W-:Y:S01]  /*18cd80*/  @P6 STG.E [R14.64], R241 ;  /* 0x000000f10e006986 */ /* 0x0003e2000c101904 */
[C---:B------:R-:W-:Y:S01]  /*18cd90*/  IADD3 R32, R33.reuse, c[0x0][0x198], RZ ;  /* 0x0000660021207a10 */ /* 0x040fe20007ffe0ff */
[----:B-1----:R-:W-:-:S04]  /*18cda0*/  IMAD.WIDE R2, R33, 0x4, R10 ;  /* 0x0000000421027825 */ /* 0x002fc800078e020a */
[----:B------:R-:W-:-:S04]  /*18cdb0*/  IMAD.WIDE R12, R33, 0x4, R8 ;  /* 0x00000004210c7825 */ /* 0x000fc800078e0208 */
[----:B------:R-:W-:Y:S01]  /*18cdc0*/  IMAD.WIDE R14, R32, 0x4, R10 ;  /* 0x00000004200e7825 */ /* 0x000fe200078e020a */
[----:B------:R1:W-:Y:S03]  /*18cdd0*/  @P5 STG.E [R2.64], R45 ;  /* 0x0000002d02005986 */ /* 0x0003e6000c101904 */
[----:B------:R1:W-:Y:S02]  /*18cde0*/  @P4 STG.E [R12.64], R77 ;  /* 0x0000004d0c004986 */ /* 0x0003e4000c101904 */
[----:B-1----:R-:W-:-:S04]  /*18cdf0*/  IMAD.WIDE R2, R33, 0x4, R6 ;  /* 0x0000000421027825 */ /* 0x002fc800078e0206 */
[C---:B------:R-:W-:Y:S01]  /*18ce00*/  IMAD.WIDE R12, R32.reuse, 0x4, R4 ;  /* 0x00000004200c7825 */ /* 0x040fe200078e0204 */
[C---:B------:R-:W-:Y:S01]  /*18ce10*/  IADD3 R33, R32.reuse, c[0x0][0x198], RZ ;  /* 0x0000660020217a10 */ /* 0x040fe20007ffe0ff */
[----:B------:R1:W-:Y:S02]  /*18ce20*/  @P2 STG.E [R2.64], R101 ;  /* 0x0000006502002986 */ /* 0x0003e4000c101904 */
[----:B-1----:R-:W-:Y:S01]  /*18ce30*/  IMAD.WIDE R2, R32, 0x4, R8 ;  /* 0x0000000420027825 */ /* 0x002fe200078e0208 */
[----:B------:R-:W-:Y:S02]  /*18ce40*/  IADD3 R45, R33, c[0x0][0x198], RZ ;  /* 0x00006600212d7a10 */ /* 0x000fe40007ffe0ff */
[----:B---3--:R-:W-:-:S04]  /*18ce50*/  ISETP.GE.AND P0, PT, R56, c[0x0][0x17c], PT ;  /* 0x00005f0038007a0c */ /* 0x008fc80003f06270 */
[----:B------:R-:W-:Y:S02]  /*18ce60*/  ISETP.LT.AND P6, PT, R197, c[0x0][0x178], !P0 ;  /* 0x00005e00c5007a0c */ /* 0x000fe400047c1270 */
[----:B------:R-:W-:Y:S02]  /*18ce70*/  ISETP.LT.AND P3, PT, R196, c[0x0][0x178], !P0 ;  /* 0x00005e00c4007a0c */ /* 0x000fe40004761270 */
[----:B------:R-:W-:Y:S02]  /*18ce80*/  ISETP.LT.AND P4, PT, R191, c[0x0][0x178], !P0 ;  /* 0x00005e00bf007a0c */ /* 0x000fe40004781270 */
[----:B------:R-:W-:-:S07]  /*18ce90*/  ISETP.LT.AND P5, PT, R190, c[0x0][0x178], !P0 ;  /* 0x00005e00be007a0c */ /* 0x000fce00047a1270 */
[----:B------:R1:W-:Y:S02]  /*18cea0*/  @P6 STG.E [R12.64], R28 ;  /* 0x0000001c0c006986 */ /* 0x0003e4000c101904 */
[----:B------:R-:W-:Y:S02]  /*18ceb0*/  @P3 STG.E [R14.64], R40 ;  /* 0x000000280e003986 */ /* 0x000fe4000c101904 */
[----:B------:R3:W-:Y:S01]  /*18cec0*/  @P4 STG.E [R2.64], R72 ;  /* 0x0000004802004986 */ /* 0x0007e2000c101904 */
[----:B--2---:R-:W-:Y:S01]  /*18ced0*/  ISETP.GE.AND P1, PT, R53, c[0x0][0x17c], PT ;  /* 0x00005f0035007a0c */ /* 0x004fe20003f26270 */
[----:B-1----:R-:W-:Y:S02]  /*18cee0*/  IMAD.WIDE R12, R32, 0x4, R6 ;  /* 0x00000004200c7825 */ /* 0x002fe400078e0206 */
[----:B------:R-:W2:Y:S01]  /*18cef0*/  LDL.LU R32, [R1+0x606c] ;  /* 0x00606c0001207983 */ /* 0x000ea20000300800 */
[----:B------:R-:W-:Y:S01]  /*18cf00*/  ISETP.LT.AND P3, PT, R197, c[0x0][0x178], !P1 ;  /* 0x00005e00c5007a0c */ /* 0x000fe20004f61270 */
[----:B------:R-:W2:Y:S02]  /*18cf10*/  LDL.LU R28, [R1+0x6074] ;  /* 0x00607400011c7983 */ /* 0x000ea40000300800 */
[----:B------:R-:W2:Y:S01]  /*18cf20*/  LDL.LU R230, [R1+0x8] ;  /* 0x0000080001e67983 */ /* 0x000ea20000300800 */
[----:B------:R-:W-:-:S02]  /*18cf30*/  ISETP.LT.AND P6, PT, R196, c[0x0][0x178], !P1 ;  /* 0x00005e00c4007a0c */ /* 0x000fc40004fc1270 */
[----:B------:R-:W-:Y:S01]  /*18cf40*/  ISETP.LT.AND P2, PT, R191, c[0x0][0x178], !P1 ;  /* 0x00005e00bf007a0c */ /* 0x000fe20004f41270 */
[C---:B---3--:R-:W-:Y:S01]  /*18cf50*/  IMAD.WIDE R2, R33.reuse, 0x4, R4 ;  /* 0x0000000421027825 */ /* 0x048fe200078e0204 */
[----:B----4-:R-:W-:Y:S01]  /*18cf60*/  ISETP.GE.AND P0, PT, R52, c[0x0][0x17c], PT ;  /* 0x00005f0034007a0c */ /* 0x010fe20003f06270 */
[----:B------:R1:W-:Y:S01]  /*18cf70*/  @P5 STG.E [R12.64], R20 ;  /* 0x000000140c005986 */ /* 0x0003e2000c101904 */
[----:B------:R-:W-:Y:S01]  /*18cf80*/  ISETP.LT.AND P1, PT, R190, c[0x0][0x178], !P1 ;  /* 0x00005e00be007a0c */ /* 0x000fe20004f21270 */
[----:B------:R-:W-:Y:S01]  /*18cf90*/  IMAD.WIDE R14, R33, 0x4, R8 ;  /* 0x00000004210e7825 */ /* 0x000fe200078e0208 */
[----:B------:R-:W-:Y:S01]  /*18cfa0*/  ISETP.LT.AND P5, PT, R197, c[0x0][0x178], !P0 ;  /* 0x00005e00c5007a0c */ /* 0x000fe200047a1270 */
[----:B------:R3:W-:Y:S01]  /*18cfb0*/  @P3 STG.E [R2.64], R29 ;  /* 0x0000001d02003986 */ /* 0x0007e2000c101904 */
[----:B------:R-:W-:Y:S01]  /*18cfc0*/  ISETP.LT.AND P3, PT, R196, c[0x0][0x178], !P0 ;  /* 0x00005e00c4007a0c */ /* 0x000fe20004761270 */
[----:B-1----:R-:W-:Y:S02]  /*18cfd0*/  IMAD.WIDE R12, R33, 0x4, R10 ;  /* 0x00000004210c7825 */ /* 0x002fe400078e020a */
[----:B------:R-:W4:Y:S02]  /*18cfe0*/  LDL.LU R20, [R1+0x6080] ;  /* 0x0060800001147983 */ /* 0x000f240000300800 */
[----:B------:R-:W4:Y:S02]  /*18cff0*/  LDL.LU R231, [R1+0xc] ;  /* 0x00000c0001e77983 */ /* 0x000f240000300800 */
[----:B------:R1:W-:Y:S01]  /*18d000*/  @P6 STG.E [R12.64], R41 ;  /* 0x000000290c006986 */ /* 0x0003e2000c101904 */
[----:B------:R1:W-:Y:S01]  /*18d010*/  @P2 STG.E [R14.64], R73 ;  /* 0x000000490e002986 */ /* 0x0003e2000c101904 */
[----:B------:R-:W-:-:S02]  /*18d020*/  ISETP.LT.AND P2, PT, R191, c[0x0][0x178], !P0 ;  /* 0x00005e00bf007a0c */ /* 0x000fc40004741270 */
[----:B------:R-:W-:Y:S01]  /*18d030*/  ISETP.GE.AND P4, PT, R48, c[0x0][0x17c], PT ;  /* 0x00005f0030007a0c */ /* 0x000fe20003f86270 */
[----:B------:R-:W-:Y:S02]  /*18d040*/  ISETP.LT.AND P0, PT, R190, c[0x0][0x178], !P0 ;  /* 0x00005e00be007a0c */ /* 0x000fe40004701270 */
[----:B---3--:R-:W-:Y:S01]  /*18d050*/  IMAD.WIDE R2, R33, 0x4, R6 ;  /* 0x0000000421027825 */ /* 0x008fe200078e0206 */
[----:B------:R-:W-:Y:S02]  /*18d060*/  ISETP.LT.AND P6, PT, R197, c[0x0][0x178], !P4 ;  /* 0x00005e00c5007a0c */ /* 0x000fe400067c1270 */
[C---:B------:R-:W-:Y:S01]  /*18d070*/  IADD3 R29, R45.reuse, c[0x0][0x198], RZ ;  /* 0x000066002d1d7a10 */ /* 0x040fe20007ffe0ff */
[----:B-1----:R-:W-:-:S04]  /*18d080*/  IMAD.WIDE R12, R45, 0x4, R4 ;  /* 0x000000042d0c7825 */ /* 0x002fc800078e0204 */
[C---:B------:R-:W-:Y:S01]  /*18d090*/  IMAD.WIDE R14, R45.reuse, 0x4, R10 ;  /* 0x000000042d0e7825 */ /* 0x040fe200078e020a */
[----:B------:R1:W-:Y:S03]  /*18d0a0*/  @P1 STG.E [R2.64], R21 ;  /* 0x0000001502001986 */ /* 0x0003e6000c101904 */
[----:B------:R3:W-:Y:S01]  /*18d0b0*/  @P5 STG.E [R12.64], R24 ;  /* 0x000000180c005986 */ /* 0x0007e2000c101904 */
[----:B------:R3:W-:Y:S01]  /*18d0c0*/  @P3 STG.E [R14.64], R36 ;  /* 0x000000240e003986 */ /* 0x0007e2000c101904 */
[----:B-1----:R-:W-:-:S04]  /*18d0d0*/  IMAD.WIDE R2, R45, 0x4, R8 ;  /* 0x000000042d027825 */ /* 0x002fc800078e0208 */
[----:B---3--:R-:W-:-:S04]  /*18d0e0*/  IMAD.WIDE R12, R45, 0x4, R6 ;  /* 0x000000042d0c7825 */ /* 0x008fc800078e0206 */
[----:B------:R-:W-:Y:S01]  /*18d0f0*/  IMAD.WIDE R14, R29, 0x4, R4 ;  /* 0x000000041d0e7825 */ /* 0x000fe200078e0204 */
[----:B------:R-:W-:Y:S03]  /*18d100*/  @P2 STG.E [R2.64], R68 ;  /* 0x0000004402002986 */ /* 0x000fe6000c101904 */
[----:B------:R-:W-:Y:S01]  /*18d110*/  @P0 STG.E [R12.64], R16 ;  /* 0x000000100c000986 */ /* 0x000fe2000c101904 */
[----:B------:R1:W-:Y:S04]  /*18d120*/  @P6 STG.E [R14.64], R25 ;  /* 0x000000190e006986 */ /* 0x0003e8000c101904 */
[----:B-1----:R-:W3:Y:S01]  /*18d130*/  LDL.LU R25, [R1+0x607c] ;  /* 0x00607c0001197983 */ /* 0x002ee20000300800 */
[----:B------:R-:W3:Y:S01]  /*18d140*/  LDL.LU R24, [R1+0x6084] ;  /* 0x0060840001187983 */ /* 0x000ee20000300800 */
[----:B------:R-:W-:-:S02]  /*18d150*/  ISETP.LT.AND P5, PT, R196, c[0x0][0x178], !P4 ;  /* 0x00005e00c4007a0c */ /* 0x000fc400067a1270 */
[----:B------:R-:W-:Y:S01]  /*18d160*/  ISETP.LT.AND P3, PT, R191, c[0x0][0x178], !P4 ;  /* 0x00005e00bf007a0c */ /* 0x000fe20006761270 */
[----:B------:R-:W-:Y:S02]  /*18d170*/  ISETP.LT.AND P4, PT, R190, c[0x0][0x178], !P4 ;  /* 0x00005e00be007a0c */ /* 0x000fe40006781270 */
[----:B------:R-:W-:-:S04]  /*18d180*/  IMAD.WIDE R2, R29, 0x4, R10 ;  /* 0x000000041d027825 */ /* 0x000fc800078e020a */
[C---:B------:R-:W-:Y:S01]  /*18d190*/  IMAD.WIDE R12, R29.reuse, 0x4, R8 ;  /* 0x000000041d0c7825 */ /* 0x040fe200078e0208 */
[----:B------:R-:W-:Y:S02]  /*18d1a0*/  IADD3 R21, R29, c[0x0][0x198], RZ ;  /* 0x000066001d157a10 */ /* 0x000fe40007ffe0ff */
[----:B------:R-:W-:-:S04]  /*18d1b0*/  ISETP.GE.AND P1, PT, R44, c[0x0][0x17c], PT ;  /* 0x00005f002c007a0c */ /* 0x000fc80003f26270 */
[----:B------:R-:W-:Y:S02]  /*18d1c0*/  ISETP.LT.AND P6, PT, R197, c[0x0][0x178], !P1 ;  /* 0x00005e00c5007a0c */ /* 0x000fe40004fc1270 */
[----:B------:R-:W-:Y:S01]  /*18d1d0*/  ISETP.LT.AND P2, PT, R196, c[0x0][0x178], !P1 ;  /* 0x00005e00c4007a0c */ /* 0x000fe20004f41270 */
[----:B------:R1:W-:Y:S01]  /*18d1e0*/  @P5 STG.E [R2.64], R37 ;  /* 0x0000002502005986 */ /* 0x0003e2000c101904 */
[----:B------:R1:W-:Y:S01]  /*18d1f0*/  @P3 STG.E [R12.64], R69 ;  /* 0x000000450c003986 */ /* 0x0003e2000c101904 */
[----:B------:R-:W-:Y:S01]  /*18d200*/  ISETP.LT.AND P3, PT, R191, c[0x0][0x178], !P1 ;  /* 0x00005e00bf007a0c */ /* 0x000fe20004f61270 */
[----:B------:R-:W-:Y:S01]  /*18d210*/  IMAD.WIDE R14, R21, 0x4, R10 ;  /* 0x00000004150e7825 */ /* 0x000fe200078e020a */
[----:B------:R-:W-:-:S03]  /*18d220*/  ISETP.LT.AND P5, PT, R190, c[0x0][0x178], !P1 ;  /* 0x00005e00be007a0c */ /* 0x000fc60004fa1270 */
[----:B-1----:R-:W-:-:S04]  /*18d230*/  IMAD.WIDE R2, R29, 0x4, R6 ;  /* 0x000000041d027825 */ /* 0x002fc800078e0206 */
[C---:B------:R-:W-:Y:S01]  /*18d240*/  IMAD.WIDE R12, R21.reuse, 0x4, R4 ;  /* 0x00000004150c7825 */ /* 0x040fe200078e0204 */
[----:B------:R1:W-:Y:S03]  /*18d250*/  @P4 STG.E [R2.64], R17 ;  /* 0x0000001102004986 */ /* 0x0003e6000c101904 */
[----:B-1----:R-:W-:Y:S01]  /*18d260*/  IMAD.WIDE R2, R21, 0x4, R8 ;  /* 0x0000000415027825 */ /* 0x002fe200078e0208 */
[----:B--2---:R-:W-:Y:S01]  /*18d270*/  ISETP.GE.AND P0, PT, R32, c[0x0][0x17c], PT ;  /* 0x00005f0020007a0c */ /* 0x004fe20003f06270 */
[----:B------:R1:W-:Y:S02]  /*18d280*/  @P6 STG.E [R12.64], R230 ;  /* 0x000000e60c006986 */ /* 0x0003e4000c101904 */
[----:B------:R-:W-:Y:S01]  /*18d290*/  @P2 STG.E [R14.64], R66 ;  /* 0x000000420e002986 */ /* 0x000fe2000c101904 */
[----:B------:R-:W-:Y:S02]  /*18d2a0*/  ISETP.LT.AND P2, PT, R197, c[0x0][0x178], !P0 ;  /* 0x00005e00c5007a0c */ /* 0x000fe40004741270 */
[----:B------:R-:W-:-:S02]  /*18d2b0*/  ISETP.LT.AND P6, PT, R196, c[0x0][0x178], !P0 ;  /* 0x00005e00c4007a0c */ /* 0x000fc400047c1270 */
[----:B------:R-:W-:Y:S02]  /*18d2c0*/  ISETP.LT.AND P4, PT, R191, c[0x0][0x178], !P0 ;  /* 0x00005e00bf007a0c */ /* 0x000fe40004781270 */
[----:B------:R-:W-:Y:S01]  /*18d2d0*/  ISETP.GE.AND P1, PT, R28, c[0x0][0x17c], PT ;  /* 0x00005f001c007a0c */ /* 0x000fe20003f26270 */
[----:B------:R2:W-:Y:S01]  /*18d2e0*/  @P3 STG.E [R2.64], R98 ;  /* 0x0000006202003986 */ /* 0x0005e2000c101904 */
[C---:B-1----:R-:W-:Y:S01]  /*18d2f0*/  IMAD.WIDE R12, R21.reuse, 0x4, R6 ;  /* 0x00000004150c7825 */ /* 0x042fe200078e0206 */
[----:B------:R-:W-:Y:S02]  /*18d300*/  IADD3 R21, R21, c[0x0][0x198], RZ ;  /* 0x0000660015157a10 */ /* 0x000fe40007ffe0ff */
[----:B------:R-:W-:Y:S02]  /*18d310*/  ISETP.LT.AND P0, PT, R190, c[0x0][0x178], !P0 ;  /* 0x00005e00be007a0c */ /* 0x000fe40004701270 */
[----:B------:R1:W-:Y:S01]  /*18d320*/  @P5 STG.E [R12.64], R122 ;  /* 0x0000007a0c005986 */ /* 0x0003e2000c101904 */
[----:B--2---:R-:W-:-:S04]  /*18d330*/  IMAD.WIDE R2, R21, 0x4, R4 ;  /* 0x0000000415027825 */ /* 0x004fc800078e0204 */
[----:B------:R-:W-:Y:S01]  /*18d340*/  IMAD.WIDE R14, R21, 0x4, R8 ;  /* 0x00000004150e7825 */ /* 0x000fe200078e0208 */
[----:B------:R-:W-:Y:S02]  /*18d350*/  ISETP.LT.AND P5, PT, R197, c[0x0][0x178], !P1 ;  /* 0x00005e00c5007a0c */ /* 0x000fe40004fa1270 */
[C---:B------:R-:W-:Y:S01]  /*18d360*/  IADD3 R17, R21.reuse, c[0x0][0x198], RZ ;  /* 0x0000660015117a10 */ /* 0x040fe20007ffe0ff */
[----:B----4-:R2:W-:Y:S01]  /*18d370*/  @P2 STG.E [R2.64], R231 ;  /* 0x000000e702002986 */ /* 0x0105e2000c101904 */
[----:B-1----:R-:W-:Y:S01]  /*18d380*/  IMAD.WIDE R12, R21, 0x4, R10 ;  /* 0x00000004150c7825 */ /* 0x002fe200078e020a */
[----:B------:R-:W-:-:S04]  /*18d390*/  ISETP.LT.AND P2, PT, R196, c[0x0][0x178], !P1 ;  /* 0x00005e00c4007a0c */ /* 0x000fc80004f41270 */
[----:B------:R1:W-:Y:S01]  /*18d3a0*/  @P6 STG.E [R12.64], R67 ;  /* 0x000000430c006986 */ /* 0x0003e2000c101904 */
[----:B------:R4:W-:Y:S01]  /*18d3b0*/  @P4 STG.E [R14.64], R99 ;  /* 0x000000630e004986 */ /* 0x0009e2000c101904 */
[----:B------:R-:W-:Y:S01]  /*18d3c0*/  ISETP.LT.AND P4, PT, R191, c[0x0][0x178], !P1 ;  /* 0x00005e00bf007a0c */ /* 0x000fe20004f81270 */
[----:B------:R-:W-:Y:S02]  /*18d3d0*/  ISETP.LT.AND P1, PT, R190, c[0x0][0x178], !P1 ;  /* 0x00005e00be007a0c */ /* 0x000fe40004f21270 */
[----:B--2---:R-:W-:Y:S01]  /*18d3e0*/  IMAD.WIDE R2, R21, 0x4, R6 ;  /* 0x0000000415027825 */ /* 0x004fe200078e0206 */
[----:B------:R-:W-:Y:S02]  /*18d3f0*/  ISETP.GE.AND P3, PT, R20, c[0x0][0x17c], PT ;  /* 0x00005f0014007a0c */ /* 0x000fe40003f66270 */
[----:B------:R-:W2:Y:S04]  /*18d400*/  LDL.LU R20, [R1+0x6088] ;  /* 0x0060880001147983 */ /* 0x000ea80000300800 */
[----:B------:R4:W-:Y:S01]  /*18d410*/  @P0 STG.E [R2.64], R123 ;  /* 0x0000007b02000986 */ /* 0x0009e2000c101904 */
[----:B------:R-:W2:Y:S02]  /*18d420*/  LDL.LU R16, [R1+0x608c] ;  /* 0x00608c0001107983 */ /* 0x000ea40000300800 */
[----:B-1----:R-:W-:-:S04]  /*18d430*/  IMAD.WIDE R12, R17, 0x4, R4 ;  /* 0x00000004110c7825 */ /* 0x002fc800078e0204 */
[C---:B----4-:R-:W-:Y:S01]  /*18d440*/  IMAD.WIDE R14, R17.reuse, 0x4, R10 ;  /* 0x00000004110e7825 */ /* 0x050fe200078e020a */
[----:B------:R1:W-:Y:S03]  /*18d450*/  @P5 STG.E [R12.64], R246 ;  /* 0x000000f60c005986 */ /* 0x0003e6000c101904 */
[C---:B------:R-:W-:Y:S01]  /*18d460*/  IMAD.WIDE R2, R17.reuse, 0x4, R8 ;  /* 0x0000000411027825 */ /* 0x040fe200078e0208 */
[----:B------:R4:W-:Y:S04]  /*18d470*/  @P2 STG.E [R14.64], R62 ;  /* 0x0000003e0e002986 */ /* 0x0009e8000c101904 */
[----:B------:R4:W-:Y:S01]  /*18d480*/  @P4 STG.E [R2.64], R94 ;  /* 0x0000005e02004986 */ /* 0x0009e2000c101904 */
[----:B-1----:R-:W-:-:S05]  /*18d490*/  IMAD.WIDE R12, R17, 0x4, R6 ;  /* 0x00000004110c7825 */ /* 0x002fca00078e0206 */
[----:B------:R1:W-:Y:S01]  /*18d4a0*/  @P1 STG.E [R12.64], R118 ;  /* 0x000000760c001986 */ /* 0x0003e2000c101904 */
[----:B---3--:R-:W-:-:S03]  /*18d4b0*/  ISETP.GE.AND P1, PT, R24, c[0x0][0x17c], PT ;  /* 0x00005f0018007a0c */ /* 0x008fc60003f26270 */
[----:B------:R-:W3:Y:S01]  /*18d4c0*/  LDL.LU R24, [R1+0x6090] ;  /* 0x0060900001187983 */ /* 0x000ee20000300800 */
[----:B------:R-:W3:Y:S03]  /*18d4d0*/  LDL.LU R36, [R1+0x6078] ;  /* 0x0060780001247983 */ /* 0x000ee60000300800 */
[----:B------:R-:W3:Y:S01]  /*18d4e0*/  LDL.LU R28, [R1+0x6070] ;  /* 0x00607000011c7983 */ /* 0x000ee20000300800 */
[----:B------:R-:W3:Y:S01]  /*18d4f0*/  LDL.LU R32, [R1+0x6060] ;  /* 0x0060600001207983 */ /* 0x000ee20000300800 */
[----:B------:R-:W-:Y:S02]  /*18d500*/  ISETP.LT.AND P6, PT, R197, c[0x0][0x178], !P3 ;  /* 0x00005e00c5007a0c */ /* 0x000fe40005fc1270 */
[----:B------:R-:W-:Y:S02]  /*18d510*/  IADD3 R21, R17, c[0x0][0x198], RZ ;  /* 0x0000660011157a10 */ /* 0x000fe40007ffe0ff */
[----:B------:R-:W-:-:S02]  /*18d520*/  ISETP.LT.AND P5, PT, R196, c[0x0][0x178], !P3 ;  /* 0x00005e00c4007a0c */ /* 0x000fc40005fa1270 */
[----:B------:R-:W-:Y:S02]  /*18d530*/  ISETP.LT.AND P2, PT, R191, c[0x0][0x178], !P3 ;  /* 0x00005e00bf007a0c */ /* 0x000fe40005f41270 */
[----:B------:R-:W-:Y:S01]  /*18d540*/  ISETP.GE.AND P0, PT, R25, c[0x0][0x17c], PT ;  /* 0x00005f0019007a0c */ /* 0x000fe20003f06270 */
[----:B----4-:R-:W-:Y:S01]  /*18d550*/  IMAD.WIDE R14, R21, 0x4, R4 ;  /* 0x00000004150e7825 */ /* 0x010fe200078e0204 */
[----:B------:R-:W-:-:S03]  /*18d560*/  ISETP.LT.AND P3, PT, R190, c[0x0][0x178], !P3 ;  /* 0x00005e00be007a0c */ /* 0x000fc60005f61270 */
[----:B------:R-:W-:-:S04]  /*18d570*/  IMAD.WIDE R2, R21, 0x4, R10 ;  /* 0x0000000415027825 */ /* 0x000fc800078e020a */
[----:B-1----:R-:W-:Y:S01]  /*18d580*/  IMAD.WIDE R12, R21, 0x4, R8 ;  /* 0x00000004150c7825 */ /* 0x002fe200078e0208 */
[----:B------:R-:W-:Y:S01]  /*18d590*/  @P6 STG.E [R14.64], R247 ;  /* 0x000000f70e006986 */ /* 0x000fe2000c101904 */
[----:B------:R-:W-:Y:S02]  /*18d5a0*/  ISETP.LT.AND P6, PT, R197, c[0x0][0x178], !P0 ;  /* 0x00005e00c5007a0c */ /* 0x000fe400047c1270 */
[----:B------:R-:W-:Y:S01]  /*18d5b0*/  IADD3 R17, R21, c[0x0][0x198], RZ ;  /* 0x0000660015117a10 */ /* 0x000fe20007ffe0ff */
[----:B------:R1:W-:Y:S01]  /*18d5c0*/  @P5 STG.E [R2.64], R63 ;  /* 0x0000003f02005986 */ /* 0x0003e2000c101904 */
[----:B------:R-:W-:Y:S01]  /*18d5d0*/  ISETP.LT.AND P4, PT, R196, c[0x0][0x178], !P0 ;  /* 0x00005e00c4007a0c */ /* 0x000fe20004781270 */
[----:B------:R4:W-:Y:S01]  /*18d5e0*/  @P2 STG.E [R12.64], R95 ;  /* 0x0000005f0c002986 */ /* 0x0009e2000c101904 */
[----:B------:R-:W-:Y:S01]  /*18d5f0*/  ISETP.LT.AND P2, PT, R191, c[0x0][0x178], !P0 ;  /* 0x00005e00bf007a0c */ /* 0x000fe20004741270 */
[----:B------:R-:W-:Y:S02]  /*18d600*/  ISETP.LT.AND P0, PT, R190, c[0x0][0x178], !P0 ;  /* 0x00005e00be007a0c */ /* 0x000fe40004701270 */
[----:B-1----:R-:W-:-:S04]  /*18d610*/  IMAD.WIDE R2, R21, 0x4, R6 ;  /* 0x0000000415027825 */ /* 0x002fc800078e0206 */
[----:B----4-:R-:W-:-:S04]  /*18d620*/  IMAD.WIDE R12, R17, 0x4, R4 ;  /* 0x00000004110c7825 */ /* 0x010fc800078e0204 */
[----:B------:R-:W-:Y:S01]  /*18d630*/  IMAD.WIDE R14, R17, 0x4, R10 ;  /* 0x00000004110e7825 */ /* 0x000fe200078e020a */
[----:B------:R1:W-:Y:S03]  /*18d640*/  @P3 STG.E [R2.64], R119 ;  /* 0x0000007702003986 */ /* 0x0003e6000c101904 */
[----:B------:R4:W-:Y:S01]  /*18d650*/  @P6 STG.E [R12.64], R238 ;  /* 0x000000ee0c006986 */ /* 0x0009e2000c101904 */
[----:B------:R-:W-:Y:S02]  /*18d660*/  ISETP.LT.AND P3, PT, R197, c[0x0][0x178], !P1 ;  /* 0x00005e00c5007a0c */ /* 0x000fe40004f61270 */
[----:B------:R-:W-:Y:S01]  /*18d670*/  ISETP.LT.AND P6, PT, R196, c[0x0][0x178], !P1 ;  /* 0x00005e00c4007a0c */ /* 0x000fe20004fc1270 */
[----:B------:R4:W-:Y:S01]  /*18d680*/  @P4 STG.E [R14.64], R58 ;  /* 0x0000003a0e004986 */ /* 0x0009e2000c101904 */
[----:B------:R-:W-:Y:S01]  /*18d690*/  ISETP.LT.AND P4, PT, R191, c[0x0][0x178], !P1 ;  /* 0x00005e00bf007a0c */ /* 0x000fe20004f81270 */
[----:B-1----:R-:W-:-:S04]  /*18d6a0*/  IMAD.WIDE R2, R17, 0x4, R8 ;  /* 0x0000000411027825 */ /* 0x002fc800078e0208 */
[C---:B----4-:R-:W-:Y:S01]  /*18d6b0*/  IMAD.WIDE R12, R17.reuse, 0x4, R6 ;  /* 0x00000004110c7825 */ /* 0x050fe200078e0206 */
[----:B------:R-:W-:Y:S01]  /*18d6c0*/  IADD3 R17, R17, c[0x0][0x198], RZ ;  /* 0x0000660011117a10 */ /* 0x000fe20007ffe0ff */
[----:B------:R1:W-:Y:S03]  /*18d6d0*/  @P2 STG.E [R2.64], R90 ;  /* 0x0000005a02002986 */ /* 0x0003e6000c101904 */
[----:B------:R4:W-:Y:S01]  /*18d6e0*/  @P0 STG.E [R12.64], R114 ;  /* 0x000000720c000986 */ /* 0x0009e2000c101904 */
[----:B------:R-:W-:Y:S01]  /*18d6f0*/  ISETP.LT.AND P1, PT, R190, c[0x0][0x178], !P1 ;  /* 0x00005e00be007a0c */ /* 0x000fe20004f21270 */
[C---:B------:R-:W-:Y:S01]  /*18d700*/  IMAD.WIDE R14, R17.reuse, 0x4, R8 ;  /* 0x00000004110e7825 */ /* 0x040fe200078e0208 */
[----:B------:R-:W-:-:S03]  /*18d710*/  IADD3 R29, R17, c[0x0][0x198], RZ ;  /* 0x00006600111d7a10 */ /* 0x000fc60007ffe0ff */
[----:B-1----:R-:W-:-:S04]  /*18d720*/  IMAD.WIDE R2, R17, 0x4, R4 ;  /* 0x0000000411027825 */ /* 0x002fc800078e0204 */
[----:B----4-:R-:W-:Y:S01]  /*18d730*/  IMAD.WIDE R12, R17, 0x4, R10 ;  /* 0x00000004110c7825 */ /* 0x010fe200078e020a */
[----:B------:R1:W-:Y:S04]  /*18d740*/  @P3 STG.E [R2.64], R239 ;  /* 0x000000ef02003986 */ /* 0x0003e8000c101904 */
[----:B------:R4:W-:Y:S02]  /*18d750*/  @P6 STG.E [R12.64], R59 ;  /* 0x0000003b0c006986 */ /* 0x0009e4000c101904 */
[----:B------:R4:W-:Y:S01]  /*18d760*/  @P4 STG.E [R14.64], R91 ;  /* 0x0000005b0e004986 */ /* 0x0009e2000c101904 */
[C---:B------:R-:W-:Y:S01]  /*18d770*/  IADD3 R33, R29.reuse, c[0x0][0x198], RZ ;  /* 0x000066001d217a10 */ /* 0x040fe20007ffe0ff */
[----:B-1----:R-:W-:-:S04]  /*18d780*/  IMAD.WIDE R2, R29, 0x4, R8 ;  /* 0x000000041d027825 */ /* 0x002fc800078e0208 */
[----:B----4-:R-:W-:-:S04]  /*18d790*/  IMAD.WIDE R12, R29, 0x4, R6 ;  /* 0x000000041d0c7825 */ /* 0x010fc800078e0206 */
[----:B------:R-:W-:Y:S01]  /*18d7a0*/  IMAD.WIDE R14, R33, 0x4, R4 ;  /* 0x00000004210e7825 */ /* 0x000fe200078e0204 */
[----:B--2---:R-:W-:-:S04]  /*18d7b0*/  ISETP.GE.AND P5, PT, R20, c[0x0][0x17c], PT ;  /* 0x00005f0014007a0c */ /* 0x004fc80003fa6270 */
[----:B------:R-:W-:Y:S02]  /*18d7c0*/  ISETP.LT.AND P0, PT, R197, c[0x0][0x178], !P5 ;  /* 0x00005e00c5007a0c */ /* 0x000fe40006f01270 */
[----:B------:R-:W-:Y:S02]  /*18d7d0*/  ISETP.LT.AND P3, PT, R196, c[0x0][0x178], !P5 ;  /* 0x00005e00c4007a0c */ /* 0x000fe40006f61270 */
[----:B------:R-:W-:Y:S02]  /*18d7e0*/  ISETP.LT.AND P6, PT, R191, c[0x0][0x178], !P5 ;  /* 0x00005e00bf007a0c */ /* 0x000fe40006fc1270 */
[----:B------:R-:W-:Y:S01]  /*18d7f0*/  ISETP.GE.AND P2, PT, R16, c[0x0][0x17c], PT ;  /* 0x00005f0010007a0c */ /* 0x000fe20003f46270 */
[----:B------:R-:W-:-:S04]  /*18d800*/  IMAD.WIDE R16, R17, 0x4, R6 ;  /* 0x0000000411107825 */ /* 0x000fc800078e0206 */
[----:B------:R-:W-:Y:S01]  /*18d810*/  IMAD.WIDE R20, R29, 0x4, R4 ;  /* 0x000000041d147825 */ /* 0x000fe200078e0204 */
[----:B------:R-:W-:Y:S01]  /*18d820*/  ISETP.LT.AND P5, PT, R190, c[0x0][0x178], !P5 ;  /* 0x00005e00be007a0c */ /* 0x000fe20006fa1270 */
[----:B------:R1:W-:Y:S01]  /*18d830*/  @P1 STG.E [R16.64], R115 ;  /* 0x0000007310001986 */ /* 0x0003e2000c101904 */
[----:B------:R-:W-:-:S03]  /*18d840*/  ISETP.LT.AND P1, PT, R197, c[0x0][0x178], !P2 ;  /* 0x00005e00c5007a0c */ /* 0x000fc60005721270 */
[----:B------:R2:W-:Y:S01]  /*18d850*/  @P0 STG.E [R20.64], R34 ;  /* 0x0000002214000986 */ /* 0x0005e2000c101904 */
[----:B---3--:R-:W-:Y:S01]  /*18d860*/  ISETP.GE.AND P4, PT, R24, c[0x0][0x17c], PT ;  /* 0x00005f0018007a0c */ /* 0x008fe20003f86270 */
[----:B------:R-:W-:-:S05]  /*18d870*/  IMAD.WIDE R24, R29, 0x4, R10 ;  /* 0x000000041d187825 */ /* 0x000fca00078e020a */
[----:B------:R3:W-:Y:S01]  /*18d880*/  @P3 STG.E [R24.64], R54 ;  /* 0x0000003618003986 */ /* 0x0007e2000c101904 */
[----:B------:R-:W-:Y:S01]  /*18d890*/  ISETP.LT.AND P3, PT, R196, c[0x0][0x178], !P2 ;  /* 0x00005e00c4007a0c */ /* 0x000fe20005761270 */
[----:B------:R4:W-:Y:S01]  /*18d8a0*/  @P6 STG.E [R2.64], R86 ;  /* 0x0000005602006986 */ /* 0x0009e2000c101904 */
[----:B------:R-:W-:Y:S01]  /*18d8b0*/  ISETP.LT.AND P6, PT, R191, c[0x0][0x178], !P2 ;  /* 0x00005e00bf007a0c */ /* 0x000fe200057c1270 */
[----:B-1----:R-:W-:-:S04]  /*18d8c0*/  IMAD.WIDE R16, R33, 0x4, R10 ;  /* 0x0000000421107825 */ /* 0x002fc800078e020a */
[----:B--2---:R-:W-:Y:S01]  /*18d8d0*/  IMAD.WIDE R20, R33, 0x4, R8 ;  /* 0x0000000421147825 */ /* 0x004fe200078e0208 */
[----:B------:R-:W-:Y:S01]  /*18d8e0*/  @P5 STG.E [R12.64], R110 ;  /* 0x0000006e0c005986 */ /* 0x000fe2000c101904 */
[----:B------:R-:W-:Y:S02]  /*18d8f0*/  ISETP.LT.AND P2, PT, R190, c[0x0][0x178], !P2 ;  /* 0x00005e00be007a0c */ /* 0x000fe40005741270 */
[----:B------:R1:W-:Y:S01]  /*18d900*/  @P1 STG.E [R14.64], R35 ;  /* 0x000000230e001986 */ /* 0x0003e2000c101904 */
[----:B------:R-:W-:Y:S02]  /*18d910*/  ISETP.LT.AND P1, PT, R197, c[0x0][0x178], !P4 ;  /* 0x00005e00c5007a0c */ /* 0x000fe40006721270 */
[----:B------:R-:W-:Y:S01]  /*18d920*/  ISETP.LT.AND P5, PT, R196, c[0x0][0x178], !P4 ;  /* 0x00005e00c4007a0c */ /* 0x000fe200067a1270 */
[----:B------:R4:W-:Y:S01]  /*18d930*/  @P3 STG.E [R16.64], R55 ;  /* 0x0000003710003986 */ /* 0x0009e2000c101904 */
[----:B------:R-:W-:Y:S01]  /*18d940*/  ISETP.GE.AND P3, PT, R28, c[0x0][0x17c], PT ;  /* 0x00005f001c007a0c */ /* 0x000fe20003f66270 */
[----:B------:R4:W-:Y:S02]  /*18d950*/  @P6 STG.E [R20.64], R87 ;  /* 0x0000005714006986 */ /* 0x0009e4000c101904 */
[----:B------:R-:W2:Y:S01]  /*18d960*/  LDL.LU R28, [R1+0x6058] ;  /* 0x00605800011c7983 */ /* 0x000ea20000300800 */
[----:B------:R-:W-:-:S02]  /*18d970*/  ISETP.LT.AND P6, PT, R191, c[0x0][0x178], !P4 ;  /* 0x00005e00bf007a0c */ /* 0x000fc400067c1270 */
[C---:B---3--:R-:W-:Y:S01]  /*18d980*/  IADD3 R25, R33.reuse, c[0x0][0x198], RZ ;  /* 0x0000660021197a10 */ /* 0x048fe20007ffe0ff */
[----:B----4-:R-:W-:Y:S01]  /*18d990*/  IMAD.WIDE R2, R33, 0x4, R6 ;  /* 0x0000000421027825 */ /* 0x010fe200078e0206 */
[----:B-1----:R-:W3:Y:S03]  /*18d9a0*/  LDL.LU R35, [R1+0x6054] ;  /* 0x0060540001237983 */ /* 0x002ee60000300800 */
[----:B------:R-:W-:-:S04]  /*18d9b0*/  IMAD.WIDE R12, R25, 0x4, R4 ;  /* 0x00000004190c7825 */ /* 0x000fc800078e0204 */
[----:B------:R-:W-:-:S04]  /*18d9c0*/  IMAD.WIDE R14, R25, 0x4, R10 ;  /* 0x00000004190e7825 */ /* 0x000fc800078e020a */
[----:B------:R-:W-:Y:S01]  /*18d9d0*/  IMAD.WIDE R16, R25, 0x4, R8 ;  /* 0x0000000419107825 */ /* 0x000fe200078e0208 */
[----:B------:R1:W-:Y:S03]  /*18d9e0*/  @P2 STG.E [R2.64], R111 ;  /* 0x0000006f02002986 */ /* 0x0003e6000c101904 */
[----:B------:R4:W-:Y:S02]  /*18d9f0*/  @P1 STG.E [R12.64], R250 ;  /* 0x000000fa0c001986 */ /* 0x0009e4000c101904 */
[----:B------:R1:W-:Y:S01]  /*18da00*/  @P5 STG.E [R14.64], R50 ;  /* 0x000000320e005986 */ /* 0x0003e2000c101904 */
[----:B------:R1:W-:Y:S01]  /*18da10*/  @P6 STG.E [R16.64], R82 ;  /* 0x0000005210006986 */ /* 0x0003e2000c101904 */
[----:B------:R-:W-:Y:S02]  /*18da20*/  ISETP.GE.AND P6, PT, R32, c[0x0][0x17c], PT ;  /* 0x00005f0020007a0c */ /* 0x000fe40003fc6270 */
[----:B------:R-:W3:Y:S02]  /*18da30*/  LDL.LU R32, [R1+0x6040] ;  /* 0x0060400001207983 */ /* 0x000ee40000300800 */
[----:B------:R-:W3:Y:S01]  /*18da40*/  LDL.LU R34, [R1+0x6010] ;  /* 0x0060100001227983 */ /* 0x000ee20000300800 */
[----:B------:R-:W-:-:S02]  /*18da50*/  ISETP.GE.AND P0, PT, R36, c[0x0][0x17c], PT ;  /* 0x00005f0024007a0c */ /* 0x000fc40003f06270 */
[----:B------:R-:W-:Y:S02]  /*18da60*/  ISETP.LT.AND P4, PT, R190, c[0x0][0x178], !P4 ;  /* 0x00005e00be007a0c */ /* 0x000fe40006781270 */
[----:B------:R-:W-:Y:S02]  /*18da70*/  ISETP.LT.AND P2, PT, R197, c[0x0][0x178], !P0 ;  /* 0x00005e00c5007a0c */ /* 0x000fe40004741270 */
[C---:B------:R-:W-:Y:S01]  /*18da80*/  IADD3 R29, R25.reuse, c[0x0][0x198], RZ ;  /* 0x00006600191d7a10 */ /* 0x040fe20007ffe0ff */
[----:B------:R-:W-:Y:S01]  /*18da90*/  IMAD.WIDE R20, R25, 0x4, R6 ;  /* 0x0000000419147825 */ /* 0x000fe200078e0206 */
[----:B------:R-:W-:Y:S02]  /*18daa0*/  ISETP.LT.AND P1, PT, R196, c[0x0][0x178], !P0 ;  /* 0x00005e00c4007a0c */ /* 0x000fe40004721270 */
[----:B------:R-:W-:Y:S01]  /*18dab0*/  ISETP.LT.AND P5, PT, R191, c[0x0][0x178], !P0 ;  /* 0x00005e00bf007a0c */ /* 0x000fe200047a1270 */
[----:B------:R-:W-:Y:S01]  /*18dac0*/  IMAD.WIDE R24, R29, 0x4, R4 ;  /* 0x000000041d187825 */ /* 0x000fe200078e0204 */
[----:B------:R-:W-:-:S03]  /*18dad0*/  ISETP.LT.AND P0, PT, R190, c[0x0][0x178], !P0 ;  /* 0x00005e00be007a0c */ /* 0x000fc60004701270 */
[----:B------:R4:W-:Y:S02]  /*18dae0*/  @P4 STG.E [R20.64], R106 ;  /* 0x0000006a14004986 */ /* 0x0009e4000c101904 */
[----:B------:R-:W-:Y:S01]  /*18daf0*/  @P2 STG.E [R24.64], R251 ;  /* 0x000000fb18002986 */ /* 0x000fe2000c101904 */
[----:B------:R-:W-:Y:S02]  /*18db00*/  ISETP.LT.AND P2, PT, R197, c[0x0][0x178], !P3 ;  /* 0x00005e00c5007a0c */ /* 0x000fe40005f41270 */
[----:B------:R-:W-:Y:S01]  /*18db10*/  ISETP.LT.AND P4, PT, R196, c[0x0][0x178], !P3 ;  /* 0x00005e00c4007a0c */ /* 0x000fe20005f81270 */
[----:B-1----:R-:W-:-:S04]  /*18db20*/  IMAD.WIDE R2, R29, 0x4, R10 ;  /* 0x000000041d027825 */ /* 0x002fc800078e020a */
[----:B----4-:R-:W-:-:S04]  /*18db30*/  IMAD.WIDE R12, R29, 0x4, R8 ;  /* 0x000000041d0c7825 */ /* 0x010fc800078e0208 */
[C---:B------:R-:W-:Y:S01]  /*18db40*/  IMAD.WIDE R14, R29.reuse, 0x4, R6 ;  /* 0x000000041d0e7825 */ /* 0x040fe200078e0206 */
[----:B------:R-:W-:Y:S01]  /*18db50*/  IADD3 R29, R29, c[0x0][0x198], RZ ;  /* 0x000066001d1d7a10 */ /* 0x000fe20007ffe0ff */
[----:B------:R1:W-:Y:S02]  /*18db60*/  @P1 STG.E [R2.64], R51 ;  /* 0x0000003302001986 */ /* 0x0003e4000c101904 */
[----:B------:R4:W-:Y:S02]  /*18db70*/  @P5 STG.E [R12.64], R83 ;  /* 0x000000530c005986 */ /* 0x0009e4000c101904 */
[----:B------:R-:W-:-:S04]  /*18db80*/  IMAD.WIDE R16, R29, 0x4, R4 ;  /* 0x000000041d107825 */ /* 0x000fc800078e0204 */
[----:B------:R-:W-:Y:S01]  /*18db90*/  IMAD.WIDE R20, R29, 0x4, R10 ;  /* 0x000000041d147825 */ /* 0x000fe200078e020a */
[----:B------:R4:W-:Y:S01]  /*18dba0*/  @P0 STG.E [R14.64], R107 ;  /* 0x0000006b0e000986 */ /* 0x0009e2000c101904 */
[----:B------:R-:W-:Y:S02]  /*18dbb0*/  ISETP.LT.AND P0, PT, R191, c[0x0][0x178], !P3 ;  /* 0x00005e00bf007a0c */ /* 0x000fe40005f01270 */
[----:B------:R-:W-:Y:S01]  /*18dbc0*/  ISETP.LT.AND P3, PT, R190, c[0x0][0x178], !P3 ;  /* 0x00005e00be007a0c */ /* 0x000fe20005f61270 */
[----:B------:R-:W-:Y:S01]  /*18dbd0*/  ISETP.LT.AND P5, PT, R197, c[0x0][0x178], !P6 ;  /* 0x00005e00c5007a0c */ /* 0x000fe200077a1270 */
[----:B------:R4:W-:Y:S01]  /*18dbe0*/  @P2 STG.E [R16.64], R242 ;  /* 0x000000f210002986 */ /* 0x0009e2000c101904 */
[----:B------:R-:W-:Y:S01]  /*18dbf0*/  ISETP.LT.AND P1, PT, R196, c[0x0][0x178], !P6 ;  /* 0x00005e00c4007a0c */ /* 0x000fe20007721270 */
[----:B------:R-:W-:Y:S01]  /*18dc00*/  @P4 STG.E [R20.64], R46 ;  /* 0x0000002e14004986 */ /* 0x000fe2000c101904 */
[----:B------:R-:W-:Y:S02]  /*18dc10*/  ISETP.LT.AND P4, PT, R191, c[0x0][0x178], !P6 ;  /* 0x00005e00bf007a0c */ /* 0x000fe40007781270 */
[C---:B------:R-:W-:Y:S01]  /*18dc20*/  IADD3 R33, R29.reuse, c[0x0][0x198], RZ ;  /* 0x000066001d217a10 */ /* 0x040fe20007ffe0ff */
[----:B-1----:R-:W-:-:S04]  /*18dc30*/  IMAD.WIDE R2, R29, 0x4, R8 ;  /* 0x000000041d027825 */ /* 0x002fc800078e0208 */
[----:B----4-:R-:W-:-:S04]  /*18dc40*/  IMAD.WIDE R12, R29, 0x4, R6 ;  /* 0x000000041d0c7825 */ /* 0x010fc800078e0206 */
[----:B------:R-:W-:-:S04]  /*18dc50*/  IMAD.WIDE R14, R33, 0x4, R4 ;  /* 0x00000004210e7825 */ /* 0x000fc800078e0204 */
[C---:B------:R-:W-:Y:S01]  /*18dc60*/  IMAD.WIDE R24, R33.reuse, 0x4, R10 ;  /* 0x0000000421187825 */ /* 0x040fe200078e020a */
[----:B------:R1:W-:Y:S03]  /*18dc70*/  @P0 STG.E [R2.64], R78 ;  /* 0x0000004e02000986 */ /* 0x0003e6000c101904 */
[----:B------:R-:W-:-:S04]  /*18dc80*/  IMAD.WIDE R16, R33, 0x4, R8 ;  /* 0x0000000421107825 */ /* 0x000fc800078e0208 */
[----:B------:R4:W-:Y:S01]  /*18dc90*/  @P3 STG.E [R12.64], R102 ;  /* 0x000000660c003986 */ /* 0x0009e2000c101904 */
[----:B------:R4:W-:Y:S01]  /*18dca0*/  @P5 STG.E [R14.64], R243 ;  /* 0x000000f30e005986 */ /* 0x0009e2000c101904 */
[----:B------:R-:W-:Y:S02]  /*18dcb0*/  @P1 STG.E [R24.64], R47 ;  /* 0x0000002f18001986 */ /* 0x000fe4000c101904 */
[----:B------:R2:W-:Y:S01]  /*18dcc0*/  @P4 STG.E [R16.64], R79 ;  /* 0x0000004f10004986 */ /* 0x0005e2000c101904 */
[----:B------:R-:W-:Y:S02]  /*18dcd0*/  ISETP.LT.AND P6, PT, R190, c[0x0][0x178], !P6 ;  /* 0x00005e00be007a0c */ /* 0x000fe400077c1270 */
[C---:B------:R-:W-:Y:S01]  /*18dce0*/  IADD3 R29, R33.reuse, c[0x0][0x198], RZ ;  /* 0x00006600211d7a10 */ /* 0x040fe20007ffe0ff */
[----:B-1----:R-:W-:-:S04]  /*18dcf0*/  IMAD.WIDE R2, R33, 0x4, R6 ;  /* 0x0000000421027825 */ /* 0x002fc800078e0206 */
[----:B----4-:R-:W-:-:S04]  /*18dd00*/  IMAD.WIDE R12, R29, 0x4, R4 ;  /* 0x000000041d0c7825 */ /* 0x010fc800078e0204 */
[----:B------:R-:W-:-:S04]  /*18dd10*/  IMAD.WIDE R14, R29, 0x4, R10 ;  /* 0x000000041d0e7825 */ /* 0x000fc800078e020a */
[----:B------:R-:W-:Y:S01]  /*18dd20*/  IMAD.WIDE R20, R29, 0x4, R8 ;  /* 0x000000041d147825 */ /* 0x000fe200078e0208 */
[----:B------:R1:W-:Y:S01]  /*18dd30*/  @P6 STG.E [R2.64], R103 ;  /* 0x0000006702006986 */ /* 0x0003e2000c101904 */
[----:B--2---:R-:W-:-:S03]  /*18dd40*/  ISETP.GE.AND P2, PT, R28, c[0x0][0x17c], PT ;  /* 0x00005f001c007a0c */ /* 0x004fc60003f46270 */
[----:B------:R-:W2:Y:S01]  /*18dd50*/  LDL.LU R28, [R1+0x6000] ;  /* 0x00600000011c7983 */ /* 0x000ea20000300800 */
[----:B------:R-:W-:Y:S02]  /*18dd60*/  ISETP.LT.AND P5, PT, R197, c[0x0][0x178], !P2 ;  /* 0x00005e00c5007a0c */ /* 0x000fe400057a1270 */
[----:B------:R-:W-:Y:S02]  /*18dd70*/  ISETP.LT.AND P1, PT, R196, c[0x0][0x178], !P2 ;  /* 0x00005e00c4007a0c */ /* 0x000fe40005721270 */
[----:B------:R-:W-:Y:S02]  /*18dd80*/  ISETP.LT.AND P3, PT, R191, c[0x0][0x178], !P2 ;  /* 0x00005e00bf007a0c */ /* 0x000fe40005761270 */
[----:B---3--:R-:W-:Y:S02]  /*18dd90*/  ISETP.GE.AND P4, PT, R32, c[0x0][0x17c], PT ;  /* 0x00005f0020007a0c */ /* 0x008fe40003f86270 */
[----:B------:R-:W3:Y:S01]  /*18dda0*/  LDL.LU R32, [R1+0x6018] ;  /* 0x0060180001207983 */ /* 0x000ee20000300800 */
[----:B------:R-:W-:-:S04]  /*18ddb0*/  ISETP.GE.AND P0, PT, R35, c[0x0][0x17c], PT ;  /* 0x00005f0023007a0c */ /* 0x000fc80003f06270 */
[----:B------:R-:W-:Y:S02]  /*18ddc0*/  @P5 STG.E [R12.64], R30 ;  /* 0x0000001e0c005986 */ /* 0x000fe4000c101904 */
[----:B------:R-:W-:Y:S02]  /*18ddd0*/  @P1 STG.E [R14.64], R42 ;  /* 0x0000002a0e001986 */ /* 0x000fe4000c101904 */
[----:B------:R4:W-:Y:S01]  /*18dde0*/  @P3 STG.E [R20.64], R74 ;  /* 0x0000004a14003986 */ /* 0x0009e2000c101904 */
[----:B------:R-:W-:Y:S02]  /*18ddf0*/  ISETP.LT.AND P5, PT, R197, c[0x0][0x178], !P0 ;  /* 0x00005e00c5007a0c */ /* 0x000fe400047a1270 */
[----:B------:R-:W-:Y:S02]  /*18de00*/  ISETP.LT.AND P3, PT, R196, c[0x0][0x178], !P0 ;  /* 0x00005e00c4007a0c */ /* 0x000fe40004761270 */
[----:B------:R-:W-:Y:S02]  /*18de10*/  ISETP.LT.AND P1, PT, R191, c[0x0][0x178], !P0 ;  /* 0x00005e00bf007a0c */ /* 0x000fe40004721270 */
[----:B------:R-:W-:Y:S01]  /*18de20*/  ISETP.LT.AND P6, PT, R190, c[0x0][0x178], !P0 ;  /* 0x00005e00be007a0c */ /* 0x000fe200047c1270 */
[----:B------:R-:W-:Y:S01]  /*18de30*/  ISETP.GE.AND P0, PT, R34, c[0x0][0x17c], PT ;  /* 0x00005f0022007a0c */ /* 0x000fe20003f06270 */
[----:B------:R-:W-:Y:S01]  /*18de40*/  ISETP.LT.AND P2, PT, R190, c[0x0][0x178], !P2 ;  /* 0x00005e00be007a0c */ /* 0x000fe20005741270 */
[----:B------:R-:W3:Y:S01]  /*18de50*/  LDL.LU R34, [R1+0x6028] ;  /* 0x0060280001227983 */ /* 0x000ee20000300800 */
[C---:B------:R-:W-:Y:S01]  /*18de60*/  IADD3 R33, R29.reuse, c[0x0][0x198], RZ ;  /* 0x000066001d217a10 */ /* 0x040fe20007ffe0ff */
[----:B------:R-:W-:-:S02]  /*18de70*/  IMAD.WIDE R16, R29, 0x4, R6 ;  /* 0x000000041d107825 */ /* 0x000fc400078e0206 */
[----:B------:R-:W2:Y:S02]  /*18de80*/  LDS.128 R12, [R0] ;  /* 0x00000000000c7984 */ /* 0x000ea40000000c00 */
[----:B------:R-:W-:-:S04]  /*18de90*/  IMAD.WIDE R24, R33, 0x4, R4 ;  /* 0x0000000421187825 */ /* 0x000fc800078e0204 */
[----:B-1----:R-:W-:-:S04]  /*18dea0*/  IMAD.WIDE R2, R33, 0x4, R10 ;  /* 0x0000000421027825 */ /* 0x002fc800078e020a */
[----:B----4-:R-:W-:Y:S01]  /*18deb0*/  IMAD.WIDE R20, R33, 0x4, R8 ;  /* 0x0000000421147825 */ /* 0x010fe200078e0208 */
[----:B------:R1:W-:Y:S03]  /*18dec0*/  @P2 STG.E [R16.64], R22 ;  /* 0x0000001610002986 */ /* 0x0003e6000c101904 */
[----:B------:R4:W-:Y:S01]  /*18ded0*/  @P5 STG.E [R24.64], R31 ;  /* 0x0000001f18005986 */ /* 0x0009e2000c101904 */
[----:B------:R-:W-:Y:S01]  /*18dee0*/  ISETP.LT.AND P5, PT, R197, c[0x0][0x178], !P4 ;  /* 0x00005e00c5007a0c */ /* 0x000fe200067a1270 */
[----:B------:R1:W-:Y:S01]  /*18def0*/  @P3 STG.E [R2.64], R43 ;  /* 0x0000002b02003986 */ /* 0x0003e2000c101904 */
[----:B------:R-:W-:Y:S01]  /*18df00*/  ISETP.LT.AND P3, PT, R196, c[0x0][0x178], !P4 ;  /* 0x00005e00c4007a0c */ /* 0x000fe20006761270 */
[----:B------:R1:W-:Y:S01]  /*18df10*/  @P1 STG.E [R20.64], R75 ;  /* 0x0000004b14001986 */ /* 0x0003e2000c101904 */
[----:B------:R-:W-:Y:S01]  /*18df20*/  ISETP.LT.AND P1, PT, R191, c[0x0][0x178], !P4 ;  /* 0x00005e00bf007a0c */ /* 0x000fe20006721270 */
[----:B------:R-:W-:Y:S01]  /*18df30*/  ISETP.LT.AND P4, PT, R190, c[0x0][0x178], !P4 ;  /* 0x00005e00be007a0c */ /* 0x000fe20006781270 */
[----:B--2---:R-:W-:Y:S01]  /*18df40*/  ISETP.GE.AND P2, PT, R28, c[0x0][0x17c], PT ;  /* 0x00005f001c007a0c */ /* 0x004fe20003f46270 */
[C---:B------:R-:W-:Y:S01]  /*18df50*/  IMAD.WIDE R28, R33.reuse, 0x4, R6 ;  /* 0x00000004211c7825 */ /* 0x040fe200078e0206 */
[----:B------:R-:W-:-:S05]  /*18df60*/  IADD3 R33, R33, c[0x0][0x198], RZ ;  /* 0x0000660021217a10 */ /* 0x000fca0007ffe0ff */
[----:B-1----:R-:W-:-:S04]  /*18df70*/  IMAD.WIDE R16, R33, 0x4, R4 ;  /* 0x0000000421107825 */ /* 0x002fc800078e0204 */
[----:B----4-:R-:W-:-:S04]  /*18df80*/  IMAD.WIDE R24, R33, 0x4, R10 ;  /* 0x0000000421187825 */ /* 0x010fc800078e020a */
[----:B------:R-:W-:Y:S01]  /*18df90*/  IMAD.WIDE R2, R33, 0x4, R8 ;  /* 0x0000000421027825 */ /* 0x000fe200078e0208 */
[----:B------:R1:W-:Y:S03]  /*18dfa0*/  @P6 STG.E [R28.64], R23 ;  /* 0x000000171c006986 */ /* 0x0003e6000c101904 */
[----:B------:R2:W-:Y:S02]  /*18dfb0*/  @P5 STG.E [R16.64], R26 ;  /* 0x0000001a10005986 */ /* 0x0005e4000c101904 */
[----:B------:R-:W-:Y:S01]  /*18dfc0*/  @P3 STG.E [R24.64], R38 ;  /* 0x0000002618003986 */ /* 0x000fe2000c101904 */
[----:B------:R4:W-:Y:S01]  /*18dfd0*/  @P1 STG.E [R2.64], R70 ;  /* 0x0000004602001986 */ /* 0x0009e2000c101904 */
[----:B---3--:R-:W-:-:S03]  /*18dfe0*/  ISETP.GE.AND P1, PT, R32, c[0x0][0x17c], PT ;  /* 0x00005f0020007a0c */ /* 0x008fc60003f26270 */
[----:B------:R-:W3:Y:S01]  /*18dff0*/  LDL.LU R32, [R1+0x6024] ;  /* 0x0060240001207983 */ /* 0x000ee20000300800 */
[----:B------:R-:W-:Y:S02]  /*18e000*/  ISETP.LT.AND P6, PT, R197, c[0x0][0x178], !P0 ;  /* 0x00005e00c5007a0c */ /* 0x000fe400047c1270 */
[----:B------:R-:W-:Y:S02]  /*18e010*/  ISETP.LT.AND P5, PT, R196, c[0x0][0x178], !P0 ;  /* 0x00005e00c4007a0c */ /* 0x000fe400047a1270 */
[----:B------:R-:W-:Y:S02]  /*18e020*/  ISETP.LT.AND P3, PT, R191, c[0x0][0x178], !P0 ;  /* 0x00005e00bf007a0c */ /* 0x000fe40004761270 */
[C---:B------:R-:W-:Y:S01]  /*18e030*/  IADD3 R31, R33.reuse, c[0x0][0x198], RZ ;  /* 0x00006600211f7a10 */ /* 0x040fe20007ffe0ff */
[----:B------:R-:W-:Y:S02]  /*18e040*/  ISETP.LT.AND P0, PT, R190, c[0x0][0x178], !P0 ;  /* 0x00005e00be007a0c */ /* 0x000fe40004701270 */
[----:B------:R-:W-:-:S04]  /*18e050*/  IMAD.WIDE R20, R33, 0x4, R6 ;  /* 0x0000000421147825 */ /* 0x000fc800078e0206 */
[----:B-1----:R-:W-:-:S04]  /*18e060*/  IMAD.WIDE R22, R31, 0x4, R4 ;  /* 0x000000041f167825 */ /* 0x002fc800078e0204 */
[----:B--2---:R-:W-:-:S04]  /*18e070*/  IMAD.WIDE R16, R31, 0x4, R10 ;  /* 0x000000041f107825 */ /* 0x004fc800078e020a */
[----:B------:R-:W-:-:S04]  /*18e080*/  IMAD.WIDE R28, R31, 0x4, R8 ;  /* 0x000000041f1c7825 */ /* 0x000fc800078e0208 */
[----:B----4-:R-:W-:Y:S01]  /*18e090*/  IMAD.WIDE R2, R31, 0x4, R6 ;  /* 0x000000041f027825 */ /* 0x010fe200078e0206 */
[----:B------:R-:W-:Y:S03]  /*18e0a0*/  @P4 STG.E [R20.64], R18 ;  /* 0x0000001214004986 */ /* 0x000fe6000c101904 */
[----:B------:R1:W-:Y:S01]  /*18e0b0*/  @P6 STG.E [R22.64], R27 ;  /* 0x0000001b16006986 */ /* 0x0003e2000c101904 */
[----:B------:R2:W-:Y:S01]  /*18e0c0*/  @P5 STG.E [R16.64], R39 ;  /* 0x0000002710005986 */ /* 0x0005e2000c101904 */
[----:B------:R4:W-:Y:S02]  /*18e0d0*/  @P3 STG.E [R28.64], R71 ;  /* 0x000000471c003986 */ /* 0x0009e4000c101904 */
[----:B------:R1:W-:Y:S01]  /*18e0e0*/  @P0 STG.E [R2.64], R19 ;  /* 0x0000001302000986 */ /* 0x0003e2000c101904 */
[----:B------:R-:W-:Y:S02]  /*18e0f0*/  ISETP.GE.AND P0, PT, R34, c[0x0][0x17c], PT ;  /* 0x00005f0022007a0c */ /* 0x000fe40003f06270 */
[----:B------:R-:W3:Y:S01]  /*18e100*/  LDL.LU R34, [R1+0x5ff4] ;  /* 0x005ff40001227983 */ /* 0x000ee20000300800 */
[----:B------:R-:W3:Y:S01]  /*18e110*/  LDL.LU R36, [R1+0x5ff0] ;  /* 0x005ff00001247983 */ /* 0x000ee20000300800 */
[----:B------:R-:W-:-:S02]  /*18e120*/  ISETP.LT.AND P4, PT, R197, c[0x0][0x178], !P2 ;  /* 0x00005e00c5007a0c */ /* 0x000fc40005781270 */
[----:B------:R-:W-:Y:S02]  /*18e130*/  ISETP.LT.AND P5, PT, R196, c[0x0][0x178], !P2 ;  /* 0x00005e00c4007a0c */ /* 0x000fe400057a1270 */
[----:B------:R-:W-:Y:S02]  /*18e140*/  ISETP.LT.AND P3, PT, R191, c[0x0][0x178], !P2 ;  /* 0x00005e00bf007a0c */ /* 0x000fe40005761270 */
[----:B------:R-:W-:Y:S01]  /*18e150*/  IADD3 R33, R31, c[0x0][0x198], RZ ;  /* 0x000066001f217a10 */ /* 0x000fe20007ffe0ff */
[----:B------:R-:W-:Y:S01]  /*18e160*/  ISETP.LT.AND P2, PT, R190, c[0x0][0x178], !P2 ;  /* 0x00005e00be007a0c */ /* 0x000fe20005741270 */
[----:B------:R-:W-:-:S03]  /*18e170*/  LOP3.LUT R230, R0, 0x20, RZ, 0x3c, !PT ;  /* 0x0000002000e67812 */ /* 0x000fc600078e3cff */
[----:B------:R-:W-:-:S04]  /*18e180*/  IMAD.WIDE R24, R33, 0x4, R4 ;  /* 0x0000000421187825 */ /* 0x000fc800078e0204 */
[----:B-1----:R-:W-:-:S04]  /*18e190*/  IMAD.WIDE R26, R33, 0x4, R10 ;  /* 0x00000004211a7825 */ /* 0x002fc800078e020a */
[----:B--2---:R-:W-:-:S04]  /*18e1a0*/  IMAD.WIDE R16, R33, 0x4, R8 ;  /* 0x0000000421107825 */ /* 0x004fc800078e0208 */
[----:B----4-:R-:W-:Y:S01]  /*18e1b0*/  IMAD.WIDE R28, R33, 0x4, R6 ;  /* 0x00000004211c7825 */ /* 0x010fe200078e0206 */
[----:B------:R-:W1:Y:S04]  /*18e1c0*/  LDS.128 R20, [R230] ;  /* 0x00000000e6147984 */ /* 0x000e680000000c00 */
[----:B------:R2:W-:Y:S01]  /*18e1d0*/  @P4 STG.E [R24.64], R136 ;  /* 0x0000008818004986 */ /* 0x0005e2000c101904 */
[----:B------:R4:W-:Y:S02]  /*18e1e0*/  @P5 STG.E [R26.64], R184 ;  /* 0x000000b81a005986 */ /* 0x0009e4000c101904 */
[----:B------:R-:W-:Y:S01]  /*18e1f0*/  @P3 STG.E [R16.64], R200 ;  /* 0x000000c810003986 */ /* 0x000fe2000c101904 */
[----:B------:R-:W-:Y:S01]  /*18e200*/  ISETP.LT.AND P6, PT, R197, c[0x0][0x178], !P1 ;  /* 0x00005e00c5007a0c */ /* 0x000fe20004fc1270 */
[----:B------:R4:W-:Y:S01]  /*18e210*/  @P2 STG.E [R28.64], R12 ;  /* 0x0000000c1c002986 */ /* 0x0009e2000c101904 */
[----:B------:R-:W-:-:S02]  /*18e220*/  ISETP.LT.AND P5, PT, R196, c[0x0][0x178], !P1 ;  /* 0x00005e00c4007a0c */ /* 0x000fc40004fa1270 */
[----:B------:R-:W-:Y:S02]  /*18e230*/  ISETP.LT.AND P4, PT, R191, c[0x0][0x178], !P1 ;  /* 0x00005e00bf007a0c */ /* 0x000fe40004f81270 */
[----:B------:R-:W-:Y:S02]  /*18e240*/  ISETP.LT.AND P2, PT, R190, c[0x0][0x178], !P1 ;  /* 0x00005e00be007a0c */ /* 0x000fe40004f41270 */
[----:B------:R-:W-:-:S05]  /*18e250*/  IADD3 R35, R33, c[0x0][0x198], RZ ;  /* 0x0000660021237a10 */ /* 0x000fca0007ffe0ff */
[----:B------:R-:W-:-:S04]  /*18e260*/  IMAD.WIDE R30, R35, 0x4, R4 ;  /* 0x00000004231e7825 */ /* 0x000fc800078e0204 */
[----:B------:R-:W-:-:S04]  /*18e270*/  IMAD.WIDE R2, R35, 0x4, R10 ;  /* 0x0000000423027825 */ /* 0x000fc800078e020a */
[----:B--2---:R-:W-:-:S04]  /*18e280*/  IMAD.WIDE R24, R35, 0x4, R8 ;  /* 0x0000000423187825 */ /* 0x004fc800078e0208 */
[----:B----4-:R-:W-:Y:S01]  /*18e290*/  IMAD.WIDE R26, R35, 0x4, R6 ;  /* 0x00000004231a7825 */ /* 0x010fe200078e0206 */
[----:B------:R2:W-:Y:S01]  /*18e2a0*/  @P6 STG.E [R30.64], R137 ;  /* 0x000000891e006986 */ /* 0x0005e2000c101904 */
[----:B------:R-:W-:Y:S02]  /*18e2b0*/  ISETP.LT.AND P6, PT, R197, c[0x0][0x178], !P0 ;  /* 0x00005e00c5007a0c */ /* 0x000fe400047c1270 */
[----:B------:R-:W-:Y:S02]  /*18e2c0*/  ISETP.LT.AND P3, PT, R196, c[0x0][0x178], !P0 ;  /* 0x00005e00c4007a0c */ /* 0x000fe40004761270 */
[----:B------:R-:W-:Y:S01]  /*18e2d0*/  IADD3 R33, R35, c[0x0][0x198], RZ ;  /* 0x0000660023217a10 */ /* 0x000fe20007ffe0ff */
[----:B------:R4:W-:Y:S01]  /*18e2e0*/  @P5 STG.E [R2.64], R185 ;  /* 0x000000b902005986 */ /* 0x0009e2000c101904 */
[----:B------:R4:W-:Y:S02]  /*18e2f0*/  @P4 STG.E [R24.64], R201 ;  /* 0x000000c918004986 */ /* 0x0009e4000c101904 */
[----:B------:R1:W-:Y:S01]  /*18e300*/  @P2 STG.E [R26.64], R13 ;  /* 0x0000000d1a002986 */ /* 0x0003e2000c101904 */
[----:B------:R-:W-:Y:S01]  /*18e310*/  ISETP.LT.AND P4, PT, R191, c[0x0][0x178], !P0 ;  /* 0x00005e00bf007a0c */ /* 0x000fe20004781270 */
[----:B------:R-:W-:-:S02]  /*18e320*/  ISETP.LT.AND P0, PT, R190, c[0x0][0x178], !P0 ;  /* 0x00005e00be007a0c */ /* 0x000fc40004701270 */
[----:B------:R-:W-:-:S04]  /*18e330*/  IMAD.WIDE R28, R33, 0x4, R4 ;  /* 0x00000004211c7825 */ /* 0x000fc800078e0204 */
[C---:B--2---:R-:W-:Y:S01]  /*18e340*/  IMAD.WIDE R30, R33.reuse, 0x4, R10 ;  /* 0x00000004211e7825 */ /* 0x044fe200078e020a */
[----:B------:R2:W-:Y:S04]  /*18e350*/  @P6 STG.E [R28.64], R132 ;  /* 0x000000841c006986 */ /* 0x0005e8000c101904 */
[----:B------:R2:W-:Y:S02]  /*18e360*/  @P3 STG.E [R30.64], R160 ;  /* 0x000000a01e003986 */ /* 0x0005e4000c101904 */
[----:B----4-:R-:W-:-:S04]  /*18e370*/  IMAD.WIDE R2, R33, 0x4, R8 ;  /* 0x0000000421027825 */ /* 0x010fc800078e0208 */
[C---:B------:R-:W-:Y:S01]  /*18e380*/  IMAD.WIDE R24, R33.reuse, 0x4, R6 ;  /* 0x0000000421187825 */ /* 0x040fe200078e0206 */
[----:B------:R-:W-:Y:S01]  /*18e390*/  IADD3 R33, R33, c[0x0][0x198], RZ ;  /* 0x0000660021217a10 */ /* 0x000fe20007ffe0ff */
[----:B------:R4:W-:Y:S03]  /*18e3a0*/  @P4 STG.E [R2.64], R208 ;  /* 0x000000d002004986 */ /* 0x0009e6000c101904 */
[----:B-1----:R-:W-:Y:S02]  /*18e3b0*/  @P0 STG.E [R24.64], R20 ;  /* 0x0000001418000986 */ /* 0x002fe4000c101904 */
[----:B------:R-:W-:-:S04]  /*18e3c0*/  IMAD.WIDE R12, R33, 0x4, R4 ;  /* 0x00000004210c7825 */ /* 0x000fc800078e0204 */
[----:B------:R-:W-:-:S04]  /*18e3d0*/  IMAD.WIDE R26, R33, 0x4, R10 ;  /* 0x00000004211a7825 */ /* 0x000fc800078e020a */
[C---:B--2---:R-:W-:Y:S01]  /*18e3e0*/  IMAD.WIDE R28, R33.reuse, 0x4, R8 ;  /* 0x00000004211c7825 */ /* 0x044fe200078e0208 */
[----:B------:R-:W-:-:S05]  /*18e3f0*/  IADD3 R35, R33, c[0x0][0x198], RZ ;  /* 0x0000660021237a10 */ /* 0x000fca0007ffe0ff */
[----:B------:R-:W-:-:S04]  /*18e400*/  IMAD.WIDE R30, R35, 0x4, R4 ;  /* 0x00000004231e7825 */ /* 0x000fc800078e0204 */
[----:B----4-:R-:W-:Y:S01]  /*18e410*/  IMAD.WIDE R2, R33, 0x4, R6 ;  /* 0x0000000421027825 */ /* 0x010fe200078e0206 */
[----:B------:R-:W-:-:S05]  /*18e420*/  LOP3.LUT R231, R0, 0x40, RZ, 0x3c, !PT ;  /* 0x0000004000e77812 */ /* 0x000fca00078e3cff */
[----:B------:R-:W1:Y:S01]  /*18e430*/  LDS.128 R16, [R231] ;  /* 0x00000000e7107984 */ /* 0x000e620000000c00 */
[----:B---3--:R-:W-:-:S03]  /*18e440*/  ISETP.GE.AND P1, PT, R32, c[0x0][0x17c], PT ;  /* 0x00005f0020007a0c */ /* 0x008fc60003f26270 */
[----:B------:R-:W2:Y:S01]  /*18e450*/  LDL.LU R32, [R1+0x5fd4] ;  /* 0x005fd40001207983 */ /* 0x000ea20000300800 */
[----:B------:R-:W-:Y:S02]  /*18e460*/  ISETP.LT.AND P6, PT, R197, c[0x0][0x178], !P1 ;  /* 0x00005e00c5007a0c */ /* 0x000fe40004fc1270 */
[----:B------:R-:W-:Y:S02]  /*18e470*/  ISETP.LT.AND P5, PT, R196, c[0x0][0x178], !P1 ;  /* 0x00005e00c4007a0c */ /* 0x000fe40004fa1270 */
[----:B------:R-:W-:Y:S02]  /*18e480*/  ISETP.LT.AND P3, PT, R191, c[0x0][0x178], !P1 ;  /* 0x00005e00bf007a0c */ /* 0x000fe40004f61270 */
[----:B------:R-:W-:Y:S02]  /*18e490*/  ISETP.GE.AND P2, PT, R34, c[0x0][0x17c], PT ;  /* 0x00005f0022007a0c */ /* 0x000fe40003f46270 */
[----:B------:R-:W3:Y:S01]  /*18e4a0*/  LDL.LU R34, [R1+0x5fbc] ;  /* 0x005fbc0001227983 */ /* 0x000ee20000300800 */
[----:B------:R-:W-:Y:S01]  /*18e4b0*/  ISETP.GE.AND P0, PT, R36, c[0x0][0x17c], PT ;  /* 0x00005f0024007a0c */ /* 0x000fe20003f06270 */
[----:B------:R-:W4:Y:S02]  /*18e4c0*/  LDL.LU R38, [R1+0x5fa8] ;  /* 0x005fa80001267983 */ /* 0x000f240000300800 */
[----:B------:R-:W3:Y:S01]  /*18e4d0*/  LDL.LU R36, [R1+0x5f90] ;  /* 0x005f900001247983 */ /* 0x000ee20000300800 */
[----:B------:R1:W-:Y:S01]  /*18e4e0*/  @P6 STG.E [R12.64], R133 ;  /* 0x000000850c006986 */ /* 0x0003e2000c101904 */
[----:B------:R-:W-:Y:S01]  /*18e4f0*/  ISETP.LT.AND P1, PT, R190, c[0x0][0x178], !P1 ;  /* 0x00005e00be007a0c */ /* 0x000fe20004f21270 */
[----:B------:R-:W-:Y:S01]  /*18e500*/  @P5 STG.E [R26.64], R161 ;  /* 0x000000a11a005986 */ /* 0x000fe2000c101904 */
[----:B------:R-:W-:Y:S01]  /*18e510*/  ISETP.LT.AND P4, PT, R197, c[0x0][0x178], !P2 ;  /* 0x00005e00c5007a0c */ /* 0x000fe20005781270 */
[----:B------:R1:W-:Y:S01]  /*18e520*/  @P3 STG.E [R28.64], R209 ;  /* 0x000000d11c003986 */ /* 0x0003e2000c101904 */
[----:B------:R-:W-:-:S02]  /*18e530*/  ISETP.LT.AND P3, PT, R196, c[0x0][0x178], !P2 ;  /* 0x00005e00c4007a0c */ /* 0x000fc40005761270 */
[----:B------:R-:W-:Y:S01]  /*18e540*/  ISETP.LT.AND P5, PT, R191, c[0x0][0x178], !P2 ;  /* 0x00005e00bf007a0c */ /* 0x000fe200057a1270 */
[----:B------:R-:W4:Y:S01]  /*18e550*/  LDL.LU R42, [R1+0x5f68] ;  /* 0x005f6800012a7983 */ /* 0x000f220000300800 */
[----:B------:R-:W4:Y:S02]  /*18e560*/  LDL.LU R40, [R1+0x5f4c] ;  /* 0x005f4c0001287983 */ /* 0x000f240000300800 */
[C---:B-1----:R-:W-:Y:S01]  /*18e570*/  IMAD.WIDE R12, R35.reuse, 0x4, R10 ;  /* 0x00000004230c7825 */ /* 0x042fe200078e020a */
[----:B------:R-:W-:Y:S02]  /*18e580*/  ISETP.LT.AND P6, PT, R190, c[0x0][0x178], !P2 ;  /* 0x00005e00be007a0c */ /* 0x000fe400057c1270 */
[----:B------:R-:W-:Y:S04]  /*18e590*/  @P1 STG.E [R2.64], R21 ;  /* 0x0000001502001986 */ /* 0x000fe8000c101904 */
[----:B------:R-:W1:Y:S01]  /*18e5a0*/  LDS.128 R24, [R252] ;  /* 0x00000000fc187984 */ /* 0x000e620000000c00 */
[----:B------:R-:W-:-:S04]  /*18e5b0*/  IMAD.WIDE R28, R35, 0x4, R8 ;  /* 0x00000004231c7825 */ /* 0x000fc800078e0208 */
[----:B------:R-:W-:Y:S02]  /*18e5c0*/  @P4 STG.E [R30.64], R152 ;  /* 0x000000981e004986 */ /* 0x000fe4000c101904 */
[----:B------:R-:W-:Y:S01]  /*18e5d0*/  @P3 STG.E [R12.64], R180 ;  /* 0x000000b40c003986 */ /* 0x000fe2000c101904 */
[----:B------:R-:W-:Y:S02]  /*18e5e0*/  @P5 STG.E [R28.64], R216 ;  /* 0x000000d81c005986 */ /* 0x000fe4000c101904 */
[----:B------:R1:W2:Y:S02]  /*18e5f0*/  LDS.128 R28, [R0+0x800] ;  /* 0x00080000001c7984 */ /* 0x0002a40000000c00 */
[----:B-1----:R-:W4:Y:S01]  /*18e600*/  LDL.LU R0, [R1+0x5f30] ;  /* 0x005f300001007983 */ /* 0x002f220000300800 */
[----:B------:R-:W-:Y:S02]  /*18e610*/  ISETP.LT.AND P4, PT, R197, c[0x0][0x178], !P0 ;  /* 0x00005e00c5007a0c */ /* 0x000fe40004781270 */
[----:B------:R-:W-:-:S02]  /*18e620*/  ISETP.LT.AND P1, PT, R196, c[0x0][0x178], !P0 ;  /* 0x00005e00c4007a0c */ /* 0x000fc40004721270 */
[----:B------:R-:W-:Y:S02]  /*18e630*/  ISETP.LT.AND P5, PT, R191, c[0x0][0x178], !P0 ;  /* 0x00005e00bf007a0c */ /* 0x000fe400047a1270 */
[----:B------:R-:W-:Y:S01]  /*18e640*/  ISETP.LT.AND P3, PT, R190, c[0x0][0x178], !P0 ;  /* 0x00005e00be007a0c */ /* 0x000fe20004761270 */
[----:B------:R-:W4:Y:S01]  /*18e650*/  LDL.LU R44, [R1+0x5f1c] ;  /* 0x005f1c00012c7983 */ /* 0x000f220000300800 */
[----:B--2---:R-:W-:Y:S01]  /*18e660*/  ISETP.GE.AND P2, PT, R32, c[0x0][0x17c], PT ;  /* 0x00005f0020007a0c */ /* 0x004fe20003f46270 */
[C---:B------:R-:W-:Y:S01]  /*18e670*/  IMAD.WIDE R32, R35.reuse, 0x4, R6 ;  /* 0x0000000423207825 */ /* 0x040fe200078e0206 */
[----:B------:R-:W-:-:S05]  /*18e680*/  IADD3 R35, R35, c[0x0][0x198], RZ ;  /* 0x0000660023237a10 */ /* 0x000fca0007ffe0ff */
[----:B------:R-:W-:-:S04]  /*18e690*/  IMAD.WIDE R2, R35, 0x4, R4 ;  /* 0x0000000423027825 */ /* 0x000fc800078e0204 */
[C---:B------:R-:W-:Y:S01]  /*18e6a0*/  IMAD.WIDE R20, R35.reuse, 0x4, R10 ;  /* 0x0000000423147825 */ /* 0x040fe200078e020a */
[----:B------:R1:W-:Y:S03]  /*18e6b0*/  @P6 STG.E [R32.64], R16 ;  /* 0x0000001020006986 */ /* 0x0003e6000c101904 */
[----:B------:R-:W-:-:S04]  /*18e6c0*/  IMAD.WIDE R12, R35, 0x4, R8 ;  /* 0x00000004230c7825 */ /* 0x000fc800078e0208 */
[----:B------:R2:W-:Y:S01]  /*18e6d0*/  @P4 STG.E [R2.64], R153 ;  /* 0x0000009902004986 */ /* 0x0005e2000c101904 */
[----:B------:R-:W-:Y:S01]  /*18e6e0*/  ISETP.LT.AND P6, PT, R197, c[0x0][0x178], !P2 ;  /* 0x00005e00c5007a0c */ /* 0x000fe200057c1270 */
[----:B------:R2:W-:Y:S01]  /*18e6f0*/  @P1 STG.E [R20.64], R181 ;  /* 0x000000b514001986 */ /* 0x0005e2000c101904 */
[----:B------:R2:W-:Y:S01]  /*18e700*/  @P5 STG.E [R12.64], R217 ;  /* 0x000000d90c005986 */ /* 0x0005e2000c101904 */
[----:B------:R-:W-:Y:S01]  /*18e710*/  ISETP.LT.AND P4, PT, R196, c[0x0][0x178], !P2 ;  /* 0x00005e00c4007a0c */ /* 0x000fe20005781270 */
[C---:B-1----:R-:W-:Y:S01]  /*18e720*/  IMAD.WIDE R32, R35.reuse, 0x4, R6 ;  /* 0x0000000423207825 */ /* 0x042fe200078e0206 */
[----:B------:R-:W-:-:S04]  /*18e730*/  IADD3 R37, R35, c[0x0][0x198], RZ ;  /* 0x0000660023257a10 */ /* 0x000fc80007ffe0ff */
[----:B------:R1:W-:Y:S01]  /*18e740*/  @P3 STG.E [R32.64], R17 ;  /* 0x0000001120003986 */ /* 0x0003e2000c101904 */
[----:B------:R-:W-:Y:S02]  /*18e750*/  ISETP.LT.AND P3, PT, R191, c[0x0][0x178], !P2 ;  /* 0x00005e00bf007a0c */ /* 0x000fe40005761270 */
[----:B---3--:R-:W-:Y:S01]  /*18e760*/  ISETP.GE.AND P0, PT, R34, c[0x0][0x17c], PT ;  /* 0x00005f0022007a0c */ /* 0x008fe20003f06270 */
[----:B------:R-:W-:-:S04]  /*18e770*/  IMAD.WIDE R34, R37, 0x4, R4 ;  /* 0x0000000425227825 */ /* 0x000fc800078e0204 */
[----:B--2---:R-:W-:-:S04]  /*18e780*/  IMAD.WIDE R2, R37, 0x4, R10 ;  /* 0x0000000425027825 */ /* 0x004fc800078e020a */
[----:B------:R-:W-:Y:S01]  /*18e790*/  IMAD.WIDE R20, R37, 0x4, R8 ;  /* 0x0000000425147825 */ /* 0x000fe200078e0208 */
[----:B------:R-:W-:Y:S01]  /*18e7a0*/  ISETP.LT.AND P2, PT, R190, c[0x0][0x178], !P2 ;  /* 0x00005e00be007a0c */ /* 0x000fe20005741270 */
[----:B------:R-:W-:Y:S01]  /*18e7b0*/  @P6 STG.E [R34.64], R148 ;  /* 0x0000009422006986 */ /* 0x000fe2000c101904 */
[----:B------:R-:W-:Y:S01]  /*18e7c0*/  ISETP.LT.AND P6, PT, R197, c[0x0][0x178], !P0 ;  /* 0x00005e00c5007a0c */ /* 0x000fe200047c1270 */
[----:B------:R2:W-:Y:S01]  /*18e7d0*/  @P4 STG.E [R2.64], R176 ;  /* 0x000000b002004986 */ /* 0x0005e2000c101904 */
[----:B------:R-:W-:Y:S02]  /*18e7e0*/  ISETP.LT.AND P4, PT, R196, c[0x0][0x178], !P0 ;  /* 0x00005e00c4007a0c */ /* 0x000fe40004781270 */
[C---:B------:R-:W-:Y:S01]  /*18e7f0*/  IADD3 R39, R37.reuse, c[0x0][0x198], RZ ;  /* 0x0000660025277a10 */ /* 0x040fe20007ffe0ff */
[----:B------:R-:W-:Y:S01]  /*18e800*/  IMAD.WIDE R12, R37, 0x4, R6 ;  /* 0x00000004250c7825 */ /* 0x000fe200078e0206 */
[----:B------:R3:W-:Y:S01]  /*18e810*/  @P3 STG.E [R20.64], R224 ;  /* 0x000000e014003986 */ /* 0x0007e2000c101904 */
[----:B------:R-:W-:-:S02]  /*18e820*/  ISETP.LT.AND P3, PT, R191, c[0x0][0x178], !P0 ;  /* 0x00005e00bf007a0c */ /* 0x000fc40004761270 */
[----:B------:R-:W-:Y:S01]  /*18e830*/  ISETP.LT.AND P0, PT, R190, c[0x0][0x178], !P0 ;  /* 0x00005e00be007a0c */ /* 0x000fe20004701270 */
[----:B------:R-:W-:Y:S01]  /*18e840*/  ISETP.GE.AND P5, PT, R36, c[0x0][0x17c], PT ;  /* 0x00005f0024007a0c */ /* 0x000fe20003fa6270 */
[----:B-1----:R-:W-:-:S04]  /*18e850*/  IMAD.WIDE R16, R39, 0x4, R4 ;  /* 0x0000000427107825 */ /* 0x002fc800078e0204 */
[C---:B------:R-:W-:Y:S01]  /*18e860*/  IMAD.WIDE R36, R39.reuse, 0x4, R10 ;  /* 0x0000000427247825 */ /* 0x040fe200078e020a */
[----:B----4-:R-:W-:Y:S02]  /*18e870*/  ISETP.GE.AND P1, PT, R38, c[0x0][0x17c], PT ;  /* 0x00005f0026007a0c */ /* 0x010fe40003f26270 */
[C---:B------:R-:W-:Y:S01]  /*18e880*/  IADD3 R41, R39.reuse, c[0x0][0x198], RZ ;  /* 0x0000660027297a10 */ /* 0x040fe20007ffe0ff */
[----:B--2---:R-:W-:-:S04]  /*18e890*/  IMAD.WIDE R2, R39, 0x4, R8 ;  /* 0x0000000427027825 */ /* 0x004fc800078e0208 */
[----:B------:R-:W-:Y:S01]  /*18e8a0*/  IMAD.WIDE R38, R39, 0x4, R6 ;  /* 0x0000000427267825 */ /* 0x000fe200078e0206 */
[----:B------:R1:W-:Y:S03]  /*18e8b0*/  @P2 STG.E [R12.64], R24 ;  /* 0x000000180c002986 */ /* 0x0003e6000c101904 */
[----:B------:R2:W-:Y:S02]  /*18e8c0*/  @P6 STG.E [R16.64], R149 ;  /* 0x0000009510006986 */ /* 0x0005e4000c101904 */
[----:B------:R-:W-:Y:S01]  /*18e8d0*/  @P4 STG.E [R36.64], R177 ;  /* 0x000000b124004986 */ /* 0x000fe2000c101904 */
[----:B------:R-:W-:Y:S01]  /*18e8e0*/  ISETP.LT.AND P6, PT, R197, c[0x0][0x178], !P1 ;  /* 0x00005e00c5007a0c */ /* 0x000fe20004fc1270 */
[----:B------:R4:W-:Y:S01]  /*18e8f0*/  @P3 STG.E [R2.64], R225 ;  /* 0x000000e102003986 */ /* 0x0009e2000c101904 */
[----:B------:R-:W-:Y:S01]  /*18e900*/  ISETP.LT.AND P2, PT, R196, c[0x0][0x178], !P1 ;  /* 0x00005e00c4007a0c */ /* 0x000fe20004f41270 */
[----:B------:R-:W-:Y:S01]  /*18e910*/  @P0 STG.E [R38.64], R25 ;  /* 0x0000001926000986 */ /* 0x000fe2000c101904 */
[----:B------:R-:W-:Y:S01]  /*18e920*/  ISETP.LT.AND P0, PT, R191, c[0x0][0x178], !P1 ;  /* 0x00005e00bf007a0c */ /* 0x000fe20004f01270 */
[----:B------:R-:W-:-:S02]  /*18e930*/  ISETP.LT.AND P1, PT, R190, c[0x0][0x178], !P1 ;  /* 0x00005e00be007a0c */ /* 0x000fc40004f21270 */
[----:B---3--:R-:W-:-:S04]  /*18e940*/  IMAD.WIDE R20, R41, 0x4, R4 ;  /* 0x0000000429147825 */ /* 0x008fc800078e0204 */
[----:B-1----:R-:W-:-:S04]  /*18e950*/  IMAD.WIDE R12, R41, 0x4, R10 ;  /* 0x00000004290c7825 */ /* 0x002fc800078e020a */
[C---:B--2---:R-:W-:Y:S01]  /*18e960*/  IMAD.WIDE R16, R41.reuse, 0x4, R6 ;  /* 0x0000000429107825 */ /* 0x044fe200078e0206 */
[----:B------:R-:W1:Y:S03]  /*18e970*/  LDS.128 R32, [R230+0x800] ;  /* 0x00080000e6207984 */ /* 0x000e660000000c00 */
[----:B----4-:R-:W-:Y:S01]  /*18e980*/  IMAD.WIDE R2, R41, 0x4, R8 ;  /* 0x0000000429027825 */ /* 0x010fe200078e0208 */
[----:B------:R2:W-:Y:S03]  /*18e990*/  @P6 STG.E [R20.64], R144 ;  /* 0x0000009014006986 */ /* 0x0005e6000c101904 */
[----:B------:R3:W-:Y:S01]  /*18e9a0*/  @P2 STG.E [R12.64], R164 ;  /* 0x000000a40c002986 */ /* 0x0007e2000c101904 */
[----:B------:R-:W-:Y:S01]  /*18e9b0*/  ISETP.GE.AND P4, PT, R42, c[0x0][0x17c], PT ;  /* 0x00005f002a007a0c */ /* 0x000fe20003f86270 */
[----:B------:R2:W-:Y:S01]  /*18e9c0*/  @P0 STG.E [R2.64], R204 ;  /* 0x000000cc02000986 */ /* 0x0005e2000c101904 */
[----:B------:R2:W-:Y:S03]  /*18e9d0*/  @P1 STG.E [R16.64], R28 ;  /* 0x0000001c10001986 */ /* 0x0005e6000c101904 */
[----:B------:R-:W4:Y:S01]  /*18e9e0*/  LDL.LU R42, [R1+0x5f00] ;  /* 0x005f0000012a7983 */ /* 0x000f220000300800 */
[----:B------:R-:W-:-:S02]  /*18e9f0*/  ISETP.GE.AND P1, PT, R0, c[0x0][0x17c], PT ;  /* 0x00005f0000007a0c */ /* 0x000fc40003f26270 */
[----:B------:R-:W4:Y:S01]  /*18ea00*/  LDL.LU R0, [R1+0x5ee8] ;  /* 0x005ee80001007983 */ /* 0x000f220000300800 */
[----:B------:R-:W-:Y:S02]  /*18ea10*/  ISETP.LT.AND P3, PT, R197, c[0x0][0x178], !P5 ;  /* 0x00005e00c5007a0c */ /* 0x000fe40006f61270 */
[----:B------:R-:W-:Y:S02]  /*18ea20*/  ISETP.LT.AND P2, PT, R196, c[0x0][0x178], !P5 ;  /* 0x00005e00c4007a0c */ /* 0x000fe40006f41270 */
[----:B------:R-:W-:Y:S02]  /*18ea30*/  ISETP.LT.AND P6, PT, R191, c[0x0][0x178], !P5 ;  /* 0x00005e00bf007a0c */ /* 0x000fe40006fc1270 */
[----:B------:R-:W-:Y:S01]  /*18ea40*/  IADD3 R37, R41, c[0x0][0x198], RZ ;  /* 0x0000660029257a10 */ /* 0x000fe20007ffe0ff */
[----:B------:R-:W-:Y:S01]  /*18ea50*/  ISETP.LT.AND P5, PT, R190, c[0x0][0x178], !P5 ;  /* 0x00005e00be007a0c */ /* 0x000fe20006fa1270 */
[----:B------:R-:W-:Y:S01]  /*18ea60*/  ISETP.GE.AND P0, PT, R40, c[0x0][0x17c], PT ;  /* 0x00005f0028007a0c */ /* 0x000fe20003f06270 */
[----:B------:R-:W4:Y:S02]  /*18ea70*/  LDL.LU R46, [R1+0x5ed0] ;  /* 0x005ed000012e7983 */ /* 0x000f240000300800 */
[----:B--2---:R-:W-:-:S04]  /*18ea80*/  IMAD.WIDE R20, R37, 0x4, R4 ;  /* 0x0000000425147825 */ /* 0x004fc800078e0204 */
[----:B---3--:R-:W-:-:S04]  /*18ea90*/  IMAD.WIDE R12, R37, 0x4, R10 ;  /* 0x00000004250c7825 */ /* 0x008fc800078e020a */
[----:B------:R-:W-:-:S04]  /*18eaa0*/  IMAD.WIDE R24, R37, 0x4, R8 ;  /* 0x0000000425187825 */ /* 0x000fc800078e0208 */
[----:B------:R-:W-:Y:S01]  /*18eab0*/  IMAD.WIDE R40, R37, 0x4, R6 ;  /* 0x0000000425287825 */ /* 0x000fe200078e0206 */
[----:B------:R-:W-:Y:S01]  /*18eac0*/  @P3 STG.E [R20.64], R145 ;  /* 0x0000009114003986 */ /* 0x000fe2000c101904 */
[----:B------:R-:W-:Y:S02]  /*18ead0*/  ISETP.LT.AND P3, PT, R197, c[0x0][0x178], !P4 ;  /* 0x00005e00c5007a0c */ /* 0x000fe40006761270 */
[----:B------:R2:W-:Y:S01]  /*18eae0*/  @P2 STG.E [R12.64], R165 ;  /* 0x000000a50c002986 */ /* 0x0005e2000c101904 */
[----:B------:R-:W-:Y:S01]  /*18eaf0*/  ISETP.LT.AND P2, PT, R196, c[0x0][0x178], !P4 ;  /* 0x00005e00c4007a0c */ /* 0x000fe20006741270 */
[----:B------:R3:W-:Y:S01]  /*18eb00*/  @P6 STG.E [R24.64], R205 ;  /* 0x000000cd18006986 */ /* 0x0007e2000c101904 */
[----:B------:R-:W-:Y:S01]  /*18eb10*/  @P5 STG.E [R40.64], R29 ;  /* 0x0000001d28005986 */ /* 0x000fe2000c101904 */
[----:B------:R-:W-:Y:S02]  /*18eb20*/  IADD3 R43, R37, c[0x0][0x198], RZ ;  /* 0x00006600252b7a10 */ /* 0x000fe40007ffe0ff */
[----:B------:R-:W-:Y:S01]  /*18eb30*/  ISETP.LT.AND P5, PT, R191, c[0x0][0x178], !P4 ;  /* 0x00005e00bf007a0c */ /* 0x000fe200067a1270 */
[----:B------:R-:W-:Y:S01]  /*18eb40*/  ISETP.LT.AND P4, PT, R190, c[0x0][0x178], !P4 ;  /* 0x00005e00be007a0c */ /* 0x000fe20006781270 */
[----:B------:R-:W-:Y:S01]  /*18eb50*/  ISETP.LT.AND P6, PT, R197, c[0x0][0x178], !P0 ;  /* 0x00005e00c5007a0c */ /* 0x000fe200047c1270 */
[----:B------:R-:W4:Y:S01]  /*18eb60*/  LDS.128 R36, [R231+0x800] ;  /* 0x00080000e7247984 */ /* 0x000f220000000c00 */
[----:B------:R-:W-:-:S04]  /*18eb70*/  IMAD.WIDE R2, R43, 0x4, R4 ;  /* 0x000000042b027825 */ /* 0x000fc800078e0204 */
[----:B------:R-:W-:-:S04]  /*18eb80*/  IMAD.WIDE R16, R43, 0x4, R10 ;  /* 0x000000042b107825 */ /* 0x000fc800078e020a */
[----:B--2---:R-:W-:-:S04]  /*18eb90*/  IMAD.WIDE R12, R43, 0x4, R8 ;  /* 0x000000042b0c7825 */ /* 0x004fc800078e0208 */
[----:B------:R-:W-:Y:S01]  /*18eba0*/  IMAD.WIDE R20, R43, 0x4, R6 ;  /* 0x000000042b147825 */ /* 0x000fe200078e0206 */
[----:B------:R2:W-:Y:S03]  /*18ebb0*/  @P3 STG.E [R2.64], R128 ;  /* 0x0000008002003986 */ /* 0x0005e6000c101904 */
[----:B------:R2:W-:Y:S01]  /*18ebc0*/  @P2 STG.E [R16.64], R156 ;  /* 0x0000009c10002986 */ /* 0x0005e2000c101904 */
[----:B------:R-:W-:Y:S02]  /*18ebd0*/  ISETP.LT.AND P3, PT, R196, c[0x0][0x178], !P0 ;  /* 0x00005e00c4007a0c */ /* 0x000fe40004761270 */
[----:B------:R-:W-:Y:S02]  /*18ebe0*/  ISETP.LT.AND P2, PT, R191, c[0x0][0x178], !P0 ;  /* 0x00005e00bf007a0c */ /* 0x000fe40004741270 */
[----:B------:R-:W-:Y:S01]  /*18ebf0*/  IADD3 R45, R43, c[0x0][0x198], RZ ;  /* 0x000066002b2d7a10 */ /* 0x000fe20007ffe0ff */
[----:B------:R-:W-:Y:S01]  /*18ec00*/  @P5 STG.E [R12.64], R212 ;  /* 0x000000d40c005986 */ /* 0x000fe2000c101904 */
[----:B------:R-:W-:Y:S01]  /*18ec10*/  ISETP.GE.AND P5, PT, R44, c[0x0][0x17c], PT ;  /* 0x00005f002c007a0c */ /* 0x000fe20003fa6270 */
[----:B-1----:R1:W-:Y:S02]  /*18ec20*/  @P4 STG.E [R20.64], R32 ;  /* 0x0000002014004986 */ /* 0x0023e4000c101904 */
[----:B------:R-:W4:Y:S02]  /*18ec30*/  LDL.LU R44, [R1+0x5eb8] ;  /* 0x005eb800012c7983 */ /* 0x000f240000300800 */
[----:B---3--:R-:W-:-:S04]  /*18ec40*/  IMAD.WIDE R24, R45, 0x4, R4 ;  /* 0x000000042d187825 */ /* 0x008fc800078e0204 */
[----:B--2---:R-:W-:-:S04]  /*18ec50*/  IMAD.WIDE R2, R45, 0x4, R10 ;  /* 0x000000042d027825 */ /* 0x004fc800078e020a */
[----:B------:R-:W-:Y:S01]  /*18ec60*/  IMAD.WIDE R16, R45, 0x4, R8 ;  /* 0x000000042d107825 */ /* 0x000fe200078e0208 */
[----:B------:R-:W-:Y:S01]  /*18ec70*/  ISETP.LT.AND P0, PT, R190, c[0x0][0x178], !P0 ;  /* 0x00005e00be007a0c */ /* 0x000fe20004701270 */
[----:B-1----:R-:W2:Y:S04]  /*18ec80*/  LDL.LU R32, [R1+0x5e9c] ;  /* 0x005e9c0001207983 */ /* 0x002ea80000300800 */
[----:B------:R1:W-:Y:S01]  /*18ec90*/  @P6 STG.E [R24.64], R129 ;  /* 0x0000008118006986 */ /* 0x0003e2000c101904 */
[----:B------:R-:W-:Y:S01]  /*18eca0*/  ISETP.LT.AND P6, PT, R197, c[0x0][0x178], !P1 ;  /* 0x00005e00c5007a0c */ /* 0x000fe20004fc1270 */
[----:B------:R3:W-:Y:S01]  /*18ecb0*/  @P3 STG.E [R2.64], R157 ;  /* 0x0000009d02003986 */ /* 0x0007e2000c101904 */
[----:B------:R-:W-:Y:S01]  /*18ecc0*/  ISETP.LT.AND P4, PT, R196, c[0x0][0x178], !P1 ;  /* 0x00005e00c4007a0c */ /* 0x000fe20004f81270 */
[----:B------:R4:W-:Y:S01]  /*18ecd0*/  @P2 STG.E [R16.64], R213 ;  /* 0x000000d510002986 */ /* 0x0009e2000c101904 */
[----:B------:R-:W-:-:S02]  /*18ece0*/  ISETP.LT.AND P2, PT, R191, c[0x0][0x178], !P1 ;  /* 0x00005e00bf007a0c */ /* 0x000fc40004f41270 */
[C---:B------:R-:W-:Y:S01]  /*18ecf0*/  IADD3 R29, R45.reuse, c[0x0][0x198], RZ ;  /* 0x000066002d1d7a10 */ /* 0x040fe20007ffe0ff */
[----:B------:R-:W-:-:S04]  /*18ed00*/  IMAD.WIDE R12, R45, 0x4, R6 ;  /* 0x000000042d0c7825 */ /* 0x000fc800078e0206 */
[----:B------:R-:W-:-:S04]  /*18ed10*/  IMAD.WIDE R20, R29, 0x4, R4 ;  /* 0x000000041d147825 */ /* 0x000fc800078e0204 */
[----:B-1----:R-:W-:-:S04]  /*18ed20*/  IMAD.WIDE R24, R29, 0x4, R10 ;  /* 0x000000041d187825 */ /* 0x002fc800078e020a */
[----:B---3--:R-:W-:Y:S01]  /*18ed30*/  IMAD.WIDE R2, R29, 0x4, R8 ;  /* 0x000000041d027825 */ /* 0x008fe200078e0208 */
[----:B------:R1:W-:Y:S03]  /*18ed40*/  @P0 STG.E [R12.64], R33 ;  /* 0x000000210c000986 */ /* 0x0003e6000c101904 */
[----:B------:R3:W-:Y:S02]  /*18ed50*/  @P6 STG.E [R20.64], R124 ;  /* 0x0000007c14006986 */ /* 0x0007e4000c101904 */
[----:B------:R1:W-:Y:S01]  /*18ed60*/  @P4 STG.E [R24.64], R168 ;  /* 0x000000a818004986 */ /* 0x0003e2000c101904 */
[----:B------:R1:W-:Y:S01]  /*18ed70*/  @P2 STG.E [R2.64], R220 ;  /* 0x000000dc02002986 */ /* 0x0003e2000c101904 */
[----:B----4-:R-:W-:-:S03]  /*18ed80*/  ISETP.GE.AND P2, PT, R0, c[0x0][0x17c], PT ;  /* 0x00005f0000007a0c */ /* 0x010fc60003f46270 */
[----:B------:R-:W4:Y:S01]  /*18ed90*/  LDL.LU R0, [R1+0x5e80] ;  /* 0x005e800001007983 */ /* 0x000f220000300800 */
[----:B------:R-:W-:Y:S02]  /*18eda0*/  ISETP.GE.AND P3, PT, R42, c[0x0][0x17c], PT ;  /* 0x00005f002a007a0c */ /* 0x000fe40003f66270 */
[----:B------:R-:W2:Y:S01]  /*18edb0*/  LDS.128 R40, [R252+0x800] ;  /* 0x00080000fc287984 */ /* 0x000ea20000000c00 */
[----:B------:R-:W-:Y:S02]  /*18edc0*/  ISETP.LT.AND P1, PT, R190, c[0x0][0x178], !P1 ;  /* 0x00005e00be007a0c */ /* 0x000fe40004f21270 */
[----:B------:R-:W-:Y:S01]  /*18edd0*/  ISETP.LT.AND P4, PT, R197, c[0x0][0x178], !P5 ;  /* 0x00005e00c5007a0c */ /* 0x000fe20006f81270 */
[C---:B------:R-:W-:Y:S01]  /*18ede0*/  IMAD.WIDE R16, R29.reuse, 0x4, R6 ;  /* 0x000000041d107825 */ /* 0x040fe200078e0206 */
[----:B------:R-:W-:Y:S02]  /*18edf0*/  IADD3 R29, R29, c[0x0][0x198], RZ ;  /* 0x000066001d1d7a10 */ /* 0x000fe40007ffe0ff */
[----:B------:R-:W-:-:S02]  /*18ee00*/  ISETP.LT.AND P6, PT, R196, c[0x0][0x178], !P5 ;  /* 0x00005e00c4007a0c */ /* 0x000fc40006fc1270 */
[----:B------:R-:W-:Y:S01]  /*18ee10*/  ISETP.LT.AND P0, PT, R191, c[0x0][0x178], !P5 ;  /* 0x00005e00bf007a0c */ /* 0x000fe20006f01270 */
[----:B-1----:R-:W-:Y:S01]  /*18ee20*/  IMAD.WIDE R12, R29, 0x4, R4 ;  /* 0x000000041d0c7825 */ /* 0x002fe200078e0204 */
[----:B------:R-:W-:-:S03]  /*18ee30*/  ISETP.LT.AND P5, PT, R190, c[0x0][0x178], !P5 ;  /* 0x00005e00be007a0c */ /* 0x000fc60006fa1270 */
[----:B------:R1:W-:Y:S01]  /*18ee40*/  @P1 STG.E [R16.64], R36 ;  /* 0x0000002410001986 */ /* 0x0003e2000c101904 */
[----:B------:R-:W-:Y:S01]  /*18ee50*/  ISETP.LT.AND P1, PT, R197, c[0x0][0x178], !P3 ;  /* 0x00005e00c5007a0c */ /* 0x000fe20005f21270 */
[----:B------:R1:W-:Y:S01]  /*18ee60*/  @P4 STG.E [R12.64], R125 ;  /* 0x0000007d0c004986 */ /* 0x0003e2000c101904 */
[----:B------:R-:W-:Y:S02]  /*18ee70*/  ISETP.LT.AND P4, PT, R196, c[0x0][0x178], !P3 ;  /* 0x00005e00c4007a0c */ /* 0x000fe40005f81270 */
[C---:B------:R-:W-:Y:S01]  /*18ee80*/  IADD3 R33, R29.reuse, c[0x0][0x198], RZ ;  /* 0x000066001d217a10 */ /* 0x040fe20007ffe0ff */
[----:B---3--:R-:W-:-:S04]  /*18ee90*/  IMAD.WIDE R20, R29, 0x4, R10 ;  /* 0x000000041d147825 */ /* 0x008fc800078e020a */
[----:B------:R-:W-:-:S04]  /*18eea0*/  IMAD.WIDE R24, R29, 0x4, R8 ;  /* 0x000000041d187825 */ /* 0x000fc800078e0208 */
[----:B------:R-:W-:-:S04]  /*18eeb0*/  IMAD.WIDE R2, R29, 0x4, R6 ;  /* 0x000000041d027825 */ /* 0x000fc800078e0206 */
[C---:B------:R-:W-:Y:S01]  /*18eec0*/  IMAD.WIDE R28, R33.reuse, 0x4, R10 ;  /* 0x00000004211c7825 */ /* 0x040fe200078e020a */
[----:B------:R3:W-:Y:S03]  /*18eed0*/  @P6 STG.E [R20.64], R169 ;  /* 0x000000a914006986 */ /* 0x0007e6000c101904 */
[----:B-1----:R-:W-:-:S04]  /*18eee0*/  IMAD.WIDE R16, R33, 0x4, R4 ;  /* 0x0000000421107825 */ /* 0x002fc800078e0204 */
[----:B------:R1:W-:Y:S01]  /*18eef0*/  @P0 STG.E [R24.64], R221 ;  /* 0x000000dd18000986 */ /* 0x0003e2000c101904 */
[----:B------:R-:W-:Y:S01]  /*18ef00*/  ISETP.LT.AND P0, PT, R191, c[0x0][0x178], !P3 ;  /* 0x00005e00bf007a0c */ /* 0x000fe20005f01270 */
[----:B------:R-:W-:Y:S01]  /*18ef10*/  ISETP.LT.AND P3, PT, R190, c[0x0][0x178], !P3 ;  /* 0x00005e00be007a0c */ /* 0x000fe20005f61270 */
[----:B------:R1:W-:Y:S01]  /*18ef20*/  @P5 STG.E [R2.64], R37 ;  /* 0x0000002502005986 */ /* 0x0003e2000c101904 */
[----:B------:R-:W-:Y:S01]  /*18ef30*/  ISETP.LT.AND P6, PT, R197, c[0x0][0x178], !P2 ;  /* 0x00005e00c5007a0c */ /* 0x000fe200057c1270 */
[----:B------:R2:W-:Y:S02]  /*18ef40*/  @P1 STG.E [R16.64], R140 ;  /* 0x0000008c10001986 */ /* 0x0005e4000c101904 */
[----:B------:R-:W-:Y:S01]  /*18ef50*/  @P4 STG.E [R28.64], R172 ;  /* 0x000000ac1c004986 */ /* 0x000fe2000c101904 */
[----:B------:R-:W-:Y:S02]  /*18ef60*/  ISETP.LT.AND P5, PT, R196, c[0x0][0x178], !P2 ;  /* 0x00005e00c4007a0c */ /* 0x000fe400057a1270 */
[----:B------:R-:W-:-:S02]  /*18ef70*/  ISETP.LT.AND P4, PT, R191, c[0x0][0x178], !P2 ;  /* 0x00005e00bf007a0c */ /* 0x000fc40005781270 */
[C---:B------:R-:W-:Y:S01]  /*18ef80*/  IADD3 R45, R33.reuse, c[0x0][0x198], RZ ;  /* 0x00006600212d7a10 */ /* 0x040fe20007ffe0ff */
[----:B------:R-:W-:-:S04]  /*18ef90*/  IMAD.WIDE R12, R33, 0x4, R8 ;  /* 0x00000004210c7825 */ /* 0x000fc800078e0208 */
[----:B---3--:R-:W-:-:S04]  /*18efa0*/  IMAD.WIDE R20, R33, 0x4, R6 ;  /* 0x0000000421147825 */ /* 0x008fc800078e0206 */
[----:B-1----:R-:W-:-:S04]  /*18efb0*/  IMAD.WIDE R24, R45, 0x4, R4 ;  /* 0x000000042d187825 */ /* 0x002fc800078e0204 */
[C---:B------:R-:W-:Y:S01]  /*18efc0*/  IMAD.WIDE R2, R45.reuse, 0x4, R10 ;  /* 0x000000042d027825 */ /* 0x040fe200078e020a */
[----:B------:R-:W-:Y:S01]  /*18efd0*/  ISETP.GE.AND P1, PT, R46, c[0x0][0x17c], PT ;  /* 0x00005f002e007a0c */ /* 0x000fe20003f26270 */
[----:B------:R-:W-:Y:S02]  /*18efe0*/  @P0 STG.E [R12.64], R232 ;  /* 0x000000e80c000986 */ /* 0x000fe4000c101904 */
[----:B--2---:R-:W-:-:S04]  /*18eff0*/  IMAD.WIDE R16, R45, 0x4, R8 ;  /* 0x000000042d107825 */ /* 0x004fc800078e0208 */
[----:B------:R1:W-:Y:S01]  /*18f000*/  @P3 STG.E [R20.64], R40 ;  /* 0x0000002814003986 */ /* 0x0003e2000c101904 */
[----:B------:R2:W-:Y:S01]  /*18f010*/  @P6 STG.E [R24.64], R141 ;  /* 0x0000008d18006986 */ /* 0x0005e2000c101904 */
[----:B------:R3:W-:Y:S02]  /*18f020*/  @P5 STG.E [R2.64], R173 ;  /* 0x000000ad02005986 */ /* 0x0007e4000c101904 */
[----:B------:R2:W-:Y:S01]  /*18f030*/  @P4 STG.E [R16.64], R233 ;  /* 0x000000e910004986 */ /* 0x0005e2000c101904 */
[----:B------:R-:W-:Y:S02]  /*18f040*/  ISETP.LT.AND P6, PT, R197, c[0x0][0x178], !P1 ;  /* 0x00005e00c5007a0c */ /* 0x000fe40004fc1270 */
[----:B------:R-:W-:Y:S02]  /*18f050*/  ISETP.LT.AND P3, PT, R196, c[0x0][0x178], !P1 ;  /* 0x00005e00c4007a0c */ /* 0x000fe40004f61270 */
[----:B------:R-:W-:Y:S02]  /*18f060*/  ISETP.LT.AND P4, PT, R191, c[0x0][0x178], !P1 ;  /* 0x00005e00bf007a0c */ /* 0x000fe40004f81270 */
[----:B------:R-:W-:Y:S01]  /*18f070*/  ISETP.LT.AND P5, PT, R190, c[0x0][0x178], !P1 ;  /* 0x00005e00be007a0c */ /* 0x000fe20004fa1270 */
[----:B------:R-:W-:Y:S01]  /*18f080*/  ISETP.GE.AND P1, PT, R32, c[0x0][0x17c], PT ;  /* 0x00005f0020007a0c */ /* 0x000fe20003f26270 */
[----:B-1----:R-:W4:Y:S01]  /*18f090*/  LDL.LU R40, [R1+0x5e6c] ;  /* 0x005e6c0001287983 */ /* 0x002f220000300800 */
[----:B------:R-:W4:Y:S02]  /*18f0a0*/  LDL.LU R36, [R1+0x5e54] ;  /* 0x005e540001247983 */ /* 0x000f240000300800 */
[----:B------:R-:W4:Y:S01]  /*18f0b0*/  LDL.LU R32, [R1+0x5e3c] ;  /* 0x005e3c0001207983 */ /* 0x000f220000300800 */
[----:B------:R-:W-:-:S02]  /*18f0c0*/  ISETP.LT.AND P2, PT, R190, c[0x0][0x178], !P2 ;  /* 0x00005e00be007a0c */ /* 0x000fc40005741270 */
[C---:B------:R-:W-:Y:S01]  /*18f0d0*/  IADD3 R29, R45.reuse, c[0x0][0x198], RZ ;  /* 0x000066002d1d7a10 */ /* 0x040fe20007ffe0ff */
[----:B------:R-:W-:-:S04]  /*18f0e0*/  IMAD.WIDE R12, R45, 0x4, R6 ;  /* 0x000000042d0c7825 */ /* 0x000fc800078e0206 */
[----:B------:R-:W-:-:S04]  /*18f0f0*/  IMAD.WIDE R20, R29, 0x4, R4 ;  /* 0x000000041d147825 */ /* 0x000fc800078e0204 */
[----:B--2---:R-:W-:-:S04]  /*18f100*/  IMAD.WIDE R24, R29, 0x4, R10 ;  /* 0x000000041d187825 */ /* 0x004fc800078e020a */
[C---:B---3--:R-:W-:Y:S01]  /*18f110*/  IMAD.WIDE R2, R29.reuse, 0x4, R8 ;  /* 0x000000041d027825 */ /* 0x048fe200078e0208 */
[----:B------:R1:W-:Y:S03]  /*18f120*/  @P2 STG.E [R12.64], R41 ;  /* 0x000000290c002986 */ /* 0x0003e6000c101904 */
[----:B------:R2:W-:Y:S02]  /*18f130*/  @P6 STG.E [R20.64], R138 ;  /* 0x0000008a14006986 */ /* 0x0005e4000c101904 */
[----:B------:R3:W-:Y:S02]  /*18f140*/  @P3 STG.E [R24.64], R186 ;  /* 0x000000ba18003986 */ /* 0x0007e4000c101904 */
[----:B------:R1:W-:Y:S01]  /*18f150*/  @P4 STG.E [R2.64], R202 ;  /* 0x000000ca02004986 */ /* 0x0003e2000c101904 */
[----:B----4-:R-:W-:Y:S02]  /*18f160*/  ISETP.GE.AND P4, PT, R0, c[0x0][0x17c], PT ;  /* 0x00005f0000007a0c */ /* 0x010fe40003f86270 */
[----:B------:R-:W4:Y:S01]  /*18f170*/  LDL.LU R0, [R1+0x5e1c] ;  /* 0x005e1c0001007983 */ /* 0x000f220000300800 */
[----:B------:R-:W-:Y:S01]  /*18f180*/  ISETP.GE.AND P0, PT, R44, c[0x0][0x17c], PT ;  /* 0x00005f002c007a0c */ /* 0x000fe20003f06270 */
[----:B------:R-:W-:-:S03]  /*18f190*/  IMAD.WIDE R16, R29, 0x4, R6 ;  /* 0x000000041d107825 */ /* 0x000fc600078e0206 */
[----:B------:R-:W-:Y:S02]  /*18f1a0*/  ISETP.LT.AND P2, PT, R197, c[0x0][0x178], !P0 ;  /* 0x00005e00c5007a0c */ /* 0x000fe40004741270 */
[----:B------:R-:W-:Y:S02]  /*18f1b0*/  IADD3 R29, R29, c[0x0][0x198], RZ ;  /* 0x000066001d1d7a10 */ /* 0x000fe40007ffe0ff */
[----:B------:R-:W-:Y:S02]  /*18f1c0*/  ISETP.LT.AND P6, PT, R196, c[0x0][0x178], !P0 ;  /* 0x00005e00c4007a0c */ /* 0x000fe400047c1270 */
[----:B------:R-:W-:Y:S01]  /*18f1d0*/  ISETP.LT.AND P3, PT, R191, c[0x0][0x178], !P0 ;  /* 0x00005e00bf007a0c */ /* 0x000fe20004761270 */
[----:B-1----:R-:W-:Y:S01]  /*18f1e0*/  IMAD.WIDE R12, R29, 0x4, R4 ;  /* 0x000000041d0c7825 */ /* 0x002fe200078e0204 */
[----:B------:R1:W-:Y:S01]  /*18f1f0*/  @P5 STG.E [R16.64], R14 ;  /* 0x0000000e10005986 */ /* 0x0003e2000c101904 */
[----:B------:R-:W-:Y:S02]  /*18f200*/  ISETP.LT.AND P0, PT, R190, c[0x0][0x178], !P0 ;  /* 0x00005e00be007a0c */ /* 0x000fe40004701270 */
[----:B------:R-:W-:-:S02]  /*18f210*/  ISETP.LT.AND P5, PT, R197, c[0x0][0x178], !P1 ;  /* 0x00005e00c5007a0c */ /* 0x000fc40004fa1270 */
[C---:B------:R-:W-:Y:S01]  /*18f220*/  IADD3 R33, R29.reuse, c[0x0][0x198], RZ ;  /* 0x000066001d217a10 */ /* 0x040fe20007ffe0ff */
[----:B------:R1:W-:Y:S01]  /*18f230*/  @P2 STG.E [R12.64], R139 ;  /* 0x0000008b0c002986 */ /* 0x0003e2000c101904 */
[----:B------:R-:W-:Y:S01]  /*18f240*/  ISETP.LT.AND P2, PT, R196, c[0x0][0x178], !P1 ;  /* 0x00005e00c4007a0c */ /* 0x000fe20004f41270 */
[----:B--2---:R-:W-:-:S04]  /*18f250*/  IMAD.WIDE R20, R29, 0x4, R10 ;  /* 0x000000041d147825 */ /* 0x004fc800078e020a */
[----:B---3--:R-:W-:-:S04]  /*18f260*/  IMAD.WIDE R24, R29, 0x4, R8 ;  /* 0x000000041d187825 */ /* 0x008fc800078e0208 */
[----:B------:R-:W-:-:S04]  /*18f270*/  IMAD.WIDE R2, R29, 0x4, R6 ;  /* 0x000000041d027825 */ /* 0x000fc800078e0206 */
[----:B-1----:R-:W-:-:S04]  /*18f280*/  IMAD.WIDE R16, R33, 0x4, R4 ;  /* 0x0000000421107825 */ /* 0x002fc800078e0204 */
[----:B------:R-:W-:Y:S01]  /*18f290*/  IMAD.WIDE R28, R33, 0x4, R10 ;  /* 0x00000004211c7825 */ /* 0x000fe200078e020a */
[----:B------:R1:W-:Y:S03]  /*18f2a0*/  @P6 STG.E [R20.64], R187 ;  /* 0x000000bb14006986 */ /* 0x0003e6000c101904 */
[----:B------:R2:W-:Y:S01]  /*18f2b0*/  @P3 STG.E [R24.64], R203 ;  /* 0x000000cb18003986 */ /* 0x0005e2000c101904 */
[----:B------:R-:W-:Y:S01]  /*18f2c0*/  ISETP.LT.AND P3, PT, R191, c[0x0][0x178], !P1 ;  /* 0x00005e00bf007a0c */ /* 0x000fe20004f61270 */
[----:B------:R-:W-:Y:S01]  /*18f2d0*/  ISETP.LT.AND P1, PT, R190, c[0x0][0x178], !P1 ;  /* 0x00005e00be007a0c */ /* 0x000fe20004f21270 */
[----:B------:R3:W-:Y:S01]  /*18f2e0*/  @P0 STG.E [R2.64], R15 ;  /* 0x0000000f02000986 */ /* 0x0007e2000c101904 */
[----:B------:R-:W-:Y:S01]  /*18f2f0*/  ISETP.LT.AND P6, PT, R197, c[0x0][0x178], !P4 ;  /* 0x00005e00c5007a0c */ /* 0x000fe200067c1270 */
[----:B------:R-:W-:Y:S02]  /*18f300*/  @P5 STG.E [R16.64], R134 ;  /* 0x0000008610005986 */ /* 0x000fe4000c101904 */
[----:B------:R3:W-:Y:S01]  /*18f310*/  @P2 STG.E [R28.64], R162 ;  /* 0x000000a21c002986 */ /* 0x0007e2000c101904 */
[----:B------:R-:W-:-:S02]  /*18f320*/  ISETP.LT.AND P5, PT, R196, c[0x0][0x178], !P4 ;  /* 0x00005e00c4007a0c */ /* 0x000fc400067a1270 */
[----:B------:R-:W-:Y:S02]  /*18f330*/  ISETP.LT.AND P2, PT, R191, c[0x0][0x178], !P4 ;  /* 0x00005e00bf007a0c */ /* 0x000fe40006741270 */
[C---:B------:R-:W-:Y:S01]  /*18f340*/  IADD3 R37, R33.reuse, c[0x0][0x198], RZ ;  /* 0x0000660021257a10 */ /* 0x040fe20007ffe0ff */
[----:B------:R-:W-:-:S04]  /*18f350*/  IMAD.WIDE R12, R33, 0x4, R8 ;  /* 0x00000004210c7825 */ /* 0x000fc800078e0208 */
[----:B-1----:R-:W-:-:S04]  /*18f360*/  IMAD.WIDE R20, R33, 0x4, R6 ;  /* 0x0000000421147825 */ /* 0x002fc800078e0206 */
[----:B--2---:R-:W-:-:S04]  /*18f370*/  IMAD.WIDE R24, R37, 0x4, R4 ;  /* 0x0000000425187825 */ /* 0x004fc800078e0204 */
[----:B---3--:R-:W-:-:S04]  /*18f380*/  IMAD.WIDE R2, R37, 0x4, R10 ;  /* 0x0000000425027825 */ /* 0x008fc800078e020a */
[----:B------:R-:W-:Y:S01]  /*18f390*/  IMAD.WIDE R14, R37, 0x4, R8 ;  /* 0x00000004250e7825 */ /* 0x000fe200078e0208 */
[----:B------:R-:W-:Y:S03]  /*18f3a0*/  @P3 STG.E [R12.64], R210 ;  /* 0x000000d20c003986 */ /* 0x000fe6000c101904 */
[----:B------:R-:W-:Y:S02]  /*18f3b0*/  @P1 STG.E [R20.64], R22 ;  /* 0x0000001614001986 */ /* 0x000fe4000c101904 */
[----:B------:R1:W-:Y:S01]  /*18f3c0*/  @P6 STG.E [R24.64], R135 ;  /* 0x0000008718006986 */ /* 0x0003e2000c101904 */
[----:B------:R2:W-:Y:S01]  /*18f3d0*/  @P5 STG.E [R2.64], R163 ;  /* 0x000000a302005986 */ /* 0x0005e2000c101904 */
[----:B------:R3:W-:Y:S01]  /*18f3e0*/  @P2 STG.E [R14.64], R211 ;  /* 0x000000d30e002986 */ /* 0x0007e2000c101904 */
[----:B------:R-:W-:-:S04]  /*18f3f0*/  ISETP.GE.AND P0, PT, R40, c[0x0][0x17c], PT ;  /* 0x00005f0028007a0c */ /* 0x000fc80003f06270 */
[----:B------:R-:W-:Y:S02]  /*18f400*/  ISETP.LT.AND P6, PT, R197, c[0x0][0x178], !P0 ;  /* 0x00005e00c5007a0c */ /* 0x000fe400047c1270 */
[----:B------:R-:W-:Y:S02]  /*18f410*/  ISETP.LT.AND P3, PT, R196, c[0x0][0x178], !P0 ;  /* 0x00005e00c4007a0c */ /* 0x000fe40004761270 */
[----:B------:R-:W-:Y:S02]  /*18f420*/  ISETP.LT.AND P2, PT, R191, c[0x0][0x178], !P0 ;  /* 0x00005e00bf007a0c */ /* 0x000fe40004741270 */
[----:B------:R-:W-:Y:S01]  /*18f430*/  ISETP.LT.AND P5, PT, R190, c[0x0][0x178], !P0 ;  /* 0x00005e00be007a0c */ /* 0x000fe200047a1270 */
[----:B------:R-:W-:Y:S02]  /*18f440*/  ISETP.GE.AND P0, PT, R32, c[0x0][0x17c], PT ;  /* 0x00005f0020007a0c */ /* 0x000fe40003f06270 */
[----:B------:R-:W3:Y:S01]  /*18f450*/  LDL.LU R32, [R1+0x5e08] ;  /* 0x005e080001207983 */ /* 0x000ee20000300800 */
[----:B------:R-:W3:Y:S02]  /*18f460*/  LDL.LU R28, [R1+0x5df0] ;  /* 0x005df000011c7983 */ /* 0x000ee40000300800 */
[----:B-1----:R-:W3:Y:S01]  /*18f470*/  LDL.LU R24, [R1+0x5dd8] ;  /* 0x005dd80001187983 */ /* 0x002ee20000300800 */
[----:B------:R-:W-:-:S02]  /*18f480*/  ISETP.LT.AND P4, PT, R190, c[0x0][0x178], !P4 ;  /* 0x00005e00be007a0c */ /* 0x000fc40006781270 */
[C---:B------:R-:W-:Y:S01]  /*18f490*/  IADD3 R29, R37.reuse, c[0x0][0x198], RZ ;  /* 0x00006600251d7a10 */ /* 0x040fe20007ffe0ff */
[----:B------:R-:W-:-:S04]  /*18f4a0*/  IMAD.WIDE R12, R37, 0x4, R6 ;  /* 0x00000004250c7825 */ /* 0x000fc800078e0206 */
[----:B------:R-:W-:-:S04]  /*18f4b0*/  IMAD.WIDE R16, R29, 0x4, R4 ;  /* 0x000000041d107825 */ /* 0x000fc800078e0204 */
[----:B------:R-:W-:-:S04]  /*18f4c0*/  IMAD.WIDE R20, R29, 0x4, R10 ;  /* 0x000000041d147825 */ /* 0x000fc800078e020a */
[C---:B--2---:R-:W-:Y:S01]  /*18f4d0*/  IMAD.WIDE R2, R29.reuse, 0x4, R8 ;  /* 0x000000041d027825 */ /* 0x044fe200078e0208 */
[----:B------:R1:W-:Y:S03]  /*18f4e0*/  @P4 STG.E [R12.64], R23 ;  /* 0x000000170c004986 */ /* 0x0003e6000c101904 */
[----:B------:R2:W-:Y:S02]  /*18f4f0*/  @P6 STG.E [R16.64], R154 ;  /* 0x0000009a10006986 */ /* 0x0005e4000c101904 */
[----:B------:R1:W-:Y:S02]  /*18f500*/  @P3 STG.E [R20.64], R182 ;  /* 0x000000b614003986 */ /* 0x0003e4000c101904 */
[----:B------:R1:W-:Y:S01]  /*18f510*/  @P2 STG.E [R2.64], R218 ;  /* 0x000000da02002986 */ /* 0x0003e2000c101904 */
[----:B----4-:R-:W-:Y:S02]  /*18f520*/  ISETP.GE.AND P2, PT, R0, c[0x0][0x17c], PT ;  /* 0x00005f0000007a0c */ /* 0x010fe40003f46270 */
[----:B------:R-:W4:Y:S01]  /*18f530*/  LDL.LU R0, [R1+0x5dbc] ;  /* 0x005dbc0001007983 */ /* 0x000f220000300800 */
[----:B------:R-:W-:Y:S01]  /*18f540*/  ISETP.GE.AND P1, PT, R36, c[0x0][0x17c], PT ;  /* 0x00005f0024007a0c */ /* 0x000fe20003f26270 */
[----:B---3--:R-:W-:-:S03]  /*18f550*/  IMAD.WIDE R14, R29, 0x4, R6 ;  /* 0x000000041d0e7825 */ /* 0x008fc600078e0206 */
[----:B------:R-:W-:Y:S02]  /*18f560*/  ISETP.LT.AND P4, PT, R197, c[0x0][0x178], !P1 ;  /* 0x00005e00c5007a0c */ /* 0x000fe40004f81270 */
[----:B------:R-:W-:Y:S02]  /*18f570*/  ISETP.LT.AND P6, PT, R196, c[0x0][0x178], !P1 ;  /* 0x00005e00c4007a0c */ /* 0x000fe40004fc1270 */
[----:B------:R-:W-:Y:S02]  /*18f580*/  ISETP.LT.AND P3, PT, R191, c[0x0][0x178], !P1 ;  /* 0x00005e00bf007a0c */ /* 0x000fe40004f61270 */
[----:B------:R-:W-:Y:S01]  /*18f590*/  IADD3 R29, R29, c[0x0][0x198], RZ ;  /* 0x000066001d1d7a10 */ /* 0x000fe20007ffe0ff */
[----:B------:R3:W-:Y:S04]  /*18f5a0*/  @P5 STG.E [R14.64], R18 ;  /* 0x000000120e005986 */ /* 0x0007e8000c101904 */
[----:B-1----:R-:W-:-:S04]  /*18f5b0*/  IMAD.WIDE R12, R29, 0x4, R4 ;  /* 0x000000041d0c7825 */ /* 0x002fc800078e0204 */
[----:B--2---:R-:W-:-:S04]  /*18f5c0*/  IMAD.WIDE R16, R29, 0x4, R10 ;  /* 0x000000041d107825 */ /* 0x004fc800078e020a */
[----:B------:R-:W-:Y:S01]  /*18f5d0*/  IMAD.WIDE R20, R29, 0x4, R8 ;  /* 0x000000041d147825 */ /* 0x000fe200078e0208 */
[----:B------:R-:W-:Y:S02]  /*18f5e0*/  ISETP.LT.AND P1, PT, R190, c[0x0][0x178], !P1 ;  /* 0x00005e00be007a0c */ /* 0x000fe40004f21270 */
[----:B------:R-:W-:Y:S01]  /*18f5f0*/  ISETP.LT.AND P5, PT, R197, c[0x0][0x178], !P0 ;  /* 0x00005e00c5007a0c */ /* 0x000fe200047a1270 */
[----:B------:R1:W-:Y:S01]  /*18f600*/  @P4 STG.E [R12.64], R155 ;  /* 0x0000009b0c004986 */ /* 0x0003e2000c101904 */
[----:B------:R2:W-:Y:S01]  /*18f610*/  @P6 STG.E [R16.64], R183 ;  /* 0x000000b710006986 */ /* 0x0005e2000c101904 */
[----:B------:R-:W-:Y:S01]  /*18f620*/  ISETP.LT.AND P4, PT, R196, c[0x0][0x178], !P0 ;  /* 0x00005e00c4007a0c */ /* 0x000fe20004781270 */
[----:B------:R3:W-:Y:S01]  /*18f630*/  @P3 STG.E [R20.64], R219 ;  /* 0x000000db14003986 */ /* 0x0007e2000c101904 */
[----:B------:R-:W-:Y:S02]  /*18f640*/  ISETP.LT.AND P3, PT, R191, c[0x0][0x178], !P0 ;  /* 0x00005e00bf007a0c */ /* 0x000fe40004761270 */
[----:B------:R-:W-:Y:S01]  /*18f650*/  IADD3 R25, R29, c[0x0][0x198], RZ ;  /* 0x000066001d197a10 */ /* 0x000fe20007ffe0ff */
[----:B------:R-:W-:-:S02]  /*18f660*/  ISETP.LT.AND P0, PT, R190, c[0x0][0x178], !P0 ;  /* 0x00005e00be007a0c */ /* 0x000fc40004701270 */
[----:B------:R-:W-:-:S04]  /*18f670*/  IMAD.WIDE R2, R29, 0x4, R6 ;  /* 0x000000041d027825 */ /* 0x000fc800078e0206 */
[----:B---3--:R-:W-:-:S04]  /*18f680*/  IMAD.WIDE R14, R25, 0x4, R4 ;  /* 0x00000004190e7825 */ /* 0x008fc800078e0204 */
[----:B------:R-:W-:-:S04]  /*18f690*/  IMAD.WIDE R22, R25, 0x4, R10 ;  /* 0x0000000419167825 */ /* 0x000fc800078e020a */
[----:B-1----:R-:W-:-:S04]  /*18f6a0*/  IMAD.WIDE R12, R25, 0x4, R8 ;  /* 0x00000004190c7825 */ /* 0x002fc800078e0208 */
[----:B--2---:R-:W-:Y:S01]  /*18f6b0*/  IMAD.WIDE R16, R25, 0x4, R6 ;  /* 0x0000000419107825 */ /* 0x004fe200078e0206 */
[----:B------:R1:W-:Y:S01]  /*18f6c0*/  @P1 STG.E [R2.64], R19 ;  /* 0x0000001302001986 */ /* 0x0003e2000c101904 */
[----:B------:R-:W-:Y:S02]  /*18f6d0*/  ISETP.LT.AND P6, PT, R197, c[0x0][0x178], !P2 ;  /* 0x00005e00c5007a0c */ /* 0x000fe400057c1270 */
[----:B------:R2:W-:Y:S02]  /*18f6e0*/  @P5 STG.E [R14.64], R150 ;  /* 0x000000960e005986 */ /* 0x0005e4000c101904 */
[----:B------:R-:W-:Y:S01]  /*18f6f0*/  @P4 STG.E [R22.64], R178 ;  /* 0x000000b216004986 */ /* 0x000fe2000c101904 */
[----:B------:R-:W-:Y:S02]  /*18f700*/  ISETP.LT.AND P5, PT, R196, c[0x0][0x178], !P2 ;  /* 0x00005e00c4007a0c */ /* 0x000fe400057a1270 */
[----:B------:R-:W-:Y:S01]  /*18f710*/  ISETP.LT.AND P4, PT, R191, c[0x0][0x178], !P2 ;  /* 0x00005e00bf007a0c */ /* 0x000fe20005781270 */
[----:B------:R-:W-:Y:S01]  /*18f720*/  @P3 STG.E [R12.64], R226 ;  /* 0x000000e20c003986 */ /* 0x000fe2000c101904 */
[----:B------:R-:W-:Y:S01]  /*18f730*/  IADD3 R29, R25, c[0x0][0x198], RZ ;  /* 0x00006600191d7a10 */ /* 0x000fe20007ffe0ff */
[----:B------:R3:W-:Y:S04]  /*18f740*/  @P0 STG.E [R16.64], R26 ;  /* 0x0000001a10000986 */ /* 0x0007e8000c101904 */
[----:B------:R-:W-:-:S04]  /*18f750*/  IMAD.WIDE R20, R29, 0x4, R4 ;  /* 0x000000041d147825 */ /* 0x000fc800078e0204 */
[----:B-1----:R-:W-:-:S04]  /*18f760*/  IMAD.WIDE R2, R29, 0x4, R10 ;  /* 0x000000041d027825 */ /* 0x002fc800078e020a */
[----:B--2---:R-:W-:Y:S01]  /*18f770*/  IMAD.WIDE R14, R29, 0x4, R8 ;  /* 0x000000041d0e7825 */ /* 0x004fe200078e0208 */
[----:B---3--:R-:W2:Y:S04]  /*18f780*/  LDL.LU R26, [R1+0x5d9c] ;  /* 0x005d9c00011a7983 */ /* 0x008ea80000300800 */
[----:B------:R-:W-:Y:S01]  /*18f790*/  @P6 STG.E [R20.64], R151 ;  /* 0x0000009714006986 */ /* 0x000fe2000c101904 */
[----:B------:R1:W-:Y:S02]  /*18f7a0*/  @P5 STG.E [R2.64], R179 ;  /* 0x000000b302005986 */ /* 0x0003e4000c101904 */
[----:B------:R3:W-:Y:S01]  /*18f7b0*/  @P4 STG.E [R14.64], R227 ;  /* 0x000000e30e004986 */ /* 0x0007e2000c101904 */
[----:B------:R-:W-:Y:S02]  /*18f7c0*/  ISETP.LT.AND P2, PT, R190, c[0x0][0x178], !P2 ;  /* 0x00005e00be007a0c */ /* 0x000fe40005741270 */
[----:B------:R-:W-:-:S04]  /*18f7d0*/  ISETP.GE.AND P1, PT, R32, c[0x0][0x17c], PT ;  /* 0x00005f0020007a0c */ /* 0x000fc80003f26270 */
[----:B------:R-:W-:Y:S02]  /*18f7e0*/  ISETP.LT.AND P6, PT, R197, c[0x0][0x178], !P1 ;  /* 0x00005e00c5007a0c */ /* 0x000fe40004fc1270 */
[----:B------:R-:W-:Y:S02]  /*18f7f0*/  ISETP.LT.AND P3, PT, R196, c[0x0][0x178], !P1 ;  /* 0x00005e00c4007a0c */ /* 0x000fe40004f61270 */
[----:B------:R-:W-:Y:S02]  /*18f800*/  ISETP.LT.AND P4, PT, R191, c[0x0][0x178], !P1 ;  /* 0x00005e00bf007a0c */ /* 0x000fe40004f81270 */
[----:B------:R-:W-:Y:S01]  /*18f810*/  ISETP.LT.AND P5, PT, R190, c[0x0][0x178], !P1 ;  /* 0x00005e00be007a0c */ /* 0x000fe20004fa1270 */
[----:B------:R-:W-:Y:S02]  /*18f820*/  ISETP.GE.AND P1, PT, R24, c[0x0][0x17c], PT ;  /* 0x00005f0018007a0c */ /* 0x000fe40003f26270 */
[----:B------:R-:W2:Y:S01]  /*18f830*/  LDL.LU R24, [R1+0x5d90] ;  /* 0x005d900001187983 */ /* 0x000ea20000300800 */
[----:B------:R-:W2:Y:S01]  /*18f840*/  LDL.LU R22, [R1+0x5d70] ;  /* 0x005d700001167983 */ /* 0x000ea20000300800 */
[C---:B------:R-:W-:Y:S01]  /*18f850*/  IADD3 R23, R29.reuse, c[0x0][0x198], RZ ;  /* 0x000066001d177a10 */ /* 0x040fe20007ffe0ff */
[----:B------:R-:W-:-:S04]  /*18f860*/  IMAD.WIDE R12, R29, 0x4, R6 ;  /* 0x000000041d0c7825 */ /* 0x000fc800078e0206 */
[----:B------:R-:W-:-:S04]  /*18f870*/  IMAD.WIDE R16, R23, 0x4, R4 ;  /* 0x0000000417107825 */ /* 0x000fc800078e0204 */
[----:B------:R-:W-:-:S04]  /*18f880*/  IMAD.WIDE R18, R23, 0x4, R10 ;  /* 0x0000000417127825 */ /* 0x000fc800078e020a */
[----:B-1----:R-:W-:Y:S01]  /*18f890*/  IMAD.WIDE R2, R23, 0x4, R8 ;  /* 0x0000000417027825 */ /* 0x002fe200078e0208 */
[----:B------:R1:W-:Y:S03]  /*18f8a0*/  @P2 STG.E [R12.64], R27 ;  /* 0x0000001b0c002986 */ /* 0x0003e6000c101904 */
[----:B------:R1:W-:Y:S02]  /*18f8b0*/  @P6 STG.E [R16.64], R146 ;  /* 0x0000009210006986 */ /* 0x0003e4000c101904 */
[----:B------:R1:W-:Y:S01]  /*18f8c0*/  @P3 STG.E [R18.64], R166 ;  /* 0x000000a612003986 */ /* 0x0003e2000c101904 */
[----:B------:R1:W-:Y:S01]  /*18f8d0*/  @P4 STG.E [R2.64], R206 ;  /* 0x000000ce02004986 */ /* 0x0003e2000c101904 */
[----:B----4-:R-:W-:-:S03]  /*18f8e0*/  ISETP.GE.AND P4, PT, R0, c[0x0][0x17c], PT ;  /* 0x00005f0000007a0c */ /* 0x010fc60003f86270 */
[----:B------:R-:W4:Y:S01]  /*18f8f0*/  LDL.LU R0, [R1+0x5d54] ;  /* 0x005d540001007983 */ /* 0x000f220000300800 */
[----:B------:R-:W-:Y:S01]  /*18f900*/  ISETP.GE.AND P0, PT, R28, c[0x0][0x17c], PT ;  /* 0x00005f001c007a0c */ /* 0x000fe20003f06270 */
[----:B---3--:R-:W-:-:S03]  /*18f910*/  IMAD.WIDE R14, R23, 0x4, R6 ;  /* 0x00000004170e7825 */ /* 0x008fc600078e0206 */
[----:B------:R-:W-:Y:S02]  /*18f920*/  ISETP.LT.AND P3, PT, R197, c[0x0][0x178], !P0 ;  /* 0x00005e00c5007a0c */ /* 0x000fe40004761270 */
[----:B------:R-:W-:Y:S02]  /*18f930*/  ISETP.LT.AND P6, PT, R196, c[0x0][0x178], !P0 ;  /* 0x00005e00c4007a0c */ /* 0x000fe400047c1270 */
[----:B------:R-:W-:Y:S02]  /*18f940*/  ISETP.LT.AND P2, PT, R191, c[0x0][0x178], !P0 ;  /* 0x00005e00bf007a0c */ /* 0x000fe40004741270 */
[----:B------:R-:W-:Y:S01]  /*18f950*/  IADD3 R23, R23, c[0x0][0x198], RZ ;  /* 0x0000660017177a10 */ /* 0x000fe20007ffe0ff */
[----:B------:R3:W-:Y:S01]  /*18f960*/  @P5 STG.E [R14.64], R30 ;  /* 0x0000001e0e005986 */ /* 0x0007e2000c101904 */
[----:B------:R-:W-:Y:S02]  /*18f970*/  ISETP.LT.AND P0, PT, R190, c[0x0][0x178], !P0 ;  /* 0x00005e00be007a0c */ /* 0x000fe40004701270 */
[----:B------:R-:W-:-:S02]  /*18f980*/  ISETP.LT.AND P5, PT, R197, c[0x0][0x178], !P1 ;  /* 0x00005e00c5007a0c */ /* 0x000fc40004fa1270 */
[C---:B------:R-:W-:Y:S01]  /*18f990*/  IADD3 R25, R23.reuse, c[0x0][0x198], RZ ;  /* 0x0000660017197a10 */ /* 0x040fe20007ffe0ff */
[----:B-1----:R-:W-:-:S04]  /*18f9a0*/  IMAD.WIDE R12, R23, 0x4, R4 ;  /* 0x00000004170c7825 */ /* 0x002fc800078e0204 */
[----:B------:R-:W-:-:S04]  /*18f9b0*/  IMAD.WIDE R16, R23, 0x4, R10 ;  /* 0x0000000417107825 */ /* 0x000fc800078e020a */
[----:B------:R-:W-:-:S04]  /*18f9c0*/  IMAD.WIDE R18, R23, 0x4, R8 ;  /* 0x0000000417127825 */ /* 0x000fc800078e0208 */
[----:B------:R-:W-:Y:S01]  /*18f9d0*/  IMAD.WIDE R2, R23, 0x4, R6 ;  /* 0x0000000417027825 */ /* 0x000fe200078e0206 */
[----:B------:R1:W-:Y:S03]  /*18f9e0*/  @P3 STG.E [R12.64], R147 ;  /* 0x000000930c003986 */ /* 0x0003e6000c101904 */
[----:B------:R1:W-:Y:S01]  /*18f9f0*/  @P6 STG.E [R16.64], R167 ;  /* 0x000000a710006986 */ /* 0x0003e2000c101904 */
[----:B------:R-:W-:Y:S01]  /*18fa00*/  ISETP.LT.AND P3, PT, R196, c[0x0][0x178], !P1 ;  /* 0x00005e00c4007a0c */ /* 0x000fe20004f61270 */
[----:B---3--:R-:W-:Y:S01]  /*18fa10*/  IMAD.WIDE R14, R25, 0x4, R4 ;  /* 0x00000004190e7825 */ /* 0x008fe200078e0204 */
[----:B------:R3:W-:Y:S01]  /*18fa20*/  @P2 STG.E [R18.64], R207 ;  /* 0x000000cf12002986 */ /* 0x0007e2000c101904 */
[----:B------:R-:W-:Y:S02]  /*18fa30*/  ISETP.LT.AND P2, PT, R191, c[0x0][0x178], !P1 ;  /* 0x00005e00bf007a0c */ /* 0x000fe40004f41270 */
[----:B------:R-:W-:Y:S01]  /*18fa40*/  ISETP.LT.AND P1, PT, R190, c[0x0][0x178], !P1 ;  /* 0x00005e00be007a0c */ /* 0x000fe20004f21270 */
[----:B------:R-:W-:Y:S01]  /*18fa50*/  ISETP.LT.AND P6, PT, R197, c[0x0][0x178], !P4 ;  /* 0x00005e00c5007a0c */ /* 0x000fe200067c1270 */
[----:B------:R3:W-:Y:S01]  /*18fa60*/  @P0 STG.E [R2.64], R31 ;  /* 0x0000001f02000986 */ /* 0x0007e2000c101904 */
[----:B------:R-:W-:Y:S01]  /*18fa70*/  @P5 STG.E [R14.64], R130 ;  /* 0x000000820e005986 */ /* 0x000fe2000c101904 */
[----:B------:R-:W-:-:S02]  /*18fa80*/  ISETP.LT.AND P5, PT, R196, c[0x0][0x178], !P4 ;  /* 0x00005e00c4007a0c */ /* 0x000fc400067a1270 */
[C---:B------:R-:W-:Y:S01]  /*18fa90*/  IADD3 R23, R25.reuse, c[0x0][0x198], RZ ;  /* 0x0000660019177a10 */ /* 0x040fe20007ffe0ff */
[----:B------:R-:W-:-:S04]  /*18faa0*/  IMAD.WIDE R20, R25, 0x4, R10 ;  /* 0x0000000419147825 */ /* 0x000fc800078e020a */
[----:B-1----:R-:W-:-:S04]  /*18fab0*/  IMAD.WIDE R12, R25, 0x4, R8 ;  /* 0x00000004190c7825 */ /* 0x002fc800078e0208 */
[----:B------:R-:W-:-:S04]  /*18fac0*/  IMAD.WIDE R16, R25, 0x4, R6 ;  /* 0x0000000419107825 */ /* 0x000fc800078e0206 */
[C---:B---3--:R-:W-:Y:S01]  /*18fad0*/  IMAD.WIDE R18, R23.reuse, 0x4, R4 ;  /* 0x0000000417127825 */ /* 0x048fe200078e0204 */
[----:B------:R1:W-:Y:S03]  /*18fae0*/  @P3 STG.E [R20.64], R158 ;  /* 0x0000009e14003986 */ /* 0x0003e6000c101904 */
[----:B------:R3:W-:Y:S02]  /*18faf0*/  @P2 STG.E [R12.64], R214 ;  /* 0x000000d60c002986 */ /* 0x0007e4000c101904 */
[----:B------:R-:W-:Y:S01]  /*18fb00*/  IMAD.WIDE R2, R23, 0x4, R10 ;  /* 0x0000000417027825 */ /* 0x000fe200078e020a */
[----:B------:R-:W-:Y:S01]  /*18fb10*/  ISETP.LT.AND P3, PT, R191, c[0x0][0x178], !P4 ;  /* 0x00005e00bf007a0c */ /* 0x000fe20006761270 */
[----:B------:R2:W-:Y:S02]  /*18fb20*/  @P1 STG.E [R16.64], R34 ;  /* 0x0000002210001986 */ /* 0x0005e4000c101904 */
[----:B------:R2:W-:Y:S01]  /*18fb30*/  @P6 STG.E [R18.64], R131 ;  /* 0x0000008312006986 */ /* 0x0005e2000c101904 */
[----:B------:R-:W-:Y:S01]  /*18fb40*/  ISETP.LT.AND P4, PT, R190, c[0x0][0x178], !P4 ;  /* 0x00005e00be007a0c */ /* 0x000fe20006781270 */
[----:B------:R2:W-:Y:S02]  /*18fb50*/  @P5 STG.E [R2.64], R159 ;  /* 0x0000009f02005986 */ /* 0x0005e4000c101904 */
[----:B--2---:R-:W-:-:S02]  /*18fb60*/  ISETP.GE.AND P0, PT, R26, c[0x0][0x17c], PT ;  /* 0x00005f001a007a0c */ /* 0x004fc40003f06270 */
[----:B-1----:R-:W-:Y:S02]  /*18fb70*/  IADD3 R21, R23, c[0x0][0x198], RZ ;  /* 0x0000660017157a10 */ /* 0x002fe40007ffe0ff */
[----:B------:R-:W-:Y:S02]  /*18fb80*/  ISETP.LT.AND P6, PT, R197, c[0x0][0x178], !P0 ;  /* 0x00005e00c5007a0c */ /* 0x000fe400047c1270 */
[----:B------:R-:W-:Y:S02]  /*18fb90*/  ISETP.LT.AND P2, PT, R196, c[0x0][0x178], !P0 ;  /* 0x00005e00c4007a0c */ /* 0x000fe40004741270 */
[----:B------:R-:W-:Y:S01]  /*18fba0*/  ISETP.LT.AND P5, PT, R191, c[0x0][0x178], !P0 ;  /* 0x00005e00bf007a0c */ /* 0x000fe200047a1270 */
[----:B------:R-:W-:Y:S02]  /*18fbb0*/  ISETP.LT.AND P0, PT, R190, c[0x0][0x178], !P0 ;  /* 0x00005e00be007a0c */ /* 0x000fe40004701270 */
[----:B------:R-:W-:-:S04]  /*18fbc0*/  IMAD.WIDE R14, R23, 0x4, R8 ;  /* 0x00000004170e7825 */ /* 0x000fc800078e0208 */
[----:B---3--:R-:W-:-:S04]  /*18fbd0*/  IMAD.WIDE R12, R23, 0x4, R6 ;  /* 0x00000004170c7825 */ /* 0x008fc800078e0206 */
[----:B------:R-:W-:-:S04]  /*18fbe0*/  IMAD.WIDE R16, R21, 0x4, R4 ;  /* 0x0000000415107825 */ /* 0x000fc800078e0204 */
[----:B------:R-:W-:-:S04]  /*18fbf0*/  IMAD.WIDE R18, R21, 0x4, R10 ;  /* 0x0000000415127825 */ /* 0x000fc800078e020a */
[C---:B------:R-:W-:Y:S01]  /*18fc00*/  IMAD.WIDE R2, R21.reuse, 0x4, R8 ;  /* 0x0000000415027825 */ /* 0x040fe200078e0208 */
[----:B------:R1:W-:Y:S03]  /*18fc10*/  @P3 STG.E [R14.64], R215 ;  /* 0x000000d70e003986 */ /* 0x0003e6000c101904 */
[----:B------:R2:W-:Y:S01]  /*18fc20*/  @P4 STG.E [R12.64], R35 ;  /* 0x000000230c004986 */ /* 0x0005e2000c101904 */
[----:B------:R3:W-:Y:S01]  /*18fc30*/  @P6 STG.E [R16.64], R126 ;  /* 0x0000007e10006986 */ /* 0x0007e2000c101904 */
[----:B------:R2:W-:Y:S02]  /*18fc40*/  @P2 STG.E [R18.64], R170 ;  /* 0x000000aa12002986 */ /* 0x0005e4000c101904 */
[----:B------:R2:W-:Y:S01]  /*18fc50*/  @P5 STG.E [R2.64], R222 ;  /* 0x000000de02005986 */ /* 0x0005e2000c101904 */
[----:B------:R-:W-:Y:S01]  /*18fc60*/  ISETP.GE.AND P1, PT, R24, c[0x0][0x17c], PT ;  /* 0x00005f0018007a0c */ /* 0x000fe20003f26270 */
[----:B-1----:R-:W-:Y:S01]  /*18fc70*/  IMAD.WIDE R14, R21, 0x4, R6 ;  /* 0x00000004150e7825 */ /* 0x002fe200078e0206 */
[----:B------:R-:W-:-:S02]  /*18fc80*/  ISETP.GE.AND P3, PT, R22, c[0x0][0x17c], PT ;  /* 0x00005f0016007a0c */ /* 0x000fc40003f66270 */
        /* <DEDUP_REMOVED lines=8> */
[----:B--2---:R-:W-:-:S04]  /*18fd10*/  IMAD.WIDE R12, R23, 0x4, R4 ;  /* 0x00000004170c7825 */ /* 0x004fc800078e0204 */
[----:B---3--:R-:W-:-:S04]  /*18fd20*/  IMAD.WIDE R16, R23, 0x4, R10 ;  /* 0x0000000417107825 */ /* 0x008fc800078e020a */
[----:B------:R-:W-:-:S04]  /*18fd30*/  IMAD.WIDE R18, R23, 0x4, R8 ;  /* 0x0000000417127825 */ /* 0x000fc800078e0208 */
[----:B------:R-:W-:-:S04]  /*18fd40*/  IMAD.WIDE R2, R23, 0x4, R6 ;  /* 0x0000000417027825 */ /* 0x000fc800078e0206 */
[----:B------:R-:W-:Y:S01]  /*18fd50*/  IMAD.WIDE R20, R25, 0x4, R4 ;  /* 0x0000000419147825 */ /* 0x000fe200078e0204 */
[----:B------:R2:W-:Y:S03]  /*18fd60*/  @P4 STG.E [R12.64], R127 ;  /* 0x0000007f0c004986 */ /* 0x0005e6000c101904 */
[----:B------:R3:W-:Y:S02]  /*18fd70*/  @P6 STG.E [R16.64], R171 ;  /* 0x000000ab10006986 */ /* 0x0007e4000c101904 */
[----:B------:R4:W-:Y:S01]  /*18fd80*/  @P5 STG.E [R18.64], R223 ;  /* 0x000000df12005986 */ /* 0x0009e2000c101904 */
[----:B------:R-:W-:Y:S01]  /*18fd90*/  ISETP.LT.AND P5, PT, R196, c[0x0][0x178], !P3 ;  /* 0x00005e00c4007a0c */ /* 0x000fe20005fa1270 */
[----:B------:R4:W-:Y:S01]  /*18fda0*/  @P1 STG.E [R2.64], R39 ;  /* 0x0000002702001986 */ /* 0x0009e2000c101904 */
[----:B------:R4:W-:Y:S01]  /*18fdb0*/  @P0 STG.E [R20.64], R142 ;  /* 0x0000008e14000986 */ /* 0x0009e2000c101904 */
[----:B------:R-:W-:Y:S01]  /*18fdc0*/  ISETP.LT.AND P0, PT, R191, c[0x0][0x178], !P3 ;  /* 0x00005e00bf007a0c */ /* 0x000fe20005f01270 */
[----:B------:R-:W-:Y:S01]  /*18fdd0*/  ISETP.LT.AND P3, PT, R190, c[0x0][0x178], !P3 ;  /* 0x00005e00be007a0c */ /* 0x000fe20005f61270 */
[C---:B------:R-:W-:Y:S01]  /*18fde0*/  IADD3 R23, R25.reuse, c[0x0][0x198], RZ ;  /* 0x0000660019177a10 */ /* 0x040fe20007ffe0ff */
[----:B-1----:R-:W-:-:S04]  /*18fdf0*/  IMAD.WIDE R14, R25, 0x4, R8 ;  /* 0x00000004190e7825 */ /* 0x002fc800078e0208 */
[----:B--2---:R-:W-:-:S04]  /*18fe00*/  IMAD.WIDE R12, R25, 0x4, R10 ;  /* 0x00000004190c7825 */ /* 0x004fc800078e020a */
[----:B---3--:R-:W-:-:S04]  /*18fe10*/  IMAD.WIDE R16, R25, 0x4, R6 ;  /* 0x0000000419107825 */ /* 0x008fc800078e0206 */
[----:B------:R-:W-:-:S04]  /*18fe20*/  IMAD.WIDE R4, R23, 0x4, R4 ;  /* 0x0000000417047825 */ /* 0x000fc800078e0204 */
[----:B------:R-:W-:-:S04]  /*18fe30*/  IMAD.WIDE R10, R23, 0x4, R10 ;  /* 0x00000004170a7825 */ /* 0x000fc800078e020a */
[C---:B------:R-:W-:Y:S01]  /*18fe40*/  IMAD.WIDE R8, R23.reuse, 0x4, R8 ;  /* 0x0000000417087825 */ /* 0x040fe200078e0208 */
[----:B------:R1:W-:Y:S04]  /*18fe50*/  @P5 STG.E [R12.64], R174 ;  /* 0x000000ae0c005986 */ /* 0x0003e8000c101904 */
[----:B------:R1:W-:Y:S01]  /*18fe60*/  @P0 STG.E [R14.64], R234 ;  /* 0x000000ea0e000986 */ /* 0x0003e2000c101904 */
[----:B------:R1:W-:Y:S02]  /*18fe70*/  @P3 STG.E [R16.64], R42 ;  /* 0x0000002a10003986 */ /* 0x0003e4000c101904 */
[----:B------:R-:W-:Y:S01]  /*18fe80*/  IMAD.WIDE R6, R23, 0x4, R6 ;  /* 0x0000000417067825 */ /* 0x000fe200078e0206 */
[----:B----4-:R-:W-:-:S04]  /*18fe90*/  ISETP.GE.AND P2, PT, R0, c[0x0][0x17c], PT ;  /* 0x00005f0000007a0c */ /* 0x010fc80003f46270 */
[----:B------:R-:W-:Y:S02]  /*18fea0*/  ISETP.LT.AND P4, PT, R197, c[0x0][0x178], !P2 ;  /* 0x00005e00c5007a0c */ /* 0x000fe40005781270 */
[----:B------:R-:W-:Y:S02]  /*18feb0*/  ISETP.LT.AND P6, PT, R196, c[0x0][0x178], !P2 ;  /* 0x00005e00c4007a0c */ /* 0x000fe400057c1270 */
[----:B------:R-:W-:Y:S01]  /*18fec0*/  ISETP.LT.AND P1, PT, R191, c[0x0][0x178], !P2 ;  /* 0x00005e00bf007a0c */ /* 0x000fe20005721270 */
[----:B------:R-:W-:-:S08]  /*18fed0*/  ISETP.LT.AND P2, PT, R190, c[0x0][0x178], !P2 ;  /* 0x00005e00be007a0c */ /* 0x000fd00005741270 */
[----:B------:R1:W-:Y:S02]  /*18fee0*/  @P4 STG.E [R4.64], R143 ;  /* 0x0000008f04004986 */ /* 0x0003e4000c101904 */
[----:B------:R1:W-:Y:S02]  /*18fef0*/  @P6 STG.E [R10.64], R175 ;  /* 0x000000af0a006986 */ /* 0x0003e4000c101904 */
[----:B------:R1:W-:Y:S01]  /*18ff00*/  @P1 STG.E [R8.64], R235 ;  /* 0x000000eb08001986 */ /* 0x0003e2000c101904 */
[----:B------:R-:W-:Y:S05]  /*18ff10*/  @!P2 EXIT ;  /* 0x000000000000a94d */ /* 0x000fea0003800000 */
[----:B------:R-:W-:Y:S01]  /*18ff20*/  STG.E [R6.64], R43 ;  /* 0x0000002b06007986 */ /* 0x000fe2000c101904 */
[----:B------:R-:W-:Y:S05]  /*18ff30*/  EXIT ;  /* 0x000000000000794d */ /* 0x000fea0003800000 */
.L_x_2:
[----:B------:R-:W-:-:S00]  /*18ff40*/  BRA `(.L_x_2) ;  /* 0xfffffff000007947 */ /* 0x000fc0000383ffff */
[----:B------:R-:W-:-:S00]  /*18ff50*/  NOP ;  /* 0x0000000000007918 */ /* 0x000fc00000000000 */
        /* <DEDUP_REMOVED lines=10> */
.L_x_3:


//--------------------- .nv.shared.matmul_kernel  --------------------------
	.section	.nv.shared.matmul_kernel,"aw",@nobits
	.sectionflags	@""
	.align	16
